	.target	sm_90a

	.elftype	@"ET_EXEC"


//--------------------- .note.nv.tkinfo           --------------------------
	.section	.note.nv.tkinfo,"",@"SHT_NOTE"
	.sectionflags	@"SHF_NOTE_NV_TKINFO"
	.tkinfo
        /*0018*/ 	.word	0x00000002
        /*0030*/ 	.string	""
        /*0030*/ 	.string	"ptxas"
        /*0030*/ 	.string	"Cuda compilation tools, release 13.0, V13.0.88"
        /*0030*/ 	.string	"Build cuda_13.0.r13.0/compiler.36424714_0"
        /*0030*/ 	.string	"-arch sm_90a -m 64 "



//--------------------- .note.nv.cuinfo           --------------------------
	.section	.note.nv.cuinfo,"",@"SHT_NOTE"
	.sectionflags	@"SHF_NOTE_NV_CUINFO"
        /*0018*/ 	.short	0x0002
        /*001a*/ 	.short	0x005a
        /*001c*/ 	.short	0x0082
	.zero		2


//--------------------- .nv.info                  --------------------------
	.section	.nv.info,"",@"SHT_CUDA_INFO"
	.align	4


	//----- nvinfo : EIATTR_REGCOUNT
	.align		4
        /*0000*/ 	.byte	0x04, 0x2f
        /*0002*/ 	.short	(.L_21 - .L_20)
	.align		4
.L_20:
        /*0004*/ 	.word	index@(_ZN7cutlass13device_kernelIN5flash11enable_sm90INS1_16FlashAttnFwdSm90INS1_25CollectiveMainloopFwdSm90ILi2EN4cute5tupleIJNS5_1CILi1EEES8_S8_EEENS6_IJNS7_ILi128EEENS7_ILi224EEESA_EEELi128ENS_12float_e4m3_tEfNS_4arch4Sm90ELb1ELb0ELb0ELb1ELb0ELb1ELb0ELb1ELb1ELb1ELb0ELb0EEENS1_21CollectiveEpilogueFwdINS6_IJSA_SA_SB_EEES9_NS_10bfloat16_tESF_Li256ELb1ELb1ELb0ELb1EEENS1_36VarlenDynamicPersistentTileSchedulerILi128ELi224ELi256ELi128ELb0ELb1ELb1ELb1ELb1ELb1EEEEEEEEEvNT_6ParamsE)
        /*0008*/ 	.word	0x000000a8


	//----- nvinfo : EIATTR_FRAME_SIZE
	.align		4
.L_21:
        /*000c*/ 	.byte	0x04, 0x11
        /*000e*/ 	.short	(.L_23 - .L_22)
	.align		4
.L_22:
        /*0010*/ 	.word	index@(_ZN7cutlass13device_kernelIN5flash11enable_sm90INS1_16FlashAttnFwdSm90INS1_25CollectiveMainloopFwdSm90ILi2EN4cute5tupleIJNS5_1CILi1EEES8_S8_EEENS6_IJNS7_ILi128EEENS7_ILi224EEESA_EEELi128ENS_12float_e4m3_tEfNS_4arch4Sm90ELb1ELb0ELb0ELb1ELb0ELb1ELb0ELb1ELb1ELb1ELb0ELb0EEENS1_21CollectiveEpilogueFwdINS6_IJSA_SA_SB_EEES9_NS_10bfloat16_tESF_Li256ELb1ELb1ELb0ELb1EEENS1_36VarlenDynamicPersistentTileSchedulerILi128ELi224ELi256ELi128ELb0ELb1ELb1ELb1ELb1ELb1EEEEEEEEEvNT_6ParamsE)
        /*0014*/ 	.word	0x000000f0


	//----- nvinfo : EIATTR_REGCOUNT
	.align		4
.L_23:
        /*0018*/ 	.byte	0x04, 0x2f
        /*001a*/ 	.short	(.L_25 - .L_24)
	.align		4
.L_24:
        /*001c*/ 	.word	index@(_ZN7cutlass13device_kernelIN5flash11enable_sm90INS1_16FlashAttnFwdSm90INS1_25CollectiveMainloopFwdSm90ILi2EN4cute5tupleIJNS5_1CILi1EEES8_S8_EEENS6_IJNS7_ILi128EEENS7_ILi224EEESA_EEELi128ENS_12float_e4m3_tEfNS_4arch4Sm90ELb1ELb0ELb0ELb1ELb0ELb0ELb0ELb1ELb1ELb1ELb0ELb0EEENS1_21CollectiveEpilogueFwdINS6_IJSA_SA_SB_EEES9_NS_10bfloat16_tESF_Li256ELb1ELb1ELb0ELb1EEENS1_36VarlenDynamicPersistentTileSchedulerILi128ELi224ELi256ELi128ELb0ELb1ELb1ELb1ELb1ELb1EEEEEEEEEvNT_6ParamsE)
        /*0020*/ 	.word	0x000000a8


	//----- nvinfo : EIATTR_FRAME_SIZE
	.align		4
.L_25:
        /*0024*/ 	.byte	0x04, 0x11
        /*0026*/ 	.short	(.L_27 - .L_26)
	.align		4
.L_26:
        /*0028*/ 	.word	index@(_ZN7cutlass13device_kernelIN5flash11enable_sm90INS1_16FlashAttnFwdSm90INS1_25CollectiveMainloopFwdSm90ILi2EN4cute5tupleIJNS5_1CILi1EEES8_S8_EEENS6_IJNS7_ILi128EEENS7_ILi224EEESA_EEELi128ENS_12float_e4m3_tEfNS_4arch4Sm90ELb1ELb0ELb0ELb1ELb0ELb0ELb0ELb1ELb1ELb1ELb0ELb0EEENS1_21CollectiveEpilogueFwdINS6_IJSA_SA_SB_EEES9_NS_10bfloat16_tESF_Li256ELb1ELb1ELb0ELb1EEENS1_36VarlenDynamicPersistentTileSchedulerILi128ELi224ELi256ELi128ELb0ELb1ELb1ELb1ELb1ELb1EEEEEEEEEvNT_6ParamsE)
        /*002c*/ 	.word	0x00000038


	//----- nvinfo : EIATTR_REGCOUNT
	.align		4
.L_27:
        /*0030*/ 	.byte	0x04, 0x2f
        /*0032*/ 	.short	(.L_29 - .L_28)
	.align		4
.L_28:
        /*0034*/ 	.word	index@(_ZN7cutlass13device_kernelIN5flash11enable_sm90INS1_16FlashAttnFwdSm90INS1_25CollectiveMainloopFwdSm90ILi2EN4cute5tupleIJNS5_1CILi1EEES8_S8_EEENS6_IJNS7_ILi128EEENS7_ILi224EEESA_EEELi128ENS_12float_e4m3_tEfNS_4arch4Sm90ELb1ELb0ELb0ELb0ELb0ELb0ELb0ELb1ELb1ELb1ELb0ELb0EEENS1_21CollectiveEpilogueFwdINS6_IJSA_SA_SB_EEES9_NS_10bfloat16_tESF_Li256ELb0ELb1ELb0ELb1EEENS1_30DynamicPersistentTileSchedulerILi256ELi128ELb0ELb1ELb1EEEEEEEEEvNT_6ParamsE)
        /*0038*/ 	.word	0x000000a8


	//----- nvinfo : EIATTR_FRAME_SIZE
	.align		4
.L_29:
        /*003c*/ 	.byte	0x04, 0x11
        /*003e*/ 	.short	(.L_31 - .L_30)
	.align		4
.L_30:
        /*0040*/ 	.word	index@(_ZN7cutlass13device_kernelIN5flash11enable_sm90INS1_16FlashAttnFwdSm90INS1_25CollectiveMainloopFwdSm90ILi2EN4cute5tupleIJNS5_1CILi1EEES8_S8_EEENS6_IJNS7_ILi128EEENS7_ILi224EEESA_EEELi128ENS_12float_e4m3_tEfNS_4arch4Sm90ELb1ELb0ELb0ELb0ELb0ELb0ELb0ELb1ELb1ELb1ELb0ELb0EEENS1_21CollectiveEpilogueFwdINS6_IJSA_SA_SB_EEES9_NS_10bfloat16_tESF_Li256ELb0ELb1ELb0ELb1EEENS1_30DynamicPersistentTileSchedulerILi256ELi128ELb0ELb1ELb1EEEEEEEEEvNT_6ParamsE)
        /*0044*/ 	.word	0x00000028


	//----- nvinfo : EIATTR_REGCOUNT
	.align		4
.L_31:
        /*0048*/ 	.byte	0x04, 0x2f
        /*004a*/ 	.short	(.L_33 - .L_32)
	.align		4
.L_32:
        /*004c*/ 	.word	index@(_ZN7cutlass13device_kernelIN5flash11enable_sm90INS1_16FlashAttnFwdSm90INS1_25CollectiveMainloopFwdSm90ILi2EN4cute5tupleIJNS5_1CILi1EEES8_S8_EEENS6_IJNS7_ILi128EEENS7_ILi224EEESA_EEELi128ENS_12float_e4m3_tEfNS_4arch4Sm90ELb0ELb1ELb0ELb1ELb0ELb1ELb0ELb1ELb1ELb1ELb0ELb0EEENS1_21CollectiveEpilogueFwdINS6_IJSA_SA_SB_EEES9_NS_10bfloat16_tESF_Li256ELb1ELb1ELb0ELb1EEENS1_36VarlenDynamicPersistentTileSchedulerILi128ELi224ELi256ELi128ELb0ELb1ELb1ELb1ELb0ELb1EEEEEEEEEvNT_6ParamsE)
        /*0050*/ 	.word	0x000000a8


	//----- nvinfo : EIATTR_FRAME_SIZE
	.align		4
.L_33:
        /*0054*/ 	.byte	0x04, 0x11
        /*0056*/ 	.short	(.L_35 - .L_34)
	.align		4
.L_34:
        /*0058*/ 	.word	index@(_ZN7cutlass13device_kernelIN5flash11enable_sm90INS1_16FlashAttnFwdSm90INS1_25CollectiveMainloopFwdSm90ILi2EN4cute5tupleIJNS5_1CILi1EEES8_S8_EEENS6_IJNS7_ILi128EEENS7_ILi224EEESA_EEELi128ENS_12float_e4m3_tEfNS_4arch4Sm90ELb0ELb1ELb0ELb1ELb0ELb1ELb0ELb1ELb1ELb1ELb0ELb0EEENS1_21CollectiveEpilogueFwdINS6_IJSA_SA_SB_EEES9_NS_10bfloat16_tESF_Li256ELb1ELb1ELb0ELb1EEENS1_36VarlenDynamicPersistentTileSchedulerILi128ELi224ELi256ELi128ELb0ELb1ELb1ELb1ELb0ELb1EEEEEEEEEvNT_6ParamsE)
        /*005c*/ 	.word	0x000000d0


	//----- nvinfo : EIATTR_REGCOUNT
	.align		4
.L_35:
        /*0060*/ 	.byte	0x04, 0x2f
        /*0062*/ 	.short	(.L_37 - .L_36)
	.align		4
.L_36:
        /*0064*/ 	.word	index@(_ZN7cutlass13device_kernelIN5flash11enable_sm90INS1_16FlashAttnFwdSm90INS1_25CollectiveMainloopFwdSm90ILi2EN4cute5tupleIJNS5_1CILi1EEES8_S8_EEENS6_IJNS7_ILi128EEENS7_ILi224EEESA_EEELi128ENS_12float_e4m3_tEfNS_4arch4Sm90ELb0ELb1ELb0ELb1ELb0ELb0ELb0ELb1ELb1ELb1ELb0ELb0EEENS1_21CollectiveEpilogueFwdINS6_IJSA_SA_SB_EEES9_NS_10bfloat16_tESF_Li256ELb1ELb1ELb0ELb1EEENS1_36VarlenDynamicPersistentTileSchedulerILi128ELi224ELi256ELi128ELb0ELb1ELb1ELb1ELb0ELb1EEEEEEEEEvNT_6ParamsE)
        /*0068*/ 	.word	0x000000a8


	//----- nvinfo : EIATTR_FRAME_SIZE
	.align		4
.L_37:
        /*006c*/ 	.byte	0x04, 0x11
        /*006e*/ 	.short	(.L_39 - .L_38)
	.align		4
.L_38:
        /*0070*/ 	.word	index@(_ZN7cutlass13device_kernelIN5flash11enable_sm90INS1_16FlashAttnFwdSm90INS1_25CollectiveMainloopFwdSm90ILi2EN4cute5tupleIJNS5_1CILi1EEES8_S8_EEENS6_IJNS7_ILi128EEENS7_ILi224EEESA_EEELi128ENS_12float_e4m3_tEfNS_4arch4Sm90ELb0ELb1ELb0ELb1ELb0ELb0ELb0ELb1ELb1ELb1ELb0ELb0EEENS1_21CollectiveEpilogueFwdINS6_IJSA_SA_SB_EEES9_NS_10bfloat16_tESF_Li256ELb1ELb1ELb0ELb1EEENS1_36VarlenDynamicPersistentTileSchedulerILi128ELi224ELi256ELi128ELb0ELb1ELb1ELb1ELb0ELb1EEEEEEEEEvNT_6ParamsE)
        /*0074*/ 	.word	0x00000030


	//----- nvinfo : EIATTR_REGCOUNT
	.align		4
.L_39:
        /*0078*/ 	.byte	0x04, 0x2f
        /*007a*/ 	.short	(.L_41 - .L_40)
	.align		4
.L_40:
        /*007c*/ 	.word	index@(_ZN7cutlass13device_kernelIN5flash11enable_sm90INS1_16FlashAttnFwdSm90INS1_25CollectiveMainloopFwdSm90ILi2EN4cute5tupleIJNS5_1CILi1EEES8_S8_EEENS6_IJNS7_ILi128EEENS7_ILi224EEESA_EEELi128ENS_12float_e4m3_tEfNS_4arch4Sm90ELb0ELb1ELb0ELb0ELb0ELb0ELb0ELb1ELb1ELb1ELb0ELb0EEENS1_21CollectiveEpilogueFwdINS6_IJSA_SA_SB_EEES9_NS_10bfloat16_tESF_Li256ELb0ELb1ELb0ELb1EEENS1_30DynamicPersistentTileSchedulerILi256ELi128ELb0ELb1ELb1EEEEEEEEEvNT_6ParamsE)
        /*0080*/ 	.word	0x000000a8


	//----- nvinfo : EIATTR_FRAME_SIZE
	.align		4
.L_41:
        /*0084*/ 	.byte	0x04, 0x11
        /*0086*/ 	.short	(.L_43 - .L_42)
	.align		4
.L_42:
        /*0088*/ 	.word	index@(_ZN7cutlass13device_kernelIN5flash11enable_sm90INS1_16FlashAttnFwdSm90INS1_25CollectiveMainloopFwdSm90ILi2EN4cute5tupleIJNS5_1CILi1EEES8_S8_EEENS6_IJNS7_ILi128EEENS7_ILi224EEESA_EEELi128ENS_12float_e4m3_tEfNS_4arch4Sm90ELb0ELb1ELb0ELb0ELb0ELb0ELb0ELb1ELb1ELb1ELb0ELb0EEENS1_21CollectiveEpilogueFwdINS6_IJSA_SA_SB_EEES9_NS_10bfloat16_tESF_Li256ELb0ELb1ELb0ELb1EEENS1_30DynamicPersistentTileSchedulerILi256ELi128ELb0ELb1ELb1EEEEEEEEEvNT_6ParamsE)
        /*008c*/ 	.word	0x00000028


	//----- nvinfo : EIATTR_REGCOUNT
	.align		4
.L_43:
        /*0090*/ 	.byte	0x04, 0x2f
        /*0092*/ 	.short	(.L_45 - .L_44)
	.align		4
.L_44:
        /*0094*/ 	.word	index@(_ZN7cutlass13device_kernelIN5flash11enable_sm90INS1_16FlashAttnFwdSm90INS1_25CollectiveMainloopFwdSm90ILi2EN4cute5tupleIJNS5_1CILi1EEES8_S8_EEENS6_IJNS7_ILi128EEENS7_ILi224EEESA_EEELi128ENS_12float_e4m3_tEfNS_4arch4Sm90ELb0ELb0ELb0ELb1ELb0ELb1ELb0ELb1ELb1ELb1ELb0ELb0EEENS1_21CollectiveEpilogueFwdINS6_IJSA_SA_SB_EEES9_NS_10bfloat16_tESF_Li256ELb1ELb1ELb0ELb1EEENS1_36VarlenDynamicPersistentTileSchedulerILi128ELi224ELi256ELi128ELb0ELb1ELb1ELb0ELb1ELb1EEEEEEEEEvNT_6ParamsE)
        /*0098*/ 	.word	0x000000a8


	//----- nvinfo : EIATTR_FRAME_SIZE
	.align		4
.L_45:
        /*009c*/ 	.byte	0x04, 0x11
        /*009e*/ 	.short	(.L_47 - .L_46)
	.align		4
.L_46:
        /*00a0*/ 	.word	index@(_ZN7cutlass13device_kernelIN5flash11enable_sm90INS1_16FlashAttnFwdSm90INS1_25CollectiveMainloopFwdSm90ILi2EN4cute5tupleIJNS5_1CILi1EEES8_S8_EEENS6_IJNS7_ILi128EEENS7_ILi224EEESA_EEELi128ENS_12float_e4m3_tEfNS_4arch4Sm90ELb0ELb0ELb0ELb1ELb0ELb1ELb0ELb1ELb1ELb1ELb0ELb0EEENS1_21CollectiveEpilogueFwdINS6_IJSA_SA_SB_EEES9_NS_10bfloat16_tESF_Li256ELb1ELb1ELb0ELb1EEENS1_36VarlenDynamicPersistentTileSchedulerILi128ELi224ELi256ELi128ELb0ELb1ELb1ELb0ELb1ELb1EEEEEEEEEvNT_6ParamsE)
        /*00a4*/ 	.word	0x000000f8


	//----- nvinfo : EIATTR_REGCOUNT
	.align		4
.L_47:
        /*00a8*/ 	.byte	0x04, 0x2f
        /*00aa*/ 	.short	(.L_49 - .L_48)
	.align		4
.L_48:
        /*00ac*/ 	.word	index@(_ZN7cutlass13device_kernelIN5flash11enable_sm90INS1_16FlashAttnFwdSm90INS1_25CollectiveMainloopFwdSm90ILi2EN4cute5tupleIJNS5_1CILi1EEES8_S8_EEENS6_IJNS7_ILi128EEENS7_ILi224EEESA_EEELi128ENS_12float_e4m3_tEfNS_4arch4Sm90ELb0ELb0ELb0ELb1ELb0ELb0ELb0ELb1ELb1ELb1ELb0ELb0EEENS1_21CollectiveEpilogueFwdINS6_IJSA_SA_SB_EEES9_NS_10bfloat16_tESF_Li256ELb1ELb1ELb0ELb1EEENS1_36VarlenDynamicPersistentTileSchedulerILi128ELi224ELi256ELi128ELb0ELb1ELb1ELb0ELb1ELb1EEEEEEEEEvNT_6ParamsE)
        /*00b0*/ 	.word	0x000000a8


	//----- nvinfo : EIATTR_FRAME_SIZE
	.align		4
.L_49:
        /*00b4*/ 	.byte	0x04, 0x11
        /*00b6*/ 	.short	(.L_51 - .L_50)
	.align		4
.L_50:
        /*00b8*/ 	.word	index@(_ZN7cutlass13device_kernelIN5flash11enable_sm90INS1_16FlashAttnFwdSm90INS1_25CollectiveMainloopFwdSm90ILi2EN4cute5tupleIJNS5_1CILi1EEES8_S8_EEENS6_IJNS7_ILi128EEENS7_ILi224EEESA_EEELi128ENS_12float_e4m3_tEfNS_4arch4Sm90ELb0ELb0ELb0ELb1ELb0ELb0ELb0ELb1ELb1ELb1ELb0ELb0EEENS1_21CollectiveEpilogueFwdINS6_IJSA_SA_SB_EEES9_NS_10bfloat16_tESF_Li256ELb1ELb1ELb0ELb1EEENS1_36VarlenDynamicPersistentTileSchedulerILi128ELi224ELi256ELi128ELb0ELb1ELb1ELb0ELb1ELb1EEEEEEEEEvNT_6ParamsE)
        /*00bc*/ 	.word	0x00000030


	//----- nvinfo : EIATTR_REGCOUNT
	.align		4
.L_51:
        /*00c0*/ 	.byte	0x04, 0x2f
        /*00c2*/ 	.short	(.L_53 - .L_52)
	.align		4
.L_52:
        /*00c4*/ 	.word	index@(_ZN7cutlass13device_kernelIN5flash11enable_sm90INS1_16FlashAttnFwdSm90INS1_25CollectiveMainloopFwdSm90ILi2EN4cute5tupleIJNS5_1CILi1EEES8_S8_EEENS6_IJNS7_ILi128EEENS7_ILi224EEESA_EEELi128ENS_12float_e4m3_tEfNS_4arch4Sm90ELb0ELb0ELb0ELb0ELb0ELb0ELb0ELb1ELb1ELb1ELb0ELb0EEENS1_21CollectiveEpilogueFwdINS6_IJSA_SA_SB_EEES9_NS_10bfloat16_tESF_Li256ELb0ELb1ELb0ELb1EEENS1_29StaticPersistentTileSchedulerILb0EEEEEEEEEvNT_6ParamsE)
        /*00c8*/ 	.word	0x000000a8


	//----- nvinfo : EIATTR_FRAME_SIZE
	.align		4
.L_53:
        /*00cc*/ 	.byte	0x04, 0x11
        /*00ce*/ 	.short	(.L_55 - .L_54)
	.align		4
.L_54:
        /*00d0*/ 	.word	index@(_ZN7cutlass13device_kernelIN5flash11enable_sm90INS1_16FlashAttnFwdSm90INS1_25CollectiveMainloopFwdSm90ILi2EN4cute5tupleIJNS5_1CILi1EEES8_S8_EEENS6_IJNS7_ILi128EEENS7_ILi224EEESA_EEELi128ENS_12float_e4m3_tEfNS_4arch4Sm90ELb0ELb0ELb0ELb0ELb0ELb0ELb0ELb1ELb1ELb1ELb0ELb0EEENS1_21CollectiveEpilogueFwdINS6_IJSA_SA_SB_EEES9_NS_10bfloat16_tESF_Li256ELb0ELb1ELb0ELb1EEENS1_29StaticPersistentTileSchedulerILb0EEEEEEEEEvNT_6ParamsE)
        /*00d4*/ 	.word	0x00000020


	//----- nvinfo : EIATTR_MIN_STACK_SIZE
	.align		4
.L_55:
        /*00d8*/ 	.byte	0x04, 0x12
        /*00da*/ 	.short	(.L_57 - .L_56)
	.align		4
.L_56:
        /*00dc*/ 	.word	index@(_ZN7cutlass13device_kernelIN5flash11enable_sm90INS1_16FlashAttnFwdSm90INS1_25CollectiveMainloopFwdSm90ILi2EN4cute5tupleIJNS5_1CILi1EEES8_S8_EEENS6_IJNS7_ILi128EEENS7_ILi224EEESA_EEELi128ENS_12float_e4m3_tEfNS_4arch4Sm90ELb0ELb0ELb0ELb0ELb0ELb0ELb0ELb1ELb1ELb1ELb0ELb0EEENS1_21CollectiveEpilogueFwdINS6_IJSA_SA_SB_EEES9_NS_10bfloat16_tESF_Li256ELb0ELb1ELb0ELb1EEENS1_29StaticPersistentTileSchedulerILb0EEEEEEEEEvNT_6ParamsE)
        /*00e0*/ 	.word	0x00000020


	//----- nvinfo : EIATTR_MIN_STACK_SIZE
	.align		4
.L_57:
        /*00e4*/ 	.byte	0x04, 0x12
        /*00e6*/ 	.short	(.L_59 - .L_58)
	.align		4
.L_58:
        /*00e8*/ 	.word	index@(_ZN7cutlass13device_kernelIN5flash11enable_sm90INS1_16FlashAttnFwdSm90INS1_25CollectiveMainloopFwdSm90ILi2EN4cute5tupleIJNS5_1CILi1EEES8_S8_EEENS6_IJNS7_ILi128EEENS7_ILi224EEESA_EEELi128ENS_12float_e4m3_tEfNS_4arch4Sm90ELb0ELb0ELb0ELb1ELb0ELb0ELb0ELb1ELb1ELb1ELb0ELb0EEENS1_21CollectiveEpilogueFwdINS6_IJSA_SA_SB_EEES9_NS_10bfloat16_tESF_Li256ELb1ELb1ELb0ELb1EEENS1_36VarlenDynamicPersistentTileSchedulerILi128ELi224ELi256ELi128ELb0ELb1ELb1ELb0ELb1ELb1EEEEEEEEEvNT_6ParamsE)
        /*00ec*/ 	.word	0x00000030


	//----- nvinfo : EIATTR_MIN_STACK_SIZE
	.align		4
.L_59:
        /*00f0*/ 	.byte	0x04, 0x12
        /*00f2*/ 	.short	(.L_61 - .L_60)
	.align		4
.L_60:
        /*00f4*/ 	.word	index@(_ZN7cutlass13device_kernelIN5flash11enable_sm90INS1_16FlashAttnFwdSm90INS1_25CollectiveMainloopFwdSm90ILi2EN4cute5tupleIJNS5_1CILi1EEES8_S8_EEENS6_IJNS7_ILi128EEENS7_ILi224EEESA_EEELi128ENS_12float_e4m3_tEfNS_4arch4Sm90ELb0ELb0ELb0ELb1ELb0ELb1ELb0ELb1ELb1ELb1ELb0ELb0EEENS1_21CollectiveEpilogueFwdINS6_IJSA_SA_SB_EEES9_NS_10bfloat16_tESF_Li256ELb1ELb1ELb0ELb1EEENS1_36VarlenDynamicPersistentTileSchedulerILi128ELi224ELi256ELi128ELb0ELb1ELb1ELb0ELb1ELb1EEEEEEEEEvNT_6ParamsE)
        /*00f8*/ 	.word	0x000000f8


	//----- nvinfo : EIATTR_MIN_STACK_SIZE
	.align		4
.L_61:
        /*00fc*/ 	.byte	0x04, 0x12
        /*00fe*/ 	.short	(.L_63 - .L_62)
	.align		4
.L_62:
        /*0100*/ 	.word	index@(_ZN7cutlass13device_kernelIN5flash11enable_sm90INS1_16FlashAttnFwdSm90INS1_25CollectiveMainloopFwdSm90ILi2EN4cute5tupleIJNS5_1CILi1EEES8_S8_EEENS6_IJNS7_ILi128EEENS7_ILi224EEESA_EEELi128ENS_12float_e4m3_tEfNS_4arch4Sm90ELb0ELb1ELb0ELb0ELb0ELb0ELb0ELb1ELb1ELb1ELb0ELb0EEENS1_21CollectiveEpilogueFwdINS6_IJSA_SA_SB_EEES9_NS_10bfloat16_tESF_Li256ELb0ELb1ELb0ELb1EEENS1_30DynamicPersistentTileSchedulerILi256ELi128ELb0ELb1ELb1EEEEEEEEEvNT_6ParamsE)
        /*0104*/ 	.word	0x00000028


	//----- nvinfo : EIATTR_MIN_STACK_SIZE
	.align		4
.L_63:
        /*0108*/ 	.byte	0x04, 0x12
        /*010a*/ 	.short	(.L_65 - .L_64)
	.align		4
.L_64:
        /*010c*/ 	.word	index@(_ZN7cutlass13device_kernelIN5flash11enable_sm90INS1_16FlashAttnFwdSm90INS1_25CollectiveMainloopFwdSm90ILi2EN4cute5tupleIJNS5_1CILi1EEES8_S8_EEENS6_IJNS7_ILi128EEENS7_ILi224EEESA_EEELi128ENS_12float_e4m3_tEfNS_4arch4Sm90ELb0ELb1ELb0ELb1ELb0ELb0ELb0ELb1ELb1ELb1ELb0ELb0EEENS1_21CollectiveEpilogueFwdINS6_IJSA_SA_SB_EEES9_NS_10bfloat16_tESF_Li256ELb1ELb1ELb0ELb1EEENS1_36VarlenDynamicPersistentTileSchedulerILi128ELi224ELi256ELi128ELb0ELb1ELb1ELb1ELb0ELb1EEEEEEEEEvNT_6ParamsE)
        /*0110*/ 	.word	0x00000030


	//----- nvinfo : EIATTR_MIN_STACK_SIZE
	.align		4
.L_65:
        /*0114*/ 	.byte	0x04, 0x12
        /*0116*/ 	.short	(.L_67 - .L_66)
	.align		4
.L_66:
        /*0118*/ 	.word	index@(_ZN7cutlass13device_kernelIN5flash11enable_sm90INS1_16FlashAttnFwdSm90INS1_25CollectiveMainloopFwdSm90ILi2EN4cute5tupleIJNS5_1CILi1EEES8_S8_EEENS6_IJNS7_ILi128EEENS7_ILi224EEESA_EEELi128ENS_12float_e4m3_tEfNS_4arch4Sm90ELb0ELb1ELb0ELb1ELb0ELb1ELb0ELb1ELb1ELb1ELb0ELb0EEENS1_21CollectiveEpilogueFwdINS6_IJSA_SA_SB_EEES9_NS_10bfloat16_tESF_Li256ELb1ELb1ELb0ELb1EEENS1_36VarlenDynamicPersistentTileSchedulerILi128ELi224ELi256ELi128ELb0ELb1ELb1ELb1ELb0ELb1EEEEEEEEEvNT_6ParamsE)
        /*011c*/ 	.word	0x000000d0


	//----- nvinfo : EIATTR_MIN_STACK_SIZE
	.align		4
.L_67:
        /*0120*/ 	.byte	0x04, 0x12
        /*0122*/ 	.short	(.L_69 - .L_68)
	.align		4
.L_68:
        /*0124*/ 	.word	index@(_ZN7cutlass13device_kernelIN5flash11enable_sm90INS1_16FlashAttnFwdSm90INS1_25CollectiveMainloopFwdSm90ILi2EN4cute5tupleIJNS5_1CILi1EEES8_S8_EEENS6_IJNS7_ILi128EEENS7_ILi224EEESA_EEELi128ENS_12float_e4m3_tEfNS_4arch4Sm90ELb1ELb0ELb0ELb0ELb0ELb0ELb0ELb1ELb1ELb1ELb0ELb0EEENS1_21CollectiveEpilogueFwdINS6_IJSA_SA_SB_EEES9_NS_10bfloat16_tESF_Li256ELb0ELb1ELb0ELb1EEENS1_30DynamicPersistentTileSchedulerILi256ELi128ELb0ELb1ELb1EEEEEEEEEvNT_6ParamsE)
        /*0128*/ 	.word	0x00000028


	//----- nvinfo : EIATTR_MIN_STACK_SIZE
	.align		4
.L_69:
        /*012c*/ 	.byte	0x04, 0x12
        /*012e*/ 	.short	(.L_71 - .L_70)
	.align		4
.L_70:
        /*0130*/ 	.word	index@(_ZN7cutlass13device_kernelIN5flash11enable_sm90INS1_16FlashAttnFwdSm90INS1_25CollectiveMainloopFwdSm90ILi2EN4cute5tupleIJNS5_1CILi1EEES8_S8_EEENS6_IJNS7_ILi128EEENS7_ILi224EEESA_EEELi128ENS_12float_e4m3_tEfNS_4arch4Sm90ELb1ELb0ELb0ELb1ELb0ELb0ELb0ELb1ELb1ELb1ELb0ELb0EEENS1_21CollectiveEpilogueFwdINS6_IJSA_SA_SB_EEES9_NS_10bfloat16_tESF_Li256ELb1ELb1ELb0ELb1EEENS1_36VarlenDynamicPersistentTileSchedulerILi128ELi224ELi256ELi128ELb0ELb1ELb1ELb1ELb1ELb1EEEEEEEEEvNT_6ParamsE)
        /*0134*/ 	.word	0x00000038


	//----- nvinfo : EIATTR_MIN_STACK_SIZE
	.align		4
.L_71:
        /*0138*/ 	.byte	0x04, 0x12
        /*013a*/ 	.short	(.L_73 - .L_72)
	.align		4
.L_72:
        /*013c*/ 	.word	index@(_ZN7cutlass13device_kernelIN5flash11enable_sm90INS1_16FlashAttnFwdSm90INS1_25CollectiveMainloopFwdSm90ILi2EN4cute5tupleIJNS5_1CILi1EEES8_S8_EEENS6_IJNS7_ILi128EEENS7_ILi224EEESA_EEELi128ENS_12float_e4m3_tEfNS_4arch4Sm90ELb1ELb0ELb0ELb1ELb0ELb1ELb0ELb1ELb1ELb1ELb0ELb0EEENS1_21CollectiveEpilogueFwdINS6_IJSA_SA_SB_EEES9_NS_10bfloat16_tESF_Li256ELb1ELb1ELb0ELb1EEENS1_36VarlenDynamicPersistentTileSchedulerILi128ELi224ELi256ELi128ELb0ELb1ELb1ELb1ELb1ELb1EEEEEEEEEvNT_6ParamsE)
        /*0140*/ 	.word	0x000000f0
.L_73:


//--------------------- .nv.compat                --------------------------
	.section	.nv.compat,"",@"SHT_CUDA_COMPAT_INFO"
	.align	4
        /*0000*/ 	.byte	0x02, 0x09, 0x01, 0x00, 0x02, 0x02, 0x04, 0x00, 0x02, 0x05, 0x05, 0x00, 0x03, 0x07, 0x01, 0x01
        /*0010*/ 	.byte	0x02, 0x03, 0x01, 0x00, 0x02, 0x06, 0x01, 0x00, 0x04, 0x0b, 0x08, 0x00, 0x00, 0x00, 0x00, 0x00
        /*0020*/ 	.byte	0x00, 0x00, 0x00, 0x00


//--------------------- .nv.info._ZN7cutlass13device_kernelIN5flash11enable_sm90INS1_16FlashAttnFwdSm90INS1_25CollectiveMainloopFwdSm90ILi2EN4cute5tupleIJNS5_1CILi1EEES8_S8_EEENS6_IJNS7_ILi128EEENS7_ILi224EEESA_EEELi128ENS_12float_e4m3_tEfNS_4arch4Sm90ELb0ELb0ELb0ELb0ELb0ELb0ELb0ELb1ELb1ELb1ELb0ELb0EEENS1_21CollectiveEpilogueFwdINS6_IJSA_SA_SB_EEES9_NS_10bfloat16_tESF_Li256ELb0ELb1ELb0ELb1EEENS1_29StaticPersistentTileSchedulerILb0EEEEEEEEEvNT_6ParamsE --------------------------
	.section	.nv.info._ZN7cutlass13device_kernelIN5flash11enable_sm90INS1_16FlashAttnFwdSm90INS1_25CollectiveMainloopFwdSm90ILi2EN4cute5tupleIJNS5_1CILi1EEES8_S8_EEENS6_IJNS7_ILi128EEENS7_ILi224EEESA_EEELi128ENS_12float_e4m3_tEfNS_4arch4Sm90ELb0ELb0ELb0ELb0ELb0ELb0ELb0ELb1ELb1ELb1ELb0ELb0EEENS1_21CollectiveEpilogueFwdINS6_IJSA_SA_SB_EEES9_NS_10bfloat16_tESF_Li256ELb0ELb1ELb0ELb1EEENS1_29StaticPersistentTileSchedulerILb0EEEEEEEEEvNT_6ParamsE,"",@"SHT_CUDA_INFO"
	.sectionflags	@""
	.align	4


	//----- nvinfo : EIATTR_CUDA_API_VERSION
	.align		4
        /*0000*/ 	.byte	0x04, 0x37
        /*0002*/ 	.short	(.L_75 - .L_74)
.L_74:
        /*0004*/ 	.word	0x00000082


	//----- nvinfo : EIATTR_KPARAM_INFO
	.align		4
.L_75:
        /*0008*/ 	.byte	0x04, 0x17
        /*000a*/ 	.short	(.L_77 - .L_76)
.L_76:
        /*000c*/ 	.word	0x00000000
        /*0010*/ 	.short	0x0000
        /*0012*/ 	.short	0x0070
        /*0014*/ 	.byte	0x00, 0xf0, 0x01, 0x28


	//----- nvinfo : EIATTR_SPARSE_MMA_MASK
	.align		4
.L_77:
        /*0018*/ 	.byte	0x03, 0x50
        /*001a*/ 	.short	0x0000


	//----- nvinfo : EIATTR_MAXREG_COUNT
	.align		4
        /*001c*/ 	.byte	0x03, 0x1b
        /*001e*/ 	.short	0x00a8


	//----- nvinfo : EIATTR_NUM_BARRIERS
	.align		4
        /*0020*/ 	.byte	0x02, 0x4c
        /*0022*/ 	.byte	0x10
	.zero		1


	//----- nvinfo : EIATTR_EXTERNS
	.align		4
        /*0024*/ 	.byte	0x04, 0x0f
        /*0026*/ 	.short	(.L_79 - .L_78)


	//   ....[0]....
	.align		4
.L_78:
        /*0028*/ 	.word	index@(__assertfail)


	//----- nvinfo : EIATTR_ANNOTATIONS
	.align		4
.L_79:
        /*002c*/ 	.byte	0x04, 0x55
        /*002e*/ 	.short	(.L_81 - .L_80)


	//   ....[0]....
.L_80:
        /*0030*/ 	.word	0x00000001
        /*0034*/ 	.byte	0xd0, 0xae, 0x00, 0x00, 0x01, 0x00, 0x00, 0x00, 0x80, 0xb0, 0x00, 0x00, 0x01, 0x00, 0x00, 0x00
        /* <DEDUP_REMOVED lines=14> */
        /*0124*/ 	.byte	0x70, 0xe2, 0x00, 0x00, 0x01, 0x00, 0x00, 0x00, 0xf0, 0xe3, 0x00, 0x00


	//----- nvinfo : EIATTR_MERCURY_ISA_VERSION
	.align		4
.L_81:
        /*0130*/ 	.byte	0x03, 0x5f
        /*0132*/ 	.short	0x0101


	//----- nvinfo : EIATTR_INT_WARP_WIDE_INSTR_OFFSETS
	.align		4
        /*0134*/ 	.byte	0x04, 0x31
        /*0136*/ 	.short	(.L_83 - .L_82)


	//   ....[0]....
.L_82:
        /*0138*/ 	.word	0x00000130


	//   ....[1]....
        /*013c*/ 	.word	0x00000170


	//   ....[2]....
        /*0140*/ 	.word	0x000001e0


	//----- nvinfo : EIATTR_COOP_GROUP_MASK_REGIDS
	.align		4
.L_83:
        /*0144*/ 	.byte	0x04, 0x29
        /*0146*/ 	.short	(.L_85 - .L_84)


	//   ....[0]....
.L_84:
        /*0148*/ 	.word	0xffffffff


	//   ....[1]....
        /*014c*/ 	.word	0xffffffff


	//   ....[2]....
        /*0150*/ 	.word	0xffffffff


	//   ....[3]....
        /*0154*/ 	.word	0xffffffff


	//   ....[4]....
        /*0158*/ 	.word	0xffffffff


	//   ....[5]....
        /*015c*/ 	.word	0xffffffff


	//   ....[6]....
        /*0160*/ 	.word	0xffffffff


	//   ....[7]....
        /*0164*/ 	.word	0xffffffff


	//   ....[8]....
        /*0168*/ 	.word	0xffffffff


	//   ....[9]....
        /*016c*/ 	.word	0xffffffff


	//   ....[10]....
        /*0170*/ 	.word	0xffffffff


	//   ....[11]....
        /*0174*/ 	.word	0xffffffff


	//   ....[12]....
        /*0178*/ 	.word	0xffffffff


	//   ....[13]....
        /*017c*/ 	.word	0xffffffff


	//   ....[14]....
        /*0180*/ 	.word	0xffffffff


	//   ....[15]....
        /*0184*/ 	.word	0xffffffff


	//   ....[16]....
        /*0188*/ 	.word	0xffffffff


	//   ....[17]....
        /*018c*/ 	.word	0xffffffff


	//   ....[18]....
        /*0190*/ 	.word	0xffffffff


	//   ....[19]....
        /*0194*/ 	.word	0xffffffff


	//   ....[20]....
        /*0198*/ 	.word	0xffffffff


	//   ....[21]....
        /*019c*/ 	.word	0xffffffff


	//   ....[22]....
        /*01a0*/ 	.word	0xffffffff


	//   ....[23]....
        /*01a4*/ 	.word	0xffffffff


	//   ....[24]....
        /*01a8*/ 	.word	0xffffffff


	//   ....[25]....
        /*01ac*/ 	.word	0xffffffff


	//   ....[26]....
        /*01b0*/ 	.word	0xffffffff


	//   ....[27]....
        /*01b4*/ 	.word	0xffffffff


	//   ....[28]....
        /*01b8*/ 	.word	0xffffffff


	//   ....[29]....
        /*01bc*/ 	.word	0xffffffff


	//   ....[30]....
        /*01c0*/ 	.word	0xffffffff


	//   ....[31]....
        /*01c4*/ 	.word	0xffffffff


	//   ....[32]....
        /*01c8*/ 	.word	0xffffffff


	//   ....[33]....
        /*01cc*/ 	.word	0xffffffff


	//   ....[34]....
        /*01d0*/ 	.word	0xffffffff


	//   ....[35]....
        /*01d4*/ 	.word	0xffffffff


	//   ....[36]....
        /*01d8*/ 	.word	0xffffffff


	//   ....[37]....
        /*01dc*/ 	.word	0xffffffff


	//   ....[38]....
        /*01e0*/ 	.word	0xffffffff


	//   ....[39]....
        /*01e4*/ 	.word	0xffffffff


	//   ....[40]....
        /*01e8*/ 	.word	0xffffffff


	//   ....[41]....
        /*01ec*/ 	.word	0xffffffff


	//   ....[42]....
        /*01f0*/ 	.word	0xffffffff


	//   ....[43]....
        /*01f4*/ 	.word	0xffffffff


	//   ....[44]....
        /*01f8*/ 	.word	0xffffffff


	//   ....[45]....
        /*01fc*/ 	.word	0xffffffff


	//   ....[46]....
        /*0200*/ 	.word	0xffffffff


	//   ....[47]....
        /*0204*/ 	.word	0xffffffff


	//   ....[48]....
        /*0208*/ 	.word	0xffffffff


	//   ....[49]....
        /*020c*/ 	.word	0xffffffff


	//   ....[50]....
        /*0210*/ 	.word	0xffffffff


	//   ....[51]....
        /*0214*/ 	.word	0xffffffff


	//   ....[52]....
        /*0218*/ 	.word	0xffffffff


	//   ....[53]....
        /*021c*/ 	.word	0xffffffff


	//   ....[54]....
        /*0220*/ 	.word	0xffffffff


	//   ....[55]....
        /*0224*/ 	.word	0xffffffff


	//   ....[56]....
        /*0228*/ 	.word	0xffffffff


	//   ....[57]....
        /*022c*/ 	.word	0xffffffff


	//   ....[58]....
        /*0230*/ 	.word	0xffffffff


	//   ....[59]....
        /*0234*/ 	.word	0xffffffff


	//   ....[60]....
        /*0238*/ 	.word	0xffffffff


	//   ....[61]....
        /*023c*/ 	.word	0xffffffff


	//   ....[62]....
        /*0240*/ 	.word	0xffffffff


	//   ....[63]....
        /*0244*/ 	.word	0xffffffff


	//   ....[64]....
        /*0248*/ 	.word	0xffffffff


	//   ....[65]....
        /*024c*/ 	.word	0xffffffff


	//   ....[66]....
        /*0250*/ 	.word	0xffffffff


	//   ....[67]....
        /*0254*/ 	.word	0xffffffff


	//   ....[68]....
        /*0258*/ 	.word	0xffffffff


	//   ....[69]....
        /*025c*/ 	.word	0xffffffff


	//   ....[70]....
        /*0260*/ 	.word	0xffffffff


	//   ....[71]....
        /*0264*/ 	.word	0xffffffff


	//   ....[72]....
        /*0268*/ 	.word	0xffffffff


	//   ....[73]....
        /*026c*/ 	.word	0xffffffff


	//   ....[74]....
        /*0270*/ 	.word	0xffffffff


	//   ....[75]....
        /*0274*/ 	.word	0xffffffff


	//   ....[76]....
        /*0278*/ 	.word	0xffffffff


	//   ....[77]....
        /*027c*/ 	.word	0xffffffff


	//   ....[78]....
        /*0280*/ 	.word	0xffffffff


	//   ....[79]....
        /*0284*/ 	.word	0xffffffff


	//   ....[80]....
        /*0288*/ 	.word	0xffffffff


	//   ....[81]....
        /*028c*/ 	.word	0xffffffff


	//   ....[82]....
        /*0290*/ 	.word	0x0500000f


	//   ....[83]....
        /*0294*/ 	.word	0x0500000f


	//   ....[84]....
        /*0298*/ 	.word	0x0500000f


	//   ....[85]....
        /*029c*/ 	.word	0x0500000f


	//   ....[86]....
        /*02a0*/ 	.word	0x0500000f


	//   ....[87]....
        /*02a4*/ 	.word	0x0500000f


	//   ....[88]....
        /*02a8*/ 	.word	0x0500000f


	//   ....[89]....
        /*02ac*/ 	.word	0x0500000f


	//   ....[90]....
        /*02b0*/ 	.word	0x0500000f


	//   ....[91]....
        /*02b4*/ 	.word	0x0500000f


	//   ....[92]....
        /*02b8*/ 	.word	0x0500000f


	//   ....[93]....
        /*02bc*/ 	.word	0x0500000f


	//   ....[94]....
        /*02c0*/ 	.word	0x0500000f


	//   ....[95]....
        /*02c4*/ 	.word	0x0500000f


	//   ....[96]....
        /*02c8*/ 	.word	0x0500000f


	//   ....[97]....
        /*02cc*/ 	.word	0x0500000f


	//   ....[98]....
        /*02d0*/ 	.word	0x0500000f


	//----- nvinfo : EIATTR_COOP_GROUP_INSTR_OFFSETS
	.align		4
.L_85:
        /*02d4*/ 	.byte	0x04, 0x28
        /*02d6*/ 	.short	(.L_87 - .L_86)


	//   ....[0]....
.L_86:
        /*02d8*/ 	.word	0x00000070


	//   ....[1]....
        /*02dc*/ 	.word	0x00000140


	//   ....[2]....
        /*02e0*/ 	.word	0x00000190


	//   ....[3]....
        /*02e4*/ 	.word	0x000003c0


	//   ....[4]....
        /*02e8*/ 	.word	0x00000520


	//   ....[5]....
        /*02ec*/ 	.word	0x00000640


	//   ....[6]....
        /*02f0*/ 	.word	0x000007a0


	//   ....[7]....
        /*02f4*/ 	.word	0x00000f20


	//   ....[8]....
        /*02f8*/ 	.word	0x00002f00


	//   ....[9]....
        /*02fc*/ 	.word	0x00003000


	//   ....[10]....
        /*0300*/ 	.word	0x00003840


	//   ....[11]....
        /*0304*/ 	.word	0x00003900


	//   ....[12]....
        /*0308*/ 	.word	0x00006890


	//   ....[13]....
        /*030c*/ 	.word	0x000068b0


	//   ....[14]....
        /*0310*/ 	.word	0x000068e0


	//   ....[15]....
        /*0314*/ 	.word	0x00006900


	//   ....[16]....
        /*0318*/ 	.word	0x00008d50


	//   ....[17]....
        /*031c*/ 	.word	0x00008d60


	//   ....[18]....
        /*0320*/ 	.word	0x00008de0


	//   ....[19]....
        /*0324*/ 	.word	0x00008df0


	//   ....[20]....
        /*0328*/ 	.word	0x00009fc0


	//   ....[21]....
        /*032c*/ 	.word	0x0000a000


	//   ....[22]....
        /*0330*/ 	.word	0x0000a040


	//   ....[23]....
        /*0334*/ 	.word	0x0000a070


	//   ....[24]....
        /*0338*/ 	.word	0x0000a0b0


	//   ....[25]....
        /*033c*/ 	.word	0x0000a0f0


	//   ....[26]....
        /*0340*/ 	.word	0x0000a120


	//   ....[27]....
        /*0344*/ 	.word	0x0000a150


	//   ....[28]....
        /*0348*/ 	.word	0x0000a190


	//   ....[29]....
        /*034c*/ 	.word	0x0000a1d0


	//   ....[30]....
        /*0350*/ 	.word	0x0000a200


	//   ....[31]....
        /*0354*/ 	.word	0x0000a220


	//   ....[32]....
        /*0358*/ 	.word	0x0000a260


	//   ....[33]....
        /*035c*/ 	.word	0x0000a290


	//   ....[34]....
        /*0360*/ 	.word	0x0000a2b0


	//   ....[35]....
        /*0364*/ 	.word	0x0000a2c0


	//   ....[36]....
        /*0368*/ 	.word	0x0000a2e0


	//   ....[37]....
        /*036c*/ 	.word	0x0000a2f0


	//   ....[38]....
        /*0370*/ 	.word	0x0000a300


	//   ....[39]....
        /*0374*/ 	.word	0x0000a310


	//   ....[40]....
        /*0378*/ 	.word	0x0000a320


	//   ....[41]....
        /*037c*/ 	.word	0x0000a330


	//   ....[42]....
        /*0380*/ 	.word	0x0000a340


	//   ....[43]....
        /*0384*/ 	.word	0x0000a350


	//   ....[44]....
        /*0388*/ 	.word	0x0000a360


	//   ....[45]....
        /*038c*/ 	.word	0x0000a370


	//   ....[46]....
        /*0390*/ 	.word	0x0000a380


	//   ....[47]....
        /*0394*/ 	.word	0x0000a390


	//   ....[48]....
        /*0398*/ 	.word	0x0000a3a0


	//   ....[49]....
        /*039c*/ 	.word	0x0000a3b0


	//   ....[50]....
        /*03a0*/ 	.word	0x0000a3c0


	//   ....[51]....
        /*03a4*/ 	.word	0x0000a3d0


	//   ....[52]....
        /*03a8*/ 	.word	0x0000a540


	//   ....[53]....
        /*03ac*/ 	.word	0x0000a570


	//   ....[54]....
        /*03b0*/ 	.word	0x0000a5a0


	//   ....[55]....
        /*03b4*/ 	.word	0x0000a5d0


	//   ....[56]....
        /*03b8*/ 	.word	0x0000aa80


	//   ....[57]....
        /*03bc*/ 	.word	0x0000aac0


	//   ....[58]....
        /*03c0*/ 	.word	0x0000ab90


	//   ....[59]....
        /*03c4*/ 	.word	0x0000abb0


	//   ....[60]....
        /*03c8*/ 	.word	0x0000ac60


	//   ....[61]....
        /*03cc*/ 	.word	0x0000ac80


	//   ....[62]....
        /*03d0*/ 	.word	0x0000ad40


	//   ....[63]....
        /*03d4*/ 	.word	0x0000ad80


	//   ....[64]....
        /*03d8*/ 	.word	0x0000ba00


	//   ....[65]....
        /*03dc*/ 	.word	0x0000c4d0


	//   ....[66]....
        /*03e0*/ 	.word	0x0000c500


	//   ....[67]....
        /*03e4*/ 	.word	0x0000c530


	//   ....[68]....
        /*03e8*/ 	.word	0x0000c540


	//   ....[69]....
        /*03ec*/ 	.word	0x0000c550


	//   ....[70]....
        /*03f0*/ 	.word	0x0000c620


	//   ....[71]....
        /*03f4*/ 	.word	0x0000c630


	//   ....[72]....
        /*03f8*/ 	.word	0x0000c6c0


	//   ....[73]....
        /*03fc*/ 	.word	0x0000c6d0


	//   ....[74]....
        /*0400*/ 	.word	0x0000c760


	//   ....[75]....
        /*0404*/ 	.word	0x0000c770


	//   ....[76]....
        /*0408*/ 	.word	0x0000c800


	//   ....[77]....
        /*040c*/ 	.word	0x0000c810


	//   ....[78]....
        /*0410*/ 	.word	0x0000c890


	//   ....[79]....
        /*0414*/ 	.word	0x0000c8a0


	//   ....[80]....
        /*0418*/ 	.word	0x0000c8b0


	//   ....[81]....
        /*041c*/ 	.word	0x0000e340


	//   ....[82]....
        /*0420*/ 	.word	0x0000e840


	//   ....[83]....
        /*0424*/ 	.word	0x0000e9f0


	//   ....[84]....
        /*0428*/ 	.word	0x0000ea50


	//   ....[85]....
        /*042c*/ 	.word	0x0000eaf0


	//   ....[86]....
        /*0430*/ 	.word	0x0000eb90


	//   ....[87]....
        /*0434*/ 	.word	0x0000ec30


	//   ....[88]....
        /*0438*/ 	.word	0x0000ed10


	//   ....[89]....
        /*043c*/ 	.word	0x0000ed70


	//   ....[90]....
        /*0440*/ 	.word	0x0000ee70


	//   ....[91]....
        /*0444*/ 	.word	0x0000eed0


	//   ....[92]....
        /*0448*/ 	.word	0x0000efd0


	//   ....[93]....
        /*044c*/ 	.word	0x0000f030


	//   ....[94]....
        /*0450*/ 	.word	0x0000f130


	//   ....[95]....
        /*0454*/ 	.word	0x0000f190


	//   ....[96]....
        /*0458*/ 	.word	0x0000f280


	//   ....[97]....
        /*045c*/ 	.word	0x0000f2e0


	//   ....[98]....
        /*0460*/ 	.word	0x0000f3c0


	//----- nvinfo : EIATTR_REG_RECONFIG
	.align		4
.L_87:
        /*0464*/ 	.byte	0x01, 0x54
	.zero		2


	//----- nvinfo : EIATTR_SYSCALL_OFFSETS
	.align		4
        /*0468*/ 	.byte	0x04, 0x46
        /*046a*/ 	.short	(.L_89 - .L_88)


	//   ....[0]....
.L_88:
        /*046c*/ 	.word	0x00001450


	//   ....[1]....
        /*0470*/ 	.word	0x0000b4b0


	//   ....[2]....
        /*0474*/ 	.word	0x0000b5f0


	//   ....[3]....
        /*0478*/ 	.word	0x0000b730


	//   ....[4]....
        /*047c*/ 	.word	0x0000b850


	//   ....[5]....
        /*0480*/ 	.word	0x0000c120


	//----- nvinfo : EIATTR_MBARRIER_INSTR_OFFSETS
	.align		4
.L_89:
        /*0484*/ 	.byte	0x04, 0x39
        /*0486*/ 	.short	(.L_91 - .L_90)


	//   ....[0]....
.L_90:
        /*0488*/ 	.word	0x00000270
        /*048c*/ 	.word	0x000000ff
        /*0490*/ 	.word	0x0002e800
        /*0494*/ 	.short	0x0100
        /*0496*/ 	.byte	0x08
	.zero		1


	//   ....[1]....
        /*0498*/ 	.word	0x00000280
        /*049c*/ 	.word	0x000000ff
        /*04a0*/ 	.word	0x0002e820
        /*04a4*/ 	.short	0x0100
        /*04a6*/ 	.byte	0x08
	.zero		1


	//   ....[2]....
        /*04a8*/ 	.word	0x00000370
        /*04ac*/ 	.word	0x000000ff
        /*04b0*/ 	.word	0x0002e830
        /*04b4*/ 	.short	0x0100
        /*04b6*/ 	.byte	0x08
	.zero		1


	//   ....[3]....
        /*04b8*/ 	.word	0x00000380
        /*04bc*/ 	.word	0x000000ff
        /*04c0*/ 	.word	0x0002e840
        /*04c4*/ 	.short	0x0100
        /*04c6*/ 	.byte	0x08
	.zero		1


	//   ....[4]....
        /*04c8*/ 	.word	0x00000390
        /*04cc*/ 	.word	0x000000ff
        /*04d0*/ 	.word	0x0002e838
        /*04d4*/ 	.short	0x0100
        /*04d6*/ 	.byte	0x08
	.zero		1


	//   ....[5]....
        /*04d8*/ 	.word	0x000003a0
        /*04dc*/ 	.word	0x000000ff
        /*04e0*/ 	.word	0x0002e848
        /*04e4*/ 	.short	0x0100
        /*04e6*/ 	.byte	0x08
	.zero		1


	//   ....[6]....
        /*04e8*/ 	.word	0x000004d0
        /*04ec*/ 	.word	0x000000ff
        /*04f0*/ 	.word	0x0002e850
        /*04f4*/ 	.short	0x0100
        /*04f6*/ 	.byte	0x08
	.zero		1


	//   ....[7]....
        /*04f8*/ 	.word	0x000004e0
        /*04fc*/ 	.word	0x000000ff
        /*0500*/ 	.word	0x0002e860
        /*0504*/ 	.short	0x0100
        /*0506*/ 	.byte	0x08
	.zero		1


	//   ....[8]....
        /*0508*/ 	.word	0x000004f0
        /*050c*/ 	.word	0x000000ff
        /*0510*/ 	.word	0x0002e858
        /*0514*/ 	.short	0x0100
        /*0516*/ 	.byte	0x08
	.zero		1


	//   ....[9]....
        /*0518*/ 	.word	0x00000500
        /*051c*/ 	.word	0x000000ff
        /*0520*/ 	.word	0x0002e868
        /*0524*/ 	.short	0x0100
        /*0526*/ 	.byte	0x08
	.zero		1


	//   ....[10]....
        /*0528*/ 	.word	0x000005f0
        /*052c*/ 	.word	0x000000ff
        /*0530*/ 	.word	0x0002e870
        /*0534*/ 	.short	0x0100
        /*0536*/ 	.byte	0x06
	.zero		1


	//   ....[11]....
        /*0538*/ 	.word	0x00000600
        /*053c*/ 	.word	0x000000ff
        /*0540*/ 	.word	0x0002e880
        /*0544*/ 	.short	0x0100
        /*0546*/ 	.byte	0x06
	.zero		1


	//   ....[12]....
        /*0548*/ 	.word	0x00000610
        /*054c*/ 	.word	0x000000ff
        /*0550*/ 	.word	0x0002e878
        /*0554*/ 	.short	0x0100
        /*0556*/ 	.byte	0x06
	.zero		1


	//   ....[13]....
        /*0558*/ 	.word	0x00000620
        /*055c*/ 	.word	0x000000ff
        /*0560*/ 	.word	0x0002e888
        /*0564*/ 	.short	0x0100
        /*0566*/ 	.byte	0x06
	.zero		1


	//   ....[14]....
        /*0568*/ 	.word	0x00000750
        /*056c*/ 	.word	0x000000ff
        /*0570*/ 	.word	0x0002e890
        /*0574*/ 	.short	0x0100
        /*0576*/ 	.byte	0x08
	.zero		1


	//   ....[15]....
        /*0578*/ 	.word	0x00000760
        /*057c*/ 	.word	0x000000ff
        /*0580*/ 	.word	0x0002e8a0
        /*0584*/ 	.short	0x0100
        /*0586*/ 	.byte	0x08
	.zero		1


	//   ....[16]....
        /*0588*/ 	.word	0x00000770
        /*058c*/ 	.word	0x000000ff
        /*0590*/ 	.word	0x0002e898
        /*0594*/ 	.short	0x0100
        /*0596*/ 	.byte	0x08
	.zero		1


	//   ....[17]....
        /*0598*/ 	.word	0x00000780
        /*059c*/ 	.word	0x000000ff
        /*05a0*/ 	.word	0x0002e8a8
        /*05a4*/ 	.short	0x0100
        /*05a6*/ 	.byte	0x08
	.zero		1


	//   ....[18]....
        /*05a8*/ 	.word	0x000008b0
        /*05ac*/ 	.word	0x000000ff
        /*05b0*/ 	.word	0x0002e8b0
        /*05b4*/ 	.short	0x0100
        /*05b6*/ 	.byte	0x08
	.zero		1


	//   ....[19]....
        /*05b8*/ 	.word	0x000008c0
        /*05bc*/ 	.word	0x000000ff
        /*05c0*/ 	.word	0x0002e8c0
        /*05c4*/ 	.short	0x0100
        /*05c6*/ 	.byte	0x08
	.zero		1


	//   ....[20]....
        /*05c8*/ 	.word	0x000008d0
        /*05cc*/ 	.word	0x000000ff
        /*05d0*/ 	.word	0x0002e8b8
        /*05d4*/ 	.short	0x0100
        /*05d6*/ 	.byte	0x08
	.zero		1


	//   ....[21]....
        /*05d8*/ 	.word	0x000008e0
        /*05dc*/ 	.word	0x000000ff
        /*05e0*/ 	.word	0x0002e8c8
        /*05e4*/ 	.short	0x0100
        /*05e6*/ 	.byte	0x08
	.zero		1


	//   ....[22]....
        /*05e8*/ 	.word	0x000014b0
        /*05ec*/ 	.word	0x000000ff
        /*05f0*/ 	.word	0x0002e800
        /*05f4*/ 	.short	0x010a
        /*05f6*/ 	.byte	0x27
	.zero		1


	//   ....[23]....
        /*05f8*/ 	.word	0x00001530
        /*05fc*/ 	.word	0x00000004
        /*0600*/ 	.word	0x0002e830
        /*0604*/ 	.short	0x010a
        /*0606*/ 	.byte	0x3f
	.zero		1


	//   ....[24]....
        /*0608*/ 	.word	0x00001570
        /*060c*/ 	.word	0x00000004
        /*0610*/ 	.word	0x0002e830
        /*0614*/ 	.short	0x010a
        /*0616*/ 	.byte	0x3f
	.zero		1


	//   ....[25]....
        /*0618*/ 	.word	0x00003c20
        /*061c*/ 	.word	0x0000003a
        /*0620*/ 	.word	0x00000000
        /*0624*/ 	.short	0x0101
        /*0626*/ 	.byte	0x3f
	.zero		1


	//   ....[26]....
        /*0628*/ 	.word	0x000053f0
        /*062c*/ 	.word	0x000000ff
        /*0630*/ 	.word	0x0002e830
        /*0634*/ 	.short	0x010a
        /*0636*/ 	.byte	0x06
	.zero		1


	//   ....[27]....
        /*0638*/ 	.word	0x00005430
        /*063c*/ 	.word	0x000000ff
        /*0640*/ 	.word	0x0002e830
        /*0644*/ 	.short	0x010a
        /*0646*/ 	.byte	0x06
	.zero		1


	//   ....[28]....
        /*0648*/ 	.word	0x00006020
        /*064c*/ 	.word	0x000000ff
        /*0650*/ 	.word	0x0002e850
        /*0654*/ 	.short	0x010a
        /*0656*/ 	.byte	0x06
	.zero		1


	//   ....[29]....
        /*0658*/ 	.word	0x00006060
        /*065c*/ 	.word	0x000000ff
        /*0660*/ 	.word	0x0002e850
        /*0664*/ 	.short	0x010a
        /*0666*/ 	.byte	0x06
	.zero		1


	//   ....[30]....
        /*0668*/ 	.word	0x00007de0
        /*066c*/ 	.word	0x00000004
        /*0670*/ 	.word	0x00000000
        /*0674*/ 	.short	0x0101
        /*0676*/ 	.byte	0x3f
	.zero		1


	//   ....[31]....
        /*0678*/ 	.word	0x000081f0
        /*067c*/ 	.word	0x000000ff
        /*0680*/ 	.word	0x00000000
        /*0684*/ 	.short	0x0101
        /*0686*/ 	.byte	0x06
	.zero		1


	//   ....[32]....
        /*0688*/ 	.word	0x00008970
        /*068c*/ 	.word	0x000000ff
        /*0690*/ 	.word	0x0002e850
        /*0694*/ 	.short	0x010a
        /*0696*/ 	.byte	0x04
	.zero		1


	//   ....[33]....
        /*0698*/ 	.word	0x000089b0
        /*069c*/ 	.word	0x000000ff
        /*06a0*/ 	.word	0x0002e850
        /*06a4*/ 	.short	0x010a
        /*06a6*/ 	.byte	0x04
	.zero		1


	//   ....[34]....
        /*06a8*/ 	.word	0x00009820
        /*06ac*/ 	.word	0x000000ff
        /*06b0*/ 	.word	0x00000000
        /*06b4*/ 	.short	0x0101
        /*06b6*/ 	.byte	0x04
	.zero		1


	//   ....[35]....
        /*06b8*/ 	.word	0x0000aaa0
        /*06bc*/ 	.word	0x000000ff
        /*06c0*/ 	.word	0x00000000
        /*06c4*/ 	.short	0x0101
        /*06c6*/ 	.byte	0x27
	.zero		1


	//   ....[36]....
        /*06c8*/ 	.word	0x0000bc70
        /*06cc*/ 	.word	0x00000003
        /*06d0*/ 	.word	0x0002e880
        /*06d4*/ 	.short	0x010a
        /*06d6*/ 	.byte	0x3f
	.zero		1


	//   ....[37]....
        /*06d8*/ 	.word	0x0000be00
        /*06dc*/ 	.word	0x00000003
        /*06e0*/ 	.word	0x0002e840
        /*06e4*/ 	.short	0x010a
        /*06e6*/ 	.byte	0x3f
	.zero		1


	//   ....[38]....
        /*06e8*/ 	.word	0x0000c9a0
        /*06ec*/ 	.word	0x000000ff
        /*06f0*/ 	.word	0x0002e800
        /*06f4*/ 	.short	0x0107
        /*06f6*/ 	.byte	0x29
	.zero		1


	//   ....[39]....
        /*06f8*/ 	.word	0x0000c9f0
        /*06fc*/ 	.word	0x000000ff
        /*0700*/ 	.word	0x0002e800
        /*0704*/ 	.short	0x0101
        /*0706*/ 	.byte	0x29
	.zero		1


	//   ....[40]....
        /*0708*/ 	.word	0x0000ca20
        /*070c*/ 	.word	0x000000ff
        /*0710*/ 	.word	0x0002e820
        /*0714*/ 	.short	0x010a
        /*0716*/ 	.byte	0x29
	.zero		1


	//   ....[41]....
        /*0718*/ 	.word	0x0000cd00
        /*071c*/ 	.word	0x00000005
        /*0720*/ 	.word	0x0002e880
        /*0724*/ 	.short	0x010a
        /*0726*/ 	.byte	0x3f
	.zero		1


	//   ....[42]....
        /*0728*/ 	.word	0x0000cf50
        /*072c*/ 	.word	0x00000005
        /*0730*/ 	.word	0x0002e840
        /*0734*/ 	.short	0x010a
        /*0736*/ 	.byte	0x3f
	.zero		1


	//   ....[43]....
        /*0738*/ 	.word	0x0000d220
        /*073c*/ 	.word	0x00000012
        /*0740*/ 	.word	0x0002e870
        /*0744*/ 	.short	0x010a
        /*0746*/ 	.byte	0x3f
	.zero		1


	//   ....[44]....
        /*0748*/ 	.word	0x0000d290
        /*074c*/ 	.word	0x00000012
        /*0750*/ 	.word	0x0002e860
        /*0754*/ 	.short	0x010a
        /*0756*/ 	.byte	0x3f
	.zero		1


	//   ....[45]....
        /*0758*/ 	.word	0x0000d900
        /*075c*/ 	.word	0x00000012
        /*0760*/ 	.word	0x0002e850
        /*0764*/ 	.short	0x0101
        /*0766*/ 	.byte	0x3f
	.zero		1


	//   ....[46]....
        /*0768*/ 	.word	0x0000d960
        /*076c*/ 	.word	0x00000000
        /*0770*/ 	.word	0x00000000
        /*0774*/ 	.short	0x0101
        /*0776*/ 	.byte	0x3f
	.zero		1


	//   ....[47]....
        /*0778*/ 	.word	0x0000da70
        /*077c*/ 	.word	0x00000010
        /*0780*/ 	.word	0x0002e870
        /*0784*/ 	.short	0x010a
        /*0786*/ 	.byte	0x3f
	.zero		1


	//   ....[48]....
        /*0788*/ 	.word	0x0000dae0
        /*078c*/ 	.word	0x00000010
        /*0790*/ 	.word	0x0002e860
        /*0794*/ 	.short	0x010a
        /*0796*/ 	.byte	0x3f
	.zero		1


	//   ....[49]....
        /*0798*/ 	.word	0x0000e160
        /*079c*/ 	.word	0x00000010
        /*07a0*/ 	.word	0x0002e850
        /*07a4*/ 	.short	0x0101
        /*07a6*/ 	.byte	0x3f
	.zero		1


	//   ....[50]....
        /*07a8*/ 	.word	0x0000e1f0
        /*07ac*/ 	.word	0x00000000
        /*07b0*/ 	.word	0x00000000
        /*07b4*/ 	.short	0x0101
        /*07b6*/ 	.byte	0x3f
	.zero		1


	//   ....[51]....
        /*07b8*/ 	.word	0x0000e2f0
        /*07bc*/ 	.word	0x00000008
        /*07c0*/ 	.word	0x0002e820
        /*07c4*/ 	.short	0x010a
        /*07c6*/ 	.byte	0x3f
	.zero		1


	//   ....[52]....
        /*07c8*/ 	.word	0x0000e470
        /*07cc*/ 	.word	0x00000005
        /*07d0*/ 	.word	0x00000000
        /*07d4*/ 	.short	0x010a
        /*07d6*/ 	.byte	0x3f
	.zero		1


	//   ....[53]....
        /*07d8*/ 	.word	0x0000e4c0
        /*07dc*/ 	.word	0x00000007
        /*07e0*/ 	.word	0x00000000
        /*07e4*/ 	.short	0x010a
        /*07e6*/ 	.byte	0x3f
	.zero		1


	//   ....[54]....
        /*07e8*/ 	.word	0x0000e510
        /*07ec*/ 	.word	0x00000013
        /*07f0*/ 	.word	0x0002e860
        /*07f4*/ 	.short	0x010a
        /*07f6*/ 	.byte	0x3f
	.zero		1


	//   ....[55]....
        /*07f8*/ 	.word	0x0000e560
        /*07fc*/ 	.word	0x00000003
        /*0800*/ 	.word	0x0002e860
        /*0804*/ 	.short	0x010a
        /*0806*/ 	.byte	0x3f
	.zero		1


	//   ....[56]....
        /*0808*/ 	.word	0x0000e5a0
        /*080c*/ 	.word	0x00000013
        /*0810*/ 	.word	0x0002e880
        /*0814*/ 	.short	0x010a
        /*0816*/ 	.byte	0x3f
	.zero		1


	//   ....[57]....
        /*0818*/ 	.word	0x0000e5c0
        /*081c*/ 	.word	0x00000003
        /*0820*/ 	.word	0x0002e880
        /*0824*/ 	.short	0x010a
        /*0826*/ 	.byte	0x3f
	.zero		1


	//   ....[58]....
        /*0828*/ 	.word	0x0000e630
        /*082c*/ 	.word	0x00000003
        /*0830*/ 	.word	0x0002e800
        /*0834*/ 	.short	0x010a
        /*0836*/ 	.byte	0x3f
	.zero		1


	//   ....[59]....
        /*0838*/ 	.word	0x0000e680
        /*083c*/ 	.word	0x00000004
        /*0840*/ 	.word	0x0002e830
        /*0844*/ 	.short	0x010a
        /*0846*/ 	.byte	0x3f
	.zero		1


	//   ....[60]....
        /*0848*/ 	.word	0x0000e6e0
        /*084c*/ 	.word	0x00000006
        /*0850*/ 	.word	0x0002e830
        /*0854*/ 	.short	0x010a
        /*0856*/ 	.byte	0x3f
	.zero		1


	//   ....[61]....
        /*0858*/ 	.word	0x0000e740
        /*085c*/ 	.word	0x00000006
        /*0860*/ 	.word	0x0002e850
        /*0864*/ 	.short	0x010a
        /*0866*/ 	.byte	0x3f
	.zero		1


	//   ....[62]....
        /*0868*/ 	.word	0x0000e7a0
        /*086c*/ 	.word	0x00000007
        /*0870*/ 	.word	0x0002e850
        /*0874*/ 	.short	0x010a
        /*0876*/ 	.byte	0x3f
	.zero		1


	//   ....[63]....
        /*0878*/ 	.word	0x0000e8f0
        /*087c*/ 	.word	0x00000003
        /*0880*/ 	.word	0x0002e880
        /*0884*/ 	.short	0x010a
        /*0886*/ 	.byte	0x3f
	.zero		1


	//   ....[64]....
        /*0888*/ 	.word	0x0000e940
        /*088c*/ 	.word	0x00000003
        /*0890*/ 	.word	0x0002e840
        /*0894*/ 	.short	0x010a
        /*0896*/ 	.byte	0x3f
	.zero		1


	//   ....[65]....
        /*0898*/ 	.word	0x0000f400
        /*089c*/ 	.word	0x00000003
        /*08a0*/ 	.word	0x0002e820
        /*08a4*/ 	.short	0x010a
        /*08a6*/ 	.byte	0x3f
	.zero		1


	//   ....[66]....
        /*08a8*/ 	.word	0x0000f450
        /*08ac*/ 	.word	0x00000005
        /*08b0*/ 	.word	0x0002e880
        /*08b4*/ 	.short	0x010a
        /*08b6*/ 	.byte	0x3f
	.zero		1


	//   ....[67]....
        /*08b8*/ 	.word	0x0000f4a0
        /*08bc*/ 	.word	0x00000005
        /*08c0*/ 	.word	0x0002e840
        /*08c4*/ 	.short	0x010a
        /*08c6*/ 	.byte	0x3f
	.zero		1


	//   ....[68]....
        /*08c8*/ 	.word	0x0000f4f0
        /*08cc*/ 	.word	0x00000012
        /*08d0*/ 	.word	0x0002e870
        /*08d4*/ 	.short	0x010a
        /*08d6*/ 	.byte	0x3f
	.zero		1


	//   ....[69]....
        /*08d8*/ 	.word	0x0000f540
        /*08dc*/ 	.word	0x00000012
        /*08e0*/ 	.word	0x0002e860
        /*08e4*/ 	.short	0x010a
        /*08e6*/ 	.byte	0x3f
	.zero		1


	//   ....[70]....
        /*08e8*/ 	.word	0x0000f590
        /*08ec*/ 	.word	0x00000010
        /*08f0*/ 	.word	0x0002e870
        /*08f4*/ 	.short	0x010a
        /*08f6*/ 	.byte	0x3f
	.zero		1


	//   ....[71]....
        /*08f8*/ 	.word	0x0000f5e0
        /*08fc*/ 	.word	0x00000010
        /*0900*/ 	.word	0x0002e860
        /*0904*/ 	.short	0x010a
        /*0906*/ 	.byte	0x3f
	.zero		1


	//   ....[72]....
        /*0908*/ 	.word	0x0000f630
        /*090c*/ 	.word	0x00000008
        /*0910*/ 	.word	0x0002e820
        /*0914*/ 	.short	0x010a
        /*0916*/ 	.byte	0x3f
	.zero		1


	//   ....[73]....
        /*0918*/ 	.word	0x0000f680
        /*091c*/ 	.word	0x00000005
        /*0920*/ 	.word	0x00000000
        /*0924*/ 	.short	0x010a
        /*0926*/ 	.byte	0x3f
	.zero		1


	//   ....[74]....
        /*0928*/ 	.word	0x0000f6d0
        /*092c*/ 	.word	0x00000007
        /*0930*/ 	.word	0x00000000
        /*0934*/ 	.short	0x010a
        /*0936*/ 	.byte	0x3f
	.zero		1


	//   ....[75]....
        /*0938*/ 	.word	0x0000f720
        /*093c*/ 	.word	0x00000013
        /*0940*/ 	.word	0x0002e860
        /*0944*/ 	.short	0x010a
        /*0946*/ 	.byte	0x3f
	.zero		1


	//   ....[76]....
        /*0948*/ 	.word	0x0000f770
        /*094c*/ 	.word	0x00000003
        /*0950*/ 	.word	0x0002e860
        /*0954*/ 	.short	0x010a
        /*0956*/ 	.byte	0x3f
	.zero		1


	//   ....[77]....
        /*0958*/ 	.word	0x0000f7c0
        /*095c*/ 	.word	0x00000013
        /*0960*/ 	.word	0x0002e880
        /*0964*/ 	.short	0x010a
        /*0966*/ 	.byte	0x3f
	.zero		1


	//----- nvinfo : EIATTR_NUM_MBARRIERS
	.align		4
.L_91:
        /*0968*/ 	.byte	0x03, 0x38
        /*096a*/ 	.short	0x0016


	//----- nvinfo : EIATTR_EXIT_INSTR_OFFSETS
	.align		4
        /*096c*/ 	.byte	0x04, 0x1c
        /*096e*/ 	.short	(.L_93 - .L_92)


	//   ....[0]....
.L_92:
        /*0970*/ 	.word	0x00000a30


	//   ....[1]....
        /*0974*/ 	.word	0x0000ae60


	//   ....[2]....
        /*0978*/ 	.word	0x0000e360


	//   ....[3]....
        /*097c*/ 	.word	0x0000e610


	//----- nvinfo : EIATTR_MAX_THREADS
	.align		4
.L_93:
        /*0980*/ 	.byte	0x04, 0x05
        /*0982*/ 	.short	(.L_95 - .L_94)
.L_94:
        /*0984*/ 	.word	0x00000180
        /*0988*/ 	.word	0x00000001
        /*098c*/ 	.word	0x00000001


	//----- nvinfo : EIATTR_CRS_STACK_SIZE
	.align		4
.L_95:
        /*0990*/ 	.byte	0x04, 0x1e
        /*0992*/ 	.short	(.L_97 - .L_96)
.L_96:
        /*0994*/ 	.word	0x00000000


	//----- nvinfo : EIATTR_CBANK_PARAM_SIZE
	.align		4
.L_97:
        /*0998*/ 	.byte	0x03, 0x19
        /*099a*/ 	.short	0x0a70


	//----- nvinfo : EIATTR_PARAM_CBANK
	.align		4
        /*099c*/ 	.byte	0x04, 0x0a
        /*099e*/ 	.short	(.L_99 - .L_98)
	.align		4
.L_98:
        /*09a0*/ 	.word	index@(.nv.constant0._ZN7cutlass13device_kernelIN5flash11enable_sm90INS1_16FlashAttnFwdSm90INS1_25CollectiveMainloopFwdSm90ILi2EN4cute5tupleIJNS5_1CILi1EEES8_S8_EEENS6_IJNS7_ILi128EEENS7_ILi224EEESA_EEELi128ENS_12float_e4m3_tEfNS_4arch4Sm90ELb0ELb0ELb0ELb0ELb0ELb0ELb0ELb1ELb1ELb1ELb0ELb0EEENS1_21CollectiveEpilogueFwdINS6_IJSA_SA_SB_EEES9_NS_10bfloat16_tESF_Li256ELb0ELb1ELb0ELb1EEENS1_29StaticPersistentTileSchedulerILb0EEEEEEEEEvNT_6ParamsE)
        /*09a4*/ 	.short	0x0210
        /*09a6*/ 	.short	0x0a70


	//----- nvinfo : EIATTR_SW_WAR
	.align		4
.L_99:
        /*09a8*/ 	.byte	0x04, 0x36
        /*09aa*/ 	.short	(.L_101 - .L_100)
.L_100:
        /*09ac*/ 	.word	0x00000008
.L_101:


//--------------------- .nv.info._ZN7cutlass13device_kernelIN5flash11enable_sm90INS1_16FlashAttnFwdSm90INS1_25CollectiveMainloopFwdSm90ILi2EN4cute5tupleIJNS5_1CILi1EEES8_S8_EEENS6_IJNS7_ILi128EEENS7_ILi224EEESA_EEELi128ENS_12float_e4m3_tEfNS_4arch4Sm90ELb0ELb0ELb0ELb1ELb0ELb0ELb0ELb1ELb1ELb1ELb0ELb0EEENS1_21CollectiveEpilogueFwdINS6_IJSA_SA_SB_EEES9_NS_10bfloat16_tESF_Li256ELb1ELb1ELb0ELb1EEENS1_36VarlenDynamicPersistentTileSchedulerILi128ELi224ELi256ELi128ELb0ELb1ELb1ELb0ELb1ELb1EEEEEEEEEvNT_6ParamsE --------------------------
	.section	.nv.info._ZN7cutlass13device_kernelIN5flash11enable_sm90INS1_16FlashAttnFwdSm90INS1_25CollectiveMainloopFwdSm90ILi2EN4cute5tupleIJNS5_1CILi1EEES8_S8_EEENS6_IJNS7_ILi128EEENS7_ILi224EEESA_EEELi128ENS_12float_e4m3_tEfNS_4arch4Sm90ELb0ELb0ELb0ELb1ELb0ELb0ELb0ELb1ELb1ELb1ELb0ELb0EEENS1_21CollectiveEpilogueFwdINS6_IJSA_SA_SB_EEES9_NS_10bfloat16_tESF_Li256ELb1ELb1ELb0ELb1EEENS1_36VarlenDynamicPersistentTileSchedulerILi128ELi224ELi256ELi128ELb0ELb1ELb1ELb0ELb1ELb1EEEEEEEEEvNT_6ParamsE,"",@"SHT_CUDA_INFO"
	.sectionflags	@""
	.align	4


	//----- nvinfo : EIATTR_CUDA_API_VERSION
	.align		4
        /*0000*/ 	.byte	0x04, 0x37
        /*0002*/ 	.short	(.L_103 - .L_102)
.L_102:
        /*0004*/ 	.word	0x00000082


	//----- nvinfo : EIATTR_KPARAM_INFO
	.align		4
.L_103:
        /*0008*/ 	.byte	0x04, 0x17
        /*000a*/ 	.short	(.L_105 - .L_104)
.L_104:
        /*000c*/ 	.word	0x00000000
        /*0010*/ 	.short	0x0000
        /*0012*/ 	.short	0x0070
        /*0014*/ 	.byte	0x00, 0xf0, 0x01, 0x2a


	//----- nvinfo : EIATTR_SPARSE_MMA_MASK
	.align		4
.L_105:
        /*0018*/ 	.byte	0x03, 0x50
        /*001a*/ 	.short	0x0000


	//----- nvinfo : EIATTR_MAXREG_COUNT
	.align		4
        /*001c*/ 	.byte	0x03, 0x1b
        /*001e*/ 	.short	0x00a8


	//----- nvinfo : EIATTR_NUM_BARRIERS
	.align		4
        /*0020*/ 	.byte	0x02, 0x4c
        /*0022*/ 	.byte	0x10
	.zero		1


	//----- nvinfo : EIATTR_EXTERNS
	.align		4
        /*0024*/ 	.byte	0x04, 0x0f
        /*0026*/ 	.short	(.L_107 - .L_106)


	//   ....[0]....
	.align		4
.L_106:
        /*0028*/ 	.word	index@(__assertfail)


	//----- nvinfo : EIATTR_ANNOTATIONS
	.align		4
.L_107:
        /*002c*/ 	.byte	0x04, 0x55
        /*002e*/ 	.short	(.L_109 - .L_108)


	//   ....[0]....
.L_108:
        /* <DEDUP_REMOVED lines=38> */
        /*0284*/ 	.byte	0x10, 0x17, 0x01, 0x00


	//----- nvinfo : EIATTR_MERCURY_ISA_VERSION
	.align		4
.L_109:
        /*0288*/ 	.byte	0x03, 0x5f
        /*028a*/ 	.short	0x0101


	//----- nvinfo : EIATTR_UNUSED_LOAD_BYTE_OFFSET
	.align		4
        /*028c*/ 	.byte	0x04, 0x44
        /*028e*/ 	.short	(.L_111 - .L_110)


	//   ....[0]....
.L_110:
        /*0290*/ 	.word	0x00000a40
        /*0294*/ 	.word	0x0000fff0


	//   ....[1]....
        /*0298*/ 	.word	0x00009b60
        /*029c*/ 	.word	0x0000fff0


	//----- nvinfo : EIATTR_INT_WARP_WIDE_INSTR_OFFSETS
	.align		4
.L_111:
        /*02a0*/ 	.byte	0x04, 0x31
        /*02a2*/ 	.short	(.L_113 - .L_112)


	//   ....[0]....
.L_112:
        /*02a4*/ 	.word	0x00000130


	//   ....[1]....
        /*02a8*/ 	.word	0x00000170


	//   ....[2]....
        /*02ac*/ 	.word	0x000001e0


	//   ....[3]....
        /*02b0*/ 	.word	0x0000d6b0


	//   ....[4]....
        /*02b4*/ 	.word	0x0000d740


	//   ....[5]....
        /*02b8*/ 	.word	0x00010080


	//   ....[6]....
        /*02bc*/ 	.word	0x00010110


	//----- nvinfo : EIATTR_COOP_GROUP_MASK_REGIDS
	.align		4
.L_113:
        /*02c0*/ 	.byte	0x04, 0x29
        /*02c2*/ 	.short	(.L_115 - .L_114)


	//   ....[0]....
.L_114:
        /*02c4*/ 	.word	0xffffffff


	//   ....[1]....
        /*02c8*/ 	.word	0xffffffff


	//   ....[2]....
        /*02cc*/ 	.word	0xffffffff


	//   ....[3]....
        /*02d0*/ 	.word	0xffffffff


	//   ....[4]....
        /*02d4*/ 	.word	0xffffffff


	//   ....[5]....
        /*02d8*/ 	.word	0xffffffff


	//   ....[6]....
        /*02dc*/ 	.word	0xffffffff


	//   ....[7]....
        /*02e0*/ 	.word	0xffffffff


	//   ....[8]....
        /*02e4*/ 	.word	0xffffffff


	//   ....[9]....
        /*02e8*/ 	.word	0xffffffff


	//   ....[10]....
        /*02ec*/ 	.word	0xffffffff


	//   ....[11]....
        /*02f0*/ 	.word	0xffffffff


	//   ....[12]....
        /*02f4*/ 	.word	0xffffffff


	//   ....[13]....
        /*02f8*/ 	.word	0xffffffff


	//   ....[14]....
        /*02fc*/ 	.word	0xffffffff


	//   ....[15]....
        /*0300*/ 	.word	0xffffffff


	//   ....[16]....
        /*0304*/ 	.word	0xffffffff


	//   ....[17]....
        /*0308*/ 	.word	0xffffffff


	//   ....[18]....
        /*030c*/ 	.word	0xffffffff


	//   ....[19]....
        /*0310*/ 	.word	0xffffffff


	//   ....[20]....
        /*0314*/ 	.word	0xffffffff


	//   ....[21]....
        /*0318*/ 	.word	0xffffffff


	//   ....[22]....
        /*031c*/ 	.word	0xffffffff


	//   ....[23]....
        /*0320*/ 	.word	0xffffffff


	//   ....[24]....
        /*0324*/ 	.word	0xffffffff


	//   ....[25]....
        /*0328*/ 	.word	0xffffffff


	//   ....[26]....
        /*032c*/ 	.word	0xffffffff


	//   ....[27]....
        /*0330*/ 	.word	0xffffffff


	//   ....[28]....
        /*0334*/ 	.word	0xffffffff


	//   ....[29]....
        /*0338*/ 	.word	0xffffffff


	//   ....[30]....
        /*033c*/ 	.word	0xffffffff


	//   ....[31]....
        /*0340*/ 	.word	0xffffffff


	//   ....[32]....
        /*0344*/ 	.word	0xffffffff


	//   ....[33]....
        /*0348*/ 	.word	0xffffffff


	//   ....[34]....
        /*034c*/ 	.word	0xffffffff


	//   ....[35]....
        /*0350*/ 	.word	0xffffffff


	//   ....[36]....
        /*0354*/ 	.word	0xffffffff


	//   ....[37]....
        /*0358*/ 	.word	0xffffffff


	//   ....[38]....
        /*035c*/ 	.word	0xffffffff


	//   ....[39]....
        /*0360*/ 	.word	0xffffffff


	//   ....[40]....
        /*0364*/ 	.word	0xffffffff


	//   ....[41]....
        /*0368*/ 	.word	0xffffffff


	//   ....[42]....
        /*036c*/ 	.word	0xffffffff


	//   ....[43]....
        /*0370*/ 	.word	0xffffffff


	//   ....[44]....
        /*0374*/ 	.word	0xffffffff


	//   ....[45]....
        /*0378*/ 	.word	0xffffffff


	//   ....[46]....
        /*037c*/ 	.word	0xffffffff


	//   ....[47]....
        /*0380*/ 	.word	0xffffffff


	//   ....[48]....
        /*0384*/ 	.word	0xffffffff


	//   ....[49]....
        /*0388*/ 	.word	0xffffffff


	//   ....[50]....
        /*038c*/ 	.word	0xffffffff


	//   ....[51]....
        /*0390*/ 	.word	0xffffffff


	//   ....[52]....
        /*0394*/ 	.word	0xffffffff


	//   ....[53]....
        /*0398*/ 	.word	0xffffffff


	//   ....[54]....
        /*039c*/ 	.word	0xffffffff


	//   ....[55]....
        /*03a0*/ 	.word	0xffffffff


	//   ....[56]....
        /*03a4*/ 	.word	0xffffffff


	//   ....[57]....
        /*03a8*/ 	.word	0xffffffff


	//   ....[58]....
        /*03ac*/ 	.word	0xffffffff


	//   ....[59]....
        /*03b0*/ 	.word	0xffffffff


	//   ....[60]....
        /*03b4*/ 	.word	0xffffffff


	//   ....[61]....
        /*03b8*/ 	.word	0xffffffff


	//   ....[62]....
        /*03bc*/ 	.word	0xffffffff


	//   ....[63]....
        /*03c0*/ 	.word	0xffffffff


	//   ....[64]....
        /*03c4*/ 	.word	0xffffffff


	//   ....[65]....
        /*03c8*/ 	.word	0xffffffff


	//   ....[66]....
        /*03cc*/ 	.word	0xffffffff


	//   ....[67]....
        /*03d0*/ 	.word	0xffffffff


	//   ....[68]....
        /*03d4*/ 	.word	0xffffffff


	//   ....[69]....
        /*03d8*/ 	.word	0xffffffff


	//   ....[70]....
        /*03dc*/ 	.word	0xffffffff


	//   ....[71]....
        /*03e0*/ 	.word	0xffffffff


	//   ....[72]....
        /*03e4*/ 	.word	0xffffffff


	//   ....[73]....
        /*03e8*/ 	.word	0xffffffff


	//   ....[74]....
        /*03ec*/ 	.word	0xffffffff


	//   ....[75]....
        /*03f0*/ 	.word	0xffffffff


	//   ....[76]....
        /*03f4*/ 	.word	0xffffffff


	//   ....[77]....
        /*03f8*/ 	.word	0xffffffff


	//   ....[78]....
        /*03fc*/ 	.word	0xffffffff


	//   ....[79]....
        /*0400*/ 	.word	0xffffffff


	//   ....[80]....
        /*0404*/ 	.word	0xffffffff


	//   ....[81]....
        /*0408*/ 	.word	0xffffffff


	//   ....[82]....
        /*040c*/ 	.word	0xffffffff


	//   ....[83]....
        /*0410*/ 	.word	0xffffffff


	//   ....[84]....
        /*0414*/ 	.word	0xffffffff


	//   ....[85]....
        /*0418*/ 	.word	0xffffffff


	//   ....[86]....
        /*041c*/ 	.word	0xffffffff


	//   ....[87]....
        /*0420*/ 	.word	0xffffffff


	//   ....[88]....
        /*0424*/ 	.word	0xffffffff


	//   ....[89]....
        /*0428*/ 	.word	0xffffffff


	//   ....[90]....
        /*042c*/ 	.word	0xffffffff


	//   ....[91]....
        /*0430*/ 	.word	0xffffffff


	//   ....[92]....
        /*0434*/ 	.word	0xffffffff


	//   ....[93]....
        /*0438*/ 	.word	0xffffffff


	//   ....[94]....
        /*043c*/ 	.word	0xffffffff


	//   ....[95]....
        /*0440*/ 	.word	0xffffffff


	//   ....[96]....
        /*0444*/ 	.word	0xffffffff


	//   ....[97]....
        /*0448*/ 	.word	0xffffffff


	//   ....[98]....
        /*044c*/ 	.word	0xffffffff


	//   ....[99]....
        /*0450*/ 	.word	0xffffffff


	//   ....[100]....
        /*0454*/ 	.word	0xffffffff


	//   ....[101]....
        /*0458*/ 	.word	0xffffffff


	//   ....[102]....
        /*045c*/ 	.word	0xffffffff


	//   ....[103]....
        /*0460*/ 	.word	0xffffffff


	//   ....[104]....
        /*0464*/ 	.word	0xffffffff


	//   ....[105]....
        /*0468*/ 	.word	0xffffffff


	//   ....[106]....
        /*046c*/ 	.word	0xffffffff


	//   ....[107]....
        /*0470*/ 	.word	0xffffffff


	//   ....[108]....
        /*0474*/ 	.word	0xffffffff


	//   ....[109]....
        /*0478*/ 	.word	0xffffffff


	//   ....[110]....
        /*047c*/ 	.word	0xffffffff


	//   ....[111]....
        /*0480*/ 	.word	0xffffffff


	//   ....[112]....
        /*0484*/ 	.word	0xffffffff


	//   ....[113]....
        /*0488*/ 	.word	0xffffffff


	//   ....[114]....
        /*048c*/ 	.word	0xffffffff


	//   ....[115]....
        /*0490*/ 	.word	0xffffffff


	//   ....[116]....
        /*0494*/ 	.word	0xffffffff


	//   ....[117]....
        /*0498*/ 	.word	0xffffffff


	//   ....[118]....
        /*049c*/ 	.word	0xffffffff


	//   ....[119]....
        /*04a0*/ 	.word	0xffffffff


	//   ....[120]....
        /*04a4*/ 	.word	0xffffffff


	//   ....[121]....
        /*04a8*/ 	.word	0xffffffff


	//   ....[122]....
        /*04ac*/ 	.word	0xffffffff


	//   ....[123]....
        /*04b0*/ 	.word	0x0500000f


	//   ....[124]....
        /*04b4*/ 	.word	0x0500000f


	//   ....[125]....
        /*04b8*/ 	.word	0x0500000f


	//   ....[126]....
        /*04bc*/ 	.word	0x0500000f


	//   ....[127]....
        /*04c0*/ 	.word	0x0500000f


	//   ....[128]....
        /*04c4*/ 	.word	0x0500000f


	//   ....[129]....
        /*04c8*/ 	.word	0x0500000f


	//   ....[130]....
        /*04cc*/ 	.word	0x0500000f


	//   ....[131]....
        /*04d0*/ 	.word	0x0500000f


	//   ....[132]....
        /*04d4*/ 	.word	0x0500000f


	//   ....[133]....
        /*04d8*/ 	.word	0x0500000f


	//   ....[134]....
        /*04dc*/ 	.word	0x0500000f


	//   ....[135]....
        /*04e0*/ 	.word	0x0500000f


	//   ....[136]....
        /*04e4*/ 	.word	0x0500000f


	//   ....[137]....
        /*04e8*/ 	.word	0x0500000f


	//   ....[138]....
        /*04ec*/ 	.word	0x0500000f


	//   ....[139]....
        /*04f0*/ 	.word	0x0500000f


	//   ....[140]....
        /*04f4*/ 	.word	0x0500000f


	//----- nvinfo : EIATTR_COOP_GROUP_INSTR_OFFSETS
	.align		4
.L_115:
        /*04f8*/ 	.byte	0x04, 0x28
        /*04fa*/ 	.short	(.L_117 - .L_116)


	//   ....[0]....
.L_116:
        /*04fc*/ 	.word	0x00000070


	//   ....[1]....
        /*0500*/ 	.word	0x00000140


	//   ....[2]....
        /*0504*/ 	.word	0x00000190


	//   ....[3]....
        /*0508*/ 	.word	0x000003c0


	//   ....[4]....
        /*050c*/ 	.word	0x00000520


	//   ....[5]....
        /*0510*/ 	.word	0x00000640


	//   ....[6]....
        /*0514*/ 	.word	0x000007a0


	//   ....[7]....
        /*0518*/ 	.word	0x000016f0


	//   ....[8]....
        /*051c*/ 	.word	0x000033d0


	//   ....[9]....
        /*0520*/ 	.word	0x000034d0


	//   ....[10]....
        /*0524*/ 	.word	0x00003cf0


	//   ....[11]....
        /*0528*/ 	.word	0x00003d70


	//   ....[12]....
        /*052c*/ 	.word	0x00006e10


	//   ....[13]....
        /*0530*/ 	.word	0x00006e40


	//   ....[14]....
        /*0534*/ 	.word	0x00006e60


	//   ....[15]....
        /*0538*/ 	.word	0x00006e90


	//   ....[16]....
        /*053c*/ 	.word	0x000093c0


	//   ....[17]....
        /*0540*/ 	.word	0x00009420


	//   ....[18]....
        /*0544*/ 	.word	0x00009440


	//   ....[19]....
        /*0548*/ 	.word	0x00009460


	//   ....[20]....
        /*054c*/ 	.word	0x0000a3f0


	//   ....[21]....
        /*0550*/ 	.word	0x0000a400


	//   ....[22]....
        /*0554*/ 	.word	0x0000a410


	//   ....[23]....
        /*0558*/ 	.word	0x0000a420


	//   ....[24]....
        /*055c*/ 	.word	0x0000a430


	//   ....[25]....
        /*0560*/ 	.word	0x0000a440


	//   ....[26]....
        /*0564*/ 	.word	0x0000a450


	//   ....[27]....
        /*0568*/ 	.word	0x0000a460


	//   ....[28]....
        /*056c*/ 	.word	0x0000a490


	//   ....[29]....
        /*0570*/ 	.word	0x0000a4a0


	//   ....[30]....
        /*0574*/ 	.word	0x0000a4d0


	//   ....[31]....
        /*0578*/ 	.word	0x0000a4e0


	//   ....[32]....
        /*057c*/ 	.word	0x0000a4f0


	//   ....[33]....
        /*0580*/ 	.word	0x0000a520


	//   ....[34]....
        /*0584*/ 	.word	0x0000a550


	//   ....[35]....
        /*0588*/ 	.word	0x0000a570


	//   ....[36]....
        /*058c*/ 	.word	0x0000a580


	//   ....[37]....
        /*0590*/ 	.word	0x0000a590


	//   ....[38]....
        /*0594*/ 	.word	0x0000a5c0


	//   ....[39]....
        /*0598*/ 	.word	0x0000a5f0


	//   ....[40]....
        /*059c*/ 	.word	0x0000a620


	//   ....[41]....
        /*05a0*/ 	.word	0x0000a630


	//   ....[42]....
        /*05a4*/ 	.word	0x0000a640


	//   ....[43]....
        /*05a8*/ 	.word	0x0000a650


	//   ....[44]....
        /*05ac*/ 	.word	0x0000a660


	//   ....[45]....
        /*05b0*/ 	.word	0x0000a670


	//   ....[46]....
        /*05b4*/ 	.word	0x0000a680


	//   ....[47]....
        /*05b8*/ 	.word	0x0000a690


	//   ....[48]....
        /*05bc*/ 	.word	0x0000a6a0


	//   ....[49]....
        /*05c0*/ 	.word	0x0000a6f0


	//   ....[50]....
        /*05c4*/ 	.word	0x0000a720


	//   ....[51]....
        /*05c8*/ 	.word	0x0000a750


	//   ....[52]....
        /*05cc*/ 	.word	0x0000ad70


	//   ....[53]....
        /*05d0*/ 	.word	0x0000adb0


	//   ....[54]....
        /*05d4*/ 	.word	0x0000adf0


	//   ....[55]....
        /*05d8*/ 	.word	0x0000ae20


	//   ....[56]....
        /*05dc*/ 	.word	0x0000b3b0


	//   ....[57]....
        /*05e0*/ 	.word	0x0000b3f0


	//   ....[58]....
        /*05e4*/ 	.word	0x0000b4b0


	//   ....[59]....
        /*05e8*/ 	.word	0x0000b4d0


	//   ....[60]....
        /*05ec*/ 	.word	0x0000b590


	//   ....[61]....
        /*05f0*/ 	.word	0x0000b5b0


	//   ....[62]....
        /*05f4*/ 	.word	0x0000b680


	//   ....[63]....
        /*05f8*/ 	.word	0x0000b6a0


	//   ....[64]....
        /*05fc*/ 	.word	0x0000bf90


	//   ....[65]....
        /*0600*/ 	.word	0x0000bfb0


	//   ....[66]....
        /*0604*/ 	.word	0x0000c070


	//   ....[67]....
        /*0608*/ 	.word	0x0000c090


	//   ....[68]....
        /*060c*/ 	.word	0x0000c150


	//   ....[69]....
        /*0610*/ 	.word	0x0000c170


	//   ....[70]....
        /*0614*/ 	.word	0x0000c240


	//   ....[71]....
        /*0618*/ 	.word	0x0000c260


	//   ....[72]....
        /*061c*/ 	.word	0x0000c3a0


	//   ....[73]....
        /*0620*/ 	.word	0x0000c5b0


	//   ....[74]....
        /*0624*/ 	.word	0x0000c5e0


	//   ....[75]....
        /*0628*/ 	.word	0x0000c610


	//   ....[76]....
        /*062c*/ 	.word	0x0000c650


	//   ....[77]....
        /*0630*/ 	.word	0x0000c680


	//   ....[78]....
        /*0634*/ 	.word	0x0000c6b0


	//   ....[79]....
        /*0638*/ 	.word	0x0000c840


	//   ....[80]....
        /*063c*/ 	.word	0x0000c870


	//   ....[81]....
        /*0640*/ 	.word	0x0000c8a0


	//   ....[82]....
        /*0644*/ 	.word	0x0000c8d0


	//   ....[83]....
        /*0648*/ 	.word	0x0000c900


	//   ....[84]....
        /*064c*/ 	.word	0x0000c940


	//   ....[85]....
        /*0650*/ 	.word	0x0000c9d0


	//   ....[86]....
        /*0654*/ 	.word	0x0000ca10


	//   ....[87]....
        /*0658*/ 	.word	0x0000caa0


	//   ....[88]....
        /*065c*/ 	.word	0x0000de60


	//   ....[89]....
        /*0660*/ 	.word	0x0000e9f0


	//   ....[90]....
        /*0664*/ 	.word	0x0000ea20


	//   ....[91]....
        /*0668*/ 	.word	0x0000eac0


	//   ....[92]....
        /*066c*/ 	.word	0x0000eae0


	//   ....[93]....
        /*0670*/ 	.word	0x0000eb60


	//   ....[94]....
        /*0674*/ 	.word	0x0000eb80


	//   ....[95]....
        /*0678*/ 	.word	0x0000ec00


	//   ....[96]....
        /*067c*/ 	.word	0x0000ec20


	//   ....[97]....
        /*0680*/ 	.word	0x0000eca0


	//   ....[98]....
        /*0684*/ 	.word	0x0000ecc0


	//   ....[99]....
        /*0688*/ 	.word	0x0000ed40


	//   ....[100]....
        /*068c*/ 	.word	0x0000ed60


	//   ....[101]....
        /*0690*/ 	.word	0x0000ede0


	//   ....[102]....
        /*0694*/ 	.word	0x0000ee00


	//   ....[103]....
        /*0698*/ 	.word	0x0000ee10


	//   ....[104]....
        /*069c*/ 	.word	0x0000ee20


	//   ....[105]....
        /*06a0*/ 	.word	0x00010c00


	//   ....[106]....
        /*06a4*/ 	.word	0x00010c30


	//   ....[107]....
        /*06a8*/ 	.word	0x00010c60


	//   ....[108]....
        /*06ac*/ 	.word	0x00010c90


	//   ....[109]....
        /*06b0*/ 	.word	0x00010cd0


	//   ....[110]....
        /*06b4*/ 	.word	0x00010ce0


	//   ....[111]....
        /*06b8*/ 	.word	0x00010d10


	//   ....[112]....
        /*06bc*/ 	.word	0x00010d20


	//   ....[113]....
        /*06c0*/ 	.word	0x00010e60


	//   ....[114]....
        /*06c4*/ 	.word	0x00010e90


	//   ....[115]....
        /*06c8*/ 	.word	0x00010ec0


	//   ....[116]....
        /*06cc*/ 	.word	0x00010ef0


	//   ....[117]....
        /*06d0*/ 	.word	0x00010f20


	//   ....[118]....
        /*06d4*/ 	.word	0x00010f60


	//   ....[119]....
        /*06d8*/ 	.word	0x00010ff0


	//   ....[120]....
        /*06dc*/ 	.word	0x00011030


	//   ....[121]....
        /*06e0*/ 	.word	0x00011070


	//   ....[122]....
        /*06e4*/ 	.word	0x00011520


	//   ....[123]....
        /*06e8*/ 	.word	0x00011a40


	//   ....[124]....
        /*06ec*/ 	.word	0x00011c00


	//   ....[125]....
        /*06f0*/ 	.word	0x00011c70


	//   ....[126]....
        /*06f4*/ 	.word	0x00011cd0


	//   ....[127]....
        /*06f8*/ 	.word	0x00011dd0


	//   ....[128]....
        /*06fc*/ 	.word	0x00011e30


	//   ....[129]....
        /*0700*/ 	.word	0x00011f30


	//   ....[130]....
        /*0704*/ 	.word	0x00011f90


	//   ....[131]....
        /*0708*/ 	.word	0x00012090


	//   ....[132]....
        /*070c*/ 	.word	0x000120f0


	//   ....[133]....
        /*0710*/ 	.word	0x000121f0


	//   ....[134]....
        /*0714*/ 	.word	0x00012250


	//   ....[135]....
        /*0718*/ 	.word	0x00012350


	//   ....[136]....
        /*071c*/ 	.word	0x000123b0


	//   ....[137]....
        /*0720*/ 	.word	0x000124a0


	//   ....[138]....
        /*0724*/ 	.word	0x00012500


	//   ....[139]....
        /*0728*/ 	.word	0x000125a0


	//   ....[140]....
        /*072c*/ 	.word	0x00012930


	//----- nvinfo : EIATTR_REG_RECONFIG
	.align		4
.L_117:
        /*0730*/ 	.byte	0x01, 0x54
	.zero		2


	//----- nvinfo : EIATTR_SYSCALL_OFFSETS
	.align		4
        /*0734*/ 	.byte	0x04, 0x46
        /*0736*/ 	.short	(.L_119 - .L_118)


	//   ....[0]....
.L_118:
        /*0738*/ 	.word	0x000018d0


	//   ....[1]....
        /*073c*/ 	.word	0x0000d8b0


	//   ....[2]....
        /*0740*/ 	.word	0x0000da40


	//   ....[3]....
        /*0744*/ 	.word	0x0000db90


	//   ....[4]....
        /*0748*/ 	.word	0x0000dcd0


	//   ....[5]....
        /*074c*/ 	.word	0x0000e670


	//----- nvinfo : EIATTR_MBARRIER_INSTR_OFFSETS
	.align		4
.L_119:
        /*0750*/ 	.byte	0x04, 0x39
        /*0752*/ 	.short	(.L_121 - .L_120)


	//   ....[0]....
.L_120:
        /*0754*/ 	.word	0x00000270
        /*0758*/ 	.word	0x000000ff
        /*075c*/ 	.word	0x0002e800
        /*0760*/ 	.short	0x0100
        /*0762*/ 	.byte	0x08
	.zero		1


	//   ....[1]....
        /*0764*/ 	.word	0x00000280
        /*0768*/ 	.word	0x000000ff
        /*076c*/ 	.word	0x0002e820
        /*0770*/ 	.short	0x0100
        /*0772*/ 	.byte	0x08
	.zero		1


	//   ....[2]....
        /*0774*/ 	.word	0x00000370
        /*0778*/ 	.word	0x000000ff
        /*077c*/ 	.word	0x0002e830
        /*0780*/ 	.short	0x0100
        /*0782*/ 	.byte	0x08
	.zero		1


	//   ....[3]....
        /*0784*/ 	.word	0x00000380
        /*0788*/ 	.word	0x000000ff
        /*078c*/ 	.word	0x0002e840
        /*0790*/ 	.short	0x0100
        /*0792*/ 	.byte	0x08
	.zero		1


	//   ....[4]....
        /*0794*/ 	.word	0x00000390
        /*0798*/ 	.word	0x000000ff
        /*079c*/ 	.word	0x0002e838
        /*07a0*/ 	.short	0x0100
        /*07a2*/ 	.byte	0x08
	.zero		1


	//   ....[5]....
        /*07a4*/ 	.word	0x000003a0
        /*07a8*/ 	.word	0x000000ff
        /*07ac*/ 	.word	0x0002e848
        /*07b0*/ 	.short	0x0100
        /*07b2*/ 	.byte	0x08
	.zero		1


	//   ....[6]....
        /*07b4*/ 	.word	0x000004d0
        /*07b8*/ 	.word	0x000000ff
        /*07bc*/ 	.word	0x0002e850
        /*07c0*/ 	.short	0x0100
        /*07c2*/ 	.byte	0x08
	.zero		1


	//   ....[7]....
        /*07c4*/ 	.word	0x000004e0
        /*07c8*/ 	.word	0x000000ff
        /*07cc*/ 	.word	0x0002e860
        /*07d0*/ 	.short	0x0100
        /*07d2*/ 	.byte	0x08
	.zero		1


	//   ....[8]....
        /*07d4*/ 	.word	0x000004f0
        /*07d8*/ 	.word	0x000000ff
        /*07dc*/ 	.word	0x0002e858
        /*07e0*/ 	.short	0x0100
        /*07e2*/ 	.byte	0x08
	.zero		1


	//   ....[9]....
        /*07e4*/ 	.word	0x00000500
        /*07e8*/ 	.word	0x000000ff
        /*07ec*/ 	.word	0x0002e868
        /*07f0*/ 	.short	0x0100
        /*07f2*/ 	.byte	0x08
	.zero		1


	//   ....[10]....
        /*07f4*/ 	.word	0x000005f0
        /*07f8*/ 	.word	0x000000ff
        /*07fc*/ 	.word	0x0002e870
        /*0800*/ 	.short	0x0100
        /*0802*/ 	.byte	0x06
	.zero		1


	//   ....[11]....
        /*0804*/ 	.word	0x00000600
        /*0808*/ 	.word	0x000000ff
        /*080c*/ 	.word	0x0002e880
        /*0810*/ 	.short	0x0100
        /*0812*/ 	.byte	0x06
	.zero		1


	//   ....[12]....
        /*0814*/ 	.word	0x00000610
        /*0818*/ 	.word	0x000000ff
        /*081c*/ 	.word	0x0002e878
        /*0820*/ 	.short	0x0100
        /*0822*/ 	.byte	0x06
	.zero		1


	//   ....[13]....
        /*0824*/ 	.word	0x00000620
        /*0828*/ 	.word	0x000000ff
        /*082c*/ 	.word	0x0002e888
        /*0830*/ 	.short	0x0100
        /*0832*/ 	.byte	0x06
	.zero		1


	//   ....[14]....
        /*0834*/ 	.word	0x00000750
        /*0838*/ 	.word	0x000000ff
        /*083c*/ 	.word	0x0002e890
        /*0840*/ 	.short	0x0100
        /*0842*/ 	.byte	0x08
	.zero		1


	//   ....[15]....
        /*0844*/ 	.word	0x00000760
        /*0848*/ 	.word	0x000000ff
        /*084c*/ 	.word	0x0002e8a0
        /*0850*/ 	.short	0x0100
        /*0852*/ 	.byte	0x08
	.zero		1


	//   ....[16]....
        /*0854*/ 	.word	0x00000770
        /*0858*/ 	.word	0x000000ff
        /*085c*/ 	.word	0x0002e898
        /*0860*/ 	.short	0x0100
        /*0862*/ 	.byte	0x08
	.zero		1


	//   ....[17]....
        /*0864*/ 	.word	0x00000780
        /*0868*/ 	.word	0x000000ff
        /*086c*/ 	.word	0x0002e8a8
        /*0870*/ 	.short	0x0100
        /*0872*/ 	.byte	0x08
	.zero		1


	//   ....[18]....
        /*0874*/ 	.word	0x000008b0
        /*0878*/ 	.word	0x000000ff
        /*087c*/ 	.word	0x0002e8b0
        /*0880*/ 	.short	0x0100
        /*0882*/ 	.byte	0x08
	.zero		1


	//   ....[19]....
        /*0884*/ 	.word	0x000008c0
        /*0888*/ 	.word	0x000000ff
        /*088c*/ 	.word	0x0002e8c0
        /*0890*/ 	.short	0x0100
        /*0892*/ 	.byte	0x08
	.zero		1


	//   ....[20]....
        /*0894*/ 	.word	0x000008d0
        /*0898*/ 	.word	0x000000ff
        /*089c*/ 	.word	0x0002e8b8
        /*08a0*/ 	.short	0x0100
        /*08a2*/ 	.byte	0x08
	.zero		1


	//   ....[21]....
        /*08a4*/ 	.word	0x000008e0
        /*08a8*/ 	.word	0x000000ff
        /*08ac*/ 	.word	0x0002e8c8
        /*08b0*/ 	.short	0x0100
        /*08b2*/ 	.byte	0x08
	.zero		1


	//   ....[22]....
        /*08b4*/ 	.word	0x00001980
        /*08b8*/ 	.word	0x00000000
        /*08bc*/ 	.word	0x0002e800
        /*08c0*/ 	.short	0x010a
        /*08c2*/ 	.byte	0x3f
	.zero		1


	//   ....[23]....
        /*08c4*/ 	.word	0x00001a10
        /*08c8*/ 	.word	0x00000005
        /*08cc*/ 	.word	0x0002e830
        /*08d0*/ 	.short	0x010a
        /*08d2*/ 	.byte	0x3f
	.zero		1


	//   ....[24]....
        /*08d4*/ 	.word	0x00001aa0
        /*08d8*/ 	.word	0x00000005
        /*08dc*/ 	.word	0x0002e830
        /*08e0*/ 	.short	0x010a
        /*08e2*/ 	.byte	0x3f
	.zero		1


	//   ....[25]....
        /*08e4*/ 	.word	0x000040e0
        /*08e8*/ 	.word	0x0000003a
        /*08ec*/ 	.word	0x00000000
        /*08f0*/ 	.short	0x0101
        /*08f2*/ 	.byte	0x3f
	.zero		1


	//   ....[26]....
        /*08f4*/ 	.word	0x00005900
        /*08f8*/ 	.word	0x000000ff
        /*08fc*/ 	.word	0x0002e830
        /*0900*/ 	.short	0x010a
        /*0902*/ 	.byte	0x06
	.zero		1


	//   ....[27]....
        /*0904*/ 	.word	0x00005940
        /*0908*/ 	.word	0x000000ff
        /*090c*/ 	.word	0x0002e830
        /*0910*/ 	.short	0x010a
        /*0912*/ 	.byte	0x06
	.zero		1


	//   ....[28]....
        /*0914*/ 	.word	0x00006560
        /*0918*/ 	.word	0x000000ff
        /*091c*/ 	.word	0x0002e850
        /*0920*/ 	.short	0x010a
        /*0922*/ 	.byte	0x06
	.zero		1


	//   ....[29]....
        /*0924*/ 	.word	0x000065a0
        /*0928*/ 	.word	0x000000ff
        /*092c*/ 	.word	0x0002e850
        /*0930*/ 	.short	0x010a
        /*0932*/ 	.byte	0x06
	.zero		1


	//   ....[30]....
        /*0934*/ 	.word	0x000083b0
        /*0938*/ 	.word	0x00000005
        /*093c*/ 	.word	0x00000000
        /*0940*/ 	.short	0x0101
        /*0942*/ 	.byte	0x3f
	.zero		1


	//   ....[31]....
        /*0944*/ 	.word	0x000087d0
        /*0948*/ 	.word	0x0000000b
        /*094c*/ 	.word	0x00000000
        /*0950*/ 	.short	0x0101
        /*0952*/ 	.byte	0x3f
	.zero		1


	//   ....[32]....
        /*0954*/ 	.word	0x00008f20
        /*0958*/ 	.word	0x00000014
        /*095c*/ 	.word	0x0002e850
        /*0960*/ 	.short	0x010a
        /*0962*/ 	.byte	0x3f
	.zero		1


	//   ....[33]....
        /*0964*/ 	.word	0x00008fb0
        /*0968*/ 	.word	0x00000014
        /*096c*/ 	.word	0x0002e850
        /*0970*/ 	.short	0x010a
        /*0972*/ 	.byte	0x3f
	.zero		1


	//   ....[34]....
        /*0974*/ 	.word	0x00009700
        /*0978*/ 	.word	0x00000005
        /*097c*/ 	.word	0x00000000
        /*0980*/ 	.short	0x0101
        /*0982*/ 	.byte	0x3f
	.zero		1


	//   ....[35]....
        /*0984*/ 	.word	0x0000b3e0
        /*0988*/ 	.word	0x00000002
        /*098c*/ 	.word	0x00000000
        /*0990*/ 	.short	0x0101
        /*0992*/ 	.byte	0x3f
	.zero		1


	//   ....[36]....
        /*0994*/ 	.word	0x0000e0f0
        /*0998*/ 	.word	0x00000003
        /*099c*/ 	.word	0x0002e880
        /*09a0*/ 	.short	0x010a
        /*09a2*/ 	.byte	0x3f
	.zero		1


	//   ....[37]....
        /*09a4*/ 	.word	0x0000e290
        /*09a8*/ 	.word	0x00000003
        /*09ac*/ 	.word	0x0002e840
        /*09b0*/ 	.short	0x010a
        /*09b2*/ 	.byte	0x3f
	.zero		1


	//   ....[38]....
        /*09b4*/ 	.word	0x0000ef20
        /*09b8*/ 	.word	0x00000012
        /*09bc*/ 	.word	0x0002e800
        /*09c0*/ 	.short	0x0107
        /*09c2*/ 	.byte	0x3f
	.zero		1


	//   ....[39]....
        /*09c4*/ 	.word	0x0000f010
        /*09c8*/ 	.word	0x00000012
        /*09cc*/ 	.word	0x0002e800
        /*09d0*/ 	.short	0x0101
        /*09d2*/ 	.byte	0x3f
	.zero		1


	//   ....[40]....
        /*09d4*/ 	.word	0x0000f030
        /*09d8*/ 	.word	0x00000012
        /*09dc*/ 	.word	0x0002e820
        /*09e0*/ 	.short	0x010a
        /*09e2*/ 	.byte	0x3f
	.zero		1


	//   ....[41]....
        /*09e4*/ 	.word	0x0000f370
        /*09e8*/ 	.word	0x00000003
        /*09ec*/ 	.word	0x0002e880
        /*09f0*/ 	.short	0x010a
        /*09f2*/ 	.byte	0x3f
	.zero		1


	//   ....[42]....
        /*09f4*/ 	.word	0x0000f5b0
        /*09f8*/ 	.word	0x00000003
        /*09fc*/ 	.word	0x0002e840
        /*0a00*/ 	.short	0x010a
        /*0a02*/ 	.byte	0x3f
	.zero		1


	//   ....[43]....
        /*0a04*/ 	.word	0x0000f880
        /*0a08*/ 	.word	0x00000013
        /*0a0c*/ 	.word	0x0002e870
        /*0a10*/ 	.short	0x010a
        /*0a12*/ 	.byte	0x3f
	.zero		1


	//   ....[44]....
        /*0a14*/ 	.word	0x0000f8f0
        /*0a18*/ 	.word	0x00000013
        /*0a1c*/ 	.word	0x0002e860
        /*0a20*/ 	.short	0x010a
        /*0a22*/ 	.byte	0x3f
	.zero		1


	//   ....[45]....
        /*0a24*/ 	.word	0x0000ff60
        /*0a28*/ 	.word	0x00000013
        /*0a2c*/ 	.word	0x0002e850
        /*0a30*/ 	.short	0x0101
        /*0a32*/ 	.byte	0x3f
	.zero		1


	//   ....[46]....
        /*0a34*/ 	.word	0x0000ffe0
        /*0a38*/ 	.word	0x00000013
        /*0a3c*/ 	.word	0x00000000
        /*0a40*/ 	.short	0x0101
        /*0a42*/ 	.byte	0x3f
	.zero		1


	//   ....[47]....
        /*0a44*/ 	.word	0x000101f0
        /*0a48*/ 	.word	0x00000010
        /*0a4c*/ 	.word	0x0002e870
        /*0a50*/ 	.short	0x010a
        /*0a52*/ 	.byte	0x3f
	.zero		1


	//   ....[48]....
        /*0a54*/ 	.word	0x00010280
        /*0a58*/ 	.word	0x00000010
        /*0a5c*/ 	.word	0x0002e860
        /*0a60*/ 	.short	0x010a
        /*0a62*/ 	.byte	0x3f
	.zero		1


	//   ....[49]....
        /*0a64*/ 	.word	0x00010910
        /*0a68*/ 	.word	0x00000010
        /*0a6c*/ 	.word	0x0002e850
        /*0a70*/ 	.short	0x0101
        /*0a72*/ 	.byte	0x3f
	.zero		1


	//   ....[50]....
        /*0a74*/ 	.word	0x00010950
        /*0a78*/ 	.word	0x00000000
        /*0a7c*/ 	.word	0x00000000
        /*0a80*/ 	.short	0x0101
        /*0a82*/ 	.byte	0x3f
	.zero		1


	//   ....[51]....
        /*0a84*/ 	.word	0x000114a0
        /*0a88*/ 	.word	0x00000000
        /*0a8c*/ 	.word	0x0002e820
        /*0a90*/ 	.short	0x010a
        /*0a92*/ 	.byte	0x3f
	.zero		1


	//   ....[52]....
        /*0a94*/ 	.word	0x00011660
        /*0a98*/ 	.word	0x00000006
        /*0a9c*/ 	.word	0x00000000
        /*0aa0*/ 	.short	0x010a
        /*0aa2*/ 	.byte	0x3f
	.zero		1


	//   ....[53]....
        /*0aa4*/ 	.word	0x000116d0
        /*0aa8*/ 	.word	0x00000007
        /*0aac*/ 	.word	0x00000000
        /*0ab0*/ 	.short	0x010a
        /*0ab2*/ 	.byte	0x3f
	.zero		1


	//   ....[54]....
        /*0ab4*/ 	.word	0x00011730
        /*0ab8*/ 	.word	0x00000004
        /*0abc*/ 	.word	0x0002e860
        /*0ac0*/ 	.short	0x010a
        /*0ac2*/ 	.byte	0x3f
	.zero		1


	//   ....[55]....
        /*0ac4*/ 	.word	0x00011780
        /*0ac8*/ 	.word	0x00000003
        /*0acc*/ 	.word	0x0002e860
        /*0ad0*/ 	.short	0x010a
        /*0ad2*/ 	.byte	0x3f
	.zero		1


	//   ....[56]....
        /*0ad4*/ 	.word	0x000117c0
        /*0ad8*/ 	.word	0x00000004
        /*0adc*/ 	.word	0x0002e880
        /*0ae0*/ 	.short	0x010a
        /*0ae2*/ 	.byte	0x3f
	.zero		1


	//   ....[57]....
        /*0ae4*/ 	.word	0x000117e0
        /*0ae8*/ 	.word	0x00000003
        /*0aec*/ 	.word	0x0002e880
        /*0af0*/ 	.short	0x010a
        /*0af2*/ 	.byte	0x3f
	.zero		1


	//   ....[58]....
        /*0af4*/ 	.word	0x00011840
        /*0af8*/ 	.word	0x00000000
        /*0afc*/ 	.word	0x0002e800
        /*0b00*/ 	.short	0x010a
        /*0b02*/ 	.byte	0x3f
	.zero		1


	//   ....[59]....
        /*0b04*/ 	.word	0x00011890
        /*0b08*/ 	.word	0x00000005
        /*0b0c*/ 	.word	0x0002e830
        /*0b10*/ 	.short	0x010a
        /*0b12*/ 	.byte	0x3f
	.zero		1


	//   ....[60]....
        /*0b14*/ 	.word	0x000118f0
        /*0b18*/ 	.word	0x00000007
        /*0b1c*/ 	.word	0x0002e830
        /*0b20*/ 	.short	0x010a
        /*0b22*/ 	.byte	0x3f
	.zero		1


	//   ....[61]....
        /*0b24*/ 	.word	0x00011950
        /*0b28*/ 	.word	0x00000007
        /*0b2c*/ 	.word	0x0002e850
        /*0b30*/ 	.short	0x010a
        /*0b32*/ 	.byte	0x3f
	.zero		1


	//   ....[62]....
        /*0b34*/ 	.word	0x000119a0
        /*0b38*/ 	.word	0x00000014
        /*0b3c*/ 	.word	0x0002e850
        /*0b40*/ 	.short	0x010a
        /*0b42*/ 	.byte	0x3f
	.zero		1


	//   ....[63]....
        /*0b44*/ 	.word	0x00011af0
        /*0b48*/ 	.word	0x00000003
        /*0b4c*/ 	.word	0x0002e880
        /*0b50*/ 	.short	0x010a
        /*0b52*/ 	.byte	0x3f
	.zero		1


	//   ....[64]....
        /*0b54*/ 	.word	0x00011b40
        /*0b58*/ 	.word	0x00000003
        /*0b5c*/ 	.word	0x0002e840
        /*0b60*/ 	.short	0x010a
        /*0b62*/ 	.byte	0x3f
	.zero		1


	//   ....[65]....
        /*0b64*/ 	.word	0x00012620
        /*0b68*/ 	.word	0x00000012
        /*0b6c*/ 	.word	0x0002e820
        /*0b70*/ 	.short	0x010a
        /*0b72*/ 	.byte	0x3f
	.zero		1


	//   ....[66]....
        /*0b74*/ 	.word	0x00012670
        /*0b78*/ 	.word	0x00000003
        /*0b7c*/ 	.word	0x0002e880
        /*0b80*/ 	.short	0x010a
        /*0b82*/ 	.byte	0x3f
	.zero		1


	//   ....[67]....
        /*0b84*/ 	.word	0x000126c0
        /*0b88*/ 	.word	0x00000003
        /*0b8c*/ 	.word	0x0002e840
        /*0b90*/ 	.short	0x010a
        /*0b92*/ 	.byte	0x3f
	.zero		1


	//   ....[68]....
        /*0b94*/ 	.word	0x00012710
        /*0b98*/ 	.word	0x00000013
        /*0b9c*/ 	.word	0x0002e870
        /*0ba0*/ 	.short	0x010a
        /*0ba2*/ 	.byte	0x3f
	.zero		1


	//   ....[69]....
        /*0ba4*/ 	.word	0x00012760
        /*0ba8*/ 	.word	0x00000013
        /*0bac*/ 	.word	0x0002e860
        /*0bb0*/ 	.short	0x010a
        /*0bb2*/ 	.byte	0x3f
	.zero		1


	//   ....[70]....
        /*0bb4*/ 	.word	0x000127b0
        /*0bb8*/ 	.word	0x00000010
        /*0bbc*/ 	.word	0x0002e870
        /*0bc0*/ 	.short	0x010a
        /*0bc2*/ 	.byte	0x3f
	.zero		1


	//   ....[71]....
        /*0bc4*/ 	.word	0x00012800
        /*0bc8*/ 	.word	0x00000010
        /*0bcc*/ 	.word	0x0002e860
        /*0bd0*/ 	.short	0x010a
        /*0bd2*/ 	.byte	0x3f
	.zero		1


	//   ....[72]....
        /*0bd4*/ 	.word	0x00012850
        /*0bd8*/ 	.word	0x00000000
        /*0bdc*/ 	.word	0x0002e820
        /*0be0*/ 	.short	0x010a
        /*0be2*/ 	.byte	0x3f
	.zero		1


	//   ....[73]....
        /*0be4*/ 	.word	0x000129f0
        /*0be8*/ 	.word	0x00000006
        /*0bec*/ 	.word	0x00000000
        /*0bf0*/ 	.short	0x010a
        /*0bf2*/ 	.byte	0x3f
	.zero		1


	//   ....[74]....
        /*0bf4*/ 	.word	0x00012a40
        /*0bf8*/ 	.word	0x00000007
        /*0bfc*/ 	.word	0x00000000
        /*0c00*/ 	.short	0x010a
        /*0c02*/ 	.byte	0x3f
	.zero		1


	//   ....[75]....
        /*0c04*/ 	.word	0x00012a90
        /*0c08*/ 	.word	0x00000004
        /*0c0c*/ 	.word	0x0002e860
        /*0c10*/ 	.short	0x010a
        /*0c12*/ 	.byte	0x3f
	.zero		1


	//   ....[76]....
        /*0c14*/ 	.word	0x00012ae0
        /*0c18*/ 	.word	0x00000003
        /*0c1c*/ 	.word	0x0002e860
        /*0c20*/ 	.short	0x010a
        /*0c22*/ 	.byte	0x3f
	.zero		1


	//   ....[77]....
        /*0c24*/ 	.word	0x00012b30
        /*0c28*/ 	.word	0x00000004
        /*0c2c*/ 	.word	0x0002e880
        /*0c30*/ 	.short	0x010a
        /*0c32*/ 	.byte	0x3f
	.zero		1


	//----- nvinfo : EIATTR_NUM_MBARRIERS
	.align		4
.L_121:
        /*0c34*/ 	.byte	0x03, 0x38
        /*0c36*/ 	.short	0x0016


	//----- nvinfo : EIATTR_EXIT_INSTR_OFFSETS
	.align		4
        /*0c38*/ 	.byte	0x04, 0x1c
        /*0c3a*/ 	.short	(.L_123 - .L_122)


	//   ....[0]....
.L_122:
        /*0c3c*/ 	.word	0x00000a80


	//   ....[1]....
        /*0c40*/ 	.word	0x0000c350


	//   ....[2]....
        /*0c44*/ 	.word	0x00011830


	//----- nvinfo : EIATTR_MAX_THREADS
	.align		4
.L_123:
        /*0c48*/ 	.byte	0x04, 0x05
        /*0c4a*/ 	.short	(.L_125 - .L_124)
.L_124:
        /*0c4c*/ 	.word	0x00000180
        /*0c50*/ 	.word	0x00000001
        /*0c54*/ 	.word	0x00000001


	//----- nvinfo : EIATTR_CRS_STACK_SIZE
	.align		4
.L_125:
        /*0c58*/ 	.byte	0x04, 0x1e
        /*0c5a*/ 	.short	(.L_127 - .L_126)
.L_126:
        /*0c5c*/ 	.word	0x00000000


	//----- nvinfo : EIATTR_CBANK_PARAM_SIZE
	.align		4
.L_127:
        /*0c60*/ 	.byte	0x03, 0x19
        /*0c62*/ 	.short	0x0af0


	//----- nvinfo : EIATTR_PARAM_CBANK
	.align		4
        /*0c64*/ 	.byte	0x04, 0x0a
        /*0c66*/ 	.short	(.L_129 - .L_128)
	.align		4
.L_128:
        /*0c68*/ 	.word	index@(.nv.constant0._ZN7cutlass13device_kernelIN5flash11enable_sm90INS1_16FlashAttnFwdSm90INS1_25CollectiveMainloopFwdSm90ILi2EN4cute5tupleIJNS5_1CILi1EEES8_S8_EEENS6_IJNS7_ILi128EEENS7_ILi224EEESA_EEELi128ENS_12float_e4m3_tEfNS_4arch4Sm90ELb0ELb0ELb0ELb1ELb0ELb0ELb0ELb1ELb1ELb1ELb0ELb0EEENS1_21CollectiveEpilogueFwdINS6_IJSA_SA_SB_EEES9_NS_10bfloat16_tESF_Li256ELb1ELb1ELb0ELb1EEENS1_36VarlenDynamicPersistentTileSchedulerILi128ELi224ELi256ELi128ELb0ELb1ELb1ELb0ELb1ELb1EEEEEEEEEvNT_6ParamsE)
        /*0c6c*/ 	.short	0x0210
        /*0c6e*/ 	.short	0x0af0


	//----- nvinfo : EIATTR_SW_WAR
	.align		4
.L_129:
        /*0c70*/ 	.byte	0x04, 0x36
        /*0c72*/ 	.short	(.L_131 - .L_130)
.L_130:
        /*0c74*/ 	.word	0x00000008
.L_131:


//--------------------- .nv.info._ZN7cutlass13device_kernelIN5flash11enable_sm90INS1_16FlashAttnFwdSm90INS1_25CollectiveMainloopFwdSm90ILi2EN4cute5tupleIJNS5_1CILi1EEES8_S8_EEENS6_IJNS7_ILi128EEENS7_ILi224EEESA_EEELi128ENS_12float_e4m3_tEfNS_4arch4Sm90ELb0ELb0ELb0ELb1ELb0ELb1ELb0ELb1ELb1ELb1ELb0ELb0EEENS1_21CollectiveEpilogueFwdINS6_IJSA_SA_SB_EEES9_NS_10bfloat16_tESF_Li256ELb1ELb1ELb0ELb1EEENS1_36VarlenDynamicPersistentTileSchedulerILi128ELi224ELi256ELi128ELb0ELb1ELb1ELb0ELb1ELb1EEEEEEEEEvNT_6ParamsE --------------------------
	.section	.nv.info._ZN7cutlass13device_kernelIN5flash11enable_sm90INS1_16FlashAttnFwdSm90INS1_25CollectiveMainloopFwdSm90ILi2EN4cute5tupleIJNS5_1CILi1EEES8_S8_EEENS6_IJNS7_ILi128EEENS7_ILi224EEESA_EEELi128ENS_12float_e4m3_tEfNS_4arch4Sm90ELb0ELb0ELb0ELb1ELb0ELb1ELb0ELb1ELb1ELb1ELb0ELb0EEENS1_21CollectiveEpilogueFwdINS6_IJSA_SA_SB_EEES9_NS_10bfloat16_tESF_Li256ELb1ELb1ELb0ELb1EEENS1_36VarlenDynamicPersistentTileSchedulerILi128ELi224ELi256ELi128ELb0ELb1ELb1ELb0ELb1ELb1EEEEEEEEEvNT_6ParamsE,"",@"SHT_CUDA_INFO"
	.sectionflags	@""
	.align	4


	//----- nvinfo : EIATTR_CUDA_API_VERSION
	.align		4
        /*0000*/ 	.byte	0x04, 0x37
        /*0002*/ 	.short	(.L_133 - .L_132)
.L_132:
        /*0004*/ 	.word	0x00000082


	//----- nvinfo : EIATTR_KPARAM_INFO
	.align		4
.L_133:
        /*0008*/ 	.byte	0x04, 0x17
        /*000a*/ 	.short	(.L_135 - .L_134)
.L_134:
        /*000c*/ 	.word	0x00000000
        /*0010*/ 	.short	0x0000
        /*0012*/ 	.short	0x0070
        /*0014*/ 	.byte	0x00, 0xf0, 0x01, 0x2a


	//----- nvinfo : EIATTR_SPARSE_MMA_MASK
	.align		4
.L_135:
        /*0018*/ 	.byte	0x03, 0x50
        /*001a*/ 	.short	0x0000


	//----- nvinfo : EIATTR_MAXREG_COUNT
	.align		4
        /*001c*/ 	.byte	0x03, 0x1b
        /*001e*/ 	.short	0x00a8


	//----- nvinfo : EIATTR_NUM_BARRIERS
	.align		4
        /*0020*/ 	.byte	0x02, 0x4c
        /*0022*/ 	.byte	0x10
	.zero		1


	//----- nvinfo : EIATTR_EXTERNS
	.align		4
        /*0024*/ 	.byte	0x04, 0x0f
        /*0026*/ 	.short	(.L_137 - .L_136)


	//   ....[0]....
	.align		4
.L_136:
        /*0028*/ 	.word	index@(__assertfail)


	//----- nvinfo : EIATTR_ANNOTATIONS
	.align		4
.L_137:
        /*002c*/ 	.byte	0x04, 0x55
        /*002e*/ 	.short	(.L_139 - .L_138)


	//   ....[0]....
.L_138:
        /* <DEDUP_REMOVED lines=139> */


	//----- nvinfo : EIATTR_MERCURY_ISA_VERSION
	.align		4
.L_139:
        /*08d0*/ 	.byte	0x03, 0x5f
        /*08d2*/ 	.short	0x0101


	//----- nvinfo : EIATTR_UNUSED_LOAD_BYTE_OFFSET
	.align		4
        /*08d4*/ 	.byte	0x04, 0x44
        /*08d6*/ 	.short	(.L_141 - .L_140)


	//   ....[0]....
.L_140:
        /*08d8*/ 	.word	0x00000b10
        /*08dc*/ 	.word	0x0000fff0


	//   ....[1]....
        /*08e0*/ 	.word	0x0001a090
        /*08e4*/ 	.word	0x0000fff0


	//----- nvinfo : EIATTR_INT_WARP_WIDE_INSTR_OFFSETS
	.align		4
.L_141:
        /*08e8*/ 	.byte	0x04, 0x31
        /*08ea*/ 	.short	(.L_143 - .L_142)


	//   ....[0]....
.L_142:
        /*08ec*/ 	.word	0x00000190


	//   ....[1]....
        /*08f0*/ 	.word	0x000001d0


	//   ....[2]....
        /*08f4*/ 	.word	0x00000240


	//   ....[3]....
        /*08f8*/ 	.word	0x0001ecb0


	//   ....[4]....
        /*08fc*/ 	.word	0x0001ed40


	//   ....[5]....
        /*0900*/ 	.word	0x00021850


	//   ....[6]....
        /*0904*/ 	.word	0x000218e0


	//----- nvinfo : EIATTR_COOP_GROUP_MASK_REGIDS
	.align		4
.L_143:
        /*0908*/ 	.byte	0x04, 0x29
        /*090a*/ 	.short	(.L_145 - .L_144)


	//   ....[0]....
.L_144:
        /*090c*/ 	.word	0xffffffff


	//   ....[1]....
        /*0910*/ 	.word	0xffffffff


	//   ....[2]....
        /*0914*/ 	.word	0xffffffff


	//   ....[3]....
        /*0918*/ 	.word	0xffffffff


	//   ....[4]....
        /*091c*/ 	.word	0xffffffff


	//   ....[5]....
        /*0920*/ 	.word	0xffffffff


	//   ....[6]....
        /*0924*/ 	.word	0xffffffff


	//   ....[7]....
        /*0928*/ 	.word	0xffffffff


	//   ....[8]....
        /*092c*/ 	.word	0xffffffff


	//   ....[9]....
        /*0930*/ 	.word	0xffffffff


	//   ....[10]....
        /*0934*/ 	.word	0xffffffff


	//   ....[11]....
        /*0938*/ 	.word	0xffffffff


	//   ....[12]....
        /*093c*/ 	.word	0xffffffff


	//   ....[13]....
        /*0940*/ 	.word	0xffffffff


	//   ....[14]....
        /*0944*/ 	.word	0xffffffff


	//   ....[15]....
        /*0948*/ 	.word	0xffffffff


	//   ....[16]....
        /*094c*/ 	.word	0xffffffff


	//   ....[17]....
        /*0950*/ 	.word	0xffffffff


	//   ....[18]....
        /*0954*/ 	.word	0xffffffff


	//   ....[19]....
        /*0958*/ 	.word	0xffffffff


	//   ....[20]....
        /*095c*/ 	.word	0xffffffff


	//   ....[21]....
        /*0960*/ 	.word	0xffffffff


	//   ....[22]....
        /*0964*/ 	.word	0xffffffff


	//   ....[23]....
        /*0968*/ 	.word	0xffffffff


	//   ....[24]....
        /*096c*/ 	.word	0xffffffff


	//   ....[25]....
        /*0970*/ 	.word	0xffffffff


	//   ....[26]....
        /*0974*/ 	.word	0xffffffff


	//   ....[27]....
        /*0978*/ 	.word	0xffffffff


	//   ....[28]....
        /*097c*/ 	.word	0xffffffff


	//   ....[29]....
        /*0980*/ 	.word	0xffffffff


	//   ....[30]....
        /*0984*/ 	.word	0xffffffff


	//   ....[31]....
        /*0988*/ 	.word	0xffffffff


	//   ....[32]....
        /*098c*/ 	.word	0xffffffff


	//   ....[33]....
        /*0990*/ 	.word	0xffffffff


	//   ....[34]....
        /*0994*/ 	.word	0xffffffff


	//   ....[35]....
        /*0998*/ 	.word	0xffffffff


	//   ....[36]....
        /*099c*/ 	.word	0xffffffff


	//   ....[37]....
        /*09a0*/ 	.word	0xffffffff


	//   ....[38]....
        /*09a4*/ 	.word	0xffffffff


	//   ....[39]....
        /*09a8*/ 	.word	0xffffffff


	//   ....[40]....
        /*09ac*/ 	.word	0xffffffff


	//   ....[41]....
        /*09b0*/ 	.word	0xffffffff


	//   ....[42]....
        /*09b4*/ 	.word	0xffffffff


	//   ....[43]....
        /*09b8*/ 	.word	0xffffffff


	//   ....[44]....
        /*09bc*/ 	.word	0xffffffff


	//   ....[45]....
        /*09c0*/ 	.word	0xffffffff


	//   ....[46]....
        /*09c4*/ 	.word	0xffffffff


	//   ....[47]....
        /*09c8*/ 	.word	0xffffffff


	//   ....[48]....
        /*09cc*/ 	.word	0xffffffff


	//   ....[49]....
        /*09d0*/ 	.word	0xffffffff


	//   ....[50]....
        /*09d4*/ 	.word	0xffffffff


	//   ....[51]....
        /*09d8*/ 	.word	0xffffffff


	//   ....[52]....
        /*09dc*/ 	.word	0xffffffff


	//   ....[53]....
        /*09e0*/ 	.word	0xffffffff


	//   ....[54]....
        /*09e4*/ 	.word	0xffffffff


	//   ....[55]....
        /*09e8*/ 	.word	0xffffffff


	//   ....[56]....
        /*09ec*/ 	.word	0xffffffff


	//   ....[57]....
        /*09f0*/ 	.word	0xffffffff


	//   ....[58]....
        /*09f4*/ 	.word	0xffffffff


	//   ....[59]....
        /*09f8*/ 	.word	0xffffffff


	//   ....[60]....
        /*09fc*/ 	.word	0xffffffff


	//   ....[61]....
        /*0a00*/ 	.word	0xffffffff


	//   ....[62]....
        /*0a04*/ 	.word	0xffffffff


	//   ....[63]....
        /*0a08*/ 	.word	0xffffffff


	//   ....[64]....
        /*0a0c*/ 	.word	0xffffffff


	//   ....[65]....
        /*0a10*/ 	.word	0xffffffff


	//   ....[66]....
        /*0a14*/ 	.word	0xffffffff


	//   ....[67]....
        /*0a18*/ 	.word	0xffffffff


	//   ....[68]....
        /*0a1c*/ 	.word	0xffffffff


	//   ....[69]....
        /*0a20*/ 	.word	0xffffffff


	//   ....[70]....
        /*0a24*/ 	.word	0xffffffff


	//   ....[71]....
        /*0a28*/ 	.word	0xffffffff


	//   ....[72]....
        /*0a2c*/ 	.word	0xffffffff


	//   ....[73]....
        /*0a30*/ 	.word	0xffffffff


	//   ....[74]....
        /*0a34*/ 	.word	0xffffffff


	//   ....[75]....
        /*0a38*/ 	.word	0xffffffff


	//   ....[76]....
        /*0a3c*/ 	.word	0xffffffff


	//   ....[77]....
        /*0a40*/ 	.word	0xffffffff


	//   ....[78]....
        /*0a44*/ 	.word	0xffffffff


	//   ....[79]....
        /*0a48*/ 	.word	0xffffffff


	//   ....[80]....
        /*0a4c*/ 	.word	0xffffffff


	//   ....[81]....
        /*0a50*/ 	.word	0xffffffff


	//   ....[82]....
        /*0a54*/ 	.word	0xffffffff


	//   ....[83]....
        /*0a58*/ 	.word	0xffffffff


	//   ....[84]....
        /*0a5c*/ 	.word	0xffffffff


	//   ....[85]....
        /*0a60*/ 	.word	0xffffffff


	//   ....[86]....
        /*0a64*/ 	.word	0xffffffff


	//   ....[87]....
        /*0a68*/ 	.word	0xffffffff


	//   ....[88]....
        /*0a6c*/ 	.word	0xffffffff


	//   ....[89]....
        /*0a70*/ 	.word	0xffffffff


	//   ....[90]....
        /*0a74*/ 	.word	0xffffffff


	//   ....[91]....
        /*0a78*/ 	.word	0xffffffff


	//   ....[92]....
        /*0a7c*/ 	.word	0xffffffff


	//   ....[93]....
        /*0a80*/ 	.word	0xffffffff


	//   ....[94]....
        /*0a84*/ 	.word	0xffffffff


	//   ....[95]....
        /*0a88*/ 	.word	0xffffffff


	//   ....[96]....
        /*0a8c*/ 	.word	0xffffffff


	//   ....[97]....
        /*0a90*/ 	.word	0xffffffff


	//   ....[98]....
        /*0a94*/ 	.word	0xffffffff


	//   ....[99]....
        /*0a98*/ 	.word	0xffffffff


	//   ....[100]....
        /*0a9c*/ 	.word	0xffffffff


	//   ....[101]....
        /*0aa0*/ 	.word	0xffffffff


	//   ....[102]....
        /*0aa4*/ 	.word	0xffffffff


	//   ....[103]....
        /*0aa8*/ 	.word	0xffffffff


	//   ....[104]....
        /*0aac*/ 	.word	0xffffffff


	//   ....[105]....
        /*0ab0*/ 	.word	0xffffffff


	//   ....[106]....
        /*0ab4*/ 	.word	0xffffffff


	//   ....[107]....
        /*0ab8*/ 	.word	0xffffffff


	//   ....[108]....
        /*0abc*/ 	.word	0xffffffff


	//   ....[109]....
        /*0ac0*/ 	.word	0xffffffff


	//   ....[110]....
        /*0ac4*/ 	.word	0xffffffff


	//   ....[111]....
        /*0ac8*/ 	.word	0xffffffff


	//   ....[112]....
        /*0acc*/ 	.word	0xffffffff


	//   ....[113]....
        /*0ad0*/ 	.word	0xffffffff


	//   ....[114]....
        /*0ad4*/ 	.word	0xffffffff


	//   ....[115]....
        /*0ad8*/ 	.word	0xffffffff


	//   ....[116]....
        /*0adc*/ 	.word	0xffffffff


	//   ....[117]....
        /*0ae0*/ 	.word	0xffffffff


	//   ....[118]....
        /*0ae4*/ 	.word	0xffffffff


	//   ....[119]....
        /*0ae8*/ 	.word	0xffffffff


	//   ....[120]....
        /*0aec*/ 	.word	0xffffffff


	//   ....[121]....
        /*0af0*/ 	.word	0xffffffff


	//   ....[122]....
        /*0af4*/ 	.word	0xffffffff


	//   ....[123]....
        /*0af8*/ 	.word	0xffffffff


	//   ....[124]....
        /*0afc*/ 	.word	0xffffffff


	//   ....[125]....
        /*0b00*/ 	.word	0xffffffff


	//   ....[126]....
        /*0b04*/ 	.word	0xffffffff


	//   ....[127]....
        /*0b08*/ 	.word	0xffffffff


	//   ....[128]....
        /*0b0c*/ 	.word	0xffffffff


	//   ....[129]....
        /*0b10*/ 	.word	0xffffffff


	//   ....[130]....
        /*0b14*/ 	.word	0xffffffff


	//   ....[131]....
        /*0b18*/ 	.word	0xffffffff


	//   ....[132]....
        /*0b1c*/ 	.word	0x0500000f


	//   ....[133]....
        /*0b20*/ 	.word	0x0500000f


	//   ....[134]....
        /*0b24*/ 	.word	0x0500000f


	//   ....[135]....
        /*0b28*/ 	.word	0x0500000f


	//   ....[136]....
        /*0b2c*/ 	.word	0x0500000f


	//   ....[137]....
        /*0b30*/ 	.word	0x0500000f


	//   ....[138]....
        /*0b34*/ 	.word	0x0500000f


	//   ....[139]....
        /*0b38*/ 	.word	0x0500000f


	//   ....[140]....
        /*0b3c*/ 	.word	0x0500000f


	//   ....[141]....
        /*0b40*/ 	.word	0x0500000f


	//   ....[142]....
        /*0b44*/ 	.word	0x0500000f


	//   ....[143]....
        /*0b48*/ 	.word	0x0500000f


	//   ....[144]....
        /*0b4c*/ 	.word	0x0500000f


	//   ....[145]....
        /*0b50*/ 	.word	0x0500000f


	//   ....[146]....
        /*0b54*/ 	.word	0x0500000f


	//   ....[147]....
        /*0b58*/ 	.word	0x0500000f


	//   ....[148]....
        /*0b5c*/ 	.word	0x0500000f


	//   ....[149]....
        /*0b60*/ 	.word	0x0500000f


	//   ....[150]....
        /*0b64*/ 	.word	0x0500000f


	//   ....[151]....
        /*0b68*/ 	.word	0x0500000f


	//   ....[152]....
        /*0b6c*/ 	.word	0x0500000f


	//   ....[153]....
        /*0b70*/ 	.word	0x0500000f


	//   ....[154]....
        /*0b74*/ 	.word	0x0500000f


	//   ....[155]....
        /*0b78*/ 	.word	0x0500000f


	//   ....[156]....
        /*0b7c*/ 	.word	0x0500000f


	//   ....[157]....
        /*0b80*/ 	.word	0x0500000f


	//   ....[158]....
        /*0b84*/ 	.word	0x0500000f


	//   ....[159]....
        /*0b88*/ 	.word	0x0500000f


	//   ....[160]....
        /*0b8c*/ 	.word	0x0500000f


	//   ....[161]....
        /*0b90*/ 	.word	0x0500000f


	//   ....[162]....
        /*0b94*/ 	.word	0x0500000f


	//   ....[163]....
        /*0b98*/ 	.word	0x0500000f


	//   ....[164]....
        /*0b9c*/ 	.word	0x0500000f


	//   ....[165]....
        /*0ba0*/ 	.word	0x0500000f


	//   ....[166]....
        /*0ba4*/ 	.word	0x0500000f


	//   ....[167]....
        /*0ba8*/ 	.word	0x0500000f


	//   ....[168]....
        /*0bac*/ 	.word	0x0500000f


	//   ....[169]....
        /*0bb0*/ 	.word	0x0500000f


	//   ....[170]....
        /*0bb4*/ 	.word	0x0500000f


	//   ....[171]....
        /*0bb8*/ 	.word	0x0500000f


	//   ....[172]....
        /*0bbc*/ 	.word	0x0500000f


	//   ....[173]....
        /*0bc0*/ 	.word	0x0500000f


	//   ....[174]....
        /*0bc4*/ 	.word	0x0500000f


	//   ....[175]....
        /*0bc8*/ 	.word	0x0500000f


	//   ....[176]....
        /*0bcc*/ 	.word	0x0500000f


	//   ....[177]....
        /*0bd0*/ 	.word	0x0500000f


	//   ....[178]....
        /*0bd4*/ 	.word	0x0500000f


	//   ....[179]....
        /*0bd8*/ 	.word	0x0500000f


	//   ....[180]....
        /*0bdc*/ 	.word	0x0500000f


	//   ....[181]....
        /*0be0*/ 	.word	0x0500000f


	//   ....[182]....
        /*0be4*/ 	.word	0x0500000f


	//   ....[183]....
        /*0be8*/ 	.word	0x0500000f


	//   ....[184]....
        /*0bec*/ 	.word	0x0500000f


	//   ....[185]....
        /*0bf0*/ 	.word	0x0500000f


	//   ....[186]....
        /*0bf4*/ 	.word	0x0500000f


	//   ....[187]....
        /*0bf8*/ 	.word	0x0500000f


	//   ....[188]....
        /*0bfc*/ 	.word	0x0500000f


	//   ....[189]....
        /*0c00*/ 	.word	0x0500000f


	//   ....[190]....
        /*0c04*/ 	.word	0x0500000f


	//   ....[191]....
        /*0c08*/ 	.word	0x0500000f


	//   ....[192]....
        /*0c0c*/ 	.word	0x0500000f


	//   ....[193]....
        /*0c10*/ 	.word	0x0500000f


	//   ....[194]....
        /*0c14*/ 	.word	0x0500000f


	//   ....[195]....
        /*0c18*/ 	.word	0x0500000f


	//   ....[196]....
        /*0c1c*/ 	.word	0x0500000f


	//   ....[197]....
        /*0c20*/ 	.word	0x0500000f


	//   ....[198]....
        /*0c24*/ 	.word	0x0500000f


	//   ....[199]....
        /*0c28*/ 	.word	0x0500000f


	//   ....[200]....
        /*0c2c*/ 	.word	0x0500000f


	//   ....[201]....
        /*0c30*/ 	.word	0x0500000f


	//   ....[202]....
        /*0c34*/ 	.word	0x0500000f


	//   ....[203]....
        /*0c38*/ 	.word	0x0500000f


	//   ....[204]....
        /*0c3c*/ 	.word	0x0500000f


	//   ....[205]....
        /*0c40*/ 	.word	0x0500000f


	//   ....[206]....
        /*0c44*/ 	.word	0x0500000f


	//   ....[207]....
        /*0c48*/ 	.word	0x0500000f


	//   ....[208]....
        /*0c4c*/ 	.word	0x0500000f


	//   ....[209]....
        /*0c50*/ 	.word	0x0500000f


	//   ....[210]....
        /*0c54*/ 	.word	0x0500000f


	//   ....[211]....
        /*0c58*/ 	.word	0x0500000f


	//   ....[212]....
        /*0c5c*/ 	.word	0x0500000f


	//   ....[213]....
        /*0c60*/ 	.word	0x0500000f


	//   ....[214]....
        /*0c64*/ 	.word	0x0500000f


	//   ....[215]....
        /*0c68*/ 	.word	0x0500000f


	//   ....[216]....
        /*0c6c*/ 	.word	0x0500000f


	//----- nvinfo : EIATTR_COOP_GROUP_INSTR_OFFSETS
	.align		4
.L_145:
        /*0c70*/ 	.byte	0x04, 0x28
        /*0c72*/ 	.short	(.L_147 - .L_146)


	//   ....[0]....
.L_146:
        /*0c74*/ 	.word	0x00000070


	//   ....[1]....
        /*0c78*/ 	.word	0x000001a0


	//   ....[2]....
        /*0c7c*/ 	.word	0x000001f0


	//   ....[3]....
        /*0c80*/ 	.word	0x00000420


	//   ....[4]....
        /*0c84*/ 	.word	0x00000580


	//   ....[5]....
        /*0c88*/ 	.word	0x000006a0


	//   ....[6]....
        /*0c8c*/ 	.word	0x00000800


	//   ....[7]....
        /*0c90*/ 	.word	0x0000cac0


	//   ....[8]....
        /*0c94*/ 	.word	0x0000d080


	//   ....[9]....
        /*0c98*/ 	.word	0x0000d090


	//   ....[10]....
        /*0c9c*/ 	.word	0x0000d0a0


	//   ....[11]....
        /*0ca0*/ 	.word	0x0000d0b0


	//   ....[12]....
        /*0ca4*/ 	.word	0x0000eff0


	//   ....[13]....
        /*0ca8*/ 	.word	0x0000f000


	//   ....[14]....
        /*0cac*/ 	.word	0x0000f010


	//   ....[15]....
        /*0cb0*/ 	.word	0x0000f020


	//   ....[16]....
        /*0cb4*/ 	.word	0x00012ec0


	//   ....[17]....
        /*0cb8*/ 	.word	0x00012fc0


	//   ....[18]....
        /*0cbc*/ 	.word	0x000138c0


	//   ....[19]....
        /*0cc0*/ 	.word	0x00013980


	//   ....[20]....
        /*0cc4*/ 	.word	0x00017360


	//   ....[21]....
        /*0cc8*/ 	.word	0x00017370


	//   ....[22]....
        /*0ccc*/ 	.word	0x000173b0


	//   ....[23]....
        /*0cd0*/ 	.word	0x000173d0


	//   ....[24]....
        /*0cd4*/ 	.word	0x00019860


	//   ....[25]....
        /*0cd8*/ 	.word	0x00019870


	//   ....[26]....
        /*0cdc*/ 	.word	0x000198f0


	//   ....[27]....
        /*0ce0*/ 	.word	0x00019900


	//   ....[28]....
        /*0ce4*/ 	.word	0x0001a700


	//   ....[29]....
        /*0ce8*/ 	.word	0x0001a730


	//   ....[30]....
        /*0cec*/ 	.word	0x0001a760


	//   ....[31]....
        /*0cf0*/ 	.word	0x0001a790


	//   ....[32]....
        /*0cf4*/ 	.word	0x0001a7c0


	//   ....[33]....
        /*0cf8*/ 	.word	0x0001a7f0


	//   ....[34]....
        /*0cfc*/ 	.word	0x0001a820


	//   ....[35]....
        /*0d00*/ 	.word	0x0001a850


	//   ....[36]....
        /*0d04*/ 	.word	0x0001a880


	//   ....[37]....
        /*0d08*/ 	.word	0x0001a8b0


	//   ....[38]....
        /*0d0c*/ 	.word	0x0001a8e0


	//   ....[39]....
        /*0d10*/ 	.word	0x0001a910


	//   ....[40]....
        /*0d14*/ 	.word	0x0001a940


	//   ....[41]....
        /*0d18*/ 	.word	0x0001a970


	//   ....[42]....
        /*0d1c*/ 	.word	0x0001a9a0


	//   ....[43]....
        /*0d20*/ 	.word	0x0001a9d0


	//   ....[44]....
        /*0d24*/ 	.word	0x0001aa00


	//   ....[45]....
        /*0d28*/ 	.word	0x0001aa30


	//   ....[46]....
        /*0d2c*/ 	.word	0x0001aa60


	//   ....[47]....
        /*0d30*/ 	.word	0x0001aa90


	//   ....[48]....
        /*0d34*/ 	.word	0x0001aab0


	//   ....[49]....
        /*0d38*/ 	.word	0x0001aae0


	//   ....[50]....
        /*0d3c*/ 	.word	0x0001ab10


	//   ....[51]....
        /*0d40*/ 	.word	0x0001ab40


	//   ....[52]....
        /*0d44*/ 	.word	0x0001ab50


	//   ....[53]....
        /*0d48*/ 	.word	0x0001ab60


	//   ....[54]....
        /*0d4c*/ 	.word	0x0001ab80


	//   ....[55]....
        /*0d50*/ 	.word	0x0001ab90


	//   ....[56]....
        /*0d54*/ 	.word	0x0001aba0


	//   ....[57]....
        /*0d58*/ 	.word	0x0001abb0


	//   ....[58]....
        /*0d5c*/ 	.word	0x0001abe0


	//   ....[59]....
        /*0d60*/ 	.word	0x0001ac10


	//   ....[60]....
        /*0d64*/ 	.word	0x0001b250


	//   ....[61]....
        /*0d68*/ 	.word	0x0001b290


	//   ....[62]....
        /*0d6c*/ 	.word	0x0001b2d0


	//   ....[63]....
        /*0d70*/ 	.word	0x0001b2f0


	//   ....[64]....
        /*0d74*/ 	.word	0x0001b9e0


	//   ....[65]....
        /*0d78*/ 	.word	0x0001b9f0


	//   ....[66]....
        /*0d7c*/ 	.word	0x0001bab0


	//   ....[67]....
        /*0d80*/ 	.word	0x0001bad0


	//   ....[68]....
        /*0d84*/ 	.word	0x0001bb90


	//   ....[69]....
        /*0d88*/ 	.word	0x0001bbb0


	//   ....[70]....
        /*0d8c*/ 	.word	0x0001bc80


	//   ....[71]....
        /*0d90*/ 	.word	0x0001bca0


	//   ....[72]....
        /*0d94*/ 	.word	0x0001c540


	//   ....[73]....
        /*0d98*/ 	.word	0x0001c550


	//   ....[74]....
        /*0d9c*/ 	.word	0x0001c6b0


	//   ....[75]....
        /*0da0*/ 	.word	0x0001c6c0


	//   ....[76]....
        /*0da4*/ 	.word	0x0001c810


	//   ....[77]....
        /*0da8*/ 	.word	0x0001c820


	//   ....[78]....
        /*0dac*/ 	.word	0x0001c970


	//   ....[79]....
        /*0db0*/ 	.word	0x0001c980


	//   ....[80]....
        /*0db4*/ 	.word	0x0001cb30


	//   ....[81]....
        /*0db8*/ 	.word	0x0001cd20


	//   ....[82]....
        /*0dbc*/ 	.word	0x0001cd50


	//   ....[83]....
        /*0dc0*/ 	.word	0x0001cd80


	//   ....[84]....
        /*0dc4*/ 	.word	0x0001cdb0


	//   ....[85]....
        /*0dc8*/ 	.word	0x0001cde0


	//   ....[86]....
        /*0dcc*/ 	.word	0x0001ce10


	//   ....[87]....
        /*0dd0*/ 	.word	0x0001cf80


	//   ....[88]....
        /*0dd4*/ 	.word	0x0001cfb0


	//   ....[89]....
        /*0dd8*/ 	.word	0x0001cfe0


	//   ....[90]....
        /*0ddc*/ 	.word	0x0001d010


	//   ....[91]....
        /*0de0*/ 	.word	0x0001d040


	//   ....[92]....
        /*0de4*/ 	.word	0x0001d070


	//   ....[93]....
        /*0de8*/ 	.word	0x0001d110


	//   ....[94]....
        /*0dec*/ 	.word	0x0001d140


	//   ....[95]....
        /*0df0*/ 	.word	0x0001d1d0


	//   ....[96]....
        /*0df4*/ 	.word	0x0001dee0


	//   ....[97]....
        /*0df8*/ 	.word	0x0001f480


	//   ....[98]....
        /*0dfc*/ 	.word	0x00020180


	//   ....[99]....
        /*0e00*/ 	.word	0x00020190


	//   ....[100]....
        /*0e04*/ 	.word	0x00020230


	//   ....[101]....
        /*0e08*/ 	.word	0x00020240


	//   ....[102]....
        /*0e0c*/ 	.word	0x000202c0


	//   ....[103]....
        /*0e10*/ 	.word	0x000202d0


	//   ....[104]....
        /*0e14*/ 	.word	0x00020350


	//   ....[105]....
        /*0e18*/ 	.word	0x00020360


	//   ....[106]....
        /*0e1c*/ 	.word	0x000203e0


	//   ....[107]....
        /*0e20*/ 	.word	0x000203f0


	//   ....[108]....
        /*0e24*/ 	.word	0x00020470


	//   ....[109]....
        /*0e28*/ 	.word	0x00020480


	//   ....[110]....
        /*0e2c*/ 	.word	0x00020500


	//   ....[111]....
        /*0e30*/ 	.word	0x00020510


	//   ....[112]....
        /*0e34*/ 	.word	0x00020560


	//   ....[113]....
        /*0e38*/ 	.word	0x00020580


	//   ....[114]....
        /*0e3c*/ 	.word	0x00022360


	//   ....[115]....
        /*0e40*/ 	.word	0x00022390


	//   ....[116]....
        /*0e44*/ 	.word	0x000223d0


	//   ....[117]....
        /*0e48*/ 	.word	0x00022400


	//   ....[118]....
        /*0e4c*/ 	.word	0x00022430


	//   ....[119]....
        /*0e50*/ 	.word	0x00022460


	//   ....[120]....
        /*0e54*/ 	.word	0x00022490


	//   ....[121]....
        /*0e58*/ 	.word	0x000224c0


	//   ....[122]....
        /*0e5c*/ 	.word	0x00022640


	//   ....[123]....
        /*0e60*/ 	.word	0x00022670


	//   ....[124]....
        /*0e64*/ 	.word	0x000226a0


	//   ....[125]....
        /*0e68*/ 	.word	0x000226d0


	//   ....[126]....
        /*0e6c*/ 	.word	0x00022700


	//   ....[127]....
        /*0e70*/ 	.word	0x00022730


	//   ....[128]....
        /*0e74*/ 	.word	0x000227f0


	//   ....[129]....
        /*0e78*/ 	.word	0x00022810


	//   ....[130]....
        /*0e7c*/ 	.word	0x00022880


	//   ....[131]....
        /*0e80*/ 	.word	0x00022d10


	//   ....[132]....
        /*0e84*/ 	.word	0x00023230


	//   ....[133]....
        /*0e88*/ 	.word	0x000232e0


	//   ....[134]....
        /*0e8c*/ 	.word	0x00023370


	//   ....[135]....
        /*0e90*/ 	.word	0x000233c0


	//   ....[136]....
        /*0e94*/ 	.word	0x00023410


	//   ....[137]....
        /*0e98*/ 	.word	0x000234f0


	//   ....[138]....
        /*0e9c*/ 	.word	0x00023580


	//   ....[139]....
        /*0ea0*/ 	.word	0x000235d0


	//   ....[140]....
        /*0ea4*/ 	.word	0x00023620


	//   ....[141]....
        /*0ea8*/ 	.word	0x00023860


	//   ....[142]....
        /*0eac*/ 	.word	0x00023980


	//   ....[143]....
        /*0eb0*/ 	.word	0x00023ab0


	//   ....[144]....
        /*0eb4*/ 	.word	0x00023b40


	//   ....[145]....
        /*0eb8*/ 	.word	0x00023ba0


	//   ....[146]....
        /*0ebc*/ 	.word	0x00023c20


	//   ....[147]....
        /*0ec0*/ 	.word	0x00023c80


	//   ....[148]....
        /*0ec4*/ 	.word	0x00023ce0


	//   ....[149]....
        /*0ec8*/ 	.word	0x00023d40


	//   ....[150]....
        /*0ecc*/ 	.word	0x00023dc0


	//   ....[151]....
        /*0ed0*/ 	.word	0x00023e20


	//   ....[152]....
        /*0ed4*/ 	.word	0x00023ea0


	//   ....[153]....
        /*0ed8*/ 	.word	0x00023f00


	//   ....[154]....
        /*0edc*/ 	.word	0x00023f80


	//   ....[155]....
        /*0ee0*/ 	.word	0x00023fe0


	//   ....[156]....
        /*0ee4*/ 	.word	0x00024060


	//   ....[157]....
        /*0ee8*/ 	.word	0x000240c0


	//   ....[158]....
        /*0eec*/ 	.word	0x00024150


	//   ....[159]....
        /*0ef0*/ 	.word	0x000241b0


	//   ....[160]....
        /*0ef4*/ 	.word	0x00024230


	//   ....[161]....
        /*0ef8*/ 	.word	0x00024290


	//   ....[162]....
        /*0efc*/ 	.word	0x000242f0


	//   ....[163]....
        /*0f00*/ 	.word	0x00024350


	//   ....[164]....
        /*0f04*/ 	.word	0x000243b0


	//   ....[165]....
        /*0f08*/ 	.word	0x00024410


	//   ....[166]....
        /*0f0c*/ 	.word	0x00024490


	//   ....[167]....
        /*0f10*/ 	.word	0x000244f0


	//   ....[168]....
        /*0f14*/ 	.word	0x00024570


	//   ....[169]....
        /*0f18*/ 	.word	0x000245d0


	//   ....[170]....
        /*0f1c*/ 	.word	0x00024650


	//   ....[171]....
        /*0f20*/ 	.word	0x000246b0


	//   ....[172]....
        /*0f24*/ 	.word	0x00024730


	//   ....[173]....
        /*0f28*/ 	.word	0x00024820


	//   ....[174]....
        /*0f2c*/ 	.word	0x00024870


	//   ....[175]....
        /*0f30*/ 	.word	0x00024900


	//   ....[176]....
        /*0f34*/ 	.word	0x00024990


	//   ....[177]....
        /*0f38*/ 	.word	0x00024a20


	//   ....[178]....
        /*0f3c*/ 	.word	0x00024ab0


	//   ....[179]....
        /*0f40*/ 	.word	0x00024b40


	//   ....[180]....
        /*0f44*/ 	.word	0x00024bd0


	//   ....[181]....
        /*0f48*/ 	.word	0x00024c90


	//   ....[182]....
        /*0f4c*/ 	.word	0x00024f80


	//   ....[183]....
        /*0f50*/ 	.word	0x000251b0


	//   ....[184]....
        /*0f54*/ 	.word	0x00025200


	//   ....[185]....
        /*0f58*/ 	.word	0x00025260


	//   ....[186]....
        /*0f5c*/ 	.word	0x00025350


	//   ....[187]....
        /*0f60*/ 	.word	0x000253b0


	//   ....[188]....
        /*0f64*/ 	.word	0x000254a0


	//   ....[189]....
        /*0f68*/ 	.word	0x00025500


	//   ....[190]....
        /*0f6c*/ 	.word	0x000255f0


	//   ....[191]....
        /*0f70*/ 	.word	0x00025650


	//   ....[192]....
        /*0f74*/ 	.word	0x00025740


	//   ....[193]....
        /*0f78*/ 	.word	0x000257a0


	//   ....[194]....
        /*0f7c*/ 	.word	0x00025890


	//   ....[195]....
        /*0f80*/ 	.word	0x000258f0


	//   ....[196]....
        /*0f84*/ 	.word	0x000259d0


	//   ....[197]....
        /*0f88*/ 	.word	0x00025a30


	//   ....[198]....
        /*0f8c*/ 	.word	0x00025b00


	//   ....[199]....
        /*0f90*/ 	.word	0x00025de0


	//   ....[200]....
        /*0f94*/ 	.word	0x00025e80


	//   ....[201]....
        /*0f98*/ 	.word	0x00025fa0


	//   ....[202]....
        /*0f9c*/ 	.word	0x00026020


	//   ....[203]....
        /*0fa0*/ 	.word	0x000260a0


	//   ....[204]....
        /*0fa4*/ 	.word	0x00026120


	//   ....[205]....
        /*0fa8*/ 	.word	0x000261a0


	//   ....[206]....
        /*0fac*/ 	.word	0x00026230


	//   ....[207]....
        /*0fb0*/ 	.word	0x000262d0


	//   ....[208]....
        /*0fb4*/ 	.word	0x00026380


	//   ....[209]....
        /*0fb8*/ 	.word	0x00026400


	//   ....[210]....
        /*0fbc*/ 	.word	0x00026480


	//   ....[211]....
        /*0fc0*/ 	.word	0x00026500


	//   ....[212]....
        /*0fc4*/ 	.word	0x00026590


	//   ....[213]....
        /*0fc8*/ 	.word	0x00026610


	//   ....[214]....
        /*0fcc*/ 	.word	0x000266b0


	//   ....[215]....
        /*0fd0*/ 	.word	0x00026740


	//   ....[216]....
        /*0fd4*/ 	.word	0x00026870


	//----- nvinfo : EIATTR_REG_RECONFIG
	.align		4
.L_147:
        /*0fd8*/ 	.byte	0x01, 0x54
	.zero		2


	//----- nvinfo : EIATTR_SYSCALL_OFFSETS
	.align		4
        /*0fdc*/ 	.byte	0x04, 0x46
        /*0fde*/ 	.short	(.L_149 - .L_148)


	//   ....[0]....
.L_148:
        /*0fe0*/ 	.word	0x00001ab0


	//   ....[1]....
        /*0fe4*/ 	.word	0x00001c00


	//   ....[2]....
        /*0fe8*/ 	.word	0x0000cc80


	//   ....[3]....
        /*0fec*/ 	.word	0x0000cfe0


	//   ....[4]....
        /*0ff0*/ 	.word	0x0001eeb0


	//   ....[5]....
        /*0ff4*/ 	.word	0x0001f050


	//   ....[6]....
        /*0ff8*/ 	.word	0x0001f1b0


	//   ....[7]....
        /*0ffc*/ 	.word	0x0001f300


	//   ....[8]....
        /*1000*/ 	.word	0x0001fd90


	//----- nvinfo : EIATTR_MBARRIER_INSTR_OFFSETS
	.align		4
.L_149:
        /*1004*/ 	.byte	0x04, 0x39
        /*1006*/ 	.short	(.L_151 - .L_150)


	//   ....[0]....
.L_150:
        /*1008*/ 	.word	0x000002d0
        /*100c*/ 	.word	0x000000ff
        /*1010*/ 	.word	0x0002e800
        /*1014*/ 	.short	0x0100
        /*1016*/ 	.byte	0x08
	.zero		1


	//   ....[1]....
        /*1018*/ 	.word	0x000002e0
        /*101c*/ 	.word	0x000000ff
        /*1020*/ 	.word	0x0002e820
        /*1024*/ 	.short	0x0100
        /*1026*/ 	.byte	0x08
	.zero		1


	//   ....[2]....
        /*1028*/ 	.word	0x000003d0
        /*102c*/ 	.word	0x000000ff
        /*1030*/ 	.word	0x0002e830
        /*1034*/ 	.short	0x0100
        /*1036*/ 	.byte	0x08
	.zero		1


	//   ....[3]....
        /*1038*/ 	.word	0x000003e0
        /*103c*/ 	.word	0x000000ff
        /*1040*/ 	.word	0x0002e840
        /*1044*/ 	.short	0x0100
        /*1046*/ 	.byte	0x08
	.zero		1


	//   ....[4]....
        /*1048*/ 	.word	0x000003f0
        /*104c*/ 	.word	0x000000ff
        /*1050*/ 	.word	0x0002e838
        /*1054*/ 	.short	0x0100
        /*1056*/ 	.byte	0x08
	.zero		1


	//   ....[5]....
        /*1058*/ 	.word	0x00000400
        /*105c*/ 	.word	0x000000ff
        /*1060*/ 	.word	0x0002e848
        /*1064*/ 	.short	0x0100
        /*1066*/ 	.byte	0x08
	.zero		1


	//   ....[6]....
        /*1068*/ 	.word	0x00000530
        /*106c*/ 	.word	0x000000ff
        /*1070*/ 	.word	0x0002e850
        /*1074*/ 	.short	0x0100
        /*1076*/ 	.byte	0x08
	.zero		1


	//   ....[7]....
        /*1078*/ 	.word	0x00000540
        /*107c*/ 	.word	0x000000ff
        /*1080*/ 	.word	0x0002e860
        /*1084*/ 	.short	0x0100
        /*1086*/ 	.byte	0x08
	.zero		1


	//   ....[8]....
        /*1088*/ 	.word	0x00000550
        /*108c*/ 	.word	0x000000ff
        /*1090*/ 	.word	0x0002e858
        /*1094*/ 	.short	0x0100
        /*1096*/ 	.byte	0x08
	.zero		1


	//   ....[9]....
        /*1098*/ 	.word	0x00000560
        /*109c*/ 	.word	0x000000ff
        /*10a0*/ 	.word	0x0002e868
        /*10a4*/ 	.short	0x0100
        /*10a6*/ 	.byte	0x08
	.zero		1


	//   ....[10]....
        /*10a8*/ 	.word	0x00000650
        /*10ac*/ 	.word	0x000000ff
        /*10b0*/ 	.word	0x0002e870
        /*10b4*/ 	.short	0x0100
        /*10b6*/ 	.byte	0x06
	.zero		1


	//   ....[11]....
        /*10b8*/ 	.word	0x00000660
        /*10bc*/ 	.word	0x000000ff
        /*10c0*/ 	.word	0x0002e880
        /*10c4*/ 	.short	0x0100
        /*10c6*/ 	.byte	0x06
	.zero		1


	//   ....[12]....
        /*10c8*/ 	.word	0x00000670
        /*10cc*/ 	.word	0x000000ff
        /*10d0*/ 	.word	0x0002e878
        /*10d4*/ 	.short	0x0100
        /*10d6*/ 	.byte	0x06
	.zero		1


	//   ....[13]....
        /*10d8*/ 	.word	0x00000680
        /*10dc*/ 	.word	0x000000ff
        /*10e0*/ 	.word	0x0002e888
        /*10e4*/ 	.short	0x0100
        /*10e6*/ 	.byte	0x06
	.zero		1


	//   ....[14]....
        /*10e8*/ 	.word	0x000007b0
        /*10ec*/ 	.word	0x000000ff
        /*10f0*/ 	.word	0x0002e890
        /*10f4*/ 	.short	0x0100
        /*10f6*/ 	.byte	0x08
	.zero		1


	//   ....[15]....
        /*10f8*/ 	.word	0x000007c0
        /*10fc*/ 	.word	0x000000ff
        /*1100*/ 	.word	0x0002e8a0
        /*1104*/ 	.short	0x0100
        /*1106*/ 	.byte	0x08
	.zero		1


	//   ....[16]....
        /*1108*/ 	.word	0x000007d0
        /*110c*/ 	.word	0x000000ff
        /*1110*/ 	.word	0x0002e898
        /*1114*/ 	.short	0x0100
        /*1116*/ 	.byte	0x08
	.zero		1


	//   ....[17]....
        /*1118*/ 	.word	0x000007e0
        /*111c*/ 	.word	0x000000ff
        /*1120*/ 	.word	0x0002e8a8
        /*1124*/ 	.short	0x0100
        /*1126*/ 	.byte	0x08
	.zero		1


	//   ....[18]....
        /*1128*/ 	.word	0x00000910
        /*112c*/ 	.word	0x000000ff
        /*1130*/ 	.word	0x0002e8b0
        /*1134*/ 	.short	0x0100
        /*1136*/ 	.byte	0x08
	.zero		1


	//   ....[19]....
        /*1138*/ 	.word	0x00000920
        /*113c*/ 	.word	0x000000ff
        /*1140*/ 	.word	0x0002e8c0
        /*1144*/ 	.short	0x0100
        /*1146*/ 	.byte	0x08
	.zero		1


	//   ....[20]....
        /*1148*/ 	.word	0x00000930
        /*114c*/ 	.word	0x000000ff
        /*1150*/ 	.word	0x0002e8b8
        /*1154*/ 	.short	0x0100
        /*1156*/ 	.byte	0x08
	.zero		1


	//   ....[21]....
        /*1158*/ 	.word	0x00000940
        /*115c*/ 	.word	0x000000ff
        /*1160*/ 	.word	0x0002e8c8
        /*1164*/ 	.short	0x0100
        /*1166*/ 	.byte	0x08
	.zero		1


	//   ....[22]....
        /*1168*/ 	.word	0x00003200
        /*116c*/ 	.word	0x0000006f
        /*1170*/ 	.word	0x0002e890
        /*1174*/ 	.short	0x010a
        /*1176*/ 	.byte	0x3f
	.zero		1


	//   ....[23]....
        /*1178*/ 	.word	0x00007470
        /*117c*/ 	.word	0x0000006f
        /*1180*/ 	.word	0x0002e890
        /*1184*/ 	.short	0x010a
        /*1186*/ 	.byte	0x3f
	.zero		1


	//   ....[24]....
        /*1188*/ 	.word	0x0000b560
        /*118c*/ 	.word	0x0000006f
        /*1190*/ 	.word	0x0002e890
        /*1194*/ 	.short	0x010a
        /*1196*/ 	.byte	0x3f
	.zero		1


	//   ....[25]....
        /*1198*/ 	.word	0x0000bc70
        /*119c*/ 	.word	0x00000034
        /*11a0*/ 	.word	0x00000000
        /*11a4*/ 	.short	0x0101
        /*11a6*/ 	.byte	0x3f
	.zero		1


	//   ....[26]....
        /*11a8*/ 	.word	0x0000bcb0
        /*11ac*/ 	.word	0x0000006f
        /*11b0*/ 	.word	0x0002e8b0
        /*11b4*/ 	.short	0x010a
        /*11b6*/ 	.byte	0x3f
	.zero		1


	//   ....[27]....
        /*11b8*/ 	.word	0x0000c460
        /*11bc*/ 	.word	0x0000006f
        /*11c0*/ 	.word	0x00000000
        /*11c4*/ 	.short	0x0101
        /*11c6*/ 	.byte	0x3f
	.zero		1


	//   ....[28]....
        /*11c8*/ 	.word	0x0000cd40
        /*11cc*/ 	.word	0x00000010
        /*11d0*/ 	.word	0x0002e800
        /*11d4*/ 	.short	0x010a
        /*11d6*/ 	.byte	0x3f
	.zero		1


	//   ....[29]....
        /*11d8*/ 	.word	0x0000cd90
        /*11dc*/ 	.word	0x00000010
        /*11e0*/ 	.word	0x0002e800
        /*11e4*/ 	.short	0x010a
        /*11e6*/ 	.byte	0x3f
	.zero		1


	//   ....[30]....
        /*11e8*/ 	.word	0x0000d630
        /*11ec*/ 	.word	0x00000010
        /*11f0*/ 	.word	0x0002e800
        /*11f4*/ 	.short	0x010a
        /*11f6*/ 	.byte	0x3f
	.zero		1


	//   ....[31]....
        /*11f8*/ 	.word	0x0000f3f0
        /*11fc*/ 	.word	0x00000010
        /*1200*/ 	.word	0x0002e800
        /*1204*/ 	.short	0x010a
        /*1206*/ 	.byte	0x3f
	.zero		1


	//   ....[32]....
        /*1208*/ 	.word	0x00010fc0
        /*120c*/ 	.word	0x00000003
        /*1210*/ 	.word	0x0002e830
        /*1214*/ 	.short	0x010a
        /*1216*/ 	.byte	0x3f
	.zero		1


	//   ....[33]....
        /*1218*/ 	.word	0x00011070
        /*121c*/ 	.word	0x00000003
        /*1220*/ 	.word	0x0002e830
        /*1224*/ 	.short	0x010a
        /*1226*/ 	.byte	0x3f
	.zero		1


	//   ....[34]....
        /*1228*/ 	.word	0x00013c00
        /*122c*/ 	.word	0x0000003d
        /*1230*/ 	.word	0x00000000
        /*1234*/ 	.short	0x0101
        /*1236*/ 	.byte	0x3f
	.zero		1


	//   ....[35]....
        /*1238*/ 	.word	0x000153e0
        /*123c*/ 	.word	0x0000000d
        /*1240*/ 	.word	0x0002e830
        /*1244*/ 	.short	0x010a
        /*1246*/ 	.byte	0x3f
	.zero		1


	//   ....[36]....
        /*1248*/ 	.word	0x00015430
        /*124c*/ 	.word	0x0000000d
        /*1250*/ 	.word	0x0002e830
        /*1254*/ 	.short	0x010a
        /*1256*/ 	.byte	0x3f
	.zero		1


	//   ....[37]....
        /*1258*/ 	.word	0x00016970
        /*125c*/ 	.word	0x0000000c
        /*1260*/ 	.word	0x0002e850
        /*1264*/ 	.short	0x010a
        /*1266*/ 	.byte	0x3f
	.zero		1


	//   ....[38]....
        /*1268*/ 	.word	0x000169b0
        /*126c*/ 	.word	0x0000000c
        /*1270*/ 	.word	0x0002e850
        /*1274*/ 	.short	0x010a
        /*1276*/ 	.byte	0x3f
	.zero		1


	//   ....[39]....
        /*1278*/ 	.word	0x000189b0
        /*127c*/ 	.word	0x00000072
        /*1280*/ 	.word	0x00000000
        /*1284*/ 	.short	0x0101
        /*1286*/ 	.byte	0x3f
	.zero		1


	//   ....[40]....
        /*1288*/ 	.word	0x00019350
        /*128c*/ 	.word	0x00000066
        /*1290*/ 	.word	0x00000000
        /*1294*/ 	.short	0x0101
        /*1296*/ 	.byte	0x3f
	.zero		1


	//   ....[41]....
        /*1298*/ 	.word	0x000193e0
        /*129c*/ 	.word	0x0000000c
        /*12a0*/ 	.word	0x0002e850
        /*12a4*/ 	.short	0x010a
        /*12a6*/ 	.byte	0x3f
	.zero		1


	//   ....[42]....
        /*12a8*/ 	.word	0x00019460
        /*12ac*/ 	.word	0x0000000c
        /*12b0*/ 	.word	0x0002e850
        /*12b4*/ 	.short	0x010a
        /*12b6*/ 	.byte	0x3f
	.zero		1


	//   ....[43]....
        /*12b8*/ 	.word	0x00019fb0
        /*12bc*/ 	.word	0x00000000
        /*12c0*/ 	.word	0x00000000
        /*12c4*/ 	.short	0x0101
        /*12c6*/ 	.byte	0x3f
	.zero		1


	//   ....[44]....
        /*12c8*/ 	.word	0x0001b9d0
        /*12cc*/ 	.word	0x00000000
        /*12d0*/ 	.word	0x00000000
        /*12d4*/ 	.short	0x0101
        /*12d6*/ 	.byte	0x3f
	.zero		1


	//   ....[45]....
        /*12d8*/ 	.word	0x0001dfd0
        /*12dc*/ 	.word	0x00000006
        /*12e0*/ 	.word	0x0002e820
        /*12e4*/ 	.short	0x010a
        /*12e6*/ 	.byte	0x3f
	.zero		1


	//   ....[46]....
        /*12e8*/ 	.word	0x0001e0c0
        /*12ec*/ 	.word	0x00000007
        /*12f0*/ 	.word	0x0002e8a0
        /*12f4*/ 	.short	0x010a
        /*12f6*/ 	.byte	0x3f
	.zero		1


	//   ....[47]....
        /*12f8*/ 	.word	0x0001e310
        /*12fc*/ 	.word	0x00000007
        /*1300*/ 	.word	0x0002e8c0
        /*1304*/ 	.short	0x010a
        /*1306*/ 	.byte	0x3f
	.zero		1


	//   ....[48]....
        /*1308*/ 	.word	0x0001e6d0
        /*130c*/ 	.word	0x00000005
        /*1310*/ 	.word	0x0002e8a0
        /*1314*/ 	.short	0x010a
        /*1316*/ 	.byte	0x3f
	.zero		1


	//   ....[49]....
        /*1318*/ 	.word	0x0001e910
        /*131c*/ 	.word	0x00000005
        /*1320*/ 	.word	0x0002e8c0
        /*1324*/ 	.short	0x010a
        /*1326*/ 	.byte	0x3f
	.zero		1


	//   ....[50]....
        /*1328*/ 	.word	0x0001f740
        /*132c*/ 	.word	0x00000002
        /*1330*/ 	.word	0x0002e880
        /*1334*/ 	.short	0x010a
        /*1336*/ 	.byte	0x3f
	.zero		1


	//   ....[51]....
        /*1338*/ 	.word	0x0001f910
        /*133c*/ 	.word	0x00000002
        /*1340*/ 	.word	0x0002e840
        /*1344*/ 	.short	0x010a
        /*1346*/ 	.byte	0x3f
	.zero		1


	//   ....[52]....
        /*1348*/ 	.word	0x00020660
        /*134c*/ 	.word	0x00000009
        /*1350*/ 	.word	0x0002e800
        /*1354*/ 	.short	0x0107
        /*1356*/ 	.byte	0x3f
	.zero		1


	//   ....[53]....
        /*1358*/ 	.word	0x00020760
        /*135c*/ 	.word	0x00000002
        /*1360*/ 	.word	0x0002e800
        /*1364*/ 	.short	0x0101
        /*1366*/ 	.byte	0x3f
	.zero		1


	//   ....[54]....
        /*1368*/ 	.word	0x00020780
        /*136c*/ 	.word	0x00000002
        /*1370*/ 	.word	0x0002e820
        /*1374*/ 	.short	0x010a
        /*1376*/ 	.byte	0x3f
	.zero		1


	//   ....[55]....
        /*1378*/ 	.word	0x00020ae0
        /*137c*/ 	.word	0x00000006
        /*1380*/ 	.word	0x0002e880
        /*1384*/ 	.short	0x010a
        /*1386*/ 	.byte	0x3f
	.zero		1


	//   ....[56]....
        /*1388*/ 	.word	0x00020d40
        /*138c*/ 	.word	0x00000006
        /*1390*/ 	.word	0x0002e840
        /*1394*/ 	.short	0x010a
        /*1396*/ 	.byte	0x3f
	.zero		1


	//   ....[57]....
        /*1398*/ 	.word	0x00021030
        /*139c*/ 	.word	0x00000011
        /*13a0*/ 	.word	0x0002e870
        /*13a4*/ 	.short	0x010a
        /*13a6*/ 	.byte	0x3f
	.zero		1


	//   ....[58]....
        /*13a8*/ 	.word	0x000210a0
        /*13ac*/ 	.word	0x00000011
        /*13b0*/ 	.word	0x0002e860
        /*13b4*/ 	.short	0x010a
        /*13b6*/ 	.byte	0x3f
	.zero		1


	//   ....[59]....
        /*13b8*/ 	.word	0x00021730
        /*13bc*/ 	.word	0x00000011
        /*13c0*/ 	.word	0x0002e850
        /*13c4*/ 	.short	0x0101
        /*13c6*/ 	.byte	0x3f
	.zero		1


	//   ....[60]....
        /*13c8*/ 	.word	0x000217b0
        /*13cc*/ 	.word	0x00000011
        /*13d0*/ 	.word	0x00000000
        /*13d4*/ 	.short	0x0101
        /*13d6*/ 	.byte	0x3f
	.zero		1


	//   ....[61]....
        /*13d8*/ 	.word	0x000219e0
        /*13dc*/ 	.word	0x00000011
        /*13e0*/ 	.word	0x0002e870
        /*13e4*/ 	.short	0x010a
        /*13e6*/ 	.byte	0x3f
	.zero		1


	//   ....[62]....
        /*13e8*/ 	.word	0x00021a50
        /*13ec*/ 	.word	0x00000011
        /*13f0*/ 	.word	0x0002e860
        /*13f4*/ 	.short	0x010a
        /*13f6*/ 	.byte	0x3f
	.zero		1


	//   ....[63]....
        /*13f8*/ 	.word	0x00022100
        /*13fc*/ 	.word	0x00000011
        /*1400*/ 	.word	0x0002e850
        /*1404*/ 	.short	0x0101
        /*1406*/ 	.byte	0x3f
	.zero		1


	//   ....[64]....
        /*1408*/ 	.word	0x00022150
        /*140c*/ 	.word	0x00000011
        /*1410*/ 	.word	0x00000000
        /*1414*/ 	.short	0x0101
        /*1416*/ 	.byte	0x3f
	.zero		1


	//   ....[65]....
        /*1418*/ 	.word	0x00022c90
        /*141c*/ 	.word	0x00000000
        /*1420*/ 	.word	0x0002e820
        /*1424*/ 	.short	0x010a
        /*1426*/ 	.byte	0x3f
	.zero		1


	//   ....[66]....
        /*1428*/ 	.word	0x00022e60
        /*142c*/ 	.word	0x00000006
        /*1430*/ 	.word	0x00000000
        /*1434*/ 	.short	0x010a
        /*1436*/ 	.byte	0x3f
	.zero		1


	//   ....[67]....
        /*1438*/ 	.word	0x00022ed0
        /*143c*/ 	.word	0x00000007
        /*1440*/ 	.word	0x00000000
        /*1444*/ 	.short	0x010a
        /*1446*/ 	.byte	0x3f
	.zero		1


	//   ....[68]....
        /*1448*/ 	.word	0x00022f30
        /*144c*/ 	.word	0x00000004
        /*1450*/ 	.word	0x0002e860
        /*1454*/ 	.short	0x010a
        /*1456*/ 	.byte	0x3f
	.zero		1


	//   ....[69]....
        /*1458*/ 	.word	0x00022f80
        /*145c*/ 	.word	0x00000003
        /*1460*/ 	.word	0x0002e860
        /*1464*/ 	.short	0x010a
        /*1466*/ 	.byte	0x3f
	.zero		1


	//   ....[70]....
        /*1468*/ 	.word	0x00022fc0
        /*146c*/ 	.word	0x00000004
        /*1470*/ 	.word	0x0002e880
        /*1474*/ 	.short	0x010a
        /*1476*/ 	.byte	0x3f
	.zero		1


	//   ....[71]....
        /*1478*/ 	.word	0x00022fe0
        /*147c*/ 	.word	0x00000003
        /*1480*/ 	.word	0x0002e880
        /*1484*/ 	.short	0x010a
        /*1486*/ 	.byte	0x3f
	.zero		1


	//   ....[72]....
        /*1488*/ 	.word	0x00023040
        /*148c*/ 	.word	0x0000006f
        /*1490*/ 	.word	0x0002e890
        /*1494*/ 	.short	0x010a
        /*1496*/ 	.byte	0x3f
	.zero		1


	//   ....[73]....
        /*1498*/ 	.word	0x00023090
        /*149c*/ 	.word	0x0000006f
        /*14a0*/ 	.word	0x0002e890
        /*14a4*/ 	.short	0x010a
        /*14a6*/ 	.byte	0x3f
	.zero		1


	//   ....[74]....
        /*14a8*/ 	.word	0x000230e0
        /*14ac*/ 	.word	0x0000006f
        /*14b0*/ 	.word	0x0002e890
        /*14b4*/ 	.short	0x010a
        /*14b6*/ 	.byte	0x3f
	.zero		1


	//   ....[75]....
        /*14b8*/ 	.word	0x00023130
        /*14bc*/ 	.word	0x0000006f
        /*14c0*/ 	.word	0x0002e8b0
        /*14c4*/ 	.short	0x010a
        /*14c6*/ 	.byte	0x3f
	.zero		1


	//   ....[76]....
        /*14c8*/ 	.word	0x00023440
        /*14cc*/ 	.word	0x00000010
        /*14d0*/ 	.word	0x0002e800
        /*14d4*/ 	.short	0x010a
        /*14d6*/ 	.byte	0x3f
	.zero		1


	//   ....[77]....
        /*14d8*/ 	.word	0x00023650
        /*14dc*/ 	.word	0x00000010
        /*14e0*/ 	.word	0x0002e800
        /*14e4*/ 	.short	0x010a
        /*14e6*/ 	.byte	0x3f
	.zero		1


	//   ....[78]....
        /*14e8*/ 	.word	0x000236a0
        /*14ec*/ 	.word	0x00000003
        /*14f0*/ 	.word	0x0002e830
        /*14f4*/ 	.short	0x010a
        /*14f6*/ 	.byte	0x3f
	.zero		1


	//   ....[79]....
        /*14f8*/ 	.word	0x000236f0
        /*14fc*/ 	.word	0x0000000d
        /*1500*/ 	.word	0x0002e830
        /*1504*/ 	.short	0x010a
        /*1506*/ 	.byte	0x3f
	.zero		1


	//   ....[80]....
        /*1508*/ 	.word	0x00023740
        /*150c*/ 	.word	0x0000000c
        /*1510*/ 	.word	0x0002e850
        /*1514*/ 	.short	0x010a
        /*1516*/ 	.byte	0x3f
	.zero		1


	//   ....[81]....
        /*1518*/ 	.word	0x00023790
        /*151c*/ 	.word	0x0000000c
        /*1520*/ 	.word	0x0002e850
        /*1524*/ 	.short	0x010a
        /*1526*/ 	.byte	0x3f
	.zero		1


	//   ....[82]....
        /*1528*/ 	.word	0x00024d60
        /*152c*/ 	.word	0x00000005
        /*1530*/ 	.word	0x0002e820
        /*1534*/ 	.short	0x010a
        /*1536*/ 	.byte	0x3f
	.zero		1


	//   ....[83]....
        /*1538*/ 	.word	0x00024db0
        /*153c*/ 	.word	0x00000007
        /*1540*/ 	.word	0x0002e8a0
        /*1544*/ 	.short	0x010a
        /*1546*/ 	.byte	0x3f
	.zero		1


	//   ....[84]....
        /*1548*/ 	.word	0x00024e00
        /*154c*/ 	.word	0x00000007
        /*1550*/ 	.word	0x0002e8c0
        /*1554*/ 	.short	0x010a
        /*1556*/ 	.byte	0x3f
	.zero		1


	//   ....[85]....
        /*1558*/ 	.word	0x00024e50
        /*155c*/ 	.word	0x00000005
        /*1560*/ 	.word	0x0002e8a0
        /*1564*/ 	.short	0x010a
        /*1566*/ 	.byte	0x3f
	.zero		1


	//   ....[86]....
        /*1568*/ 	.word	0x00024ea0
        /*156c*/ 	.word	0x00000005
        /*1570*/ 	.word	0x0002e8c0
        /*1574*/ 	.short	0x010a
        /*1576*/ 	.byte	0x3f
	.zero		1


	//   ....[87]....
        /*1578*/ 	.word	0x00025040
        /*157c*/ 	.word	0x00000002
        /*1580*/ 	.word	0x0002e880
        /*1584*/ 	.short	0x010a
        /*1586*/ 	.byte	0x3f
	.zero		1


	//   ....[88]....
        /*1588*/ 	.word	0x00025090
        /*158c*/ 	.word	0x00000002
        /*1590*/ 	.word	0x0002e840
        /*1594*/ 	.short	0x010a
        /*1596*/ 	.byte	0x3f
	.zero		1


	//   ....[89]....
        /*1598*/ 	.word	0x00025b50
        /*159c*/ 	.word	0x00000002
        /*15a0*/ 	.word	0x0002e820
        /*15a4*/ 	.short	0x010a
        /*15a6*/ 	.byte	0x3f
	.zero		1


	//   ....[90]....
        /*15a8*/ 	.word	0x00025ba0
        /*15ac*/ 	.word	0x00000006
        /*15b0*/ 	.word	0x0002e880
        /*15b4*/ 	.short	0x010a
        /*15b6*/ 	.byte	0x3f
	.zero		1


	//   ....[91]....
        /*15b8*/ 	.word	0x00025bf0
        /*15bc*/ 	.word	0x00000006
        /*15c0*/ 	.word	0x0002e840
        /*15c4*/ 	.short	0x010a
        /*15c6*/ 	.byte	0x3f
	.zero		1


	//   ....[92]....
        /*15c8*/ 	.word	0x00025c40
        /*15cc*/ 	.word	0x00000011
        /*15d0*/ 	.word	0x0002e870
        /*15d4*/ 	.short	0x010a
        /*15d6*/ 	.byte	0x3f
	.zero		1


	//   ....[93]....
        /*15d8*/ 	.word	0x00025c90
        /*15dc*/ 	.word	0x00000011
        /*15e0*/ 	.word	0x0002e860
        /*15e4*/ 	.short	0x010a
        /*15e6*/ 	.byte	0x3f
	.zero		1


	//   ....[94]....
        /*15e8*/ 	.word	0x00025ce0
        /*15ec*/ 	.word	0x00000011
        /*15f0*/ 	.word	0x0002e870
        /*15f4*/ 	.short	0x010a
        /*15f6*/ 	.byte	0x3f
	.zero		1


	//   ....[95]....
        /*15f8*/ 	.word	0x00025d30
        /*15fc*/ 	.word	0x00000011
        /*1600*/ 	.word	0x0002e860
        /*1604*/ 	.short	0x010a
        /*1606*/ 	.byte	0x3f
	.zero		1


	//   ....[96]....
        /*1608*/ 	.word	0x00026790
        /*160c*/ 	.word	0x00000000
        /*1610*/ 	.word	0x0002e820
        /*1614*/ 	.short	0x010a
        /*1616*/ 	.byte	0x3f
	.zero		1


	//   ....[97]....
        /*1618*/ 	.word	0x00026930
        /*161c*/ 	.word	0x00000006
        /*1620*/ 	.word	0x00000000
        /*1624*/ 	.short	0x010a
        /*1626*/ 	.byte	0x3f
	.zero		1


	//   ....[98]....
        /*1628*/ 	.word	0x00026980
        /*162c*/ 	.word	0x00000007
        /*1630*/ 	.word	0x00000000
        /*1634*/ 	.short	0x010a
        /*1636*/ 	.byte	0x3f
	.zero		1


	//   ....[99]....
        /*1638*/ 	.word	0x000269d0
        /*163c*/ 	.word	0x00000004
        /*1640*/ 	.word	0x0002e860
        /*1644*/ 	.short	0x010a
        /*1646*/ 	.byte	0x3f
	.zero		1


	//   ....[100]....
        /*1648*/ 	.word	0x00026a20
        /*164c*/ 	.word	0x00000003
        /*1650*/ 	.word	0x0002e860
        /*1654*/ 	.short	0x010a
        /*1656*/ 	.byte	0x3f
	.zero		1


	//   ....[101]....
        /*1658*/ 	.word	0x00026a70
        /*165c*/ 	.word	0x00000004
        /*1660*/ 	.word	0x0002e880
        /*1664*/ 	.short	0x010a
        /*1666*/ 	.byte	0x3f
	.zero		1


	//----- nvinfo : EIATTR_NUM_MBARRIERS
	.align		4
.L_151:
        /*1668*/ 	.byte	0x03, 0x38
        /*166a*/ 	.short	0x0016


	//----- nvinfo : EIATTR_EXIT_INSTR_OFFSETS
	.align		4
        /*166c*/ 	.byte	0x04, 0x1c
        /*166e*/ 	.short	(.L_153 - .L_152)


	//   ....[0]....
.L_152:
        /*1670*/ 	.word	0x00023030


	//----- nvinfo : EIATTR_MAX_THREADS
	.align		4
.L_153:
        /*1674*/ 	.byte	0x04, 0x05
        /*1676*/ 	.short	(.L_155 - .L_154)
.L_154:
        /*1678*/ 	.word	0x00000180
        /*167c*/ 	.word	0x00000001
        /*1680*/ 	.word	0x00000001


	//----- nvinfo : EIATTR_CRS_STACK_SIZE
	.align		4
.L_155:
        /*1684*/ 	.byte	0x04, 0x1e
        /*1686*/ 	.short	(.L_157 - .L_156)
.L_156:
        /*1688*/ 	.word	0x00000000


	//----- nvinfo : EIATTR_CBANK_PARAM_SIZE
	.align		4
.L_157:
        /*168c*/ 	.byte	0x03, 0x19
        /*168e*/ 	.short	0x0af0


	//----- nvinfo : EIATTR_PARAM_CBANK
	.align		4
        /*1690*/ 	.byte	0x04, 0x0a
        /*1692*/ 	.short	(.L_159 - .L_158)
	.align		4
.L_158:
        /*1694*/ 	.word	index@(.nv.constant0._ZN7cutlass13device_kernelIN5flash11enable_sm90INS1_16FlashAttnFwdSm90INS1_25CollectiveMainloopFwdSm90ILi2EN4cute5tupleIJNS5_1CILi1EEES8_S8_EEENS6_IJNS7_ILi128EEENS7_ILi224EEESA_EEELi128ENS_12float_e4m3_tEfNS_4arch4Sm90ELb0ELb0ELb0ELb1ELb0ELb1ELb0ELb1ELb1ELb1ELb0ELb0EEENS1_21CollectiveEpilogueFwdINS6_IJSA_SA_SB_EEES9_NS_10bfloat16_tESF_Li256ELb1ELb1ELb0ELb1EEENS1_36VarlenDynamicPersistentTileSchedulerILi128ELi224ELi256ELi128ELb0ELb1ELb1ELb0ELb1ELb1EEEEEEEEEvNT_6ParamsE)
        /*1698*/ 	.short	0x0210
        /*169a*/ 	.short	0x0af0


	//----- nvinfo : EIATTR_SW_WAR
	.align		4
.L_159:
        /*169c*/ 	.byte	0x04, 0x36
        /*169e*/ 	.short	(.L_161 - .L_160)
.L_160:
        /*16a0*/ 	.word	0x00000008
.L_161:


//--------------------- .nv.info._ZN7cutlass13device_kernelIN5flash11enable_sm90INS1_16FlashAttnFwdSm90INS1_25CollectiveMainloopFwdSm90ILi2EN4cute5tupleIJNS5_1CILi1EEES8_S8_EEENS6_IJNS7_ILi128EEENS7_ILi224EEESA_EEELi128ENS_12float_e4m3_tEfNS_4arch4Sm90ELb0ELb1ELb0ELb0ELb0ELb0ELb0ELb1ELb1ELb1ELb0ELb0EEENS1_21CollectiveEpilogueFwdINS6_IJSA_SA_SB_EEES9_NS_10bfloat16_tESF_Li256ELb0ELb1ELb0ELb1EEENS1_30DynamicPersistentTileSchedulerILi256ELi128ELb0ELb1ELb1EEEEEEEEEvNT_6ParamsE --------------------------
	.section	.nv.info._ZN7cutlass13device_kernelIN5flash11enable_sm90INS1_16FlashAttnFwdSm90INS1_25CollectiveMainloopFwdSm90ILi2EN4cute5tupleIJNS5_1CILi1EEES8_S8_EEENS6_IJNS7_ILi128EEENS7_ILi224EEESA_EEELi128ENS_12float_e4m3_tEfNS_4arch4Sm90ELb0ELb1ELb0ELb0ELb0ELb0ELb0ELb1ELb1ELb1ELb0ELb0EEENS1_21CollectiveEpilogueFwdINS6_IJSA_SA_SB_EEES9_NS_10bfloat16_tESF_Li256ELb0ELb1ELb0ELb1EEENS1_30DynamicPersistentTileSchedulerILi256ELi128ELb0ELb1ELb1EEEEEEEEEvNT_6ParamsE,"",@"SHT_CUDA_INFO"
	.sectionflags	@""
	.align	4


	//----- nvinfo : EIATTR_CUDA_API_VERSION
	.align		4
        /*0000*/ 	.byte	0x04, 0x37
        /*0002*/ 	.short	(.L_163 - .L_162)
.L_162:
        /*0004*/ 	.word	0x00000082


	//----- nvinfo : EIATTR_KPARAM_INFO
	.align		4
.L_163:
        /*0008*/ 	.byte	0x04, 0x17
        /*000a*/ 	.short	(.L_165 - .L_164)
.L_164:
        /*000c*/ 	.word	0x00000000
        /*0010*/ 	.short	0x0000
        /*0012*/ 	.short	0x0070
        /*0014*/ 	.byte	0x00, 0xf0, 0x01, 0x2a


	//----- nvinfo : EIATTR_SPARSE_MMA_MASK
	.align		4
.L_165:
        /*0018*/ 	.byte	0x03, 0x50
        /*001a*/ 	.short	0x0000


	//----- nvinfo : EIATTR_MAXREG_COUNT
	.align		4
        /*001c*/ 	.byte	0x03, 0x1b
        /*001e*/ 	.short	0x00a8


	//----- nvinfo : EIATTR_NUM_BARRIERS
	.align		4
        /*0020*/ 	.byte	0x02, 0x4c
        /*0022*/ 	.byte	0x10
	.zero		1


	//----- nvinfo : EIATTR_EXTERNS
	.align		4
        /*0024*/ 	.byte	0x04, 0x0f
        /*0026*/ 	.short	(.L_167 - .L_166)


	//   ....[0]....
	.align		4
.L_166:
        /*0028*/ 	.word	index@(__assertfail)


	//----- nvinfo : EIATTR_ANNOTATIONS
	.align		4
.L_167:
        /*002c*/ 	.byte	0x04, 0x55
        /*002e*/ 	.short	(.L_169 - .L_168)


	//   ....[0]....
.L_168:
        /* <DEDUP_REMOVED lines=26> */


	//----- nvinfo : EIATTR_MERCURY_ISA_VERSION
	.align		4
.L_169:
        /*01b8*/ 	.byte	0x03, 0x5f
        /*01ba*/ 	.short	0x0101


	//----- nvinfo : EIATTR_INT_WARP_WIDE_INSTR_OFFSETS
	.align		4
        /*01bc*/ 	.byte	0x04, 0x31
        /*01be*/ 	.short	(.L_171 - .L_170)


	//   ....[0]....
.L_170:
        /*01c0*/ 	.word	0x00000130


	//   ....[1]....
        /*01c4*/ 	.word	0x00000170


	//   ....[2]....
        /*01c8*/ 	.word	0x000001e0


	//   ....[3]....
        /*01cc*/ 	.word	0x0001a0b0


	//   ....[4]....
        /*01d0*/ 	.word	0x0001a140


	//   ....[5]....
        /*01d4*/ 	.word	0x0001c880


	//   ....[6]....
        /*01d8*/ 	.word	0x0001c910


	//----- nvinfo : EIATTR_COOP_GROUP_MASK_REGIDS
	.align		4
.L_171:
        /*01dc*/ 	.byte	0x04, 0x29
        /*01de*/ 	.short	(.L_173 - .L_172)


	//   ....[0]....
.L_172:
        /*01e0*/ 	.word	0xffffffff


	//   ....[1]....
        /*01e4*/ 	.word	0xffffffff


	//   ....[2]....
        /*01e8*/ 	.word	0xffffffff


	//   ....[3]....
        /*01ec*/ 	.word	0xffffffff


	//   ....[4]....
        /*01f0*/ 	.word	0xffffffff


	//   ....[5]....
        /*01f4*/ 	.word	0xffffffff


	//   ....[6]....
        /*01f8*/ 	.word	0xffffffff


	//   ....[7]....
        /*01fc*/ 	.word	0xffffffff


	//   ....[8]....
        /*0200*/ 	.word	0xffffffff


	//   ....[9]....
        /*0204*/ 	.word	0xffffffff


	//   ....[10]....
        /*0208*/ 	.word	0xffffffff


	//   ....[11]....
        /*020c*/ 	.word	0xffffffff


	//   ....[12]....
        /*0210*/ 	.word	0xffffffff


	//   ....[13]....
        /*0214*/ 	.word	0xffffffff


	//   ....[14]....
        /*0218*/ 	.word	0xffffffff


	//   ....[15]....
        /*021c*/ 	.word	0xffffffff


	//   ....[16]....
        /*0220*/ 	.word	0xffffffff


	//   ....[17]....
        /*0224*/ 	.word	0xffffffff


	//   ....[18]....
        /*0228*/ 	.word	0xffffffff


	//   ....[19]....
        /*022c*/ 	.word	0xffffffff


	//   ....[20]....
        /*0230*/ 	.word	0xffffffff


	//   ....[21]....
        /*0234*/ 	.word	0xffffffff


	//   ....[22]....
        /*0238*/ 	.word	0xffffffff


	//   ....[23]....
        /*023c*/ 	.word	0xffffffff


	//   ....[24]....
        /*0240*/ 	.word	0xffffffff


	//   ....[25]....
        /*0244*/ 	.word	0xffffffff


	//   ....[26]....
        /*0248*/ 	.word	0xffffffff


	//   ....[27]....
        /*024c*/ 	.word	0xffffffff


	//   ....[28]....
        /*0250*/ 	.word	0xffffffff


	//   ....[29]....
        /*0254*/ 	.word	0xffffffff


	//   ....[30]....
        /*0258*/ 	.word	0xffffffff


	//   ....[31]....
        /*025c*/ 	.word	0xffffffff


	//   ....[32]....
        /*0260*/ 	.word	0xffffffff


	//   ....[33]....
        /*0264*/ 	.word	0xffffffff


	//   ....[34]....
        /*0268*/ 	.word	0xffffffff


	//   ....[35]....
        /*026c*/ 	.word	0xffffffff


	//   ....[36]....
        /*0270*/ 	.word	0xffffffff


	//   ....[37]....
        /*0274*/ 	.word	0xffffffff


	//   ....[38]....
        /*0278*/ 	.word	0xffffffff


	//   ....[39]....
        /*027c*/ 	.word	0xffffffff


	//   ....[40]....
        /*0280*/ 	.word	0xffffffff


	//   ....[41]....
        /*0284*/ 	.word	0xffffffff


	//   ....[42]....
        /*0288*/ 	.word	0xffffffff


	//   ....[43]....
        /*028c*/ 	.word	0xffffffff


	//   ....[44]....
        /*0290*/ 	.word	0xffffffff


	//   ....[45]....
        /*0294*/ 	.word	0xffffffff


	//   ....[46]....
        /*0298*/ 	.word	0xffffffff


	//   ....[47]....
        /*029c*/ 	.word	0xffffffff


	//   ....[48]....
        /*02a0*/ 	.word	0xffffffff


	//   ....[49]....
        /*02a4*/ 	.word	0xffffffff


	//   ....[50]....
        /*02a8*/ 	.word	0xffffffff


	//   ....[51]....
        /*02ac*/ 	.word	0xffffffff


	//   ....[52]....
        /*02b0*/ 	.word	0xffffffff


	//   ....[53]....
        /*02b4*/ 	.word	0xffffffff


	//   ....[54]....
        /*02b8*/ 	.word	0xffffffff


	//   ....[55]....
        /*02bc*/ 	.word	0xffffffff


	//   ....[56]....
        /*02c0*/ 	.word	0xffffffff


	//   ....[57]....
        /*02c4*/ 	.word	0xffffffff


	//   ....[58]....
        /*02c8*/ 	.word	0xffffffff


	//   ....[59]....
        /*02cc*/ 	.word	0xffffffff


	//   ....[60]....
        /*02d0*/ 	.word	0xffffffff


	//   ....[61]....
        /*02d4*/ 	.word	0xffffffff


	//   ....[62]....
        /*02d8*/ 	.word	0xffffffff


	//   ....[63]....
        /*02dc*/ 	.word	0xffffffff


	//   ....[64]....
        /*02e0*/ 	.word	0xffffffff


	//   ....[65]....
        /*02e4*/ 	.word	0xffffffff


	//   ....[66]....
        /*02e8*/ 	.word	0xffffffff


	//   ....[67]....
        /*02ec*/ 	.word	0xffffffff


	//   ....[68]....
        /*02f0*/ 	.word	0xffffffff


	//   ....[69]....
        /*02f4*/ 	.word	0xffffffff


	//   ....[70]....
        /*02f8*/ 	.word	0xffffffff


	//   ....[71]....
        /*02fc*/ 	.word	0xffffffff


	//   ....[72]....
        /*0300*/ 	.word	0xffffffff


	//   ....[73]....
        /*0304*/ 	.word	0xffffffff


	//   ....[74]....
        /*0308*/ 	.word	0xffffffff


	//   ....[75]....
        /*030c*/ 	.word	0xffffffff


	//   ....[76]....
        /*0310*/ 	.word	0xffffffff


	//   ....[77]....
        /*0314*/ 	.word	0xffffffff


	//   ....[78]....
        /*0318*/ 	.word	0xffffffff


	//   ....[79]....
        /*031c*/ 	.word	0xffffffff


	//   ....[80]....
        /*0320*/ 	.word	0xffffffff


	//   ....[81]....
        /*0324*/ 	.word	0xffffffff


	//   ....[82]....
        /*0328*/ 	.word	0xffffffff


	//   ....[83]....
        /*032c*/ 	.word	0xffffffff


	//   ....[84]....
        /*0330*/ 	.word	0xffffffff


	//   ....[85]....
        /*0334*/ 	.word	0xffffffff


	//   ....[86]....
        /*0338*/ 	.word	0xffffffff


	//   ....[87]....
        /*033c*/ 	.word	0xffffffff


	//   ....[88]....
        /*0340*/ 	.word	0xffffffff


	//   ....[89]....
        /*0344*/ 	.word	0xffffffff


	//   ....[90]....
        /*0348*/ 	.word	0xffffffff


	//   ....[91]....
        /*034c*/ 	.word	0xffffffff


	//   ....[92]....
        /*0350*/ 	.word	0xffffffff


	//   ....[93]....
        /*0354*/ 	.word	0xffffffff


	//   ....[94]....
        /*0358*/ 	.word	0xffffffff


	//   ....[95]....
        /*035c*/ 	.word	0xffffffff


	//   ....[96]....
        /*0360*/ 	.word	0xffffffff


	//   ....[97]....
        /*0364*/ 	.word	0xffffffff


	//   ....[98]....
        /*0368*/ 	.word	0xffffffff


	//   ....[99]....
        /*036c*/ 	.word	0xffffffff


	//   ....[100]....
        /*0370*/ 	.word	0xffffffff


	//   ....[101]....
        /*0374*/ 	.word	0xffffffff


	//   ....[102]....
        /*0378*/ 	.word	0xffffffff


	//   ....[103]....
        /*037c*/ 	.word	0xffffffff


	//   ....[104]....
        /*0380*/ 	.word	0xffffffff


	//   ....[105]....
        /*0384*/ 	.word	0xffffffff


	//   ....[106]....
        /*0388*/ 	.word	0x0500000f


	//   ....[107]....
        /*038c*/ 	.word	0x0500000f


	//   ....[108]....
        /*0390*/ 	.word	0x0500000f


	//   ....[109]....
        /*0394*/ 	.word	0x0500000f


	//   ....[110]....
        /*0398*/ 	.word	0x0500000f


	//   ....[111]....
        /*039c*/ 	.word	0x0500000f


	//   ....[112]....
        /*03a0*/ 	.word	0x0500000f


	//   ....[113]....
        /*03a4*/ 	.word	0x0500000f


	//   ....[114]....
        /*03a8*/ 	.word	0x0500000f


	//   ....[115]....
        /*03ac*/ 	.word	0x0500000f


	//   ....[116]....
        /*03b0*/ 	.word	0x0500000f


	//   ....[117]....
        /*03b4*/ 	.word	0x0500000f


	//   ....[118]....
        /*03b8*/ 	.word	0x0500000f


	//   ....[119]....
        /*03bc*/ 	.word	0x0500000f


	//   ....[120]....
        /*03c0*/ 	.word	0x0500000f


	//   ....[121]....
        /*03c4*/ 	.word	0x0500000f


	//   ....[122]....
        /*03c8*/ 	.word	0x0500000f


	//   ....[123]....
        /*03cc*/ 	.word	0x0500000f


	//----- nvinfo : EIATTR_COOP_GROUP_INSTR_OFFSETS
	.align		4
.L_173:
        /*03d0*/ 	.byte	0x04, 0x28
        /*03d2*/ 	.short	(.L_175 - .L_174)


	//   ....[0]....
.L_174:
        /*03d4*/ 	.word	0x00000070


	//   ....[1]....
        /*03d8*/ 	.word	0x00000140


	//   ....[2]....
        /*03dc*/ 	.word	0x00000190


	//   ....[3]....
        /*03e0*/ 	.word	0x000003c0


	//   ....[4]....
        /*03e4*/ 	.word	0x00000520


	//   ....[5]....
        /*03e8*/ 	.word	0x00000640


	//   ....[6]....
        /*03ec*/ 	.word	0x000007a0


	//   ....[7]....
        /*03f0*/ 	.word	0x00001b10


	//   ....[8]....
        /*03f4*/ 	.word	0x000029f0


	//   ....[9]....
        /*03f8*/ 	.word	0x00002cf0


	//   ....[10]....
        /*03fc*/ 	.word	0x00004990


	//   ....[11]....
        /*0400*/ 	.word	0x00004aa0


	//   ....[12]....
        /*0404*/ 	.word	0x00005b10


	//   ....[13]....
        /*0408*/ 	.word	0x00005b90


	//   ....[14]....
        /*040c*/ 	.word	0x00008350


	//   ....[15]....
        /*0410*/ 	.word	0x00008530


	//   ....[16]....
        /*0414*/ 	.word	0x0000a3f0


	//   ....[17]....
        /*0418*/ 	.word	0x0000a500


	//   ....[18]....
        /*041c*/ 	.word	0x0000b520


	//   ....[19]....
        /*0420*/ 	.word	0x0000b580


	//   ....[20]....
        /*0424*/ 	.word	0x0000e720


	//   ....[21]....
        /*0428*/ 	.word	0x0000e740


	//   ....[22]....
        /*042c*/ 	.word	0x0000e760


	//   ....[23]....
        /*0430*/ 	.word	0x0000e790


	//   ....[24]....
        /*0434*/ 	.word	0x000118e0


	//   ....[25]....
        /*0438*/ 	.word	0x00012f40


	//   ....[26]....
        /*043c*/ 	.word	0x000139b0


	//   ....[27]....
        /*0440*/ 	.word	0x00013ac0


	//   ....[28]....
        /*0444*/ 	.word	0x00014af0


	//   ....[29]....
        /*0448*/ 	.word	0x00014b60


	//   ....[30]....
        /*044c*/ 	.word	0x00016880


	//   ....[31]....
        /*0450*/ 	.word	0x000168a0


	//   ....[32]....
        /*0454*/ 	.word	0x00016900


	//   ....[33]....
        /*0458*/ 	.word	0x00016910


	//   ....[34]....
        /*045c*/ 	.word	0x00017dc0


	//   ....[35]....
        /*0460*/ 	.word	0x00017dd0


	//   ....[36]....
        /*0464*/ 	.word	0x00017de0


	//   ....[37]....
        /*0468*/ 	.word	0x00017df0


	//   ....[38]....
        /*046c*/ 	.word	0x00017e00


	//   ....[39]....
        /*0470*/ 	.word	0x00017e10


	//   ....[40]....
        /*0474*/ 	.word	0x00017e20


	//   ....[41]....
        /*0478*/ 	.word	0x00017e30


	//   ....[42]....
        /*047c*/ 	.word	0x00017e40


	//   ....[43]....
        /*0480*/ 	.word	0x00017e70


	//   ....[44]....
        /*0484*/ 	.word	0x00017eb0


	//   ....[45]....
        /*0488*/ 	.word	0x00017ec0


	//   ....[46]....
        /*048c*/ 	.word	0x00017ef0


	//   ....[47]....
        /*0490*/ 	.word	0x00017f00


	//   ....[48]....
        /*0494*/ 	.word	0x00017f10


	//   ....[49]....
        /*0498*/ 	.word	0x00017f20


	//   ....[50]....
        /*049c*/ 	.word	0x00017f30


	//   ....[51]....
        /*04a0*/ 	.word	0x00017f40


	//   ....[52]....
        /*04a4*/ 	.word	0x00017f50


	//   ....[53]....
        /*04a8*/ 	.word	0x00017f60


	//   ....[54]....
        /*04ac*/ 	.word	0x00017f70


	//   ....[55]....
        /*04b0*/ 	.word	0x00017f80


	//   ....[56]....
        /*04b4*/ 	.word	0x00017f90


	//   ....[57]....
        /*04b8*/ 	.word	0x00017fa0


	//   ....[58]....
        /*04bc*/ 	.word	0x00017fb0


	//   ....[59]....
        /*04c0*/ 	.word	0x00017fc0


	//   ....[60]....
        /*04c4*/ 	.word	0x00017ff0


	//   ....[61]....
        /*04c8*/ 	.word	0x00018020


	//   ....[62]....
        /*04cc*/ 	.word	0x00018040


	//   ....[63]....
        /*04d0*/ 	.word	0x00018050


	//   ....[64]....
        /*04d4*/ 	.word	0x00018080


	//   ....[65]....
        /*04d8*/ 	.word	0x00018090


	//   ....[66]....
        /*04dc*/ 	.word	0x000181a0


	//   ....[67]....
        /*04e0*/ 	.word	0x000181d0


	//   ....[68]....
        /*04e4*/ 	.word	0x00018200


	//   ....[69]....
        /*04e8*/ 	.word	0x00018260


	//   ....[70]....
        /*04ec*/ 	.word	0x000186b0


	//   ....[71]....
        /*04f0*/ 	.word	0x000186e0


	//   ....[72]....
        /*04f4*/ 	.word	0x000187a0


	//   ....[73]....
        /*04f8*/ 	.word	0x000187c0


	//   ....[74]....
        /*04fc*/ 	.word	0x00018880


	//   ....[75]....
        /*0500*/ 	.word	0x000188a0


	//   ....[76]....
        /*0504*/ 	.word	0x00018970


	//   ....[77]....
        /*0508*/ 	.word	0x00018990


	//   ....[78]....
        /*050c*/ 	.word	0x00019020


	//   ....[79]....
        /*0510*/ 	.word	0x00019040


	//   ....[80]....
        /*0514*/ 	.word	0x00019100


	//   ....[81]....
        /*0518*/ 	.word	0x00019120


	//   ....[82]....
        /*051c*/ 	.word	0x000191e0


	//   ....[83]....
        /*0520*/ 	.word	0x00019200


	//   ....[84]....
        /*0524*/ 	.word	0x000192d0


	//   ....[85]....
        /*0528*/ 	.word	0x000192f0


	//   ....[86]....
        /*052c*/ 	.word	0x00019460


	//   ....[87]....
        /*0530*/ 	.word	0x0001a850


	//   ....[88]....
        /*0534*/ 	.word	0x0001b2e0


	//   ....[89]....
        /*0538*/ 	.word	0x0001b2f0


	//   ....[90]....
        /*053c*/ 	.word	0x0001b300


	//   ....[91]....
        /*0540*/ 	.word	0x0001b370


	//   ....[92]....
        /*0544*/ 	.word	0x0001b410


	//   ....[93]....
        /*0548*/ 	.word	0x0001b420


	//   ....[94]....
        /*054c*/ 	.word	0x0001b490


	//   ....[95]....
        /*0550*/ 	.word	0x0001b4a0


	//   ....[96]....
        /*0554*/ 	.word	0x0001b510


	//   ....[97]....
        /*0558*/ 	.word	0x0001b520


	//   ....[98]....
        /*055c*/ 	.word	0x0001b590


	//   ....[99]....
        /*0560*/ 	.word	0x0001b5a0


	//   ....[100]....
        /*0564*/ 	.word	0x0001b610


	//   ....[101]....
        /*0568*/ 	.word	0x0001b620


	//   ....[102]....
        /*056c*/ 	.word	0x0001b630


	//   ....[103]....
        /*0570*/ 	.word	0x0001b640


	//   ....[104]....
        /*0574*/ 	.word	0x0001d310


	//   ....[105]....
        /*0578*/ 	.word	0x0001d4b0


	//   ....[106]....
        /*057c*/ 	.word	0x0001db70


	//   ....[107]....
        /*0580*/ 	.word	0x0001dd40


	//   ....[108]....
        /*0584*/ 	.word	0x0001dd90


	//   ....[109]....
        /*0588*/ 	.word	0x0001de20


	//   ....[110]....
        /*058c*/ 	.word	0x0001df10


	//   ....[111]....
        /*0590*/ 	.word	0x0001df70


	//   ....[112]....
        /*0594*/ 	.word	0x0001e040


	//   ....[113]....
        /*0598*/ 	.word	0x0001e0a0


	//   ....[114]....
        /*059c*/ 	.word	0x0001e180


	//   ....[115]....
        /*05a0*/ 	.word	0x0001e1e0


	//   ....[116]....
        /*05a4*/ 	.word	0x0001e2c0


	//   ....[117]....
        /*05a8*/ 	.word	0x0001e320


	//   ....[118]....
        /*05ac*/ 	.word	0x0001e400


	//   ....[119]....
        /*05b0*/ 	.word	0x0001e460


	//   ....[120]....
        /*05b4*/ 	.word	0x0001e530


	//   ....[121]....
        /*05b8*/ 	.word	0x0001e590


	//   ....[122]....
        /*05bc*/ 	.word	0x0001e650


	//   ....[123]....
        /*05c0*/ 	.word	0x0001e9a0


	//----- nvinfo : EIATTR_REG_RECONFIG
	.align		4
.L_175:
        /*05c4*/ 	.byte	0x01, 0x54
	.zero		2


	//----- nvinfo : EIATTR_SYSCALL_OFFSETS
	.align		4
        /*05c8*/ 	.byte	0x04, 0x46
        /*05ca*/ 	.short	(.L_177 - .L_176)


	//   ....[0]....
.L_176:
        /*05cc*/ 	.word	0x00001c90


	//   ....[1]....
        /*05d0*/ 	.word	0x0001a2b0


	//   ....[2]....
        /*05d4*/ 	.word	0x0001a420


	//   ....[3]....
        /*05d8*/ 	.word	0x0001a570


	//   ....[4]....
        /*05dc*/ 	.word	0x0001a6b0


	//   ....[5]....
        /*05e0*/ 	.word	0x0001af40


	//----- nvinfo : EIATTR_MBARRIER_INSTR_OFFSETS
	.align		4
.L_177:
        /*05e4*/ 	.byte	0x04, 0x39
        /*05e6*/ 	.short	(.L_179 - .L_178)


	//   ....[0]....
.L_178:
        /*05e8*/ 	.word	0x00000270
        /*05ec*/ 	.word	0x000000ff
        /*05f0*/ 	.word	0x0002e800
        /*05f4*/ 	.short	0x0100
        /*05f6*/ 	.byte	0x08
	.zero		1


	//   ....[1]....
        /*05f8*/ 	.word	0x00000280
        /*05fc*/ 	.word	0x000000ff
        /*0600*/ 	.word	0x0002e820
        /*0604*/ 	.short	0x0100
        /*0606*/ 	.byte	0x08
	.zero		1


	//   ....[2]....
        /*0608*/ 	.word	0x00000370
        /*060c*/ 	.word	0x000000ff
        /*0610*/ 	.word	0x0002e830
        /*0614*/ 	.short	0x0100
        /*0616*/ 	.byte	0x08
	.zero		1


	//   ....[3]....
        /*0618*/ 	.word	0x00000380
        /*061c*/ 	.word	0x000000ff
        /*0620*/ 	.word	0x0002e840
        /*0624*/ 	.short	0x0100
        /*0626*/ 	.byte	0x08
	.zero		1


	//   ....[4]....
        /*0628*/ 	.word	0x00000390
        /*062c*/ 	.word	0x000000ff
        /*0630*/ 	.word	0x0002e838
        /*0634*/ 	.short	0x0100
        /*0636*/ 	.byte	0x08
	.zero		1


	//   ....[5]....
        /*0638*/ 	.word	0x000003a0
        /*063c*/ 	.word	0x000000ff
        /*0640*/ 	.word	0x0002e848
        /*0644*/ 	.short	0x0100
        /*0646*/ 	.byte	0x08
	.zero		1


	//   ....[6]....
        /*0648*/ 	.word	0x000004d0
        /*064c*/ 	.word	0x000000ff
        /*0650*/ 	.word	0x0002e850
        /*0654*/ 	.short	0x0100
        /*0656*/ 	.byte	0x08
	.zero		1


	//   ....[7]....
        /*0658*/ 	.word	0x000004e0
        /*065c*/ 	.word	0x000000ff
        /*0660*/ 	.word	0x0002e860
        /*0664*/ 	.short	0x0100
        /*0666*/ 	.byte	0x08
	.zero		1


	//   ....[8]....
        /*0668*/ 	.word	0x000004f0
        /*066c*/ 	.word	0x000000ff
        /*0670*/ 	.word	0x0002e858
        /*0674*/ 	.short	0x0100
        /*0676*/ 	.byte	0x08
	.zero		1


	//   ....[9]....
        /*0678*/ 	.word	0x00000500
        /*067c*/ 	.word	0x000000ff
        /*0680*/ 	.word	0x0002e868
        /*0684*/ 	.short	0x0100
        /*0686*/ 	.byte	0x08
	.zero		1


	//   ....[10]....
        /*0688*/ 	.word	0x000005f0
        /*068c*/ 	.word	0x000000ff
        /*0690*/ 	.word	0x0002e870
        /*0694*/ 	.short	0x0100
        /*0696*/ 	.byte	0x06
	.zero		1


	//   ....[11]....
        /*0698*/ 	.word	0x00000600
        /*069c*/ 	.word	0x000000ff
        /*06a0*/ 	.word	0x0002e880
        /*06a4*/ 	.short	0x0100
        /*06a6*/ 	.byte	0x06
	.zero		1


	//   ....[12]....
        /*06a8*/ 	.word	0x00000610
        /*06ac*/ 	.word	0x000000ff
        /*06b0*/ 	.word	0x0002e878
        /*06b4*/ 	.short	0x0100
        /*06b6*/ 	.byte	0x06
	.zero		1


	//   ....[13]....
        /*06b8*/ 	.word	0x00000620
        /*06bc*/ 	.word	0x000000ff
        /*06c0*/ 	.word	0x0002e888
        /*06c4*/ 	.short	0x0100
        /*06c6*/ 	.byte	0x06
	.zero		1


	//   ....[14]....
        /*06c8*/ 	.word	0x00000750
        /*06cc*/ 	.word	0x000000ff
        /*06d0*/ 	.word	0x0002e890
        /*06d4*/ 	.short	0x0100
        /*06d6*/ 	.byte	0x08
	.zero		1


	//   ....[15]....
        /*06d8*/ 	.word	0x00000760
        /*06dc*/ 	.word	0x000000ff
        /*06e0*/ 	.word	0x0002e8a0
        /*06e4*/ 	.short	0x0100
        /*06e6*/ 	.byte	0x08
	.zero		1


	//   ....[16]....
        /*06e8*/ 	.word	0x00000770
        /*06ec*/ 	.word	0x000000ff
        /*06f0*/ 	.word	0x0002e898
        /*06f4*/ 	.short	0x0100
        /*06f6*/ 	.byte	0x08
	.zero		1


	//   ....[17]....
        /*06f8*/ 	.word	0x00000780
        /*06fc*/ 	.word	0x000000ff
        /*0700*/ 	.word	0x0002e8a8
        /*0704*/ 	.short	0x0100
        /*0706*/ 	.byte	0x08
	.zero		1


	//   ....[18]....
        /*0708*/ 	.word	0x000008b0
        /*070c*/ 	.word	0x000000ff
        /*0710*/ 	.word	0x0002e8b0
        /*0714*/ 	.short	0x0100
        /*0716*/ 	.byte	0x08
	.zero		1


	//   ....[19]....
        /*0718*/ 	.word	0x000008c0
        /*071c*/ 	.word	0x000000ff
        /*0720*/ 	.word	0x0002e8c0
        /*0724*/ 	.short	0x0100
        /*0726*/ 	.byte	0x08
	.zero		1


	//   ....[20]....
        /*0728*/ 	.word	0x000008d0
        /*072c*/ 	.word	0x000000ff
        /*0730*/ 	.word	0x0002e8b8
        /*0734*/ 	.short	0x0100
        /*0736*/ 	.byte	0x08
	.zero		1


	//   ....[21]....
        /*0738*/ 	.word	0x000008e0
        /*073c*/ 	.word	0x000000ff
        /*0740*/ 	.word	0x0002e8c8
        /*0744*/ 	.short	0x0100
        /*0746*/ 	.byte	0x08
	.zero		1


	//   ....[22]....
        /*0748*/ 	.word	0x00001d10
        /*074c*/ 	.word	0x000000ff
        /*0750*/ 	.word	0x0002e800
        /*0754*/ 	.short	0x010a
        /*0756*/ 	.byte	0x29
	.zero		1


	//   ....[23]....
        /*0758*/ 	.word	0x00001d90
        /*075c*/ 	.word	0x00000005
        /*0760*/ 	.word	0x0002e830
        /*0764*/ 	.short	0x010a
        /*0766*/ 	.byte	0x3f
	.zero		1


	//   ....[24]....
        /*0768*/ 	.word	0x00001dd0
        /*076c*/ 	.word	0x00000005
        /*0770*/ 	.word	0x0002e830
        /*0774*/ 	.short	0x010a
        /*0776*/ 	.byte	0x3f
	.zero		1


	//   ....[25]....
        /*0778*/ 	.word	0x00002b00
        /*077c*/ 	.word	0x00000000
        /*0780*/ 	.word	0x00000000
        /*0784*/ 	.short	0x0101
        /*0786*/ 	.byte	0x3f
	.zero		1


	//   ....[26]....
        /*0788*/ 	.word	0x00007310
        /*078c*/ 	.word	0x000000ff
        /*0790*/ 	.word	0x0002e830
        /*0794*/ 	.short	0x010a
        /*0796*/ 	.byte	0x06
	.zero		1


	//   ....[27]....
        /*0798*/ 	.word	0x00007350
        /*079c*/ 	.word	0x000000ff
        /*07a0*/ 	.word	0x0002e830
        /*07a4*/ 	.short	0x010a
        /*07a6*/ 	.byte	0x06
	.zero		1


	//   ....[28]....
        /*07a8*/ 	.word	0x00007f10
        /*07ac*/ 	.word	0x000000ff
        /*07b0*/ 	.word	0x0002e850
        /*07b4*/ 	.short	0x010a
        /*07b6*/ 	.byte	0x06
	.zero		1


	//   ....[29]....
        /*07b8*/ 	.word	0x00007f50
        /*07bc*/ 	.word	0x000000ff
        /*07c0*/ 	.word	0x0002e850
        /*07c4*/ 	.short	0x010a
        /*07c6*/ 	.byte	0x06
	.zero		1


	//   ....[30]....
        /*07c8*/ 	.word	0x00008380
        /*07cc*/ 	.word	0x00000009
        /*07d0*/ 	.word	0x00000000
        /*07d4*/ 	.short	0x0101
        /*07d6*/ 	.byte	0x3f
	.zero		1


	//   ....[31]....
        /*07d8*/ 	.word	0x0000c790
        /*07dc*/ 	.word	0x000000ff
        /*07e0*/ 	.word	0x00000000
        /*07e4*/ 	.short	0x0101
        /*07e6*/ 	.byte	0x06
	.zero		1


	//   ....[32]....
        /*07e8*/ 	.word	0x0000d280
        /*07ec*/ 	.word	0x000000ff
        /*07f0*/ 	.word	0x0002e830
        /*07f4*/ 	.short	0x010a
        /*07f6*/ 	.byte	0x06
	.zero		1


	//   ....[33]....
        /*07f8*/ 	.word	0x0000d2c0
        /*07fc*/ 	.word	0x000000ff
        /*0800*/ 	.word	0x0002e830
        /*0804*/ 	.short	0x010a
        /*0806*/ 	.byte	0x06
	.zero		1


	//   ....[34]....
        /*0808*/ 	.word	0x0000deb0
        /*080c*/ 	.word	0x000000ff
        /*0810*/ 	.word	0x0002e850
        /*0814*/ 	.short	0x010a
        /*0816*/ 	.byte	0x06
	.zero		1


	//   ....[35]....
        /*0818*/ 	.word	0x0000def0
        /*081c*/ 	.word	0x000000ff
        /*0820*/ 	.word	0x0002e850
        /*0824*/ 	.short	0x010a
        /*0826*/ 	.byte	0x06
	.zero		1


	//   ....[36]....
        /*0828*/ 	.word	0x0000fdb0
        /*082c*/ 	.word	0x00000005
        /*0830*/ 	.word	0x00000000
        /*0834*/ 	.short	0x0101
        /*0836*/ 	.byte	0x3f
	.zero		1


	//   ....[37]....
        /*0838*/ 	.word	0x00010080
        /*083c*/ 	.word	0x000000ff
        /*0840*/ 	.word	0x00000000
        /*0844*/ 	.short	0x0101
        /*0846*/ 	.byte	0x06
	.zero		1


	//   ....[38]....
        /*0848*/ 	.word	0x000108f0
        /*084c*/ 	.word	0x000000ff
        /*0850*/ 	.word	0x0002e830
        /*0854*/ 	.short	0x010a
        /*0856*/ 	.byte	0x06
	.zero		1


	//   ....[39]....
        /*0858*/ 	.word	0x00010930
        /*085c*/ 	.word	0x000000ff
        /*0860*/ 	.word	0x0002e830
        /*0864*/ 	.short	0x010a
        /*0866*/ 	.byte	0x06
	.zero		1


	//   ....[40]....
        /*0868*/ 	.word	0x000114f0
        /*086c*/ 	.word	0x000000ff
        /*0870*/ 	.word	0x0002e850
        /*0874*/ 	.short	0x010a
        /*0876*/ 	.byte	0x06
	.zero		1


	//   ....[41]....
        /*0878*/ 	.word	0x00011530
        /*087c*/ 	.word	0x000000ff
        /*0880*/ 	.word	0x0002e850
        /*0884*/ 	.short	0x010a
        /*0886*/ 	.byte	0x06
	.zero		1


	//   ....[42]....
        /*0888*/ 	.word	0x00011910
        /*088c*/ 	.word	0x00000000
        /*0890*/ 	.word	0x00000000
        /*0894*/ 	.short	0x0101
        /*0896*/ 	.byte	0x3f
	.zero		1


	//   ....[43]....
        /*0898*/ 	.word	0x00015d60
        /*089c*/ 	.word	0x000000ff
        /*08a0*/ 	.word	0x00000000
        /*08a4*/ 	.short	0x0101
        /*08a6*/ 	.byte	0x06
	.zero		1


	//   ....[44]....
        /*08a8*/ 	.word	0x000164d0
        /*08ac*/ 	.word	0x000000ff
        /*08b0*/ 	.word	0x0002e850
        /*08b4*/ 	.short	0x010a
        /*08b6*/ 	.byte	0x04
	.zero		1


	//   ....[45]....
        /*08b8*/ 	.word	0x00016510
        /*08bc*/ 	.word	0x000000ff
        /*08c0*/ 	.word	0x0002e850
        /*08c4*/ 	.short	0x010a
        /*08c6*/ 	.byte	0x04
	.zero		1


	//   ....[46]....
        /*08c8*/ 	.word	0x00016c60
        /*08cc*/ 	.word	0x000000ff
        /*08d0*/ 	.word	0x00000000
        /*08d4*/ 	.short	0x0101
        /*08d6*/ 	.byte	0x04
	.zero		1


	//   ....[47]....
        /*08d8*/ 	.word	0x000186d0
        /*08dc*/ 	.word	0x00000008
        /*08e0*/ 	.word	0x00000000
        /*08e4*/ 	.short	0x0101
        /*08e6*/ 	.byte	0x3f
	.zero		1


	//   ....[48]....
        /*08e8*/ 	.word	0x0001aab0
        /*08ec*/ 	.word	0x00000004
        /*08f0*/ 	.word	0x0002e880
        /*08f4*/ 	.short	0x010a
        /*08f6*/ 	.byte	0x3f
	.zero		1


	//   ....[49]....
        /*08f8*/ 	.word	0x0001ac40
        /*08fc*/ 	.word	0x00000004
        /*0900*/ 	.word	0x0002e840
        /*0904*/ 	.short	0x010a
        /*0906*/ 	.byte	0x3f
	.zero		1


	//   ....[50]....
        /*0908*/ 	.word	0x0001b720
        /*090c*/ 	.word	0x00000013
        /*0910*/ 	.word	0x0002e800
        /*0914*/ 	.short	0x0107
        /*0916*/ 	.byte	0x3f
	.zero		1


	//   ....[51]....
        /*0918*/ 	.word	0x0001b810
        /*091c*/ 	.word	0x00000013
        /*0920*/ 	.word	0x0002e800
        /*0924*/ 	.short	0x0101
        /*0926*/ 	.byte	0x3f
	.zero		1


	//   ....[52]....
        /*0928*/ 	.word	0x0001b830
        /*092c*/ 	.word	0x00000013
        /*0930*/ 	.word	0x0002e820
        /*0934*/ 	.short	0x010a
        /*0936*/ 	.byte	0x3f
	.zero		1


	//   ....[53]....
        /*0938*/ 	.word	0x0001bb30
        /*093c*/ 	.word	0x00000004
        /*0940*/ 	.word	0x0002e880
        /*0944*/ 	.short	0x010a
        /*0946*/ 	.byte	0x3f
	.zero		1


	//   ....[54]....
        /*0948*/ 	.word	0x0001bd80
        /*094c*/ 	.word	0x00000004
        /*0950*/ 	.word	0x0002e840
        /*0954*/ 	.short	0x010a
        /*0956*/ 	.byte	0x3f
	.zero		1


	//   ....[55]....
        /*0958*/ 	.word	0x0001c050
        /*095c*/ 	.word	0x00000014
        /*0960*/ 	.word	0x0002e870
        /*0964*/ 	.short	0x010a
        /*0966*/ 	.byte	0x3f
	.zero		1


	//   ....[56]....
        /*0968*/ 	.word	0x0001c0c0
        /*096c*/ 	.word	0x00000014
        /*0970*/ 	.word	0x0002e860
        /*0974*/ 	.short	0x010a
        /*0976*/ 	.byte	0x3f
	.zero		1


	//   ....[57]....
        /*0978*/ 	.word	0x0001c760
        /*097c*/ 	.word	0x00000014
        /*0980*/ 	.word	0x0002e850
        /*0984*/ 	.short	0x0101
        /*0986*/ 	.byte	0x3f
	.zero		1


	//   ....[58]....
        /*0988*/ 	.word	0x0001c7e0
        /*098c*/ 	.word	0x00000014
        /*0990*/ 	.word	0x00000000
        /*0994*/ 	.short	0x0101
        /*0996*/ 	.byte	0x3f
	.zero		1


	//   ....[59]....
        /*0998*/ 	.word	0x0001c9f0
        /*099c*/ 	.word	0x00000011
        /*09a0*/ 	.word	0x0002e870
        /*09a4*/ 	.short	0x010a
        /*09a6*/ 	.byte	0x3f
	.zero		1


	//   ....[60]....
        /*09a8*/ 	.word	0x0001ca80
        /*09ac*/ 	.word	0x00000011
        /*09b0*/ 	.word	0x0002e860
        /*09b4*/ 	.short	0x010a
        /*09b6*/ 	.byte	0x3f
	.zero		1


	//   ....[61]....
        /*09b8*/ 	.word	0x0001d140
        /*09bc*/ 	.word	0x00000011
        /*09c0*/ 	.word	0x0002e850
        /*09c4*/ 	.short	0x0101
        /*09c6*/ 	.byte	0x3f
	.zero		1


	//   ....[62]....
        /*09c8*/ 	.word	0x0001d180
        /*09cc*/ 	.word	0x00000000
        /*09d0*/ 	.word	0x00000000
        /*09d4*/ 	.short	0x0101
        /*09d6*/ 	.byte	0x3f
	.zero		1


	//   ....[63]....
        /*09d8*/ 	.word	0x0001d430
        /*09dc*/ 	.word	0x00000000
        /*09e0*/ 	.word	0x0002e820
        /*09e4*/ 	.short	0x010a
        /*09e6*/ 	.byte	0x3f
	.zero		1


	//   ....[64]....
        /*09e8*/ 	.word	0x0001d5f0
        /*09ec*/ 	.word	0x00000006
        /*09f0*/ 	.word	0x00000000
        /*09f4*/ 	.short	0x010a
        /*09f6*/ 	.byte	0x3f
	.zero		1


	//   ....[65]....
        /*09f8*/ 	.word	0x0001d660
        /*09fc*/ 	.word	0x00000007
        /*0a00*/ 	.word	0x00000000
        /*0a04*/ 	.short	0x010a
        /*0a06*/ 	.byte	0x3f
	.zero		1


	//   ....[66]....
        /*0a08*/ 	.word	0x0001d6c0
        /*0a0c*/ 	.word	0x00000004
        /*0a10*/ 	.word	0x0002e860
        /*0a14*/ 	.short	0x010a
        /*0a16*/ 	.byte	0x3f
	.zero		1


	//   ....[67]....
        /*0a18*/ 	.word	0x0001d710
        /*0a1c*/ 	.word	0x00000003
        /*0a20*/ 	.word	0x0002e860
        /*0a24*/ 	.short	0x010a
        /*0a26*/ 	.byte	0x3f
	.zero		1


	//   ....[68]....
        /*0a28*/ 	.word	0x0001d750
        /*0a2c*/ 	.word	0x00000004
        /*0a30*/ 	.word	0x0002e880
        /*0a34*/ 	.short	0x010a
        /*0a36*/ 	.byte	0x3f
	.zero		1


	//   ....[69]....
        /*0a38*/ 	.word	0x0001d770
        /*0a3c*/ 	.word	0x00000003
        /*0a40*/ 	.word	0x0002e880
        /*0a44*/ 	.short	0x010a
        /*0a46*/ 	.byte	0x3f
	.zero		1


	//   ....[70]....
        /*0a48*/ 	.word	0x0001d7e0
        /*0a4c*/ 	.word	0x00000003
        /*0a50*/ 	.word	0x0002e800
        /*0a54*/ 	.short	0x010a
        /*0a56*/ 	.byte	0x3f
	.zero		1


	//   ....[71]....
        /*0a58*/ 	.word	0x0001d830
        /*0a5c*/ 	.word	0x00000005
        /*0a60*/ 	.word	0x0002e830
        /*0a64*/ 	.short	0x010a
        /*0a66*/ 	.byte	0x3f
	.zero		1


	//   ....[72]....
        /*0a68*/ 	.word	0x0001d890
        /*0a6c*/ 	.word	0x00000009
        /*0a70*/ 	.word	0x0002e830
        /*0a74*/ 	.short	0x010a
        /*0a76*/ 	.byte	0x3f
	.zero		1


	//   ....[73]....
        /*0a78*/ 	.word	0x0001d8f0
        /*0a7c*/ 	.word	0x00000009
        /*0a80*/ 	.word	0x0002e850
        /*0a84*/ 	.short	0x010a
        /*0a86*/ 	.byte	0x3f
	.zero		1


	//   ....[74]....
        /*0a88*/ 	.word	0x0001d950
        /*0a8c*/ 	.word	0x00000003
        /*0a90*/ 	.word	0x0002e830
        /*0a94*/ 	.short	0x010a
        /*0a96*/ 	.byte	0x3f
	.zero		1


	//   ....[75]....
        /*0a98*/ 	.word	0x0001d9b0
        /*0a9c*/ 	.word	0x00000003
        /*0aa0*/ 	.word	0x0002e850
        /*0aa4*/ 	.short	0x010a
        /*0aa6*/ 	.byte	0x3f
	.zero		1


	//   ....[76]....
        /*0aa8*/ 	.word	0x0001da10
        /*0aac*/ 	.word	0x00000003
        /*0ab0*/ 	.word	0x0002e830
        /*0ab4*/ 	.short	0x010a
        /*0ab6*/ 	.byte	0x3f
	.zero		1


	//   ....[77]....
        /*0ab8*/ 	.word	0x0001da70
        /*0abc*/ 	.word	0x00000003
        /*0ac0*/ 	.word	0x0002e850
        /*0ac4*/ 	.short	0x010a
        /*0ac6*/ 	.byte	0x3f
	.zero		1


	//   ....[78]....
        /*0ac8*/ 	.word	0x0001dad0
        /*0acc*/ 	.word	0x00000007
        /*0ad0*/ 	.word	0x0002e850
        /*0ad4*/ 	.short	0x010a
        /*0ad6*/ 	.byte	0x3f
	.zero		1


	//   ....[79]....
        /*0ad8*/ 	.word	0x0001dc20
        /*0adc*/ 	.word	0x00000004
        /*0ae0*/ 	.word	0x0002e880
        /*0ae4*/ 	.short	0x010a
        /*0ae6*/ 	.byte	0x3f
	.zero		1


	//   ....[80]....
        /*0ae8*/ 	.word	0x0001dc70
        /*0aec*/ 	.word	0x00000004
        /*0af0*/ 	.word	0x0002e840
        /*0af4*/ 	.short	0x010a
        /*0af6*/ 	.byte	0x3f
	.zero		1


	//   ....[81]....
        /*0af8*/ 	.word	0x0001e690
        /*0afc*/ 	.word	0x00000013
        /*0b00*/ 	.word	0x0002e820
        /*0b04*/ 	.short	0x010a
        /*0b06*/ 	.byte	0x3f
	.zero		1


	//   ....[82]....
        /*0b08*/ 	.word	0x0001e6e0
        /*0b0c*/ 	.word	0x00000004
        /*0b10*/ 	.word	0x0002e880
        /*0b14*/ 	.short	0x010a
        /*0b16*/ 	.byte	0x3f
	.zero		1


	//   ....[83]....
        /*0b18*/ 	.word	0x0001e730
        /*0b1c*/ 	.word	0x00000004
        /*0b20*/ 	.word	0x0002e840
        /*0b24*/ 	.short	0x010a
        /*0b26*/ 	.byte	0x3f
	.zero		1


	//   ....[84]....
        /*0b28*/ 	.word	0x0001e780
        /*0b2c*/ 	.word	0x00000014
        /*0b30*/ 	.word	0x0002e870
        /*0b34*/ 	.short	0x010a
        /*0b36*/ 	.byte	0x3f
	.zero		1


	//   ....[85]....
        /*0b38*/ 	.word	0x0001e7d0
        /*0b3c*/ 	.word	0x00000014
        /*0b40*/ 	.word	0x0002e860
        /*0b44*/ 	.short	0x010a
        /*0b46*/ 	.byte	0x3f
	.zero		1


	//   ....[86]....
        /*0b48*/ 	.word	0x0001e820
        /*0b4c*/ 	.word	0x00000011
        /*0b50*/ 	.word	0x0002e870
        /*0b54*/ 	.short	0x010a
        /*0b56*/ 	.byte	0x3f
	.zero		1


	//   ....[87]....
        /*0b58*/ 	.word	0x0001e870
        /*0b5c*/ 	.word	0x00000011
        /*0b60*/ 	.word	0x0002e860
        /*0b64*/ 	.short	0x010a
        /*0b66*/ 	.byte	0x3f
	.zero		1


	//   ....[88]....
        /*0b68*/ 	.word	0x0001e8c0
        /*0b6c*/ 	.word	0x00000000
        /*0b70*/ 	.word	0x0002e820
        /*0b74*/ 	.short	0x010a
        /*0b76*/ 	.byte	0x3f
	.zero		1


	//   ....[89]....
        /*0b78*/ 	.word	0x0001ea60
        /*0b7c*/ 	.word	0x00000006
        /*0b80*/ 	.word	0x00000000
        /*0b84*/ 	.short	0x010a
        /*0b86*/ 	.byte	0x3f
	.zero		1


	//   ....[90]....
        /*0b88*/ 	.word	0x0001eab0
        /*0b8c*/ 	.word	0x00000007
        /*0b90*/ 	.word	0x00000000
        /*0b94*/ 	.short	0x010a
        /*0b96*/ 	.byte	0x3f
	.zero		1


	//   ....[91]....
        /*0b98*/ 	.word	0x0001eb00
        /*0b9c*/ 	.word	0x00000004
        /*0ba0*/ 	.word	0x0002e860
        /*0ba4*/ 	.short	0x010a
        /*0ba6*/ 	.byte	0x3f
	.zero		1


	//   ....[92]....
        /*0ba8*/ 	.word	0x0001eb50
        /*0bac*/ 	.word	0x00000003
        /*0bb0*/ 	.word	0x0002e860
        /*0bb4*/ 	.short	0x010a
        /*0bb6*/ 	.byte	0x3f
	.zero		1


	//   ....[93]....
        /*0bb8*/ 	.word	0x0001eba0
        /*0bbc*/ 	.word	0x00000004
        /*0bc0*/ 	.word	0x0002e880
        /*0bc4*/ 	.short	0x010a
        /*0bc6*/ 	.byte	0x3f
	.zero		1


	//----- nvinfo : EIATTR_NUM_MBARRIERS
	.align		4
.L_179:
        /*0bc8*/ 	.byte	0x03, 0x38
        /*0bca*/ 	.short	0x0016


	//----- nvinfo : EIATTR_EXIT_INSTR_OFFSETS
	.align		4
        /*0bcc*/ 	.byte	0x04, 0x1c
        /*0bce*/ 	.short	(.L_181 - .L_180)


	//   ....[0]....
.L_180:
        /*0bd0*/ 	.word	0x00000a40


	//   ....[1]....
        /*0bd4*/ 	.word	0x000193f0


	//   ....[2]....
        /*0bd8*/ 	.word	0x0001d7c0


	//----- nvinfo : EIATTR_MAX_THREADS
	.align		4
.L_181:
        /*0bdc*/ 	.byte	0x04, 0x05
        /*0bde*/ 	.short	(.L_183 - .L_182)
.L_182:
        /*0be0*/ 	.word	0x00000180
        /*0be4*/ 	.word	0x00000001
        /*0be8*/ 	.word	0x00000001


	//----- nvinfo : EIATTR_CRS_STACK_SIZE
	.align		4
.L_183:
        /*0bec*/ 	.byte	0x04, 0x1e
        /*0bee*/ 	.short	(.L_185 - .L_184)
.L_184:
        /*0bf0*/ 	.word	0x00000000


	//----- nvinfo : EIATTR_CBANK_PARAM_SIZE
	.align		4
.L_185:
        /*0bf4*/ 	.byte	0x03, 0x19
        /*0bf6*/ 	.short	0x0af0


	//----- nvinfo : EIATTR_PARAM_CBANK
	.align		4
        /*0bf8*/ 	.byte	0x04, 0x0a
        /*0bfa*/ 	.short	(.L_187 - .L_186)
	.align		4
.L_186:
        /*0bfc*/ 	.word	index@(.nv.constant0._ZN7cutlass13device_kernelIN5flash11enable_sm90INS1_16FlashAttnFwdSm90INS1_25CollectiveMainloopFwdSm90ILi2EN4cute5tupleIJNS5_1CILi1EEES8_S8_EEENS6_IJNS7_ILi128EEENS7_ILi224EEESA_EEELi128ENS_12float_e4m3_tEfNS_4arch4Sm90ELb0ELb1ELb0ELb0ELb0ELb0ELb0ELb1ELb1ELb1ELb0ELb0EEENS1_21CollectiveEpilogueFwdINS6_IJSA_SA_SB_EEES9_NS_10bfloat16_tESF_Li256ELb0ELb1ELb0ELb1EEENS1_30DynamicPersistentTileSchedulerILi256ELi128ELb0ELb1ELb1EEEEEEEEEvNT_6ParamsE)
        /*0c00*/ 	.short	0x0210
        /*0c02*/ 	.short	0x0af0


	//----- nvinfo : EIATTR_SW_WAR
	.align		4
.L_187:
        /*0c04*/ 	.byte	0x04, 0x36
        /*0c06*/ 	.short	(.L_189 - .L_188)
.L_188:
        /*0c08*/ 	.word	0x00000008
.L_189:


//--------------------- .nv.info._ZN7cutlass13device_kernelIN5flash11enable_sm90INS1_16FlashAttnFwdSm90INS1_25CollectiveMainloopFwdSm90ILi2EN4cute5tupleIJNS5_1CILi1EEES8_S8_EEENS6_IJNS7_ILi128EEENS7_ILi224EEESA_EEELi128ENS_12float_e4m3_tEfNS_4arch4Sm90ELb0ELb1ELb0ELb1ELb0ELb0ELb0ELb1ELb1ELb1ELb0ELb0EEENS1_21CollectiveEpilogueFwdINS6_IJSA_SA_SB_EEES9_NS_10bfloat16_tESF_Li256ELb1ELb1ELb0ELb1EEENS1_36VarlenDynamicPersistentTileSchedulerILi128ELi224ELi256ELi128ELb0ELb1ELb1ELb1ELb0ELb1EEEEEEEEEvNT_6ParamsE --------------------------
	.section	.nv.info._ZN7cutlass13device_kernelIN5flash11enable_sm90INS1_16FlashAttnFwdSm90INS1_25CollectiveMainloopFwdSm90ILi2EN4cute5tupleIJNS5_1CILi1EEES8_S8_EEENS6_IJNS7_ILi128EEENS7_ILi224EEESA_EEELi128ENS_12float_e4m3_tEfNS_4arch4Sm90ELb0ELb1ELb0ELb1ELb0ELb0ELb0ELb1ELb1ELb1ELb0ELb0EEENS1_21CollectiveEpilogueFwdINS6_IJSA_SA_SB_EEES9_NS_10bfloat16_tESF_Li256ELb1ELb1ELb0ELb1EEENS1_36VarlenDynamicPersistentTileSchedulerILi128ELi224ELi256ELi128ELb0ELb1ELb1ELb1ELb0ELb1EEEEEEEEEvNT_6ParamsE,"",@"SHT_CUDA_INFO"
	.sectionflags	@""
	.align	4


	//----- nvinfo : EIATTR_CUDA_API_VERSION
	.align		4
        /*0000*/ 	.byte	0x04, 0x37
        /*0002*/ 	.short	(.L_191 - .L_190)
.L_190:
        /*0004*/ 	.word	0x00000082


	//----- nvinfo : EIATTR_KPARAM_INFO
	.align		4
.L_191:
        /*0008*/ 	.byte	0x04, 0x17
        /*000a*/ 	.short	(.L_193 - .L_192)
.L_192:
        /*000c*/ 	.word	0x00000000
        /*0010*/ 	.short	0x0000
        /*0012*/ 	.short	0x0070
        /*0014*/ 	.byte	0x00, 0xf0, 0x01, 0x2a


	//----- nvinfo : EIATTR_SPARSE_MMA_MASK
	.align		4
.L_193:
        /*0018*/ 	.byte	0x03, 0x50
        /*001a*/ 	.short	0x0000


	//----- nvinfo : EIATTR_MAXREG_COUNT
	.align		4
        /*001c*/ 	.byte	0x03, 0x1b
        /*001e*/ 	.short	0x00a8


	//----- nvinfo : EIATTR_NUM_BARRIERS
	.align		4
        /*0020*/ 	.byte	0x02, 0x4c
        /*0022*/ 	.byte	0x10
	.zero		1


	//----- nvinfo : EIATTR_EXTERNS
	.align		4
        /*0024*/ 	.byte	0x04, 0x0f
        /*0026*/ 	.short	(.L_195 - .L_194)


	//   ....[0]....
	.align		4
.L_194:
        /*0028*/ 	.word	index@(__assertfail)


	//----- nvinfo : EIATTR_ANNOTATIONS
	.align		4
.L_195:
        /*002c*/ 	.byte	0x04, 0x55
        /*002e*/ 	.short	(.L_197 - .L_196)


	//   ....[0]....
.L_196:
        /* <DEDUP_REMOVED lines=34> */


	//----- nvinfo : EIATTR_MERCURY_ISA_VERSION
	.align		4
.L_197:
        /*0240*/ 	.byte	0x03, 0x5f
        /*0242*/ 	.short	0x0101


	//----- nvinfo : EIATTR_UNUSED_LOAD_BYTE_OFFSET
	.align		4
        /*0244*/ 	.byte	0x04, 0x44
        /*0246*/ 	.short	(.L_199 - .L_198)


	//   ....[0]....
.L_198:
        /*0248*/ 	.word	0x00000a40
        /*024c*/ 	.word	0x0000fff0


	//   ....[1]....
        /*0250*/ 	.word	0x00017190
        /*0254*/ 	.word	0x0000fff0


	//----- nvinfo : EIATTR_INT_WARP_WIDE_INSTR_OFFSETS
	.align		4
.L_199:
        /*0258*/ 	.byte	0x04, 0x31
        /*025a*/ 	.short	(.L_201 - .L_200)


	//   ....[0]....
.L_200:
        /*025c*/ 	.word	0x00000130


	//   ....[1]....
        /*0260*/ 	.word	0x00000170


	//   ....[2]....
        /*0264*/ 	.word	0x000001e0


	//   ....[3]....
        /*0268*/ 	.word	0x0001b3e0


	//   ....[4]....
        /*026c*/ 	.word	0x0001b470


	//   ....[5]....
        /*0270*/ 	.word	0x0001dcc0


	//   ....[6]....
        /*0274*/ 	.word	0x0001dd50


	//----- nvinfo : EIATTR_COOP_GROUP_MASK_REGIDS
	.align		4
.L_201:
        /*0278*/ 	.byte	0x04, 0x29
        /*027a*/ 	.short	(.L_203 - .L_202)


	//   ....[0]....
.L_202:
        /*027c*/ 	.word	0xffffffff


	//   ....[1]....
        /*0280*/ 	.word	0xffffffff


	//   ....[2]....
        /*0284*/ 	.word	0xffffffff


	//   ....[3]....
        /*0288*/ 	.word	0xffffffff


	//   ....[4]....
        /*028c*/ 	.word	0xffffffff


	//   ....[5]....
        /*0290*/ 	.word	0xffffffff


	//   ....[6]....
        /*0294*/ 	.word	0xffffffff


	//   ....[7]....
        /*0298*/ 	.word	0xffffffff


	//   ....[8]....
        /*029c*/ 	.word	0xffffffff


	//   ....[9]....
        /*02a0*/ 	.word	0xffffffff


	//   ....[10]....
        /*02a4*/ 	.word	0xffffffff


	//   ....[11]....
        /*02a8*/ 	.word	0xffffffff


	//   ....[12]....
        /*02ac*/ 	.word	0xffffffff


	//   ....[13]....
        /*02b0*/ 	.word	0xffffffff


	//   ....[14]....
        /*02b4*/ 	.word	0xffffffff


	//   ....[15]....
        /*02b8*/ 	.word	0xffffffff


	//   ....[16]....
        /*02bc*/ 	.word	0xffffffff


	//   ....[17]....
        /*02c0*/ 	.word	0xffffffff


	//   ....[18]....
        /*02c4*/ 	.word	0xffffffff


	//   ....[19]....
        /*02c8*/ 	.word	0xffffffff


	//   ....[20]....
        /*02cc*/ 	.word	0xffffffff


	//   ....[21]....
        /*02d0*/ 	.word	0xffffffff


	//   ....[22]....
        /*02d4*/ 	.word	0xffffffff


	//   ....[23]....
        /*02d8*/ 	.word	0xffffffff


	//   ....[24]....
        /*02dc*/ 	.word	0xffffffff


	//   ....[25]....
        /*02e0*/ 	.word	0xffffffff


	//   ....[26]....
        /*02e4*/ 	.word	0xffffffff


	//   ....[27]....
        /*02e8*/ 	.word	0xffffffff


	//   ....[28]....
        /*02ec*/ 	.word	0xffffffff


	//   ....[29]....
        /*02f0*/ 	.word	0xffffffff


	//   ....[30]....
        /*02f4*/ 	.word	0xffffffff


	//   ....[31]....
        /*02f8*/ 	.word	0xffffffff


	//   ....[32]....
        /*02fc*/ 	.word	0xffffffff


	//   ....[33]....
        /*0300*/ 	.word	0xffffffff


	//   ....[34]....
        /*0304*/ 	.word	0xffffffff


	//   ....[35]....
        /*0308*/ 	.word	0xffffffff


	//   ....[36]....
        /*030c*/ 	.word	0xffffffff


	//   ....[37]....
        /*0310*/ 	.word	0xffffffff


	//   ....[38]....
        /*0314*/ 	.word	0xffffffff


	//   ....[39]....
        /*0318*/ 	.word	0xffffffff


	//   ....[40]....
        /*031c*/ 	.word	0xffffffff


	//   ....[41]....
        /*0320*/ 	.word	0xffffffff


	//   ....[42]....
        /*0324*/ 	.word	0xffffffff


	//   ....[43]....
        /*0328*/ 	.word	0xffffffff


	//   ....[44]....
        /*032c*/ 	.word	0xffffffff


	//   ....[45]....
        /*0330*/ 	.word	0xffffffff


	//   ....[46]....
        /*0334*/ 	.word	0xffffffff


	//   ....[47]....
        /*0338*/ 	.word	0xffffffff


	//   ....[48]....
        /*033c*/ 	.word	0xffffffff


	//   ....[49]....
        /*0340*/ 	.word	0xffffffff


	//   ....[50]....
        /*0344*/ 	.word	0xffffffff


	//   ....[51]....
        /*0348*/ 	.word	0xffffffff


	//   ....[52]....
        /*034c*/ 	.word	0xffffffff


	//   ....[53]....
        /*0350*/ 	.word	0xffffffff


	//   ....[54]....
        /*0354*/ 	.word	0xffffffff


	//   ....[55]....
        /*0358*/ 	.word	0xffffffff


	//   ....[56]....
        /*035c*/ 	.word	0xffffffff


	//   ....[57]....
        /*0360*/ 	.word	0xffffffff


	//   ....[58]....
        /*0364*/ 	.word	0xffffffff


	//   ....[59]....
        /*0368*/ 	.word	0xffffffff


	//   ....[60]....
        /*036c*/ 	.word	0xffffffff


	//   ....[61]....
        /*0370*/ 	.word	0xffffffff


	//   ....[62]....
        /*0374*/ 	.word	0xffffffff


	//   ....[63]....
        /*0378*/ 	.word	0xffffffff


	//   ....[64]....
        /*037c*/ 	.word	0xffffffff


	//   ....[65]....
        /*0380*/ 	.word	0xffffffff


	//   ....[66]....
        /*0384*/ 	.word	0xffffffff


	//   ....[67]....
        /*0388*/ 	.word	0xffffffff


	//   ....[68]....
        /*038c*/ 	.word	0xffffffff


	//   ....[69]....
        /*0390*/ 	.word	0xffffffff


	//   ....[70]....
        /*0394*/ 	.word	0xffffffff


	//   ....[71]....
        /*0398*/ 	.word	0xffffffff


	//   ....[72]....
        /*039c*/ 	.word	0xffffffff


	//   ....[73]....
        /*03a0*/ 	.word	0xffffffff


	//   ....[74]....
        /*03a4*/ 	.word	0xffffffff


	//   ....[75]....
        /*03a8*/ 	.word	0xffffffff


	//   ....[76]....
        /*03ac*/ 	.word	0xffffffff


	//   ....[77]....
        /*03b0*/ 	.word	0xffffffff


	//   ....[78]....
        /*03b4*/ 	.word	0xffffffff


	//   ....[79]....
        /*03b8*/ 	.word	0xffffffff


	//   ....[80]....
        /*03bc*/ 	.word	0xffffffff


	//   ....[81]....
        /*03c0*/ 	.word	0xffffffff


	//   ....[82]....
        /*03c4*/ 	.word	0xffffffff


	//   ....[83]....
        /*03c8*/ 	.word	0xffffffff


	//   ....[84]....
        /*03cc*/ 	.word	0xffffffff


	//   ....[85]....
        /*03d0*/ 	.word	0xffffffff


	//   ....[86]....
        /*03d4*/ 	.word	0xffffffff


	//   ....[87]....
        /*03d8*/ 	.word	0xffffffff


	//   ....[88]....
        /*03dc*/ 	.word	0xffffffff


	//   ....[89]....
        /*03e0*/ 	.word	0xffffffff


	//   ....[90]....
        /*03e4*/ 	.word	0xffffffff


	//   ....[91]....
        /*03e8*/ 	.word	0xffffffff


	//   ....[92]....
        /*03ec*/ 	.word	0xffffffff


	//   ....[93]....
        /*03f0*/ 	.word	0xffffffff


	//   ....[94]....
        /*03f4*/ 	.word	0xffffffff


	//   ....[95]....
        /*03f8*/ 	.word	0xffffffff


	//   ....[96]....
        /*03fc*/ 	.word	0xffffffff


	//   ....[97]....
        /*0400*/ 	.word	0xffffffff


	//   ....[98]....
        /*0404*/ 	.word	0xffffffff


	//   ....[99]....
        /*0408*/ 	.word	0xffffffff


	//   ....[100]....
        /*040c*/ 	.word	0xffffffff


	//   ....[101]....
        /*0410*/ 	.word	0xffffffff


	//   ....[102]....
        /*0414*/ 	.word	0xffffffff


	//   ....[103]....
        /*0418*/ 	.word	0xffffffff


	//   ....[104]....
        /*041c*/ 	.word	0xffffffff


	//   ....[105]....
        /*0420*/ 	.word	0xffffffff


	//   ....[106]....
        /*0424*/ 	.word	0xffffffff


	//   ....[107]....
        /*0428*/ 	.word	0xffffffff


	//   ....[108]....
        /*042c*/ 	.word	0xffffffff


	//   ....[109]....
        /*0430*/ 	.word	0xffffffff


	//   ....[110]....
        /*0434*/ 	.word	0xffffffff


	//   ....[111]....
        /*0438*/ 	.word	0xffffffff


	//   ....[112]....
        /*043c*/ 	.word	0xffffffff


	//   ....[113]....
        /*0440*/ 	.word	0xffffffff


	//   ....[114]....
        /*0444*/ 	.word	0xffffffff


	//   ....[115]....
        /*0448*/ 	.word	0xffffffff


	//   ....[116]....
        /*044c*/ 	.word	0xffffffff


	//   ....[117]....
        /*0450*/ 	.word	0xffffffff


	//   ....[118]....
        /*0454*/ 	.word	0xffffffff


	//   ....[119]....
        /*0458*/ 	.word	0xffffffff


	//   ....[120]....
        /*045c*/ 	.word	0xffffffff


	//   ....[121]....
        /*0460*/ 	.word	0xffffffff


	//   ....[122]....
        /*0464*/ 	.word	0xffffffff


	//   ....[123]....
        /*0468*/ 	.word	0xffffffff


	//   ....[124]....
        /*046c*/ 	.word	0xffffffff


	//   ....[125]....
        /*0470*/ 	.word	0xffffffff


	//   ....[126]....
        /*0474*/ 	.word	0xffffffff


	//   ....[127]....
        /*0478*/ 	.word	0xffffffff


	//   ....[128]....
        /*047c*/ 	.word	0xffffffff


	//   ....[129]....
        /*0480*/ 	.word	0xffffffff


	//   ....[130]....
        /*0484*/ 	.word	0xffffffff


	//   ....[131]....
        /*0488*/ 	.word	0xffffffff


	//   ....[132]....
        /*048c*/ 	.word	0xffffffff


	//   ....[133]....
        /*0490*/ 	.word	0xffffffff


	//   ....[134]....
        /*0494*/ 	.word	0xffffffff


	//   ....[135]....
        /*0498*/ 	.word	0xffffffff


	//   ....[136]....
        /*049c*/ 	.word	0xffffffff


	//   ....[137]....
        /*04a0*/ 	.word	0x0500000f


	//   ....[138]....
        /*04a4*/ 	.word	0x0500000f


	//   ....[139]....
        /*04a8*/ 	.word	0x0500000f


	//   ....[140]....
        /*04ac*/ 	.word	0x0500000f


	//   ....[141]....
        /*04b0*/ 	.word	0x0500000f


	//   ....[142]....
        /*04b4*/ 	.word	0x0500000f


	//   ....[143]....
        /*04b8*/ 	.word	0x0500000f


	//   ....[144]....
        /*04bc*/ 	.word	0x0500000f


	//   ....[145]....
        /*04c0*/ 	.word	0x0500000f


	//   ....[146]....
        /*04c4*/ 	.word	0x0500000f


	//   ....[147]....
        /*04c8*/ 	.word	0x0500000f


	//   ....[148]....
        /*04cc*/ 	.word	0x0500000f


	//   ....[149]....
        /*04d0*/ 	.word	0x0500000f


	//   ....[150]....
        /*04d4*/ 	.word	0x0500000f


	//   ....[151]....
        /*04d8*/ 	.word	0x0500000f


	//   ....[152]....
        /*04dc*/ 	.word	0x0500000f


	//   ....[153]....
        /*04e0*/ 	.word	0x0500000f


	//   ....[154]....
        /*04e4*/ 	.word	0x0500000f


	//----- nvinfo : EIATTR_COOP_GROUP_INSTR_OFFSETS
	.align		4
.L_203:
        /*04e8*/ 	.byte	0x04, 0x28
        /*04ea*/ 	.short	(.L_205 - .L_204)


	//   ....[0]....
.L_204:
        /*04ec*/ 	.word	0x00000070


	//   ....[1]....
        /*04f0*/ 	.word	0x00000140


	//   ....[2]....
        /*04f4*/ 	.word	0x00000190


	//   ....[3]....
        /*04f8*/ 	.word	0x000003c0


	//   ....[4]....
        /*04fc*/ 	.word	0x00000520


	//   ....[5]....
        /*0500*/ 	.word	0x00000640


	//   ....[6]....
        /*0504*/ 	.word	0x000007a0


	//   ....[7]....
        /*0508*/ 	.word	0x00001c00


	//   ....[8]....
        /*050c*/ 	.word	0x00002b10


	//   ....[9]....
        /*0510*/ 	.word	0x00002e10


	//   ....[10]....
        /*0514*/ 	.word	0x00004aa0


	//   ....[11]....
        /*0518*/ 	.word	0x00005030


	//   ....[12]....
        /*051c*/ 	.word	0x00005c40


	//   ....[13]....
        /*0520*/ 	.word	0x00005cc0


	//   ....[14]....
        /*0524*/ 	.word	0x00008450


	//   ....[15]....
        /*0528*/ 	.word	0x00008640


	//   ....[16]....
        /*052c*/ 	.word	0x0000a500


	//   ....[17]....
        /*0530*/ 	.word	0x0000a610


	//   ....[18]....
        /*0534*/ 	.word	0x0000b640


	//   ....[19]....
        /*0538*/ 	.word	0x0000b6a0


	//   ....[20]....
        /*053c*/ 	.word	0x0000e830


	//   ....[21]....
        /*0540*/ 	.word	0x0000e850


	//   ....[22]....
        /*0544*/ 	.word	0x0000e870


	//   ....[23]....
        /*0548*/ 	.word	0x0000e8a0


	//   ....[24]....
        /*054c*/ 	.word	0x00011a50


	//   ....[25]....
        /*0550*/ 	.word	0x00013070


	//   ....[26]....
        /*0554*/ 	.word	0x00013af0


	//   ....[27]....
        /*0558*/ 	.word	0x00013c00


	//   ....[28]....
        /*055c*/ 	.word	0x00014c30


	//   ....[29]....
        /*0560*/ 	.word	0x00014ca0


	//   ....[30]....
        /*0564*/ 	.word	0x000169d0


	//   ....[31]....
        /*0568*/ 	.word	0x000169e0


	//   ....[32]....
        /*056c*/ 	.word	0x00016a60


	//   ....[33]....
        /*0570*/ 	.word	0x00016a70


	//   ....[34]....
        /*0574*/ 	.word	0x00017a80


	//   ....[35]....
        /*0578*/ 	.word	0x00017a90


	//   ....[36]....
        /*057c*/ 	.word	0x00017aa0


	//   ....[37]....
        /*0580*/ 	.word	0x00017ab0


	//   ....[38]....
        /*0584*/ 	.word	0x00017ac0


	//   ....[39]....
        /*0588*/ 	.word	0x00017ad0


	//   ....[40]....
        /*058c*/ 	.word	0x00017ae0


	//   ....[41]....
        /*0590*/ 	.word	0x00017af0


	//   ....[42]....
        /*0594*/ 	.word	0x00017b20


	//   ....[43]....
        /*0598*/ 	.word	0x00017b30


	//   ....[44]....
        /*059c*/ 	.word	0x00017b60


	//   ....[45]....
        /*05a0*/ 	.word	0x00017b70


	//   ....[46]....
        /*05a4*/ 	.word	0x00017b80


	//   ....[47]....
        /*05a8*/ 	.word	0x00017bb0


	//   ....[48]....
        /*05ac*/ 	.word	0x00017bc0


	//   ....[49]....
        /*05b0*/ 	.word	0x00017bf0


	//   ....[50]....
        /*05b4*/ 	.word	0x00017c20


	//   ....[51]....
        /*05b8*/ 	.word	0x00017c30


	//   ....[52]....
        /*05bc*/ 	.word	0x00017c40


	//   ....[53]....
        /*05c0*/ 	.word	0x00017c50


	//   ....[54]....
        /*05c4*/ 	.word	0x00017c70


	//   ....[55]....
        /*05c8*/ 	.word	0x00017ca0


	//   ....[56]....
        /*05cc*/ 	.word	0x00017cd0


	//   ....[57]....
        /*05d0*/ 	.word	0x00017ce0


	//   ....[58]....
        /*05d4*/ 	.word	0x00017d00


	//   ....[59]....
        /*05d8*/ 	.word	0x00017d30


	//   ....[60]....
        /*05dc*/ 	.word	0x00017d60


	//   ....[61]....
        /*05e0*/ 	.word	0x00017d70


	//   ....[62]....
        /*05e4*/ 	.word	0x00017dd0


	//   ....[63]....
        /*05e8*/ 	.word	0x00017df0


	//   ....[64]....
        /*05ec*/ 	.word	0x00017e00


	//   ....[65]....
        /*05f0*/ 	.word	0x00017e30


	//   ....[66]....
        /*05f4*/ 	.word	0x00018410


	//   ....[67]....
        /*05f8*/ 	.word	0x00018450


	//   ....[68]....
        /*05fc*/ 	.word	0x00018490


	//   ....[69]....
        /*0600*/ 	.word	0x000184d0


	//   ....[70]....
        /*0604*/ 	.word	0x00018a30


	//   ....[71]....
        /*0608*/ 	.word	0x00018a60


	//   ....[72]....
        /*060c*/ 	.word	0x00018b30


	//   ....[73]....
        /*0610*/ 	.word	0x00018b50


	//   ....[74]....
        /*0614*/ 	.word	0x00018c10


	//   ....[75]....
        /*0618*/ 	.word	0x00018c30


	//   ....[76]....
        /*061c*/ 	.word	0x00018d00


	//   ....[77]....
        /*0620*/ 	.word	0x00018d20


	//   ....[78]....
        /*0624*/ 	.word	0x000195e0


	//   ....[79]....
        /*0628*/ 	.word	0x00019610


	//   ....[80]....
        /*062c*/ 	.word	0x000196d0


	//   ....[81]....
        /*0630*/ 	.word	0x000196f0


	//   ....[82]....
        /*0634*/ 	.word	0x000197b0


	//   ....[83]....
        /*0638*/ 	.word	0x000197d0


	//   ....[84]....
        /*063c*/ 	.word	0x000198a0


	//   ....[85]....
        /*0640*/ 	.word	0x000198c0


	//   ....[86]....
        /*0644*/ 	.word	0x00019a20


	//   ....[87]....
        /*0648*/ 	.word	0x00019bf0


	//   ....[88]....
        /*064c*/ 	.word	0x00019c20


	//   ....[89]....
        /*0650*/ 	.word	0x00019c50


	//   ....[90]....
        /*0654*/ 	.word	0x00019c90


	//   ....[91]....
        /*0658*/ 	.word	0x00019cc0


	//   ....[92]....
        /*065c*/ 	.word	0x00019d00


	//   ....[93]....
        /*0660*/ 	.word	0x00019e90


	//   ....[94]....
        /*0664*/ 	.word	0x00019ec0


	//   ....[95]....
        /*0668*/ 	.word	0x00019ef0


	//   ....[96]....
        /*066c*/ 	.word	0x00019f20


	//   ....[97]....
        /*0670*/ 	.word	0x00019f50


	//   ....[98]....
        /*0674*/ 	.word	0x00019f90


	//   ....[99]....
        /*0678*/ 	.word	0x0001a030


	//   ....[100]....
        /*067c*/ 	.word	0x0001a0c0


	//   ....[101]....
        /*0680*/ 	.word	0x0001a170


	//   ....[102]....
        /*0684*/ 	.word	0x0001bb70


	//   ....[103]....
        /*0688*/ 	.word	0x0001c6e0


	//   ....[104]....
        /*068c*/ 	.word	0x0001c6f0


	//   ....[105]....
        /*0690*/ 	.word	0x0001c730


	//   ....[106]....
        /*0694*/ 	.word	0x0001c770


	//   ....[107]....
        /*0698*/ 	.word	0x0001c820


	//   ....[108]....
        /*069c*/ 	.word	0x0001c830


	//   ....[109]....
        /*06a0*/ 	.word	0x0001c8a0


	//   ....[110]....
        /*06a4*/ 	.word	0x0001c8b0


	//   ....[111]....
        /*06a8*/ 	.word	0x0001c920


	//   ....[112]....
        /*06ac*/ 	.word	0x0001c930


	//   ....[113]....
        /*06b0*/ 	.word	0x0001c9a0


	//   ....[114]....
        /*06b4*/ 	.word	0x0001c9b0


	//   ....[115]....
        /*06b8*/ 	.word	0x0001ca20


	//   ....[116]....
        /*06bc*/ 	.word	0x0001ca30


	//   ....[117]....
        /*06c0*/ 	.word	0x0001ca40


	//   ....[118]....
        /*06c4*/ 	.word	0x0001ca80


	//   ....[119]....
        /*06c8*/ 	.word	0x0001e870


	//   ....[120]....
        /*06cc*/ 	.word	0x0001e8a0


	//   ....[121]....
        /*06d0*/ 	.word	0x0001e8d0


	//   ....[122]....
        /*06d4*/ 	.word	0x0001e900


	//   ....[123]....
        /*06d8*/ 	.word	0x0001e930


	//   ....[124]....
        /*06dc*/ 	.word	0x0001e940


	//   ....[125]....
        /*06e0*/ 	.word	0x0001e970


	//   ....[126]....
        /*06e4*/ 	.word	0x0001e980


	//   ....[127]....
        /*06e8*/ 	.word	0x0001eac0


	//   ....[128]....
        /*06ec*/ 	.word	0x0001eb00


	//   ....[129]....
        /*06f0*/ 	.word	0x0001eb30


	//   ....[130]....
        /*06f4*/ 	.word	0x0001eb60


	//   ....[131]....
        /*06f8*/ 	.word	0x0001eb90


	//   ....[132]....
        /*06fc*/ 	.word	0x0001ebc0


	//   ....[133]....
        /*0700*/ 	.word	0x0001ec50


	//   ....[134]....
        /*0704*/ 	.word	0x0001ece0


	//   ....[135]....
        /*0708*/ 	.word	0x0001ed50


	//   ....[136]....
        /*070c*/ 	.word	0x0001f3e0


	//   ....[137]....
        /*0710*/ 	.word	0x0001faa0


	//   ....[138]....
        /*0714*/ 	.word	0x0001fc80


	//   ....[139]....
        /*0718*/ 	.word	0x0001fd00


	//   ....[140]....
        /*071c*/ 	.word	0x0001fd60


	//   ....[141]....
        /*0720*/ 	.word	0x0001fe10


	//   ....[142]....
        /*0724*/ 	.word	0x0001fe70


	//   ....[143]....
        /*0728*/ 	.word	0x0001ff70


	//   ....[144]....
        /*072c*/ 	.word	0x0001ffd0


	//   ....[145]....
        /*0730*/ 	.word	0x000200b0


	//   ....[146]....
        /*0734*/ 	.word	0x00020110


	//   ....[147]....
        /*0738*/ 	.word	0x000201f0


	//   ....[148]....
        /*073c*/ 	.word	0x00020250


	//   ....[149]....
        /*0740*/ 	.word	0x00020330


	//   ....[150]....
        /*0744*/ 	.word	0x00020390


	//   ....[151]....
        /*0748*/ 	.word	0x00020460


	//   ....[152]....
        /*074c*/ 	.word	0x000204c0


	//   ....[153]....
        /*0750*/ 	.word	0x00020580


	//   ....[154]....
        /*0754*/ 	.word	0x000208d0


	//----- nvinfo : EIATTR_REG_RECONFIG
	.align		4
.L_205:
        /*0758*/ 	.byte	0x01, 0x54
	.zero		2


	//----- nvinfo : EIATTR_SYSCALL_OFFSETS
	.align		4
        /*075c*/ 	.byte	0x04, 0x46
        /*075e*/ 	.short	(.L_207 - .L_206)


	//   ....[0]....
.L_206:
        /*0760*/ 	.word	0x00001dc0


	//   ....[1]....
        /*0764*/ 	.word	0x0001b5e0


	//   ....[2]....
        /*0768*/ 	.word	0x0001b750


	//   ....[3]....
        /*076c*/ 	.word	0x0001b8a0


	//   ....[4]....
        /*0770*/ 	.word	0x0001b9e0


	//   ....[5]....
        /*0774*/ 	.word	0x0001c2e0


	//----- nvinfo : EIATTR_MBARRIER_INSTR_OFFSETS
	.align		4
.L_207:
        /*0778*/ 	.byte	0x04, 0x39
        /*077a*/ 	.short	(.L_209 - .L_208)


	//   ....[0]....
.L_208:
        /*077c*/ 	.word	0x00000270
        /*0780*/ 	.word	0x000000ff
        /*0784*/ 	.word	0x0002e800
        /*0788*/ 	.short	0x0100
        /*078a*/ 	.byte	0x08
	.zero		1


	//   ....[1]....
        /*078c*/ 	.word	0x00000280
        /*0790*/ 	.word	0x000000ff
        /*0794*/ 	.word	0x0002e820
        /*0798*/ 	.short	0x0100
        /*079a*/ 	.byte	0x08
	.zero		1


	//   ....[2]....
        /*079c*/ 	.word	0x00000370
        /*07a0*/ 	.word	0x000000ff
        /*07a4*/ 	.word	0x0002e830
        /*07a8*/ 	.short	0x0100
        /*07aa*/ 	.byte	0x08
	.zero		1


	//   ....[3]....
        /*07ac*/ 	.word	0x00000380
        /*07b0*/ 	.word	0x000000ff
        /*07b4*/ 	.word	0x0002e840
        /*07b8*/ 	.short	0x0100
        /*07ba*/ 	.byte	0x08
	.zero		1


	//   ....[4]....
        /*07bc*/ 	.word	0x00000390
        /*07c0*/ 	.word	0x000000ff
        /*07c4*/ 	.word	0x0002e838
        /*07c8*/ 	.short	0x0100
        /*07ca*/ 	.byte	0x08
	.zero		1


	//   ....[5]....
        /*07cc*/ 	.word	0x000003a0
        /*07d0*/ 	.word	0x000000ff
        /*07d4*/ 	.word	0x0002e848
        /*07d8*/ 	.short	0x0100
        /*07da*/ 	.byte	0x08
	.zero		1


	//   ....[6]....
        /*07dc*/ 	.word	0x000004d0
        /*07e0*/ 	.word	0x000000ff
        /*07e4*/ 	.word	0x0002e850
        /*07e8*/ 	.short	0x0100
        /*07ea*/ 	.byte	0x08
	.zero		1


	//   ....[7]....
        /*07ec*/ 	.word	0x000004e0
        /*07f0*/ 	.word	0x000000ff
        /*07f4*/ 	.word	0x0002e860
        /*07f8*/ 	.short	0x0100
        /*07fa*/ 	.byte	0x08
	.zero		1


	//   ....[8]....
        /*07fc*/ 	.word	0x000004f0
        /*0800*/ 	.word	0x000000ff
        /*0804*/ 	.word	0x0002e858
        /*0808*/ 	.short	0x0100
        /*080a*/ 	.byte	0x08
	.zero		1


	//   ....[9]....
        /*080c*/ 	.word	0x00000500
        /*0810*/ 	.word	0x000000ff
        /*0814*/ 	.word	0x0002e868
        /*0818*/ 	.short	0x0100
        /*081a*/ 	.byte	0x08
	.zero		1


	//   ....[10]....
        /*081c*/ 	.word	0x000005f0
        /*0820*/ 	.word	0x000000ff
        /*0824*/ 	.word	0x0002e870
        /*0828*/ 	.short	0x0100
        /*082a*/ 	.byte	0x06
	.zero		1


	//   ....[11]....
        /*082c*/ 	.word	0x00000600
        /*0830*/ 	.word	0x000000ff
        /*0834*/ 	.word	0x0002e880
        /*0838*/ 	.short	0x0100
        /*083a*/ 	.byte	0x06
	.zero		1


	//   ....[12]....
        /*083c*/ 	.word	0x00000610
        /*0840*/ 	.word	0x000000ff
        /*0844*/ 	.word	0x0002e878
        /*0848*/ 	.short	0x0100
        /*084a*/ 	.byte	0x06
	.zero		1


	//   ....[13]....
        /*084c*/ 	.word	0x00000620
        /*0850*/ 	.word	0x000000ff
        /*0854*/ 	.word	0x0002e888
        /*0858*/ 	.short	0x0100
        /*085a*/ 	.byte	0x06
	.zero		1


	//   ....[14]....
        /*085c*/ 	.word	0x00000750
        /*0860*/ 	.word	0x000000ff
        /*0864*/ 	.word	0x0002e890
        /*0868*/ 	.short	0x0100
        /*086a*/ 	.byte	0x08
	.zero		1


	//   ....[15]....
        /*086c*/ 	.word	0x00000760
        /*0870*/ 	.word	0x000000ff
        /*0874*/ 	.word	0x0002e8a0
        /*0878*/ 	.short	0x0100
        /*087a*/ 	.byte	0x08
	.zero		1


	//   ....[16]....
        /*087c*/ 	.word	0x00000770
        /*0880*/ 	.word	0x000000ff
        /*0884*/ 	.word	0x0002e898
        /*0888*/ 	.short	0x0100
        /*088a*/ 	.byte	0x08
	.zero		1


	//   ....[17]....
        /*088c*/ 	.word	0x00000780
        /*0890*/ 	.word	0x000000ff
        /*0894*/ 	.word	0x0002e8a8
        /*0898*/ 	.short	0x0100
        /*089a*/ 	.byte	0x08
	.zero		1


	//   ....[18]....
        /*089c*/ 	.word	0x000008b0
        /*08a0*/ 	.word	0x000000ff
        /*08a4*/ 	.word	0x0002e8b0
        /*08a8*/ 	.short	0x0100
        /*08aa*/ 	.byte	0x08
	.zero		1


	//   ....[19]....
        /*08ac*/ 	.word	0x000008c0
        /*08b0*/ 	.word	0x000000ff
        /*08b4*/ 	.word	0x0002e8c0
        /*08b8*/ 	.short	0x0100
        /*08ba*/ 	.byte	0x08
	.zero		1


	//   ....[20]....
        /*08bc*/ 	.word	0x000008d0
        /*08c0*/ 	.word	0x000000ff
        /*08c4*/ 	.word	0x0002e8b8
        /*08c8*/ 	.short	0x0100
        /*08ca*/ 	.byte	0x08
	.zero		1


	//   ....[21]....
        /*08cc*/ 	.word	0x000008e0
        /*08d0*/ 	.word	0x000000ff
        /*08d4*/ 	.word	0x0002e8c8
        /*08d8*/ 	.short	0x0100
        /*08da*/ 	.byte	0x08
	.zero		1


	//   ....[22]....
        /*08dc*/ 	.word	0x00001e40
        /*08e0*/ 	.word	0x000000ff
        /*08e4*/ 	.word	0x0002e800
        /*08e8*/ 	.short	0x010a
        /*08ea*/ 	.byte	0x29
	.zero		1


	//   ....[23]....
        /*08ec*/ 	.word	0x00001ec0
        /*08f0*/ 	.word	0x00000005
        /*08f4*/ 	.word	0x0002e830
        /*08f8*/ 	.short	0x010a
        /*08fa*/ 	.byte	0x3f
	.zero		1


	//   ....[24]....
        /*08fc*/ 	.word	0x00001f00
        /*0900*/ 	.word	0x00000005
        /*0904*/ 	.word	0x0002e830
        /*0908*/ 	.short	0x010a
        /*090a*/ 	.byte	0x3f
	.zero		1


	//   ....[25]....
        /*090c*/ 	.word	0x00002c20
        /*0910*/ 	.word	0x00000000
        /*0914*/ 	.word	0x00000000
        /*0918*/ 	.short	0x0101
        /*091a*/ 	.byte	0x3f
	.zero		1


	//   ....[26]....
        /*091c*/ 	.word	0x00007430
        /*0920*/ 	.word	0x000000ff
        /*0924*/ 	.word	0x0002e830
        /*0928*/ 	.short	0x010a
        /*092a*/ 	.byte	0x06
	.zero		1


	//   ....[27]....
        /*092c*/ 	.word	0x00007470
        /*0930*/ 	.word	0x000000ff
        /*0934*/ 	.word	0x0002e830
        /*0938*/ 	.short	0x010a
        /*093a*/ 	.byte	0x06
	.zero		1


	//   ....[28]....
        /*093c*/ 	.word	0x00008030
        /*0940*/ 	.word	0x000000ff
        /*0944*/ 	.word	0x0002e850
        /*0948*/ 	.short	0x010a
        /*094a*/ 	.byte	0x06
	.zero		1


	//   ....[29]....
        /*094c*/ 	.word	0x00008070
        /*0950*/ 	.word	0x000000ff
        /*0954*/ 	.word	0x0002e850
        /*0958*/ 	.short	0x010a
        /*095a*/ 	.byte	0x06
	.zero		1


	//   ....[30]....
        /*095c*/ 	.word	0x00008490
        /*0960*/ 	.word	0x00000008
        /*0964*/ 	.word	0x00000000
        /*0968*/ 	.short	0x0101
        /*096a*/ 	.byte	0x3f
	.zero		1


	//   ....[31]....
        /*096c*/ 	.word	0x0000c8a0
        /*0970*/ 	.word	0x000000ff
        /*0974*/ 	.word	0x00000000
        /*0978*/ 	.short	0x0101
        /*097a*/ 	.byte	0x06
	.zero		1


	//   ....[32]....
        /*097c*/ 	.word	0x0000d390
        /*0980*/ 	.word	0x000000ff
        /*0984*/ 	.word	0x0002e830
        /*0988*/ 	.short	0x010a
        /*098a*/ 	.byte	0x06
	.zero		1


	//   ....[33]....
        /*098c*/ 	.word	0x0000d3d0
        /*0990*/ 	.word	0x000000ff
        /*0994*/ 	.word	0x0002e830
        /*0998*/ 	.short	0x010a
        /*099a*/ 	.byte	0x06
	.zero		1


	//   ....[34]....
        /*099c*/ 	.word	0x0000dfc0
        /*09a0*/ 	.word	0x000000ff
        /*09a4*/ 	.word	0x0002e850
        /*09a8*/ 	.short	0x010a
        /*09aa*/ 	.byte	0x06
	.zero		1


	//   ....[35]....
        /*09ac*/ 	.word	0x0000e000
        /*09b0*/ 	.word	0x000000ff
        /*09b4*/ 	.word	0x0002e850
        /*09b8*/ 	.short	0x010a
        /*09ba*/ 	.byte	0x06
	.zero		1


	//   ....[36]....
        /*09bc*/ 	.word	0x0000fec0
        /*09c0*/ 	.word	0x00000005
        /*09c4*/ 	.word	0x00000000
        /*09c8*/ 	.short	0x0101
        /*09ca*/ 	.byte	0x3f
	.zero		1


	//   ....[37]....
        /*09cc*/ 	.word	0x00010190
        /*09d0*/ 	.word	0x000000ff
        /*09d4*/ 	.word	0x00000000
        /*09d8*/ 	.short	0x0101
        /*09da*/ 	.byte	0x06
	.zero		1


	//   ....[38]....
        /*09dc*/ 	.word	0x00010a00
        /*09e0*/ 	.word	0x000000ff
        /*09e4*/ 	.word	0x0002e830
        /*09e8*/ 	.short	0x010a
        /*09ea*/ 	.byte	0x06
	.zero		1


	//   ....[39]....
        /*09ec*/ 	.word	0x00010a40
        /*09f0*/ 	.word	0x000000ff
        /*09f4*/ 	.word	0x0002e830
        /*09f8*/ 	.short	0x010a
        /*09fa*/ 	.byte	0x06
	.zero		1


	//   ....[40]....
        /*09fc*/ 	.word	0x00011630
        /*0a00*/ 	.word	0x000000ff
        /*0a04*/ 	.word	0x0002e850
        /*0a08*/ 	.short	0x010a
        /*0a0a*/ 	.byte	0x06
	.zero		1


	//   ....[41]....
        /*0a0c*/ 	.word	0x00011670
        /*0a10*/ 	.word	0x000000ff
        /*0a14*/ 	.word	0x0002e850
        /*0a18*/ 	.short	0x010a
        /*0a1a*/ 	.byte	0x06
	.zero		1


	//   ....[42]....
        /*0a1c*/ 	.word	0x00011aa0
        /*0a20*/ 	.word	0x00000000
        /*0a24*/ 	.word	0x00000000
        /*0a28*/ 	.short	0x0101
        /*0a2a*/ 	.byte	0x3f
	.zero		1


	//   ....[43]....
        /*0a2c*/ 	.word	0x00015ea0
        /*0a30*/ 	.word	0x000000ff
        /*0a34*/ 	.word	0x00000000
        /*0a38*/ 	.short	0x0101
        /*0a3a*/ 	.byte	0x06
	.zero		1


	//   ....[44]....
        /*0a3c*/ 	.word	0x00016620
        /*0a40*/ 	.word	0x000000ff
        /*0a44*/ 	.word	0x0002e850
        /*0a48*/ 	.short	0x010a
        /*0a4a*/ 	.byte	0x04
	.zero		1


	//   ....[45]....
        /*0a4c*/ 	.word	0x00016660
        /*0a50*/ 	.word	0x000000ff
        /*0a54*/ 	.word	0x0002e850
        /*0a58*/ 	.short	0x010a
        /*0a5a*/ 	.byte	0x04
	.zero		1


	//   ....[46]....
        /*0a5c*/ 	.word	0x00016dd0
        /*0a60*/ 	.word	0x000000ff
        /*0a64*/ 	.word	0x00000000
        /*0a68*/ 	.short	0x0101
        /*0a6a*/ 	.byte	0x04
	.zero		1


	//   ....[47]....
        /*0a6c*/ 	.word	0x00018a50
        /*0a70*/ 	.word	0x0000000a
        /*0a74*/ 	.word	0x00000000
        /*0a78*/ 	.short	0x0101
        /*0a7a*/ 	.byte	0x3f
	.zero		1


	//   ....[48]....
        /*0a7c*/ 	.word	0x0001bde0
        /*0a80*/ 	.word	0x00000004
        /*0a84*/ 	.word	0x0002e880
        /*0a88*/ 	.short	0x010a
        /*0a8a*/ 	.byte	0x3f
	.zero		1


	//   ....[49]....
        /*0a8c*/ 	.word	0x0001bf80
        /*0a90*/ 	.word	0x00000004
        /*0a94*/ 	.word	0x0002e840
        /*0a98*/ 	.short	0x010a
        /*0a9a*/ 	.byte	0x3f
	.zero		1


	//   ....[50]....
        /*0a9c*/ 	.word	0x0001cb30
        /*0aa0*/ 	.word	0x00000013
        /*0aa4*/ 	.word	0x0002e800
        /*0aa8*/ 	.short	0x0107
        /*0aaa*/ 	.byte	0x3f
	.zero		1


	//   ....[51]....
        /*0aac*/ 	.word	0x0001cc20
        /*0ab0*/ 	.word	0x00000013
        /*0ab4*/ 	.word	0x0002e800
        /*0ab8*/ 	.short	0x0101
        /*0aba*/ 	.byte	0x3f
	.zero		1


	//   ....[52]....
        /*0abc*/ 	.word	0x0001cc40
        /*0ac0*/ 	.word	0x00000013
        /*0ac4*/ 	.word	0x0002e820
        /*0ac8*/ 	.short	0x010a
        /*0aca*/ 	.byte	0x3f
	.zero		1


	//   ....[53]....
        /*0acc*/ 	.word	0x0001cf50
        /*0ad0*/ 	.word	0x00000004
        /*0ad4*/ 	.word	0x0002e880
        /*0ad8*/ 	.short	0x010a
        /*0ada*/ 	.byte	0x3f
	.zero		1


	//   ....[54]....
        /*0adc*/ 	.word	0x0001d1b0
        /*0ae0*/ 	.word	0x00000004
        /*0ae4*/ 	.word	0x0002e840
        /*0ae8*/ 	.short	0x010a
        /*0aea*/ 	.byte	0x3f
	.zero		1


	//   ....[55]....
        /*0aec*/ 	.word	0x0001d480
        /*0af0*/ 	.word	0x00000014
        /*0af4*/ 	.word	0x0002e870
        /*0af8*/ 	.short	0x010a
        /*0afa*/ 	.byte	0x3f
	.zero		1


	//   ....[56]....
        /*0afc*/ 	.word	0x0001d4f0
        /*0b00*/ 	.word	0x00000014
        /*0b04*/ 	.word	0x0002e860
        /*0b08*/ 	.short	0x010a
        /*0b0a*/ 	.byte	0x3f
	.zero		1


	//   ....[57]....
        /*0b0c*/ 	.word	0x0001db90
        /*0b10*/ 	.word	0x00000014
        /*0b14*/ 	.word	0x0002e850
        /*0b18*/ 	.short	0x0101
        /*0b1a*/ 	.byte	0x3f
	.zero		1


	//   ....[58]....
        /*0b1c*/ 	.word	0x0001dc10
        /*0b20*/ 	.word	0x00000014
        /*0b24*/ 	.word	0x00000000
        /*0b28*/ 	.short	0x0101
        /*0b2a*/ 	.byte	0x3f
	.zero		1


	//   ....[59]....
        /*0b2c*/ 	.word	0x0001de30
        /*0b30*/ 	.word	0x00000011
        /*0b34*/ 	.word	0x0002e870
        /*0b38*/ 	.short	0x010a
        /*0b3a*/ 	.byte	0x3f
	.zero		1


	//   ....[60]....
        /*0b3c*/ 	.word	0x0001dec0
        /*0b40*/ 	.word	0x00000011
        /*0b44*/ 	.word	0x0002e860
        /*0b48*/ 	.short	0x010a
        /*0b4a*/ 	.byte	0x3f
	.zero		1


	//   ....[61]....
        /*0b4c*/ 	.word	0x0001e580
        /*0b50*/ 	.word	0x00000011
        /*0b54*/ 	.word	0x0002e850
        /*0b58*/ 	.short	0x0101
        /*0b5a*/ 	.byte	0x3f
	.zero		1


	//   ....[62]....
        /*0b5c*/ 	.word	0x0001e5c0
        /*0b60*/ 	.word	0x00000000
        /*0b64*/ 	.word	0x00000000
        /*0b68*/ 	.short	0x0101
        /*0b6a*/ 	.byte	0x3f
	.zero		1


	//   ....[63]....
        /*0b6c*/ 	.word	0x0001f360
        /*0b70*/ 	.word	0x00000000
        /*0b74*/ 	.word	0x0002e820
        /*0b78*/ 	.short	0x010a
        /*0b7a*/ 	.byte	0x3f
	.zero		1


	//   ....[64]....
        /*0b7c*/ 	.word	0x0001f520
        /*0b80*/ 	.word	0x00000006
        /*0b84*/ 	.word	0x00000000
        /*0b88*/ 	.short	0x010a
        /*0b8a*/ 	.byte	0x3f
	.zero		1


	//   ....[65]....
        /*0b8c*/ 	.word	0x0001f590
        /*0b90*/ 	.word	0x00000007
        /*0b94*/ 	.word	0x00000000
        /*0b98*/ 	.short	0x010a
        /*0b9a*/ 	.byte	0x3f
	.zero		1


	//   ....[66]....
        /*0b9c*/ 	.word	0x0001f5f0
        /*0ba0*/ 	.word	0x00000004
        /*0ba4*/ 	.word	0x0002e860
        /*0ba8*/ 	.short	0x010a
        /*0baa*/ 	.byte	0x3f
	.zero		1


	//   ....[67]....
        /*0bac*/ 	.word	0x0001f640
        /*0bb0*/ 	.word	0x00000003
        /*0bb4*/ 	.word	0x0002e860
        /*0bb8*/ 	.short	0x010a
        /*0bba*/ 	.byte	0x3f
	.zero		1


	//   ....[68]....
        /*0bbc*/ 	.word	0x0001f680
        /*0bc0*/ 	.word	0x00000004
        /*0bc4*/ 	.word	0x0002e880
        /*0bc8*/ 	.short	0x010a
        /*0bca*/ 	.byte	0x3f
	.zero		1


	//   ....[69]....
        /*0bcc*/ 	.word	0x0001f6a0
        /*0bd0*/ 	.word	0x00000003
        /*0bd4*/ 	.word	0x0002e880
        /*0bd8*/ 	.short	0x010a
        /*0bda*/ 	.byte	0x3f
	.zero		1


	//   ....[70]....
        /*0bdc*/ 	.word	0x0001f710
        /*0be0*/ 	.word	0x00000003
        /*0be4*/ 	.word	0x0002e800
        /*0be8*/ 	.short	0x010a
        /*0bea*/ 	.byte	0x3f
	.zero		1


	//   ....[71]....
        /*0bec*/ 	.word	0x0001f760
        /*0bf0*/ 	.word	0x00000005
        /*0bf4*/ 	.word	0x0002e830
        /*0bf8*/ 	.short	0x010a
        /*0bfa*/ 	.byte	0x3f
	.zero		1


	//   ....[72]....
        /*0bfc*/ 	.word	0x0001f7c0
        /*0c00*/ 	.word	0x00000009
        /*0c04*/ 	.word	0x0002e830
        /*0c08*/ 	.short	0x010a
        /*0c0a*/ 	.byte	0x3f
	.zero		1


	//   ....[73]....
        /*0c0c*/ 	.word	0x0001f820
        /*0c10*/ 	.word	0x00000009
        /*0c14*/ 	.word	0x0002e850
        /*0c18*/ 	.short	0x010a
        /*0c1a*/ 	.byte	0x3f
	.zero		1


	//   ....[74]....
        /*0c1c*/ 	.word	0x0001f880
        /*0c20*/ 	.word	0x00000003
        /*0c24*/ 	.word	0x0002e830
        /*0c28*/ 	.short	0x010a
        /*0c2a*/ 	.byte	0x3f
	.zero		1


	//   ....[75]....
        /*0c2c*/ 	.word	0x0001f8e0
        /*0c30*/ 	.word	0x00000003
        /*0c34*/ 	.word	0x0002e850
        /*0c38*/ 	.short	0x010a
        /*0c3a*/ 	.byte	0x3f
	.zero		1


	//   ....[76]....
        /*0c3c*/ 	.word	0x0001f940
        /*0c40*/ 	.word	0x00000003
        /*0c44*/ 	.word	0x0002e830
        /*0c48*/ 	.short	0x010a
        /*0c4a*/ 	.byte	0x3f
	.zero		1


	//   ....[77]....
        /*0c4c*/ 	.word	0x0001f9a0
        /*0c50*/ 	.word	0x00000003
        /*0c54*/ 	.word	0x0002e850
        /*0c58*/ 	.short	0x010a
        /*0c5a*/ 	.byte	0x3f
	.zero		1


	//   ....[78]....
        /*0c5c*/ 	.word	0x0001fa00
        /*0c60*/ 	.word	0x00000007
        /*0c64*/ 	.word	0x0002e850
        /*0c68*/ 	.short	0x010a
        /*0c6a*/ 	.byte	0x3f
	.zero		1


	//   ....[79]....
        /*0c6c*/ 	.word	0x0001fb50
        /*0c70*/ 	.word	0x00000004
        /*0c74*/ 	.word	0x0002e880
        /*0c78*/ 	.short	0x010a
        /*0c7a*/ 	.byte	0x3f
	.zero		1


	//   ....[80]....
        /*0c7c*/ 	.word	0x0001fba0
        /*0c80*/ 	.word	0x00000004
        /*0c84*/ 	.word	0x0002e840
        /*0c88*/ 	.short	0x010a
        /*0c8a*/ 	.byte	0x3f
	.zero		1


	//   ....[81]....
        /*0c8c*/ 	.word	0x000205c0
        /*0c90*/ 	.word	0x00000013
        /*0c94*/ 	.word	0x0002e820
        /*0c98*/ 	.short	0x010a
        /*0c9a*/ 	.byte	0x3f
	.zero		1


	//   ....[82]....
        /*0c9c*/ 	.word	0x00020610
        /*0ca0*/ 	.word	0x00000004
        /*0ca4*/ 	.word	0x0002e880
        /*0ca8*/ 	.short	0x010a
        /*0caa*/ 	.byte	0x3f
	.zero		1


	//   ....[83]....
        /*0cac*/ 	.word	0x00020660
        /*0cb0*/ 	.word	0x00000004
        /*0cb4*/ 	.word	0x0002e840
        /*0cb8*/ 	.short	0x010a
        /*0cba*/ 	.byte	0x3f
	.zero		1


	//   ....[84]....
        /*0cbc*/ 	.word	0x000206b0
        /*0cc0*/ 	.word	0x00000014
        /*0cc4*/ 	.word	0x0002e870
        /*0cc8*/ 	.short	0x010a
        /*0cca*/ 	.byte	0x3f
	.zero		1


	//   ....[85]....
        /*0ccc*/ 	.word	0x00020700
        /*0cd0*/ 	.word	0x00000014
        /*0cd4*/ 	.word	0x0002e860
        /*0cd8*/ 	.short	0x010a
        /*0cda*/ 	.byte	0x3f
	.zero		1


	//   ....[86]....
        /*0cdc*/ 	.word	0x00020750
        /*0ce0*/ 	.word	0x00000011
        /*0ce4*/ 	.word	0x0002e870
        /*0ce8*/ 	.short	0x010a
        /*0cea*/ 	.byte	0x3f
	.zero		1


	//   ....[87]....
        /*0cec*/ 	.word	0x000207a0
        /*0cf0*/ 	.word	0x00000011
        /*0cf4*/ 	.word	0x0002e860
        /*0cf8*/ 	.short	0x010a
        /*0cfa*/ 	.byte	0x3f
	.zero		1


	//   ....[88]....
        /*0cfc*/ 	.word	0x000207f0
        /*0d00*/ 	.word	0x00000000
        /*0d04*/ 	.word	0x0002e820
        /*0d08*/ 	.short	0x010a
        /*0d0a*/ 	.byte	0x3f
	.zero		1


	//   ....[89]....
        /*0d0c*/ 	.word	0x00020990
        /*0d10*/ 	.word	0x00000006
        /*0d14*/ 	.word	0x00000000
        /*0d18*/ 	.short	0x010a
        /*0d1a*/ 	.byte	0x3f
	.zero		1


	//   ....[90]....
        /*0d1c*/ 	.word	0x000209e0
        /*0d20*/ 	.word	0x00000007
        /*0d24*/ 	.word	0x00000000
        /*0d28*/ 	.short	0x010a
        /*0d2a*/ 	.byte	0x3f
	.zero		1


	//   ....[91]....
        /*0d2c*/ 	.word	0x00020a30
        /*0d30*/ 	.word	0x00000004
        /*0d34*/ 	.word	0x0002e860
        /*0d38*/ 	.short	0x010a
        /*0d3a*/ 	.byte	0x3f
	.zero		1


	//   ....[92]....
        /*0d3c*/ 	.word	0x00020a80
        /*0d40*/ 	.word	0x00000003
        /*0d44*/ 	.word	0x0002e860
        /*0d48*/ 	.short	0x010a
        /*0d4a*/ 	.byte	0x3f
	.zero		1


	//   ....[93]....
        /*0d4c*/ 	.word	0x00020ad0
        /*0d50*/ 	.word	0x00000004
        /*0d54*/ 	.word	0x0002e880
        /*0d58*/ 	.short	0x010a
        /*0d5a*/ 	.byte	0x3f
	.zero		1


	//----- nvinfo : EIATTR_NUM_MBARRIERS
	.align		4
.L_209:
        /*0d5c*/ 	.byte	0x03, 0x38
        /*0d5e*/ 	.short	0x0016


	//----- nvinfo : EIATTR_EXIT_INSTR_OFFSETS
	.align		4
        /*0d60*/ 	.byte	0x04, 0x1c
        /*0d62*/ 	.short	(.L_211 - .L_210)


	//   ....[0]....
.L_210:
        /*0d64*/ 	.word	0x00000a80


	//   ....[1]....
        /*0d68*/ 	.word	0x000199c0


	//   ....[2]....
        /*0d6c*/ 	.word	0x0001f6f0


	//----- nvinfo : EIATTR_MAX_THREADS
	.align		4
.L_211:
        /*0d70*/ 	.byte	0x04, 0x05
        /*0d72*/ 	.short	(.L_213 - .L_212)
.L_212:
        /*0d74*/ 	.word	0x00000180
        /*0d78*/ 	.word	0x00000001
        /*0d7c*/ 	.word	0x00000001


	//----- nvinfo : EIATTR_CRS_STACK_SIZE
	.align		4
.L_213:
        /*0d80*/ 	.byte	0x04, 0x1e
        /*0d82*/ 	.short	(.L_215 - .L_214)
.L_214:
        /*0d84*/ 	.word	0x00000000


	//----- nvinfo : EIATTR_CBANK_PARAM_SIZE
	.align		4
.L_215:
        /*0d88*/ 	.byte	0x03, 0x19
        /*0d8a*/ 	.short	0x0af0


	//----- nvinfo : EIATTR_PARAM_CBANK
	.align		4
        /*0d8c*/ 	.byte	0x04, 0x0a
        /*0d8e*/ 	.short	(.L_217 - .L_216)
	.align		4
.L_216:
        /*0d90*/ 	.word	index@(.nv.constant0._ZN7cutlass13device_kernelIN5flash11enable_sm90INS1_16FlashAttnFwdSm90INS1_25CollectiveMainloopFwdSm90ILi2EN4cute5tupleIJNS5_1CILi1EEES8_S8_EEENS6_IJNS7_ILi128EEENS7_ILi224EEESA_EEELi128ENS_12float_e4m3_tEfNS_4arch4Sm90ELb0ELb1ELb0ELb1ELb0ELb0ELb0ELb1ELb1ELb1ELb0ELb0EEENS1_21CollectiveEpilogueFwdINS6_IJSA_SA_SB_EEES9_NS_10bfloat16_tESF_Li256ELb1ELb1ELb0ELb1EEENS1_36VarlenDynamicPersistentTileSchedulerILi128ELi224ELi256ELi128ELb0ELb1ELb1ELb1ELb0ELb1EEEEEEEEEvNT_6ParamsE)
        /*0d94*/ 	.short	0x0210
        /*0d96*/ 	.short	0x0af0


	//----- nvinfo : EIATTR_SW_WAR
	.align		4
.L_217:
        /*0d98*/ 	.byte	0x04, 0x36
        /*0d9a*/ 	.short	(.L_219 - .L_218)
.L_218:
        /*0d9c*/ 	.word	0x00000008
.L_219:


//--------------------- .nv.info._ZN7cutlass13device_kernelIN5flash11enable_sm90INS1_16FlashAttnFwdSm90INS1_25CollectiveMainloopFwdSm90ILi2EN4cute5tupleIJNS5_1CILi1EEES8_S8_EEENS6_IJNS7_ILi128EEENS7_ILi224EEESA_EEELi128ENS_12float_e4m3_tEfNS_4arch4Sm90ELb0ELb1ELb0ELb1ELb0ELb1ELb0ELb1ELb1ELb1ELb0ELb0EEENS1_21CollectiveEpilogueFwdINS6_IJSA_SA_SB_EEES9_NS_10bfloat16_tESF_Li256ELb1ELb1ELb0ELb1EEENS1_36VarlenDynamicPersistentTileSchedulerILi128ELi224ELi256ELi128ELb0ELb1ELb1ELb1ELb0ELb1EEEEEEEEEvNT_6ParamsE --------------------------
	.section	.nv.info._ZN7cutlass13device_kernelIN5flash11enable_sm90INS1_16FlashAttnFwdSm90INS1_25CollectiveMainloopFwdSm90ILi2EN4cute5tupleIJNS5_1CILi1EEES8_S8_EEENS6_IJNS7_ILi128EEENS7_ILi224EEESA_EEELi128ENS_12float_e4m3_tEfNS_4arch4Sm90ELb0ELb1ELb0ELb1ELb0ELb1ELb0ELb1ELb1ELb1ELb0ELb0EEENS1_21CollectiveEpilogueFwdINS6_IJSA_SA_SB_EEES9_NS_10bfloat16_tESF_Li256ELb1ELb1ELb0ELb1EEENS1_36VarlenDynamicPersistentTileSchedulerILi128ELi224ELi256ELi128ELb0ELb1ELb1ELb1ELb0ELb1EEEEEEEEEvNT_6ParamsE,"",@"SHT_CUDA_INFO"
	.sectionflags	@""
	.align	4


	//----- nvinfo : EIATTR_CUDA_API_VERSION
	.align		4
        /*0000*/ 	.byte	0x04, 0x37
        /*0002*/ 	.short	(.L_221 - .L_220)
.L_220:
        /*0004*/ 	.word	0x00000082


	//----- nvinfo : EIATTR_KPARAM_INFO
	.align		4
.L_221:
        /*0008*/ 	.byte	0x04, 0x17
        /*000a*/ 	.short	(.L_223 - .L_222)
.L_222:
        /*000c*/ 	.word	0x00000000
        /*0010*/ 	.short	0x0000
        /*0012*/ 	.short	0x0070
        /*0014*/ 	.byte	0x00, 0xf0, 0x01, 0x2a


	//----- nvinfo : EIATTR_SPARSE_MMA_MASK
	.align		4
.L_223:
        /*0018*/ 	.byte	0x03, 0x50
        /*001a*/ 	.short	0x0000


	//----- nvinfo : EIATTR_MAXREG_COUNT
	.align		4
        /*001c*/ 	.byte	0x03, 0x1b
        /*001e*/ 	.short	0x00a8


	//----- nvinfo : EIATTR_NUM_BARRIERS
	.align		4
        /*0020*/ 	.byte	0x02, 0x4c
        /*0022*/ 	.byte	0x10
	.zero		1


	//----- nvinfo : EIATTR_EXTERNS
	.align		4
        /*0024*/ 	.byte	0x04, 0x0f
        /*0026*/ 	.short	(.L_225 - .L_224)


	//   ....[0]....
	.align		4
.L_224:
        /*0028*/ 	.word	index@(__assertfail)


	//----- nvinfo : EIATTR_ANNOTATIONS
	.align		4
.L_225:
        /*002c*/ 	.byte	0x04, 0x55
        /*002e*/ 	.short	(.L_227 - .L_226)


	//   ....[0]....
.L_226:
        /* <DEDUP_REMOVED lines=156> */


	//----- nvinfo : EIATTR_MERCURY_ISA_VERSION
	.align		4
.L_227:
        /*09e0*/ 	.byte	0x03, 0x5f
        /*09e2*/ 	.short	0x0101


	//----- nvinfo : EIATTR_UNUSED_LOAD_BYTE_OFFSET
	.align		4
        /*09e4*/ 	.byte	0x04, 0x44
        /*09e6*/ 	.short	(.L_229 - .L_228)


	//   ....[0]....
.L_228:
        /*09e8*/ 	.word	0x00000b20
        /*09ec*/ 	.word	0x0000fff0


	//   ....[1]....
        /*09f0*/ 	.word	0x0002a0e0
        /*09f4*/ 	.word	0x0000fff0


	//----- nvinfo : EIATTR_INT_WARP_WIDE_INSTR_OFFSETS
	.align		4
.L_229:
        /*09f8*/ 	.byte	0x04, 0x31
        /*09fa*/ 	.short	(.L_231 - .L_230)


	//   ....[0]....
.L_230:
        /*09fc*/ 	.word	0x00000190


	//   ....[1]....
        /*0a00*/ 	.word	0x000001d0


	//   ....[2]....
        /*0a04*/ 	.word	0x00000240


	//   ....[3]....
        /*0a08*/ 	.word	0x0002f720


	//   ....[4]....
        /*0a0c*/ 	.word	0x0002f7c0


	//   ....[5]....
        /*0a10*/ 	.word	0x00032200


	//   ....[6]....
        /*0a14*/ 	.word	0x000322a0


	//----- nvinfo : EIATTR_COOP_GROUP_MASK_REGIDS
	.align		4
.L_231:
        /*0a18*/ 	.byte	0x04, 0x29
        /*0a1a*/ 	.short	(.L_233 - .L_232)


	//   ....[0]....
.L_232:
        /*0a1c*/ 	.word	0xffffffff


	//   ....[1]....
        /*0a20*/ 	.word	0xffffffff


	//   ....[2]....
        /*0a24*/ 	.word	0xffffffff


	//   ....[3]....
        /*0a28*/ 	.word	0xffffffff


	//   ....[4]....
        /*0a2c*/ 	.word	0xffffffff


	//   ....[5]....
        /*0a30*/ 	.word	0xffffffff


	//   ....[6]....
        /*0a34*/ 	.word	0xffffffff


	//   ....[7]....
        /*0a38*/ 	.word	0xffffffff


	//   ....[8]....
        /*0a3c*/ 	.word	0xffffffff


	//   ....[9]....
        /*0a40*/ 	.word	0xffffffff


	//   ....[10]....
        /*0a44*/ 	.word	0xffffffff


	//   ....[11]....
        /*0a48*/ 	.word	0xffffffff


	//   ....[12]....
        /*0a4c*/ 	.word	0xffffffff


	//   ....[13]....
        /*0a50*/ 	.word	0xffffffff


	//   ....[14]....
        /*0a54*/ 	.word	0xffffffff


	//   ....[15]....
        /*0a58*/ 	.word	0xffffffff


	//   ....[16]....
        /*0a5c*/ 	.word	0xffffffff


	//   ....[17]....
        /*0a60*/ 	.word	0xffffffff


	//   ....[18]....
        /*0a64*/ 	.word	0xffffffff


	//   ....[19]....
        /*0a68*/ 	.word	0xffffffff


	//   ....[20]....
        /*0a6c*/ 	.word	0xffffffff


	//   ....[21]....
        /*0a70*/ 	.word	0xffffffff


	//   ....[22]....
        /*0a74*/ 	.word	0xffffffff


	//   ....[23]....
        /*0a78*/ 	.word	0xffffffff


	//   ....[24]....
        /*0a7c*/ 	.word	0xffffffff


	//   ....[25]....
        /*0a80*/ 	.word	0xffffffff


	//   ....[26]....
        /*0a84*/ 	.word	0xffffffff


	//   ....[27]....
        /*0a88*/ 	.word	0xffffffff


	//   ....[28]....
        /*0a8c*/ 	.word	0xffffffff


	//   ....[29]....
        /*0a90*/ 	.word	0xffffffff


	//   ....[30]....
        /*0a94*/ 	.word	0xffffffff


	//   ....[31]....
        /*0a98*/ 	.word	0xffffffff


	//   ....[32]....
        /*0a9c*/ 	.word	0xffffffff


	//   ....[33]....
        /*0aa0*/ 	.word	0xffffffff


	//   ....[34]....
        /*0aa4*/ 	.word	0xffffffff


	//   ....[35]....
        /*0aa8*/ 	.word	0xffffffff


	//   ....[36]....
        /*0aac*/ 	.word	0xffffffff


	//   ....[37]....
        /*0ab0*/ 	.word	0xffffffff


	//   ....[38]....
        /*0ab4*/ 	.word	0xffffffff


	//   ....[39]....
        /*0ab8*/ 	.word	0xffffffff


	//   ....[40]....
        /*0abc*/ 	.word	0xffffffff


	//   ....[41]....
        /*0ac0*/ 	.word	0xffffffff


	//   ....[42]....
        /*0ac4*/ 	.word	0xffffffff


	//   ....[43]....
        /*0ac8*/ 	.word	0xffffffff


	//   ....[44]....
        /*0acc*/ 	.word	0xffffffff


	//   ....[45]....
        /*0ad0*/ 	.word	0xffffffff


	//   ....[46]....
        /*0ad4*/ 	.word	0xffffffff


	//   ....[47]....
        /*0ad8*/ 	.word	0xffffffff


	//   ....[48]....
        /*0adc*/ 	.word	0xffffffff


	//   ....[49]....
        /*0ae0*/ 	.word	0xffffffff


	//   ....[50]....
        /*0ae4*/ 	.word	0xffffffff


	//   ....[51]....
        /*0ae8*/ 	.word	0xffffffff


	//   ....[52]....
        /*0aec*/ 	.word	0xffffffff


	//   ....[53]....
        /*0af0*/ 	.word	0xffffffff


	//   ....[54]....
        /*0af4*/ 	.word	0xffffffff


	//   ....[55]....
        /*0af8*/ 	.word	0xffffffff


	//   ....[56]....
        /*0afc*/ 	.word	0xffffffff


	//   ....[57]....
        /*0b00*/ 	.word	0xffffffff


	//   ....[58]....
        /*0b04*/ 	.word	0xffffffff


	//   ....[59]....
        /*0b08*/ 	.word	0xffffffff


	//   ....[60]....
        /*0b0c*/ 	.word	0xffffffff


	//   ....[61]....
        /*0b10*/ 	.word	0xffffffff


	//   ....[62]....
        /*0b14*/ 	.word	0xffffffff


	//   ....[63]....
        /*0b18*/ 	.word	0xffffffff


	//   ....[64]....
        /*0b1c*/ 	.word	0xffffffff


	//   ....[65]....
        /*0b20*/ 	.word	0xffffffff


	//   ....[66]....
        /*0b24*/ 	.word	0xffffffff


	//   ....[67]....
        /*0b28*/ 	.word	0xffffffff


	//   ....[68]....
        /*0b2c*/ 	.word	0xffffffff


	//   ....[69]....
        /*0b30*/ 	.word	0xffffffff


	//   ....[70]....
        /*0b34*/ 	.word	0xffffffff


	//   ....[71]....
        /*0b38*/ 	.word	0xffffffff


	//   ....[72]....
        /*0b3c*/ 	.word	0xffffffff


	//   ....[73]....
        /*0b40*/ 	.word	0xffffffff


	//   ....[74]....
        /*0b44*/ 	.word	0xffffffff


	//   ....[75]....
        /*0b48*/ 	.word	0xffffffff


	//   ....[76]....
        /*0b4c*/ 	.word	0xffffffff


	//   ....[77]....
        /*0b50*/ 	.word	0xffffffff


	//   ....[78]....
        /*0b54*/ 	.word	0xffffffff


	//   ....[79]....
        /*0b58*/ 	.word	0xffffffff


	//   ....[80]....
        /*0b5c*/ 	.word	0xffffffff


	//   ....[81]....
        /*0b60*/ 	.word	0xffffffff


	//   ....[82]....
        /*0b64*/ 	.word	0xffffffff


	//   ....[83]....
        /*0b68*/ 	.word	0xffffffff


	//   ....[84]....
        /*0b6c*/ 	.word	0xffffffff


	//   ....[85]....
        /*0b70*/ 	.word	0xffffffff


	//   ....[86]....
        /*0b74*/ 	.word	0xffffffff


	//   ....[87]....
        /*0b78*/ 	.word	0xffffffff


	//   ....[88]....
        /*0b7c*/ 	.word	0xffffffff


	//   ....[89]....
        /*0b80*/ 	.word	0xffffffff


	//   ....[90]....
        /*0b84*/ 	.word	0xffffffff


	//   ....[91]....
        /*0b88*/ 	.word	0xffffffff


	//   ....[92]....
        /*0b8c*/ 	.word	0xffffffff


	//   ....[93]....
        /*0b90*/ 	.word	0xffffffff


	//   ....[94]....
        /*0b94*/ 	.word	0xffffffff


	//   ....[95]....
        /*0b98*/ 	.word	0xffffffff


	//   ....[96]....
        /*0b9c*/ 	.word	0xffffffff


	//   ....[97]....
        /*0ba0*/ 	.word	0xffffffff


	//   ....[98]....
        /*0ba4*/ 	.word	0xffffffff


	//   ....[99]....
        /*0ba8*/ 	.word	0xffffffff


	//   ....[100]....
        /*0bac*/ 	.word	0xffffffff


	//   ....[101]....
        /*0bb0*/ 	.word	0xffffffff


	//   ....[102]....
        /*0bb4*/ 	.word	0xffffffff


	//   ....[103]....
        /*0bb8*/ 	.word	0xffffffff


	//   ....[104]....
        /*0bbc*/ 	.word	0xffffffff


	//   ....[105]....
        /*0bc0*/ 	.word	0xffffffff


	//   ....[106]....
        /*0bc4*/ 	.word	0xffffffff


	//   ....[107]....
        /*0bc8*/ 	.word	0xffffffff


	//   ....[108]....
        /*0bcc*/ 	.word	0xffffffff


	//   ....[109]....
        /*0bd0*/ 	.word	0xffffffff


	//   ....[110]....
        /*0bd4*/ 	.word	0xffffffff


	//   ....[111]....
        /*0bd8*/ 	.word	0xffffffff


	//   ....[112]....
        /*0bdc*/ 	.word	0xffffffff


	//   ....[113]....
        /*0be0*/ 	.word	0xffffffff


	//   ....[114]....
        /*0be4*/ 	.word	0xffffffff


	//   ....[115]....
        /*0be8*/ 	.word	0xffffffff


	//   ....[116]....
        /*0bec*/ 	.word	0xffffffff


	//   ....[117]....
        /*0bf0*/ 	.word	0xffffffff


	//   ....[118]....
        /*0bf4*/ 	.word	0xffffffff


	//   ....[119]....
        /*0bf8*/ 	.word	0xffffffff


	//   ....[120]....
        /*0bfc*/ 	.word	0xffffffff


	//   ....[121]....
        /*0c00*/ 	.word	0xffffffff


	//   ....[122]....
        /*0c04*/ 	.word	0xffffffff


	//   ....[123]....
        /*0c08*/ 	.word	0xffffffff


	//   ....[124]....
        /*0c0c*/ 	.word	0xffffffff


	//   ....[125]....
        /*0c10*/ 	.word	0xffffffff


	//   ....[126]....
        /*0c14*/ 	.word	0xffffffff


	//   ....[127]....
        /*0c18*/ 	.word	0xffffffff


	//   ....[128]....
        /*0c1c*/ 	.word	0xffffffff


	//   ....[129]....
        /*0c20*/ 	.word	0xffffffff


	//   ....[130]....
        /*0c24*/ 	.word	0xffffffff


	//   ....[131]....
        /*0c28*/ 	.word	0xffffffff


	//   ....[132]....
        /*0c2c*/ 	.word	0xffffffff


	//   ....[133]....
        /*0c30*/ 	.word	0xffffffff


	//   ....[134]....
        /*0c34*/ 	.word	0xffffffff


	//   ....[135]....
        /*0c38*/ 	.word	0xffffffff


	//   ....[136]....
        /*0c3c*/ 	.word	0xffffffff


	//   ....[137]....
        /*0c40*/ 	.word	0xffffffff


	//   ....[138]....
        /*0c44*/ 	.word	0xffffffff


	//   ....[139]....
        /*0c48*/ 	.word	0xffffffff


	//   ....[140]....
        /*0c4c*/ 	.word	0xffffffff


	//   ....[141]....
        /*0c50*/ 	.word	0xffffffff


	//   ....[142]....
        /*0c54*/ 	.word	0xffffffff


	//   ....[143]....
        /*0c58*/ 	.word	0xffffffff


	//   ....[144]....
        /*0c5c*/ 	.word	0xffffffff


	//   ....[145]....
        /*0c60*/ 	.word	0xffffffff


	//   ....[146]....
        /*0c64*/ 	.word	0xffffffff


	//   ....[147]....
        /*0c68*/ 	.word	0xffffffff


	//   ....[148]....
        /*0c6c*/ 	.word	0xffffffff


	//   ....[149]....
        /*0c70*/ 	.word	0xffffffff


	//   ....[150]....
        /*0c74*/ 	.word	0xffffffff


	//   ....[151]....
        /*0c78*/ 	.word	0xffffffff


	//   ....[152]....
        /*0c7c*/ 	.word	0xffffffff


	//   ....[153]....
        /*0c80*/ 	.word	0xffffffff


	//   ....[154]....
        /*0c84*/ 	.word	0x0500000f


	//   ....[155]....
        /*0c88*/ 	.word	0x0500000f


	//   ....[156]....
        /*0c8c*/ 	.word	0x0500000f


	//   ....[157]....
        /*0c90*/ 	.word	0x0500000f


	//   ....[158]....
        /*0c94*/ 	.word	0x0500000f


	//   ....[159]....
        /*0c98*/ 	.word	0x0500000f


	//   ....[160]....
        /*0c9c*/ 	.word	0x0500000f


	//   ....[161]....
        /*0ca0*/ 	.word	0x0500000f


	//   ....[162]....
        /*0ca4*/ 	.word	0x0500000f


	//   ....[163]....
        /*0ca8*/ 	.word	0x0500000f


	//   ....[164]....
        /*0cac*/ 	.word	0x0500000f


	//   ....[165]....
        /*0cb0*/ 	.word	0x0500000f


	//   ....[166]....
        /*0cb4*/ 	.word	0x0500000f


	//   ....[167]....
        /*0cb8*/ 	.word	0x0500000f


	//   ....[168]....
        /*0cbc*/ 	.word	0x0500000f


	//   ....[169]....
        /*0cc0*/ 	.word	0x0500000f


	//   ....[170]....
        /*0cc4*/ 	.word	0x0500000f


	//   ....[171]....
        /*0cc8*/ 	.word	0x0500000f


	//   ....[172]....
        /*0ccc*/ 	.word	0x0500000f


	//   ....[173]....
        /*0cd0*/ 	.word	0x0500000f


	//   ....[174]....
        /*0cd4*/ 	.word	0x0500000f


	//   ....[175]....
        /*0cd8*/ 	.word	0x0500000f


	//   ....[176]....
        /*0cdc*/ 	.word	0x0500000f


	//   ....[177]....
        /*0ce0*/ 	.word	0x0500000f


	//   ....[178]....
        /*0ce4*/ 	.word	0x0500000f


	//   ....[179]....
        /*0ce8*/ 	.word	0x0500000f


	//   ....[180]....
        /*0cec*/ 	.word	0x0500000f


	//   ....[181]....
        /*0cf0*/ 	.word	0x0500000f


	//   ....[182]....
        /*0cf4*/ 	.word	0x0500000f


	//   ....[183]....
        /*0cf8*/ 	.word	0x0500000f


	//   ....[184]....
        /*0cfc*/ 	.word	0x0500000f


	//   ....[185]....
        /*0d00*/ 	.word	0x0500000f


	//   ....[186]....
        /*0d04*/ 	.word	0x0500000f


	//   ....[187]....
        /*0d08*/ 	.word	0x0500000f


	//   ....[188]....
        /*0d0c*/ 	.word	0x0500000f


	//   ....[189]....
        /*0d10*/ 	.word	0x0500000f


	//   ....[190]....
        /*0d14*/ 	.word	0x0500000f


	//   ....[191]....
        /*0d18*/ 	.word	0x0500000f


	//   ....[192]....
        /*0d1c*/ 	.word	0x0500000f


	//   ....[193]....
        /*0d20*/ 	.word	0x0500000f


	//   ....[194]....
        /*0d24*/ 	.word	0x0500000f


	//   ....[195]....
        /*0d28*/ 	.word	0x0500000f


	//   ....[196]....
        /*0d2c*/ 	.word	0x0500000f


	//   ....[197]....
        /*0d30*/ 	.word	0x0500000f


	//   ....[198]....
        /*0d34*/ 	.word	0x0500000f


	//   ....[199]....
        /*0d38*/ 	.word	0x0500000f


	//   ....[200]....
        /*0d3c*/ 	.word	0x0500000f


	//   ....[201]....
        /*0d40*/ 	.word	0x0500000f


	//   ....[202]....
        /*0d44*/ 	.word	0x0500000f


	//   ....[203]....
        /*0d48*/ 	.word	0x0500000f


	//   ....[204]....
        /*0d4c*/ 	.word	0x0500000f


	//   ....[205]....
        /*0d50*/ 	.word	0x0500000f


	//   ....[206]....
        /*0d54*/ 	.word	0x0500000f


	//   ....[207]....
        /*0d58*/ 	.word	0x0500000f


	//   ....[208]....
        /*0d5c*/ 	.word	0x0500000f


	//   ....[209]....
        /*0d60*/ 	.word	0x0500000f


	//   ....[210]....
        /*0d64*/ 	.word	0x0500000f


	//   ....[211]....
        /*0d68*/ 	.word	0x0500000f


	//   ....[212]....
        /*0d6c*/ 	.word	0x0500000f


	//   ....[213]....
        /*0d70*/ 	.word	0x0500000f


	//   ....[214]....
        /*0d74*/ 	.word	0x0500000f


	//   ....[215]....
        /*0d78*/ 	.word	0x0500000f


	//   ....[216]....
        /*0d7c*/ 	.word	0x0500000f


	//   ....[217]....
        /*0d80*/ 	.word	0x0500000f


	//   ....[218]....
        /*0d84*/ 	.word	0x0500000f


	//   ....[219]....
        /*0d88*/ 	.word	0x0500000f


	//   ....[220]....
        /*0d8c*/ 	.word	0x0500000f


	//   ....[221]....
        /*0d90*/ 	.word	0x0500000f


	//   ....[222]....
        /*0d94*/ 	.word	0x0500000f


	//   ....[223]....
        /*0d98*/ 	.word	0x0500000f


	//   ....[224]....
        /*0d9c*/ 	.word	0x0500000f


	//   ....[225]....
        /*0da0*/ 	.word	0x0500000f


	//   ....[226]....
        /*0da4*/ 	.word	0x0500000f


	//   ....[227]....
        /*0da8*/ 	.word	0x0500000f


	//   ....[228]....
        /*0dac*/ 	.word	0x0500000f


	//   ....[229]....
        /*0db0*/ 	.word	0x0500000f


	//   ....[230]....
        /*0db4*/ 	.word	0x0500000f


	//   ....[231]....
        /*0db8*/ 	.word	0x0500000f


	//   ....[232]....
        /*0dbc*/ 	.word	0x0500000f


	//   ....[233]....
        /*0dc0*/ 	.word	0x0500000f


	//   ....[234]....
        /*0dc4*/ 	.word	0x0500000f


	//   ....[235]....
        /*0dc8*/ 	.word	0x0500000f


	//   ....[236]....
        /*0dcc*/ 	.word	0x0500000f


	//   ....[237]....
        /*0dd0*/ 	.word	0x0500000f


	//   ....[238]....
        /*0dd4*/ 	.word	0x0500000f


	//   ....[239]....
        /*0dd8*/ 	.word	0x0500000f


	//   ....[240]....
        /*0ddc*/ 	.word	0x0500000f


	//   ....[241]....
        /*0de0*/ 	.word	0x0500000f


	//   ....[242]....
        /*0de4*/ 	.word	0x0500000f


	//   ....[243]....
        /*0de8*/ 	.word	0x0500000f


	//   ....[244]....
        /*0dec*/ 	.word	0x0500000f


	//   ....[245]....
        /*0df0*/ 	.word	0x0500000f


	//   ....[246]....
        /*0df4*/ 	.word	0x0500000f


	//----- nvinfo : EIATTR_COOP_GROUP_INSTR_OFFSETS
	.align		4
.L_233:
        /*0df8*/ 	.byte	0x04, 0x28
        /*0dfa*/ 	.short	(.L_235 - .L_234)


	//   ....[0]....
.L_234:
        /*0dfc*/ 	.word	0x00000070


	//   ....[1]....
        /*0e00*/ 	.word	0x000001a0


	//   ....[2]....
        /*0e04*/ 	.word	0x000001f0


	//   ....[3]....
        /*0e08*/ 	.word	0x00000420


	//   ....[4]....
        /*0e0c*/ 	.word	0x00000580


	//   ....[5]....
        /*0e10*/ 	.word	0x000006a0


	//   ....[6]....
        /*0e14*/ 	.word	0x00000800


	//   ....[7]....
        /*0e18*/ 	.word	0x0000d3a0


	//   ....[8]....
        /*0e1c*/ 	.word	0x0000db30


	//   ....[9]....
        /*0e20*/ 	.word	0x0000db40


	//   ....[10]....
        /*0e24*/ 	.word	0x0000db50


	//   ....[11]....
        /*0e28*/ 	.word	0x0000db60


	//   ....[12]....
        /*0e2c*/ 	.word	0x0000dd80


	//   ....[13]....
        /*0e30*/ 	.word	0x0000dd90


	//   ....[14]....
        /*0e34*/ 	.word	0x0000dda0


	//   ....[15]....
        /*0e38*/ 	.word	0x0000ddb0


	//   ....[16]....
        /*0e3c*/ 	.word	0x00010240


	//   ....[17]....
        /*0e40*/ 	.word	0x00010250


	//   ....[18]....
        /*0e44*/ 	.word	0x00010260


	//   ....[19]....
        /*0e48*/ 	.word	0x00010270


	//   ....[20]....
        /*0e4c*/ 	.word	0x00010370


	//   ....[21]....
        /*0e50*/ 	.word	0x00010390


	//   ....[22]....
        /*0e54*/ 	.word	0x000103a0


	//   ....[23]....
        /*0e58*/ 	.word	0x000103b0


	//   ....[24]....
        /*0e5c*/ 	.word	0x00013930


	//   ....[25]....
        /*0e60*/ 	.word	0x00013bf0


	//   ....[26]....
        /*0e64*/ 	.word	0x00015de0


	//   ....[27]....
        /*0e68*/ 	.word	0x00015eb0


	//   ....[28]....
        /*0e6c*/ 	.word	0x000168d0


	//   ....[29]....
        /*0e70*/ 	.word	0x00016930


	//   ....[30]....
        /*0e74*/ 	.word	0x00019b70


	//   ....[31]....
        /*0e78*/ 	.word	0x00019e20


	//   ....[32]....
        /*0e7c*/ 	.word	0x0001c390


	//   ....[33]....
        /*0e80*/ 	.word	0x0001c440


	//   ....[34]....
        /*0e84*/ 	.word	0x0001ca10


	//   ....[35]....
        /*0e88*/ 	.word	0x0001ca30


	//   ....[36]....
        /*0e8c*/ 	.word	0x000209c0


	//   ....[37]....
        /*0e90*/ 	.word	0x00020ab0


	//   ....[38]....
        /*0e94*/ 	.word	0x00020ad0


	//   ....[39]....
        /*0e98*/ 	.word	0x00020b40


	//   ....[40]....
        /*0e9c*/ 	.word	0x000246a0


	//   ....[41]....
        /*0ea0*/ 	.word	0x00024900


	//   ....[42]....
        /*0ea4*/ 	.word	0x00026ea0


	//   ....[43]....
        /*0ea8*/ 	.word	0x00026f40


	//   ....[44]....
        /*0eac*/ 	.word	0x000274f0


	//   ....[45]....
        /*0eb0*/ 	.word	0x00027520


	//   ....[46]....
        /*0eb4*/ 	.word	0x00029800


	//   ....[47]....
        /*0eb8*/ 	.word	0x00029860


	//   ....[48]....
        /*0ebc*/ 	.word	0x00029880


	//   ....[49]....
        /*0ec0*/ 	.word	0x000298a0


	//   ....[50]....
        /*0ec4*/ 	.word	0x0002a7e0


	//   ....[51]....
        /*0ec8*/ 	.word	0x0002a810


	//   ....[52]....
        /*0ecc*/ 	.word	0x0002a840


	//   ....[53]....
        /*0ed0*/ 	.word	0x0002a880


	//   ....[54]....
        /*0ed4*/ 	.word	0x0002a8b0


	//   ....[55]....
        /*0ed8*/ 	.word	0x0002a8e0


	//   ....[56]....
        /*0edc*/ 	.word	0x0002a910


	//   ....[57]....
        /*0ee0*/ 	.word	0x0002a940


	//   ....[58]....
        /*0ee4*/ 	.word	0x0002a970


	//   ....[59]....
        /*0ee8*/ 	.word	0x0002a9a0


	//   ....[60]....
        /*0eec*/ 	.word	0x0002a9d0


	//   ....[61]....
        /*0ef0*/ 	.word	0x0002aa00


	//   ....[62]....
        /*0ef4*/ 	.word	0x0002aa30


	//   ....[63]....
        /*0ef8*/ 	.word	0x0002aa60


	//   ....[64]....
        /*0efc*/ 	.word	0x0002aa90


	//   ....[65]....
        /*0f00*/ 	.word	0x0002aac0


	//   ....[66]....
        /*0f04*/ 	.word	0x0002aaf0


	//   ....[67]....
        /*0f08*/ 	.word	0x0002ab20


	//   ....[68]....
        /*0f0c*/ 	.word	0x0002ab50


	//   ....[69]....
        /*0f10*/ 	.word	0x0002ab80


	//   ....[70]....
        /*0f14*/ 	.word	0x0002abb0


	//   ....[71]....
        /*0f18*/ 	.word	0x0002abe0


	//   ....[72]....
        /*0f1c*/ 	.word	0x0002ac10


	//   ....[73]....
        /*0f20*/ 	.word	0x0002ac20


	//   ....[74]....
        /*0f24*/ 	.word	0x0002ac30


	//   ....[75]....
        /*0f28*/ 	.word	0x0002ac40


	//   ....[76]....
        /*0f2c*/ 	.word	0x0002ac50


	//   ....[77]....
        /*0f30*/ 	.word	0x0002ac60


	//   ....[78]....
        /*0f34*/ 	.word	0x0002ac70


	//   ....[79]....
        /*0f38*/ 	.word	0x0002ac80


	//   ....[80]....
        /*0f3c*/ 	.word	0x0002acb0


	//   ....[81]....
        /*0f40*/ 	.word	0x0002ace0


	//   ....[82]....
        /*0f44*/ 	.word	0x0002b3e0


	//   ....[83]....
        /*0f48*/ 	.word	0x0002b410


	//   ....[84]....
        /*0f4c*/ 	.word	0x0002b450


	//   ....[85]....
        /*0f50*/ 	.word	0x0002b490


	//   ....[86]....
        /*0f54*/ 	.word	0x0002baa0


	//   ....[87]....
        /*0f58*/ 	.word	0x0002bab0


	//   ....[88]....
        /*0f5c*/ 	.word	0x0002bb80


	//   ....[89]....
        /*0f60*/ 	.word	0x0002bba0


	//   ....[90]....
        /*0f64*/ 	.word	0x0002bc70


	//   ....[91]....
        /*0f68*/ 	.word	0x0002bc90


	//   ....[92]....
        /*0f6c*/ 	.word	0x0002bd70


	//   ....[93]....
        /*0f70*/ 	.word	0x0002bd90


	//   ....[94]....
        /*0f74*/ 	.word	0x0002c5c0


	//   ....[95]....
        /*0f78*/ 	.word	0x0002c5d0


	//   ....[96]....
        /*0f7c*/ 	.word	0x0002c700


	//   ....[97]....
        /*0f80*/ 	.word	0x0002c710


	//   ....[98]....
        /*0f84*/ 	.word	0x0002c830


	//   ....[99]....
        /*0f88*/ 	.word	0x0002c840


	//   ....[100]....
        /*0f8c*/ 	.word	0x0002c960


	//   ....[101]....
        /*0f90*/ 	.word	0x0002c970


	//   ....[102]....
        /*0f94*/ 	.word	0x0002cb00


	//   ....[103]....
        /*0f98*/ 	.word	0x0002ccf0


	//   ....[104]....
        /*0f9c*/ 	.word	0x0002cd20


	//   ....[105]....
        /*0fa0*/ 	.word	0x0002cd50


	//   ....[106]....
        /*0fa4*/ 	.word	0x0002cd80


	//   ....[107]....
        /*0fa8*/ 	.word	0x0002cdb0


	//   ....[108]....
        /*0fac*/ 	.word	0x0002cde0


	//   ....[109]....
        /*0fb0*/ 	.word	0x0002cf60


	//   ....[110]....
        /*0fb4*/ 	.word	0x0002cf90


	//   ....[111]....
        /*0fb8*/ 	.word	0x0002cfc0


	//   ....[112]....
        /*0fbc*/ 	.word	0x0002cff0


	//   ....[113]....
        /*0fc0*/ 	.word	0x0002d020


	//   ....[114]....
        /*0fc4*/ 	.word	0x0002d050


	//   ....[115]....
        /*0fc8*/ 	.word	0x0002d100


	//   ....[116]....
        /*0fcc*/ 	.word	0x0002d160


	//   ....[117]....
        /*0fd0*/ 	.word	0x0002d1f0


	//   ....[118]....
        /*0fd4*/ 	.word	0x0002e4f0


	//   ....[119]....
        /*0fd8*/ 	.word	0x0002fee0


	//   ....[120]....
        /*0fdc*/ 	.word	0x00030b40


	//   ....[121]....
        /*0fe0*/ 	.word	0x00030b60


	//   ....[122]....
        /*0fe4*/ 	.word	0x00030c10


	//   ....[123]....
        /*0fe8*/ 	.word	0x00030c20


	//   ....[124]....
        /*0fec*/ 	.word	0x00030ca0


	//   ....[125]....
        /*0ff0*/ 	.word	0x00030cb0


	//   ....[126]....
        /*0ff4*/ 	.word	0x00030d30


	//   ....[127]....
        /*0ff8*/ 	.word	0x00030d40


	//   ....[128]....
        /*0ffc*/ 	.word	0x00030dc0


	//   ....[129]....
        /*1000*/ 	.word	0x00030dd0


	//   ....[130]....
        /*1004*/ 	.word	0x00030e50


	//   ....[131]....
        /*1008*/ 	.word	0x00030e60


	//   ....[132]....
        /*100c*/ 	.word	0x00030ee0


	//   ....[133]....
        /*1010*/ 	.word	0x00030ef0


	//   ....[134]....
        /*1014*/ 	.word	0x00030f40


	//   ....[135]....
        /*1018*/ 	.word	0x00030f60


	//   ....[136]....
        /*101c*/ 	.word	0x00032d30


	//   ....[137]....
        /*1020*/ 	.word	0x00032d60


	//   ....[138]....
        /*1024*/ 	.word	0x00032da0


	//   ....[139]....
        /*1028*/ 	.word	0x00032dd0


	//   ....[140]....
        /*102c*/ 	.word	0x00032e00


	//   ....[141]....
        /*1030*/ 	.word	0x00032e30


	//   ....[142]....
        /*1034*/ 	.word	0x00032e60


	//   ....[143]....
        /*1038*/ 	.word	0x00032e90


	//   ....[144]....
        /*103c*/ 	.word	0x00033020


	//   ....[145]....
        /*1040*/ 	.word	0x00033050


	//   ....[146]....
        /*1044*/ 	.word	0x00033080


	//   ....[147]....
        /*1048*/ 	.word	0x000330b0


	//   ....[148]....
        /*104c*/ 	.word	0x000330e0


	//   ....[149]....
        /*1050*/ 	.word	0x00033110


	//   ....[150]....
        /*1054*/ 	.word	0x000331d0


	//   ....[151]....
        /*1058*/ 	.word	0x000331f0


	//   ....[152]....
        /*105c*/ 	.word	0x00033260


	//   ....[153]....
        /*1060*/ 	.word	0x00033940


	//   ....[154]....
        /*1064*/ 	.word	0x00033e00


	//   ....[155]....
        /*1068*/ 	.word	0x00033eb0


	//   ....[156]....
        /*106c*/ 	.word	0x00033f40


	//   ....[157]....
        /*1070*/ 	.word	0x00033f90


	//   ....[158]....
        /*1074*/ 	.word	0x00033fe0


	//   ....[159]....
        /*1078*/ 	.word	0x00034070


	//   ....[160]....
        /*107c*/ 	.word	0x00034100


	//   ....[161]....
        /*1080*/ 	.word	0x00034150


	//   ....[162]....
        /*1084*/ 	.word	0x000341a0


	//   ....[163]....
        /*1088*/ 	.word	0x00034290


	//   ....[164]....
        /*108c*/ 	.word	0x00034340


	//   ....[165]....
        /*1090*/ 	.word	0x00034390


	//   ....[166]....
        /*1094*/ 	.word	0x000343e0


	//   ....[167]....
        /*1098*/ 	.word	0x00034530


	//   ....[168]....
        /*109c*/ 	.word	0x00034580


	//   ....[169]....
        /*10a0*/ 	.word	0x000345d0


	//   ....[170]....
        /*10a4*/ 	.word	0x00034620


	//   ....[171]....
        /*10a8*/ 	.word	0x00034a30


	//   ....[172]....
        /*10ac*/ 	.word	0x00034b60


	//   ....[173]....
        /*10b0*/ 	.word	0x00034c90


	//   ....[174]....
        /*10b4*/ 	.word	0x00034d10


	//   ....[175]....
        /*10b8*/ 	.word	0x00034d70


	//   ....[176]....
        /*10bc*/ 	.word	0x00034df0


	//   ....[177]....
        /*10c0*/ 	.word	0x00034e50


	//   ....[178]....
        /*10c4*/ 	.word	0x00034ed0


	//   ....[179]....
        /*10c8*/ 	.word	0x00034f30


	//   ....[180]....
        /*10cc*/ 	.word	0x00034fb0


	//   ....[181]....
        /*10d0*/ 	.word	0x00035010


	//   ....[182]....
        /*10d4*/ 	.word	0x00035090


	//   ....[183]....
        /*10d8*/ 	.word	0x000350f0


	//   ....[184]....
        /*10dc*/ 	.word	0x00035170


	//   ....[185]....
        /*10e0*/ 	.word	0x000351d0


	//   ....[186]....
        /*10e4*/ 	.word	0x00035230


	//   ....[187]....
        /*10e8*/ 	.word	0x00035290


	//   ....[188]....
        /*10ec*/ 	.word	0x00035310


	//   ....[189]....
        /*10f0*/ 	.word	0x00035370


	//   ....[190]....
        /*10f4*/ 	.word	0x000353f0


	//   ....[191]....
        /*10f8*/ 	.word	0x00035450


	//   ....[192]....
        /*10fc*/ 	.word	0x000354c0


	//   ....[193]....
        /*1100*/ 	.word	0x00035520


	//   ....[194]....
        /*1104*/ 	.word	0x000355a0


	//   ....[195]....
        /*1108*/ 	.word	0x00035600


	//   ....[196]....
        /*110c*/ 	.word	0x00035680


	//   ....[197]....
        /*1110*/ 	.word	0x000356e0


	//   ....[198]....
        /*1114*/ 	.word	0x00035760


	//   ....[199]....
        /*1118*/ 	.word	0x000357c0


	//   ....[200]....
        /*111c*/ 	.word	0x00035830


	//   ....[201]....
        /*1120*/ 	.word	0x00035890


	//   ....[202]....
        /*1124*/ 	.word	0x00035900


	//   ....[203]....
        /*1128*/ 	.word	0x000359f0


	//   ....[204]....
        /*112c*/ 	.word	0x00035a40


	//   ....[205]....
        /*1130*/ 	.word	0x00035ad0


	//   ....[206]....
        /*1134*/ 	.word	0x00035b60


	//   ....[207]....
        /*1138*/ 	.word	0x00035bf0


	//   ....[208]....
        /*113c*/ 	.word	0x00035c80


	//   ....[209]....
        /*1140*/ 	.word	0x00035d10


	//   ....[210]....
        /*1144*/ 	.word	0x00035da0


	//   ....[211]....
        /*1148*/ 	.word	0x00035e60


	//   ....[212]....
        /*114c*/ 	.word	0x00036150


	//   ....[213]....
        /*1150*/ 	.word	0x00036360


	//   ....[214]....
        /*1154*/ 	.word	0x000363b0


	//   ....[215]....
        /*1158*/ 	.word	0x000364c0


	//   ....[216]....
        /*115c*/ 	.word	0x00036510


	//   ....[217]....
        /*1160*/ 	.word	0x00036620


	//   ....[218]....
        /*1164*/ 	.word	0x00036670


	//   ....[219]....
        /*1168*/ 	.word	0x00036780


	//   ....[220]....
        /*116c*/ 	.word	0x000367d0


	//   ....[221]....
        /*1170*/ 	.word	0x000368e0


	//   ....[222]....
        /*1174*/ 	.word	0x00036930


	//   ....[223]....
        /*1178*/ 	.word	0x00036a40


	//   ....[224]....
        /*117c*/ 	.word	0x00036a90


	//   ....[225]....
        /*1180*/ 	.word	0x00036b80


	//   ....[226]....
        /*1184*/ 	.word	0x00036bf0


	//   ....[227]....
        /*1188*/ 	.word	0x00036ce0


	//   ....[228]....
        /*118c*/ 	.word	0x00036d30


	//   ....[229]....
        /*1190*/ 	.word	0x00037010


	//   ....[230]....
        /*1194*/ 	.word	0x000370b0


	//   ....[231]....
        /*1198*/ 	.word	0x000371e0


	//   ....[232]....
        /*119c*/ 	.word	0x00037260


	//   ....[233]....
        /*11a0*/ 	.word	0x000372e0


	//   ....[234]....
        /*11a4*/ 	.word	0x00037360


	//   ....[235]....
        /*11a8*/ 	.word	0x000373e0


	//   ....[236]....
        /*11ac*/ 	.word	0x00037470


	//   ....[237]....
        /*11b0*/ 	.word	0x00037510


	//   ....[238]....
        /*11b4*/ 	.word	0x000375c0


	//   ....[239]....
        /*11b8*/ 	.word	0x00037640


	//   ....[240]....
        /*11bc*/ 	.word	0x000376c0


	//   ....[241]....
        /*11c0*/ 	.word	0x00037740


	//   ....[242]....
        /*11c4*/ 	.word	0x000377d0


	//   ....[243]....
        /*11c8*/ 	.word	0x00037850


	//   ....[244]....
        /*11cc*/ 	.word	0x000378f0


	//   ....[245]....
        /*11d0*/ 	.word	0x00037980


	//   ....[246]....
        /*11d4*/ 	.word	0x00037ab0


	//----- nvinfo : EIATTR_REG_RECONFIG
	.align		4
.L_235:
        /*11d8*/ 	.byte	0x01, 0x54
	.zero		2


	//----- nvinfo : EIATTR_SYSCALL_OFFSETS
	.align		4
        /*11dc*/ 	.byte	0x04, 0x46
        /*11de*/ 	.short	(.L_237 - .L_236)


	//   ....[0]....
.L_236:
        /*11e0*/ 	.word	0x00001d10


	//   ....[1]....
        /*11e4*/ 	.word	0x00001e60


	//   ....[2]....
        /*11e8*/ 	.word	0x0000d560


	//   ....[3]....
        /*11ec*/ 	.word	0x0000d8a0


	//   ....[4]....
        /*11f0*/ 	.word	0x0002f930


	//   ....[5]....
        /*11f4*/ 	.word	0x0002fad0


	//   ....[6]....
        /*11f8*/ 	.word	0x0002fc30


	//   ....[7]....
        /*11fc*/ 	.word	0x0002fd70


	//   ....[8]....
        /*1200*/ 	.word	0x00030710


	//----- nvinfo : EIATTR_MBARRIER_INSTR_OFFSETS
	.align		4
.L_237:
        /*1204*/ 	.byte	0x04, 0x39
        /*1206*/ 	.short	(.L_239 - .L_238)


	//   ....[0]....
.L_238:
        /*1208*/ 	.word	0x000002d0
        /*120c*/ 	.word	0x000000ff
        /*1210*/ 	.word	0x0002e800
        /*1214*/ 	.short	0x0100
        /*1216*/ 	.byte	0x08
	.zero		1


	//   ....[1]....
        /*1218*/ 	.word	0x000002e0
        /*121c*/ 	.word	0x000000ff
        /*1220*/ 	.word	0x0002e820
        /*1224*/ 	.short	0x0100
        /*1226*/ 	.byte	0x08
	.zero		1


	//   ....[2]....
        /*1228*/ 	.word	0x000003d0
        /*122c*/ 	.word	0x000000ff
        /*1230*/ 	.word	0x0002e830
        /*1234*/ 	.short	0x0100
        /*1236*/ 	.byte	0x08
	.zero		1


	//   ....[3]....
        /*1238*/ 	.word	0x000003e0
        /*123c*/ 	.word	0x000000ff
        /*1240*/ 	.word	0x0002e840
        /*1244*/ 	.short	0x0100
        /*1246*/ 	.byte	0x08
	.zero		1


	//   ....[4]....
        /*1248*/ 	.word	0x000003f0
        /*124c*/ 	.word	0x000000ff
        /*1250*/ 	.word	0x0002e838
        /*1254*/ 	.short	0x0100
        /*1256*/ 	.byte	0x08
	.zero		1


	//   ....[5]....
        /*1258*/ 	.word	0x00000400
        /*125c*/ 	.word	0x000000ff
        /*1260*/ 	.word	0x0002e848
        /*1264*/ 	.short	0x0100
        /*1266*/ 	.byte	0x08
	.zero		1


	//   ....[6]....
        /*1268*/ 	.word	0x00000530
        /*126c*/ 	.word	0x000000ff
        /*1270*/ 	.word	0x0002e850
        /*1274*/ 	.short	0x0100
        /*1276*/ 	.byte	0x08
	.zero		1


	//   ....[7]....
        /*1278*/ 	.word	0x00000540
        /*127c*/ 	.word	0x000000ff
        /*1280*/ 	.word	0x0002e860
        /*1284*/ 	.short	0x0100
        /*1286*/ 	.byte	0x08
	.zero		1


	//   ....[8]....
        /*1288*/ 	.word	0x00000550
        /*128c*/ 	.word	0x000000ff
        /*1290*/ 	.word	0x0002e858
        /*1294*/ 	.short	0x0100
        /*1296*/ 	.byte	0x08
	.zero		1


	//   ....[9]....
        /*1298*/ 	.word	0x00000560
        /*129c*/ 	.word	0x000000ff
        /*12a0*/ 	.word	0x0002e868
        /*12a4*/ 	.short	0x0100
        /*12a6*/ 	.byte	0x08
	.zero		1


	//   ....[10]....
        /*12a8*/ 	.word	0x00000650
        /*12ac*/ 	.word	0x000000ff
        /*12b0*/ 	.word	0x0002e870
        /*12b4*/ 	.short	0x0100
        /*12b6*/ 	.byte	0x06
	.zero		1


	//   ....[11]....
        /*12b8*/ 	.word	0x00000660
        /*12bc*/ 	.word	0x000000ff
        /*12c0*/ 	.word	0x0002e880
        /*12c4*/ 	.short	0x0100
        /*12c6*/ 	.byte	0x06
	.zero		1


	//   ....[12]....
        /*12c8*/ 	.word	0x00000670
        /*12cc*/ 	.word	0x000000ff
        /*12d0*/ 	.word	0x0002e878
        /*12d4*/ 	.short	0x0100
        /*12d6*/ 	.byte	0x06
	.zero		1


	//   ....[13]....
        /*12d8*/ 	.word	0x00000680
        /*12dc*/ 	.word	0x000000ff
        /*12e0*/ 	.word	0x0002e888
        /*12e4*/ 	.short	0x0100
        /*12e6*/ 	.byte	0x06
	.zero		1


	//   ....[14]....
        /*12e8*/ 	.word	0x000007b0
        /*12ec*/ 	.word	0x000000ff
        /*12f0*/ 	.word	0x0002e890
        /*12f4*/ 	.short	0x0100
        /*12f6*/ 	.byte	0x08
	.zero		1


	//   ....[15]....
        /*12f8*/ 	.word	0x000007c0
        /*12fc*/ 	.word	0x000000ff
        /*1300*/ 	.word	0x0002e8a0
        /*1304*/ 	.short	0x0100
        /*1306*/ 	.byte	0x08
	.zero		1


	//   ....[16]....
        /*1308*/ 	.word	0x000007d0
        /*130c*/ 	.word	0x000000ff
        /*1310*/ 	.word	0x0002e898
        /*1314*/ 	.short	0x0100
        /*1316*/ 	.byte	0x08
	.zero		1


	//   ....[17]....
        /*1318*/ 	.word	0x000007e0
        /*131c*/ 	.word	0x000000ff
        /*1320*/ 	.word	0x0002e8a8
        /*1324*/ 	.short	0x0100
        /*1326*/ 	.byte	0x08
	.zero		1


	//   ....[18]....
        /*1328*/ 	.word	0x00000910
        /*132c*/ 	.word	0x000000ff
        /*1330*/ 	.word	0x0002e8b0
        /*1334*/ 	.short	0x0100
        /*1336*/ 	.byte	0x08
	.zero		1


	//   ....[19]....
        /*1338*/ 	.word	0x00000920
        /*133c*/ 	.word	0x000000ff
        /*1340*/ 	.word	0x0002e8c0
        /*1344*/ 	.short	0x0100
        /*1346*/ 	.byte	0x08
	.zero		1


	//   ....[20]....
        /*1348*/ 	.word	0x00000930
        /*134c*/ 	.word	0x000000ff
        /*1350*/ 	.word	0x0002e8b8
        /*1354*/ 	.short	0x0100
        /*1356*/ 	.byte	0x08
	.zero		1


	//   ....[21]....
        /*1358*/ 	.word	0x00000940
        /*135c*/ 	.word	0x000000ff
        /*1360*/ 	.word	0x0002e8c8
        /*1364*/ 	.short	0x0100
        /*1366*/ 	.byte	0x08
	.zero		1


	//   ....[22]....
        /*1368*/ 	.word	0x00003460
        /*136c*/ 	.word	0x00000068
        /*1370*/ 	.word	0x0002e890
        /*1374*/ 	.short	0x010a
        /*1376*/ 	.byte	0x3f
	.zero		1


	//   ....[23]....
        /*1378*/ 	.word	0x00007780
        /*137c*/ 	.word	0x00000068
        /*1380*/ 	.word	0x0002e890
        /*1384*/ 	.short	0x010a
        /*1386*/ 	.byte	0x3f
	.zero		1


	//   ....[24]....
        /*1388*/ 	.word	0x0000b7f0
        /*138c*/ 	.word	0x00000068
        /*1390*/ 	.word	0x0002e890
        /*1394*/ 	.short	0x010a
        /*1396*/ 	.byte	0x3f
	.zero		1


	//   ....[25]....
        /*1398*/ 	.word	0x0000bf70
        /*139c*/ 	.word	0x0000002c
        /*13a0*/ 	.word	0x00000000
        /*13a4*/ 	.short	0x0101
        /*13a6*/ 	.byte	0x3f
	.zero		1


	//   ....[26]....
        /*13a8*/ 	.word	0x0000bfb0
        /*13ac*/ 	.word	0x00000068
        /*13b0*/ 	.word	0x0002e8b0
        /*13b4*/ 	.short	0x010a
        /*13b6*/ 	.byte	0x3f
	.zero		1


	//   ....[27]....
        /*13b8*/ 	.word	0x0000c890
        /*13bc*/ 	.word	0x00000068
        /*13c0*/ 	.word	0x00000000
        /*13c4*/ 	.short	0x0101
        /*13c6*/ 	.byte	0x3f
	.zero		1


	//   ....[28]....
        /*13c8*/ 	.word	0x0000d620
        /*13cc*/ 	.word	0x00000011
        /*13d0*/ 	.word	0x0002e800
        /*13d4*/ 	.short	0x010a
        /*13d6*/ 	.byte	0x3f
	.zero		1


	//   ....[29]....
        /*13d8*/ 	.word	0x0000d670
        /*13dc*/ 	.word	0x00000011
        /*13e0*/ 	.word	0x0002e800
        /*13e4*/ 	.short	0x010a
        /*13e6*/ 	.byte	0x3f
	.zero		1


	//   ....[30]....
        /*13e8*/ 	.word	0x0000e0c0
        /*13ec*/ 	.word	0x00000011
        /*13f0*/ 	.word	0x0002e800
        /*13f4*/ 	.short	0x010a
        /*13f6*/ 	.byte	0x3f
	.zero		1


	//   ....[31]....
        /*13f8*/ 	.word	0x00010650
        /*13fc*/ 	.word	0x00000011
        /*1400*/ 	.word	0x0002e800
        /*1404*/ 	.short	0x010a
        /*1406*/ 	.byte	0x3f
	.zero		1


	//   ....[32]....
        /*1408*/ 	.word	0x00012750
        /*140c*/ 	.word	0x00000000
        /*1410*/ 	.word	0x0002e830
        /*1414*/ 	.short	0x010a
        /*1416*/ 	.byte	0x3f
	.zero		1


	//   ....[33]....
        /*1418*/ 	.word	0x000127f0
        /*141c*/ 	.word	0x00000000
        /*1420*/ 	.word	0x0002e830
        /*1424*/ 	.short	0x010a
        /*1426*/ 	.byte	0x3f
	.zero		1


	//   ....[34]....
        /*1428*/ 	.word	0x00013a20
        /*142c*/ 	.word	0x00000000
        /*1430*/ 	.word	0x00000000
        /*1434*/ 	.short	0x0101
        /*1436*/ 	.byte	0x3f
	.zero		1


	//   ....[35]....
        /*1438*/ 	.word	0x000181e0
        /*143c*/ 	.word	0x0000000f
        /*1440*/ 	.word	0x0002e830
        /*1444*/ 	.short	0x010a
        /*1446*/ 	.byte	0x3f
	.zero		1


	//   ....[36]....
        /*1448*/ 	.word	0x00018230
        /*144c*/ 	.word	0x0000000f
        /*1450*/ 	.word	0x0002e830
        /*1454*/ 	.short	0x010a
        /*1456*/ 	.byte	0x3f
	.zero		1


	//   ....[37]....
        /*1458*/ 	.word	0x00019680
        /*145c*/ 	.word	0x0000000f
        /*1460*/ 	.word	0x0002e850
        /*1464*/ 	.short	0x010a
        /*1466*/ 	.byte	0x3f
	.zero		1


	//   ....[38]....
        /*1468*/ 	.word	0x000196c0
        /*146c*/ 	.word	0x0000000f
        /*1470*/ 	.word	0x0002e850
        /*1474*/ 	.short	0x010a
        /*1476*/ 	.byte	0x3f
	.zero		1


	//   ....[39]....
        /*1478*/ 	.word	0x00019bd0
        /*147c*/ 	.word	0x00000014
        /*1480*/ 	.word	0x00000000
        /*1484*/ 	.short	0x0101
        /*1486*/ 	.byte	0x3f
	.zero		1


	//   ....[40]....
        /*1488*/ 	.word	0x0001e7e0
        /*148c*/ 	.word	0x00000000
        /*1490*/ 	.word	0x00000000
        /*1494*/ 	.short	0x0101
        /*1496*/ 	.byte	0x3f
	.zero		1


	//   ....[41]....
        /*1498*/ 	.word	0x0001ec80
        /*149c*/ 	.word	0x00000000
        /*14a0*/ 	.word	0x0002e830
        /*14a4*/ 	.short	0x010a
        /*14a6*/ 	.byte	0x3f
	.zero		1


	//   ....[42]....
        /*14a8*/ 	.word	0x0001ecd0
        /*14ac*/ 	.word	0x00000000
        /*14b0*/ 	.word	0x0002e830
        /*14b4*/ 	.short	0x010a
        /*14b6*/ 	.byte	0x3f
	.zero		1


	//   ....[43]....
        /*14b8*/ 	.word	0x00020130
        /*14bc*/ 	.word	0x00000003
        /*14c0*/ 	.word	0x0002e850
        /*14c4*/ 	.short	0x010a
        /*14c6*/ 	.byte	0x3f
	.zero		1


	//   ....[44]....
        /*14c8*/ 	.word	0x00020170
        /*14cc*/ 	.word	0x00000003
        /*14d0*/ 	.word	0x0002e850
        /*14d4*/ 	.short	0x010a
        /*14d6*/ 	.byte	0x3f
	.zero		1


	//   ....[45]....
        /*14d8*/ 	.word	0x00021d60
        /*14dc*/ 	.word	0x00000076
        /*14e0*/ 	.word	0x00000000
        /*14e4*/ 	.short	0x0101
        /*14e6*/ 	.byte	0x3f
	.zero		1


	//   ....[46]....
        /*14e8*/ 	.word	0x00022430
        /*14ec*/ 	.word	0x00000014
        /*14f0*/ 	.word	0x00000000
        /*14f4*/ 	.short	0x0101
        /*14f6*/ 	.byte	0x3f
	.zero		1


	//   ....[47]....
        /*14f8*/ 	.word	0x00022c90
        /*14fc*/ 	.word	0x00000000
        /*1500*/ 	.word	0x0002e830
        /*1504*/ 	.short	0x010a
        /*1506*/ 	.byte	0x3f
	.zero		1


	//   ....[48]....
        /*1508*/ 	.word	0x00022ce0
        /*150c*/ 	.word	0x00000000
        /*1510*/ 	.word	0x0002e830
        /*1514*/ 	.short	0x010a
        /*1516*/ 	.byte	0x3f
	.zero		1


	//   ....[49]....
        /*1518*/ 	.word	0x00024160
        /*151c*/ 	.word	0x00000003
        /*1520*/ 	.word	0x0002e850
        /*1524*/ 	.short	0x010a
        /*1526*/ 	.byte	0x3f
	.zero		1


	//   ....[50]....
        /*1528*/ 	.word	0x000241a0
        /*152c*/ 	.word	0x00000003
        /*1530*/ 	.word	0x0002e850
        /*1534*/ 	.short	0x010a
        /*1536*/ 	.byte	0x3f
	.zero		1


	//   ....[51]....
        /*1538*/ 	.word	0x000246e0
        /*153c*/ 	.word	0x0000000e
        /*1540*/ 	.word	0x00000000
        /*1544*/ 	.short	0x0101
        /*1546*/ 	.byte	0x3f
	.zero		1


	//   ....[52]....
        /*1548*/ 	.word	0x00028c10
        /*154c*/ 	.word	0x0000000d
        /*1550*/ 	.word	0x00000000
        /*1554*/ 	.short	0x0101
        /*1556*/ 	.byte	0x3f
	.zero		1


	//   ....[53]....
        /*1558*/ 	.word	0x00029360
        /*155c*/ 	.word	0x0000000d
        /*1560*/ 	.word	0x0002e850
        /*1564*/ 	.short	0x010a
        /*1566*/ 	.byte	0x3f
	.zero		1


	//   ....[54]....
        /*1568*/ 	.word	0x000293e0
        /*156c*/ 	.word	0x0000000d
        /*1570*/ 	.word	0x0002e850
        /*1574*/ 	.short	0x010a
        /*1576*/ 	.byte	0x3f
	.zero		1


	//   ....[55]....
        /*1578*/ 	.word	0x00029f40
        /*157c*/ 	.word	0x00000000
        /*1580*/ 	.word	0x00000000
        /*1584*/ 	.short	0x0101
        /*1586*/ 	.byte	0x3f
	.zero		1


	//   ....[56]....
        /*1588*/ 	.word	0x0002ba90
        /*158c*/ 	.word	0x00000000
        /*1590*/ 	.word	0x00000000
        /*1594*/ 	.short	0x0101
        /*1596*/ 	.byte	0x3f
	.zero		1


	//   ....[57]....
        /*1598*/ 	.word	0x0002e5e0
        /*159c*/ 	.word	0x00000006
        /*15a0*/ 	.word	0x0002e820
        /*15a4*/ 	.short	0x010a
        /*15a6*/ 	.byte	0x3f
	.zero		1


	//   ....[58]....
        /*15a8*/ 	.word	0x0002e6d0
        /*15ac*/ 	.word	0x00000004
        /*15b0*/ 	.word	0x0002e8a0
        /*15b4*/ 	.short	0x010a
        /*15b6*/ 	.byte	0x3f
	.zero		1


	//   ....[59]....
        /*15b8*/ 	.word	0x0002e920
        /*15bc*/ 	.word	0x00000004
        /*15c0*/ 	.word	0x0002e8c0
        /*15c4*/ 	.short	0x010a
        /*15c6*/ 	.byte	0x3f
	.zero		1


	//   ....[60]....
        /*15c8*/ 	.word	0x0002ece0
        /*15cc*/ 	.word	0x00000005
        /*15d0*/ 	.word	0x0002e8a0
        /*15d4*/ 	.short	0x010a
        /*15d6*/ 	.byte	0x3f
	.zero		1


	//   ....[61]....
        /*15d8*/ 	.word	0x0002ef20
        /*15dc*/ 	.word	0x00000005
        /*15e0*/ 	.word	0x0002e8c0
        /*15e4*/ 	.short	0x010a
        /*15e6*/ 	.byte	0x3f
	.zero		1


	//   ....[62]....
        /*15e8*/ 	.word	0x00030190
        /*15ec*/ 	.word	0x00000002
        /*15f0*/ 	.word	0x0002e880
        /*15f4*/ 	.short	0x010a
        /*15f6*/ 	.byte	0x3f
	.zero		1


	//   ....[63]....
        /*15f8*/ 	.word	0x00030350
        /*15fc*/ 	.word	0x00000002
        /*1600*/ 	.word	0x0002e840
        /*1604*/ 	.short	0x010a
        /*1606*/ 	.byte	0x3f
	.zero		1


	//   ....[64]....
        /*1608*/ 	.word	0x00031020
        /*160c*/ 	.word	0x00000008
        /*1610*/ 	.word	0x0002e800
        /*1614*/ 	.short	0x0107
        /*1616*/ 	.byte	0x3f
	.zero		1


	//   ....[65]....
        /*1618*/ 	.word	0x00031120
        /*161c*/ 	.word	0x00000002
        /*1620*/ 	.word	0x0002e800
        /*1624*/ 	.short	0x0101
        /*1626*/ 	.byte	0x3f
	.zero		1


	//   ....[66]....
        /*1628*/ 	.word	0x00031140
        /*162c*/ 	.word	0x00000002
        /*1630*/ 	.word	0x0002e820
        /*1634*/ 	.short	0x010a
        /*1636*/ 	.byte	0x3f
	.zero		1


	//   ....[67]....
        /*1638*/ 	.word	0x000314a0
        /*163c*/ 	.word	0x00000006
        /*1640*/ 	.word	0x0002e880
        /*1644*/ 	.short	0x010a
        /*1646*/ 	.byte	0x3f
	.zero		1


	//   ....[68]....
        /*1648*/ 	.word	0x000316f0
        /*164c*/ 	.word	0x00000006
        /*1650*/ 	.word	0x0002e840
        /*1654*/ 	.short	0x010a
        /*1656*/ 	.byte	0x3f
	.zero		1


	//   ....[69]....
        /*1658*/ 	.word	0x000319d0
        /*165c*/ 	.word	0x00000014
        /*1660*/ 	.word	0x0002e870
        /*1664*/ 	.short	0x010a
        /*1666*/ 	.byte	0x3f
	.zero		1


	//   ....[70]....
        /*1668*/ 	.word	0x00031a40
        /*166c*/ 	.word	0x00000014
        /*1670*/ 	.word	0x0002e860
        /*1674*/ 	.short	0x010a
        /*1676*/ 	.byte	0x3f
	.zero		1


	//   ....[71]....
        /*1678*/ 	.word	0x000320d0
        /*167c*/ 	.word	0x00000014
        /*1680*/ 	.word	0x0002e850
        /*1684*/ 	.short	0x0101
        /*1686*/ 	.byte	0x3f
	.zero		1


	//   ....[72]....
        /*1688*/ 	.word	0x00032150
        /*168c*/ 	.word	0x00000014
        /*1690*/ 	.word	0x00000000
        /*1694*/ 	.short	0x0101
        /*1696*/ 	.byte	0x3f
	.zero		1


	//   ....[73]....
        /*1698*/ 	.word	0x000323a0
        /*169c*/ 	.word	0x00000011
        /*16a0*/ 	.word	0x0002e870
        /*16a4*/ 	.short	0x010a
        /*16a6*/ 	.byte	0x3f
	.zero		1


	//   ....[74]....
        /*16a8*/ 	.word	0x00032410
        /*16ac*/ 	.word	0x00000011
        /*16b0*/ 	.word	0x0002e860
        /*16b4*/ 	.short	0x010a
        /*16b6*/ 	.byte	0x3f
	.zero		1


	//   ....[75]....
        /*16b8*/ 	.word	0x00032ac0
        /*16bc*/ 	.word	0x00000011
        /*16c0*/ 	.word	0x0002e850
        /*16c4*/ 	.short	0x0101
        /*16c6*/ 	.byte	0x3f
	.zero		1


	//   ....[76]....
        /*16c8*/ 	.word	0x00032b10
        /*16cc*/ 	.word	0x00000011
        /*16d0*/ 	.word	0x00000000
        /*16d4*/ 	.short	0x0101
        /*16d6*/ 	.byte	0x3f
	.zero		1


	//   ....[77]....
        /*16d8*/ 	.word	0x000338c0
        /*16dc*/ 	.word	0x00000000
        /*16e0*/ 	.word	0x0002e820
        /*16e4*/ 	.short	0x010a
        /*16e6*/ 	.byte	0x3f
	.zero		1


	//   ....[78]....
        /*16e8*/ 	.word	0x00033a90
        /*16ec*/ 	.word	0x00000006
        /*16f0*/ 	.word	0x00000000
        /*16f4*/ 	.short	0x010a
        /*16f6*/ 	.byte	0x3f
	.zero		1


	//   ....[79]....
        /*16f8*/ 	.word	0x00033b00
        /*16fc*/ 	.word	0x00000007
        /*1700*/ 	.word	0x00000000
        /*1704*/ 	.short	0x010a
        /*1706*/ 	.byte	0x3f
	.zero		1


	//   ....[80]....
        /*1708*/ 	.word	0x00033b60
        /*170c*/ 	.word	0x00000004
        /*1710*/ 	.word	0x0002e860
        /*1714*/ 	.short	0x010a
        /*1716*/ 	.byte	0x3f
	.zero		1


	//   ....[81]....
        /*1718*/ 	.word	0x00033bb0
        /*171c*/ 	.word	0x00000003
        /*1720*/ 	.word	0x0002e860
        /*1724*/ 	.short	0x010a
        /*1726*/ 	.byte	0x3f
	.zero		1


	//   ....[82]....
        /*1728*/ 	.word	0x00033bf0
        /*172c*/ 	.word	0x00000004
        /*1730*/ 	.word	0x0002e880
        /*1734*/ 	.short	0x010a
        /*1736*/ 	.byte	0x3f
	.zero		1


	//   ....[83]....
        /*1738*/ 	.word	0x00033c10
        /*173c*/ 	.word	0x00000003
        /*1740*/ 	.word	0x0002e880
        /*1744*/ 	.short	0x010a
        /*1746*/ 	.byte	0x3f
	.zero		1


	//   ....[84]....
        /*1748*/ 	.word	0x00033c70
        /*174c*/ 	.word	0x00000068
        /*1750*/ 	.word	0x0002e890
        /*1754*/ 	.short	0x010a
        /*1756*/ 	.byte	0x3f
	.zero		1


	//   ....[85]....
        /*1758*/ 	.word	0x00033cc0
        /*175c*/ 	.word	0x00000068
        /*1760*/ 	.word	0x0002e890
        /*1764*/ 	.short	0x010a
        /*1766*/ 	.byte	0x3f
	.zero		1


	//   ....[86]....
        /*1768*/ 	.word	0x00033d10
        /*176c*/ 	.word	0x00000068
        /*1770*/ 	.word	0x0002e890
        /*1774*/ 	.short	0x010a
        /*1776*/ 	.byte	0x3f
	.zero		1


	//   ....[87]....
        /*1778*/ 	.word	0x00033d60
        /*177c*/ 	.word	0x00000068
        /*1780*/ 	.word	0x0002e8b0
        /*1784*/ 	.short	0x010a
        /*1786*/ 	.byte	0x3f
	.zero		1


	//   ....[88]....
        /*1788*/ 	.word	0x000341d0
        /*178c*/ 	.word	0x00000011
        /*1790*/ 	.word	0x0002e800
        /*1794*/ 	.short	0x010a
        /*1796*/ 	.byte	0x3f
	.zero		1


	//   ....[89]....
        /*1798*/ 	.word	0x000346e0
        /*179c*/ 	.word	0x00000011
        /*17a0*/ 	.word	0x0002e800
        /*17a4*/ 	.short	0x010a
        /*17a6*/ 	.byte	0x3f
	.zero		1


	//   ....[90]....
        /*17a8*/ 	.word	0x00034730
        /*17ac*/ 	.word	0x00000000
        /*17b0*/ 	.word	0x0002e830
        /*17b4*/ 	.short	0x010a
        /*17b6*/ 	.byte	0x3f
	.zero		1


	//   ....[91]....
        /*17b8*/ 	.word	0x00034780
        /*17bc*/ 	.word	0x0000000f
        /*17c0*/ 	.word	0x0002e830
        /*17c4*/ 	.short	0x010a
        /*17c6*/ 	.byte	0x3f
	.zero		1


	//   ....[92]....
        /*17c8*/ 	.word	0x000347d0
        /*17cc*/ 	.word	0x0000000f
        /*17d0*/ 	.word	0x0002e850
        /*17d4*/ 	.short	0x010a
        /*17d6*/ 	.byte	0x3f
	.zero		1


	//   ....[93]....
        /*17d8*/ 	.word	0x00034820
        /*17dc*/ 	.word	0x00000000
        /*17e0*/ 	.word	0x0002e830
        /*17e4*/ 	.short	0x010a
        /*17e6*/ 	.byte	0x3f
	.zero		1


	//   ....[94]....
        /*17e8*/ 	.word	0x00034870
        /*17ec*/ 	.word	0x00000003
        /*17f0*/ 	.word	0x0002e850
        /*17f4*/ 	.short	0x010a
        /*17f6*/ 	.byte	0x3f
	.zero		1


	//   ....[95]....
        /*17f8*/ 	.word	0x000348c0
        /*17fc*/ 	.word	0x00000000
        /*1800*/ 	.word	0x0002e830
        /*1804*/ 	.short	0x010a
        /*1806*/ 	.byte	0x3f
	.zero		1


	//   ....[96]....
        /*1808*/ 	.word	0x00034910
        /*180c*/ 	.word	0x00000003
        /*1810*/ 	.word	0x0002e850
        /*1814*/ 	.short	0x010a
        /*1816*/ 	.byte	0x3f
	.zero		1


	//   ....[97]....
        /*1818*/ 	.word	0x00034960
        /*181c*/ 	.word	0x0000000d
        /*1820*/ 	.word	0x0002e850
        /*1824*/ 	.short	0x010a
        /*1826*/ 	.byte	0x3f
	.zero		1


	//   ....[98]....
        /*1828*/ 	.word	0x00035f30
        /*182c*/ 	.word	0x00000005
        /*1830*/ 	.word	0x0002e820
        /*1834*/ 	.short	0x010a
        /*1836*/ 	.byte	0x3f
	.zero		1


	//   ....[99]....
        /*1838*/ 	.word	0x00035f80
        /*183c*/ 	.word	0x00000004
        /*1840*/ 	.word	0x0002e8a0
        /*1844*/ 	.short	0x010a
        /*1846*/ 	.byte	0x3f
	.zero		1


	//   ....[100]....
        /*1848*/ 	.word	0x00035fd0
        /*184c*/ 	.word	0x00000004
        /*1850*/ 	.word	0x0002e8c0
        /*1854*/ 	.short	0x010a
        /*1856*/ 	.byte	0x3f
	.zero		1


	//   ....[101]....
        /*1858*/ 	.word	0x00036020
        /*185c*/ 	.word	0x00000005
        /*1860*/ 	.word	0x0002e8a0
        /*1864*/ 	.short	0x010a
        /*1866*/ 	.byte	0x3f
	.zero		1


	//   ....[102]....
        /*1868*/ 	.word	0x00036070
        /*186c*/ 	.word	0x00000005
        /*1870*/ 	.word	0x0002e8c0
        /*1874*/ 	.short	0x010a
        /*1876*/ 	.byte	0x3f
	.zero		1


	//   ....[103]....
        /*1878*/ 	.word	0x00036210
        /*187c*/ 	.word	0x00000002
        /*1880*/ 	.word	0x0002e880
        /*1884*/ 	.short	0x010a
        /*1886*/ 	.byte	0x3f
	.zero		1


	//   ....[104]....
        /*1888*/ 	.word	0x00036260
        /*188c*/ 	.word	0x00000002
        /*1890*/ 	.word	0x0002e840
        /*1894*/ 	.short	0x010a
        /*1896*/ 	.byte	0x3f
	.zero		1


	//   ....[105]....
        /*1898*/ 	.word	0x00036d80
        /*189c*/ 	.word	0x00000002
        /*18a0*/ 	.word	0x0002e820
        /*18a4*/ 	.short	0x010a
        /*18a6*/ 	.byte	0x3f
	.zero		1


	//   ....[106]....
        /*18a8*/ 	.word	0x00036dd0
        /*18ac*/ 	.word	0x00000006
        /*18b0*/ 	.word	0x0002e880
        /*18b4*/ 	.short	0x010a
        /*18b6*/ 	.byte	0x3f
	.zero		1


	//   ....[107]....
        /*18b8*/ 	.word	0x00036e20
        /*18bc*/ 	.word	0x00000006
        /*18c0*/ 	.word	0x0002e840
        /*18c4*/ 	.short	0x010a
        /*18c6*/ 	.byte	0x3f
	.zero		1


	//   ....[108]....
        /*18c8*/ 	.word	0x00036e70
        /*18cc*/ 	.word	0x00000014
        /*18d0*/ 	.word	0x0002e870
        /*18d4*/ 	.short	0x010a
        /*18d6*/ 	.byte	0x3f
	.zero		1


	//   ....[109]....
        /*18d8*/ 	.word	0x00036ec0
        /*18dc*/ 	.word	0x00000014
        /*18e0*/ 	.word	0x0002e860
        /*18e4*/ 	.short	0x010a
        /*18e6*/ 	.byte	0x3f
	.zero		1


	//   ....[110]....
        /*18e8*/ 	.word	0x00036f10
        /*18ec*/ 	.word	0x00000011
        /*18f0*/ 	.word	0x0002e870
        /*18f4*/ 	.short	0x010a
        /*18f6*/ 	.byte	0x3f
	.zero		1


	//   ....[111]....
        /*18f8*/ 	.word	0x00036f60
        /*18fc*/ 	.word	0x00000011
        /*1900*/ 	.word	0x0002e860
        /*1904*/ 	.short	0x010a
        /*1906*/ 	.byte	0x3f
	.zero		1


	//   ....[112]....
        /*1908*/ 	.word	0x000379d0
        /*190c*/ 	.word	0x00000000
        /*1910*/ 	.word	0x0002e820
        /*1914*/ 	.short	0x010a
        /*1916*/ 	.byte	0x3f
	.zero		1


	//   ....[113]....
        /*1918*/ 	.word	0x00037b70
        /*191c*/ 	.word	0x00000006
        /*1920*/ 	.word	0x00000000
        /*1924*/ 	.short	0x010a
        /*1926*/ 	.byte	0x3f
	.zero		1


	//   ....[114]....
        /*1928*/ 	.word	0x00037bc0
        /*192c*/ 	.word	0x00000007
        /*1930*/ 	.word	0x00000000
        /*1934*/ 	.short	0x010a
        /*1936*/ 	.byte	0x3f
	.zero		1


	//   ....[115]....
        /*1938*/ 	.word	0x00037c10
        /*193c*/ 	.word	0x00000004
        /*1940*/ 	.word	0x0002e860
        /*1944*/ 	.short	0x010a
        /*1946*/ 	.byte	0x3f
	.zero		1


	//   ....[116]....
        /*1948*/ 	.word	0x00037c60
        /*194c*/ 	.word	0x00000003
        /*1950*/ 	.word	0x0002e860
        /*1954*/ 	.short	0x010a
        /*1956*/ 	.byte	0x3f
	.zero		1


	//   ....[117]....
        /*1958*/ 	.word	0x00037cb0
        /*195c*/ 	.word	0x00000004
        /*1960*/ 	.word	0x0002e880
        /*1964*/ 	.short	0x010a
        /*1966*/ 	.byte	0x3f
	.zero		1


	//----- nvinfo : EIATTR_NUM_MBARRIERS
	.align		4
.L_239:
        /*1968*/ 	.byte	0x03, 0x38
        /*196a*/ 	.short	0x0016


	//----- nvinfo : EIATTR_EXIT_INSTR_OFFSETS
	.align		4
        /*196c*/ 	.byte	0x04, 0x1c
        /*196e*/ 	.short	(.L_241 - .L_240)


	//   ....[0]....
.L_240:
        /*1970*/ 	.word	0x00033c60


	//----- nvinfo : EIATTR_MAX_THREADS
	.align		4
.L_241:
        /*1974*/ 	.byte	0x04, 0x05
        /*1976*/ 	.short	(.L_243 - .L_242)
.L_242:
        /*1978*/ 	.word	0x00000180
        /*197c*/ 	.word	0x00000001
        /*1980*/ 	.word	0x00000001


	//----- nvinfo : EIATTR_CRS_STACK_SIZE
	.align		4
.L_243:
        /*1984*/ 	.byte	0x04, 0x1e
        /*1986*/ 	.short	(.L_245 - .L_244)
.L_244:
        /*1988*/ 	.word	0x00000000


	//----- nvinfo : EIATTR_CBANK_PARAM_SIZE
	.align		4
.L_245:
        /*198c*/ 	.byte	0x03, 0x19
        /*198e*/ 	.short	0x0af0


	//----- nvinfo : EIATTR_PARAM_CBANK
	.align		4
        /*1990*/ 	.byte	0x04, 0x0a
        /*1992*/ 	.short	(.L_247 - .L_246)
	.align		4
.L_246:
        /*1994*/ 	.word	index@(.nv.constant0._ZN7cutlass13device_kernelIN5flash11enable_sm90INS1_16FlashAttnFwdSm90INS1_25CollectiveMainloopFwdSm90ILi2EN4cute5tupleIJNS5_1CILi1EEES8_S8_EEENS6_IJNS7_ILi128EEENS7_ILi224EEESA_EEELi128ENS_12float_e4m3_tEfNS_4arch4Sm90ELb0ELb1ELb0ELb1ELb0ELb1ELb0ELb1ELb1ELb1ELb0ELb0EEENS1_21CollectiveEpilogueFwdINS6_IJSA_SA_SB_EEES9_NS_10bfloat16_tESF_Li256ELb1ELb1ELb0ELb1EEENS1_36VarlenDynamicPersistentTileSchedulerILi128ELi224ELi256ELi128ELb0ELb1ELb1ELb1ELb0ELb1EEEEEEEEEvNT_6ParamsE)
        /*1998*/ 	.short	0x0210
        /*199a*/ 	.short	0x0af0


	//----- nvinfo : EIATTR_SW_WAR
	.align		4
.L_247:
        /*199c*/ 	.byte	0x04, 0x36
        /*199e*/ 	.short	(.L_249 - .L_248)
.L_248:
        /*19a0*/ 	.word	0x00000008
.L_249:


//--------------------- .nv.info._ZN7cutlass13device_kernelIN5flash11enable_sm90INS1_16FlashAttnFwdSm90INS1_25CollectiveMainloopFwdSm90ILi2EN4cute5tupleIJNS5_1CILi1EEES8_S8_EEENS6_IJNS7_ILi128EEENS7_ILi224EEESA_EEELi128ENS_12float_e4m3_tEfNS_4arch4Sm90ELb1ELb0ELb0ELb0ELb0ELb0ELb0ELb1ELb1ELb1ELb0ELb0EEENS1_21CollectiveEpilogueFwdINS6_IJSA_SA_SB_EEES9_NS_10bfloat16_tESF_Li256ELb0ELb1ELb0ELb1EEENS1_30DynamicPersistentTileSchedulerILi256ELi128ELb0ELb1ELb1EEEEEEEEEvNT_6ParamsE --------------------------
	.section	.nv.info._ZN7cutlass13device_kernelIN5flash11enable_sm90INS1_16FlashAttnFwdSm90INS1_25CollectiveMainloopFwdSm90ILi2EN4cute5tupleIJNS5_1CILi1EEES8_S8_EEENS6_IJNS7_ILi128EEENS7_ILi224EEESA_EEELi128ENS_12float_e4m3_tEfNS_4arch4Sm90ELb1ELb0ELb0ELb0ELb0ELb0ELb0ELb1ELb1ELb1ELb0ELb0EEENS1_21CollectiveEpilogueFwdINS6_IJSA_SA_SB_EEES9_NS_10bfloat16_tESF_Li256ELb0ELb1ELb0ELb1EEENS1_30DynamicPersistentTileSchedulerILi256ELi128ELb0ELb1ELb1EEEEEEEEEvNT_6ParamsE,"",@"SHT_CUDA_INFO"
	.sectionflags	@""
	.align	4


	//----- nvinfo : EIATTR_CUDA_API_VERSION
	.align		4
        /*0000*/ 	.byte	0x04, 0x37
        /*0002*/ 	.short	(.L_251 - .L_250)
.L_250:
        /*0004*/ 	.word	0x00000082


	//----- nvinfo : EIATTR_KPARAM_INFO
	.align		4
.L_251:
        /*0008*/ 	.byte	0x04, 0x17
        /*000a*/ 	.short	(.L_253 - .L_252)
.L_252:
        /*000c*/ 	.word	0x00000000
        /*0010*/ 	.short	0x0000
        /*0012*/ 	.short	0x0070
        /*0014*/ 	.byte	0x00, 0xf0, 0x01, 0x2a


	//----- nvinfo : EIATTR_SPARSE_MMA_MASK
	.align		4
.L_253:
        /*0018*/ 	.byte	0x03, 0x50
        /*001a*/ 	.short	0x0000


	//----- nvinfo : EIATTR_MAXREG_COUNT
	.align		4
        /*001c*/ 	.byte	0x03, 0x1b
        /*001e*/ 	.short	0x00a8


	//----- nvinfo : EIATTR_NUM_BARRIERS
	.align		4
        /*0020*/ 	.byte	0x02, 0x4c
        /*0022*/ 	.byte	0x10
	.zero		1


	//----- nvinfo : EIATTR_EXTERNS
	.align		4
        /*0024*/ 	.byte	0x04, 0x0f
        /*0026*/ 	.short	(.L_255 - .L_254)


	//   ....[0]....
	.align		4
.L_254:
        /*0028*/ 	.word	index@(__assertfail)


	//----- nvinfo : EIATTR_ANNOTATIONS
	.align		4
.L_255:
        /*002c*/ 	.byte	0x04, 0x55
        /*002e*/ 	.short	(.L_257 - .L_256)


	//   ....[0]....
.L_256:
        /* <DEDUP_REMOVED lines=31> */


	//----- nvinfo : EIATTR_MERCURY_ISA_VERSION
	.align		4
.L_257:
        /*0208*/ 	.byte	0x03, 0x5f
        /*020a*/ 	.short	0x0101


	//----- nvinfo : EIATTR_INT_WARP_WIDE_INSTR_OFFSETS
	.align		4
        /*020c*/ 	.byte	0x04, 0x31
        /*020e*/ 	.short	(.L_259 - .L_258)


	//   ....[0]....
.L_258:
        /*0210*/ 	.word	0x00000130


	//   ....[1]....
        /*0214*/ 	.word	0x00000170


	//   ....[2]....
        /*0218*/ 	.word	0x000001e0


	//   ....[3]....
        /*021c*/ 	.word	0x00010cf0


	//   ....[4]....
        /*0220*/ 	.word	0x00010d80


	//   ....[5]....
        /*0224*/ 	.word	0x00013570


	//   ....[6]....
        /*0228*/ 	.word	0x00013600


	//----- nvinfo : EIATTR_COOP_GROUP_MASK_REGIDS
	.align		4
.L_259:
        /*022c*/ 	.byte	0x04, 0x29
        /*022e*/ 	.short	(.L_261 - .L_260)


	//   ....[0]....
.L_260:
        /*0230*/ 	.word	0xffffffff


	//   ....[1]....
        /*0234*/ 	.word	0xffffffff


	//   ....[2]....
        /*0238*/ 	.word	0xffffffff


	//   ....[3]....
        /*023c*/ 	.word	0xffffffff


	//   ....[4]....
        /*0240*/ 	.word	0xffffffff


	//   ....[5]....
        /*0244*/ 	.word	0xffffffff


	//   ....[6]....
        /*0248*/ 	.word	0xffffffff


	//   ....[7]....
        /*024c*/ 	.word	0xffffffff


	//   ....[8]....
        /*0250*/ 	.word	0xffffffff


	//   ....[9]....
        /*0254*/ 	.word	0xffffffff


	//   ....[10]....
        /*0258*/ 	.word	0xffffffff


	//   ....[11]....
        /*025c*/ 	.word	0xffffffff


	//   ....[12]....
        /*0260*/ 	.word	0xffffffff


	//   ....[13]....
        /*0264*/ 	.word	0xffffffff


	//   ....[14]....
        /*0268*/ 	.word	0xffffffff


	//   ....[15]....
        /*026c*/ 	.word	0xffffffff


	//   ....[16]....
        /*0270*/ 	.word	0xffffffff


	//   ....[17]....
        /*0274*/ 	.word	0xffffffff


	//   ....[18]....
        /*0278*/ 	.word	0xffffffff


	//   ....[19]....
        /*027c*/ 	.word	0xffffffff


	//   ....[20]....
        /*0280*/ 	.word	0xffffffff


	//   ....[21]....
        /*0284*/ 	.word	0xffffffff


	//   ....[22]....
        /*0288*/ 	.word	0xffffffff


	//   ....[23]....
        /*028c*/ 	.word	0xffffffff


	//   ....[24]....
        /*0290*/ 	.word	0xffffffff


	//   ....[25]....
        /*0294*/ 	.word	0xffffffff


	//   ....[26]....
        /*0298*/ 	.word	0xffffffff


	//   ....[27]....
        /*029c*/ 	.word	0xffffffff


	//   ....[28]....
        /*02a0*/ 	.word	0xffffffff


	//   ....[29]....
        /*02a4*/ 	.word	0xffffffff


	//   ....[30]....
        /*02a8*/ 	.word	0xffffffff


	//   ....[31]....
        /*02ac*/ 	.word	0xffffffff


	//   ....[32]....
        /*02b0*/ 	.word	0xffffffff


	//   ....[33]....
        /*02b4*/ 	.word	0xffffffff


	//   ....[34]....
        /*02b8*/ 	.word	0xffffffff


	//   ....[35]....
        /*02bc*/ 	.word	0xffffffff


	//   ....[36]....
        /*02c0*/ 	.word	0xffffffff


	//   ....[37]....
        /*02c4*/ 	.word	0xffffffff


	//   ....[38]....
        /*02c8*/ 	.word	0xffffffff


	//   ....[39]....
        /*02cc*/ 	.word	0xffffffff


	//   ....[40]....
        /*02d0*/ 	.word	0xffffffff


	//   ....[41]....
        /*02d4*/ 	.word	0xffffffff


	//   ....[42]....
        /*02d8*/ 	.word	0xffffffff


	//   ....[43]....
        /*02dc*/ 	.word	0xffffffff


	//   ....[44]....
        /*02e0*/ 	.word	0xffffffff


	//   ....[45]....
        /*02e4*/ 	.word	0xffffffff


	//   ....[46]....
        /*02e8*/ 	.word	0xffffffff


	//   ....[47]....
        /*02ec*/ 	.word	0xffffffff


	//   ....[48]....
        /*02f0*/ 	.word	0xffffffff


	//   ....[49]....
        /*02f4*/ 	.word	0xffffffff


	//   ....[50]....
        /*02f8*/ 	.word	0xffffffff


	//   ....[51]....
        /*02fc*/ 	.word	0xffffffff


	//   ....[52]....
        /*0300*/ 	.word	0xffffffff


	//   ....[53]....
        /*0304*/ 	.word	0xffffffff


	//   ....[54]....
        /*0308*/ 	.word	0xffffffff


	//   ....[55]....
        /*030c*/ 	.word	0xffffffff


	//   ....[56]....
        /*0310*/ 	.word	0xffffffff


	//   ....[57]....
        /*0314*/ 	.word	0xffffffff


	//   ....[58]....
        /*0318*/ 	.word	0xffffffff


	//   ....[59]....
        /*031c*/ 	.word	0xffffffff


	//   ....[60]....
        /*0320*/ 	.word	0xffffffff


	//   ....[61]....
        /*0324*/ 	.word	0xffffffff


	//   ....[62]....
        /*0328*/ 	.word	0xffffffff


	//   ....[63]....
        /*032c*/ 	.word	0xffffffff


	//   ....[64]....
        /*0330*/ 	.word	0xffffffff


	//   ....[65]....
        /*0334*/ 	.word	0xffffffff


	//   ....[66]....
        /*0338*/ 	.word	0xffffffff


	//   ....[67]....
        /*033c*/ 	.word	0xffffffff


	//   ....[68]....
        /*0340*/ 	.word	0xffffffff


	//   ....[69]....
        /*0344*/ 	.word	0xffffffff


	//   ....[70]....
        /*0348*/ 	.word	0xffffffff


	//   ....[71]....
        /*034c*/ 	.word	0xffffffff


	//   ....[72]....
        /*0350*/ 	.word	0xffffffff


	//   ....[73]....
        /*0354*/ 	.word	0xffffffff


	//   ....[74]....
        /*0358*/ 	.word	0xffffffff


	//   ....[75]....
        /*035c*/ 	.word	0xffffffff


	//   ....[76]....
        /*0360*/ 	.word	0xffffffff


	//   ....[77]....
        /*0364*/ 	.word	0xffffffff


	//   ....[78]....
        /*0368*/ 	.word	0xffffffff


	//   ....[79]....
        /*036c*/ 	.word	0xffffffff


	//   ....[80]....
        /*0370*/ 	.word	0xffffffff


	//   ....[81]....
        /*0374*/ 	.word	0xffffffff


	//   ....[82]....
        /*0378*/ 	.word	0xffffffff


	//   ....[83]....
        /*037c*/ 	.word	0xffffffff


	//   ....[84]....
        /*0380*/ 	.word	0xffffffff


	//   ....[85]....
        /*0384*/ 	.word	0xffffffff


	//   ....[86]....
        /*0388*/ 	.word	0xffffffff


	//   ....[87]....
        /*038c*/ 	.word	0xffffffff


	//   ....[88]....
        /*0390*/ 	.word	0xffffffff


	//   ....[89]....
        /*0394*/ 	.word	0xffffffff


	//   ....[90]....
        /*0398*/ 	.word	0xffffffff


	//   ....[91]....
        /*039c*/ 	.word	0xffffffff


	//   ....[92]....
        /*03a0*/ 	.word	0xffffffff


	//   ....[93]....
        /*03a4*/ 	.word	0xffffffff


	//   ....[94]....
        /*03a8*/ 	.word	0xffffffff


	//   ....[95]....
        /*03ac*/ 	.word	0xffffffff


	//   ....[96]....
        /*03b0*/ 	.word	0xffffffff


	//   ....[97]....
        /*03b4*/ 	.word	0xffffffff


	//   ....[98]....
        /*03b8*/ 	.word	0xffffffff


	//   ....[99]....
        /*03bc*/ 	.word	0xffffffff


	//   ....[100]....
        /*03c0*/ 	.word	0x0500000f


	//   ....[101]....
        /*03c4*/ 	.word	0x0500000f


	//   ....[102]....
        /*03c8*/ 	.word	0x0500000f


	//   ....[103]....
        /*03cc*/ 	.word	0x0500000f


	//   ....[104]....
        /*03d0*/ 	.word	0x0500000f


	//   ....[105]....
        /*03d4*/ 	.word	0x0500000f


	//   ....[106]....
        /*03d8*/ 	.word	0x0500000f


	//   ....[107]....
        /*03dc*/ 	.word	0x0500000f


	//   ....[108]....
        /*03e0*/ 	.word	0x0500000f


	//   ....[109]....
        /*03e4*/ 	.word	0x0500000f


	//   ....[110]....
        /*03e8*/ 	.word	0x0500000f


	//   ....[111]....
        /*03ec*/ 	.word	0x0500000f


	//   ....[112]....
        /*03f0*/ 	.word	0x0500000f


	//   ....[113]....
        /*03f4*/ 	.word	0x0500000f


	//   ....[114]....
        /*03f8*/ 	.word	0x0500000f


	//   ....[115]....
        /*03fc*/ 	.word	0x0500000f


	//   ....[116]....
        /*0400*/ 	.word	0x0500000f


	//   ....[117]....
        /*0404*/ 	.word	0x0500000f


	//----- nvinfo : EIATTR_COOP_GROUP_INSTR_OFFSETS
	.align		4
.L_261:
        /*0408*/ 	.byte	0x04, 0x28
        /*040a*/ 	.short	(.L_263 - .L_262)


	//   ....[0]....
.L_262:
        /*040c*/ 	.word	0x00000070


	//   ....[1]....
        /*0410*/ 	.word	0x00000140


	//   ....[2]....
        /*0414*/ 	.word	0x00000190


	//   ....[3]....
        /*0418*/ 	.word	0x000003c0


	//   ....[4]....
        /*041c*/ 	.word	0x00000520


	//   ....[5]....
        /*0420*/ 	.word	0x00000640


	//   ....[6]....
        /*0424*/ 	.word	0x000007a0


	//   ....[7]....
        /*0428*/ 	.word	0x00001780


	//   ....[8]....
        /*042c*/ 	.word	0x000023e0


	//   ....[9]....
        /*0430*/ 	.word	0x00002dc0


	//   ....[10]....
        /*0434*/ 	.word	0x00003320


	//   ....[11]....
        /*0438*/ 	.word	0x000033e0


	//   ....[12]....
        /*043c*/ 	.word	0x000042f0


	//   ....[13]....
        /*0440*/ 	.word	0x000043b0


	//   ....[14]....
        /*0444*/ 	.word	0x000067f0


	//   ....[15]....
        /*0448*/ 	.word	0x00006830


	//   ....[16]....
        /*044c*/ 	.word	0x000073b0


	//   ....[17]....
        /*0450*/ 	.word	0x00007480


	//   ....[18]....
        /*0454*/ 	.word	0x00008440


	//   ....[19]....
        /*0458*/ 	.word	0x000084f0


	//   ....[20]....
        /*045c*/ 	.word	0x0000b480


	//   ....[21]....
        /*0460*/ 	.word	0x0000b490


	//   ....[22]....
        /*0464*/ 	.word	0x0000b4d0


	//   ....[23]....
        /*0468*/ 	.word	0x0000b4e0


	//   ....[24]....
        /*046c*/ 	.word	0x0000d900


	//   ....[25]....
        /*0470*/ 	.word	0x0000d920


	//   ....[26]....
        /*0474*/ 	.word	0x0000d980


	//   ....[27]....
        /*0478*/ 	.word	0x0000d990


	//   ....[28]....
        /*047c*/ 	.word	0x0000ece0


	//   ....[29]....
        /*0480*/ 	.word	0x0000ecf0


	//   ....[30]....
        /*0484*/ 	.word	0x0000ed00


	//   ....[31]....
        /*0488*/ 	.word	0x0000ed10


	//   ....[32]....
        /*048c*/ 	.word	0x0000ed20


	//   ....[33]....
        /*0490*/ 	.word	0x0000ed30


	//   ....[34]....
        /*0494*/ 	.word	0x0000ed40


	//   ....[35]....
        /*0498*/ 	.word	0x0000ed50


	//   ....[36]....
        /*049c*/ 	.word	0x0000ed60


	//   ....[37]....
        /*04a0*/ 	.word	0x0000ed70


	//   ....[38]....
        /*04a4*/ 	.word	0x0000eda0


	//   ....[39]....
        /*04a8*/ 	.word	0x0000edb0


	//   ....[40]....
        /*04ac*/ 	.word	0x0000edc0


	//   ....[41]....
        /*04b0*/ 	.word	0x0000edd0


	//   ....[42]....
        /*04b4*/ 	.word	0x0000edf0


	//   ....[43]....
        /*04b8*/ 	.word	0x0000ee00


	//   ....[44]....
        /*04bc*/ 	.word	0x0000ee30


	//   ....[45]....
        /*04c0*/ 	.word	0x0000ee40


	//   ....[46]....
        /*04c4*/ 	.word	0x0000ee60


	//   ....[47]....
        /*04c8*/ 	.word	0x0000ee70


	//   ....[48]....
        /*04cc*/ 	.word	0x0000ee80


	//   ....[49]....
        /*04d0*/ 	.word	0x0000ee90


	//   ....[50]....
        /*04d4*/ 	.word	0x0000eea0


	//   ....[51]....
        /*04d8*/ 	.word	0x0000eeb0


	//   ....[52]....
        /*04dc*/ 	.word	0x0000eed0


	//   ....[53]....
        /*04e0*/ 	.word	0x0000ef00


	//   ....[54]....
        /*04e4*/ 	.word	0x0000ef40


	//   ....[55]....
        /*04e8*/ 	.word	0x0000ef80


	//   ....[56]....
        /*04ec*/ 	.word	0x0000efc0


	//   ....[57]....
        /*04f0*/ 	.word	0x0000f000


	//   ....[58]....
        /*04f4*/ 	.word	0x0000f010


	//   ....[59]....
        /*04f8*/ 	.word	0x0000f020


	//   ....[60]....
        /*04fc*/ 	.word	0x0000f110


	//   ....[61]....
        /*0500*/ 	.word	0x0000f140


	//   ....[62]....
        /*0504*/ 	.word	0x0000f170


	//   ....[63]....
        /*0508*/ 	.word	0x0000f1a0


	//   ....[64]....
        /*050c*/ 	.word	0x0000f680


	//   ....[65]....
        /*0510*/ 	.word	0x0000f690


	//   ....[66]....
        /*0514*/ 	.word	0x0000f750


	//   ....[67]....
        /*0518*/ 	.word	0x0000f770


	//   ....[68]....
        /*051c*/ 	.word	0x0000f830


	//   ....[69]....
        /*0520*/ 	.word	0x0000f850


	//   ....[70]....
        /*0524*/ 	.word	0x0000f920


	//   ....[71]....
        /*0528*/ 	.word	0x0000f940


	//   ....[72]....
        /*052c*/ 	.word	0x0000ffe0


	//   ....[73]....
        /*0530*/ 	.word	0x00010000


	//   ....[74]....
        /*0534*/ 	.word	0x000100c0


	//   ....[75]....
        /*0538*/ 	.word	0x000100e0


	//   ....[76]....
        /*053c*/ 	.word	0x000101a0


	//   ....[77]....
        /*0540*/ 	.word	0x000101c0


	//   ....[78]....
        /*0544*/ 	.word	0x00010290


	//   ....[79]....
        /*0548*/ 	.word	0x000102b0


	//   ....[80]....
        /*054c*/ 	.word	0x00010410


	//   ....[81]....
        /*0550*/ 	.word	0x000114d0


	//   ....[82]....
        /*0554*/ 	.word	0x00011fd0


	//   ....[83]....
        /*0558*/ 	.word	0x00012000


	//   ....[84]....
        /*055c*/ 	.word	0x00012030


	//   ....[85]....
        /*0560*/ 	.word	0x00012050


	//   ....[86]....
        /*0564*/ 	.word	0x000120f0


	//   ....[87]....
        /*0568*/ 	.word	0x00012100


	//   ....[88]....
        /*056c*/ 	.word	0x00012170


	//   ....[89]....
        /*0570*/ 	.word	0x00012180


	//   ....[90]....
        /*0574*/ 	.word	0x000121f0


	//   ....[91]....
        /*0578*/ 	.word	0x00012200


	//   ....[92]....
        /*057c*/ 	.word	0x00012270


	//   ....[93]....
        /*0580*/ 	.word	0x00012280


	//   ....[94]....
        /*0584*/ 	.word	0x000122f0


	//   ....[95]....
        /*0588*/ 	.word	0x00012300


	//   ....[96]....
        /*058c*/ 	.word	0x00012310


	//   ....[97]....
        /*0590*/ 	.word	0x00012320


	//   ....[98]....
        /*0594*/ 	.word	0x00014010


	//   ....[99]....
        /*0598*/ 	.word	0x000141b0


	//   ....[100]....
        /*059c*/ 	.word	0x000147b0


	//   ....[101]....
        /*05a0*/ 	.word	0x00014960


	//   ....[102]....
        /*05a4*/ 	.word	0x000149c0


	//   ....[103]....
        /*05a8*/ 	.word	0x00014a50


	//   ....[104]....
        /*05ac*/ 	.word	0x00014b40


	//   ....[105]....
        /*05b0*/ 	.word	0x00014ba0


	//   ....[106]....
        /*05b4*/ 	.word	0x00014c70


	//   ....[107]....
        /*05b8*/ 	.word	0x00014cd0


	//   ....[108]....
        /*05bc*/ 	.word	0x00014db0


	//   ....[109]....
        /*05c0*/ 	.word	0x00014e10


	//   ....[110]....
        /*05c4*/ 	.word	0x00014ef0


	//   ....[111]....
        /*05c8*/ 	.word	0x00014f50


	//   ....[112]....
        /*05cc*/ 	.word	0x00015030


	//   ....[113]....
        /*05d0*/ 	.word	0x00015090


	//   ....[114]....
        /*05d4*/ 	.word	0x00015160


	//   ....[115]....
        /*05d8*/ 	.word	0x000151c0


	//   ....[116]....
        /*05dc*/ 	.word	0x00015280


	//   ....[117]....
        /*05e0*/ 	.word	0x000155d0


	//----- nvinfo : EIATTR_REG_RECONFIG
	.align		4
.L_263:
        /*05e4*/ 	.byte	0x01, 0x54
	.zero		2


	//----- nvinfo : EIATTR_SYSCALL_OFFSETS
	.align		4
        /*05e8*/ 	.byte	0x04, 0x46
        /*05ea*/ 	.short	(.L_265 - .L_264)


	//   ....[0]....
.L_264:
        /*05ec*/ 	.word	0x00001960


	//   ....[1]....
        /*05f0*/ 	.word	0x00010ef0


	//   ....[2]....
        /*05f4*/ 	.word	0x00011080


	//   ....[3]....
        /*05f8*/ 	.word	0x000111d0


	//   ....[4]....
        /*05fc*/ 	.word	0x00011320


	//   ....[5]....
        /*0600*/ 	.word	0x00011c00


	//----- nvinfo : EIATTR_MBARRIER_INSTR_OFFSETS
	.align		4
.L_265:
        /*0604*/ 	.byte	0x04, 0x39
        /*0606*/ 	.short	(.L_267 - .L_266)


	//   ....[0]....
.L_266:
        /*0608*/ 	.word	0x00000270
        /*060c*/ 	.word	0x000000ff
        /*0610*/ 	.word	0x0002e800
        /*0614*/ 	.short	0x0100
        /*0616*/ 	.byte	0x08
	.zero		1


	//   ....[1]....
        /*0618*/ 	.word	0x00000280
        /*061c*/ 	.word	0x000000ff
        /*0620*/ 	.word	0x0002e820
        /*0624*/ 	.short	0x0100
        /*0626*/ 	.byte	0x08
	.zero		1


	//   ....[2]....
        /*0628*/ 	.word	0x00000370
        /*062c*/ 	.word	0x000000ff
        /*0630*/ 	.word	0x0002e830
        /*0634*/ 	.short	0x0100
        /*0636*/ 	.byte	0x08
	.zero		1


	//   ....[3]....
        /*0638*/ 	.word	0x00000380
        /*063c*/ 	.word	0x000000ff
        /*0640*/ 	.word	0x0002e840
        /*0644*/ 	.short	0x0100
        /*0646*/ 	.byte	0x08
	.zero		1


	//   ....[4]....
        /*0648*/ 	.word	0x00000390
        /*064c*/ 	.word	0x000000ff
        /*0650*/ 	.word	0x0002e838
        /*0654*/ 	.short	0x0100
        /*0656*/ 	.byte	0x08
	.zero		1


	//   ....[5]....
        /*0658*/ 	.word	0x000003a0
        /*065c*/ 	.word	0x000000ff
        /*0660*/ 	.word	0x0002e848
        /*0664*/ 	.short	0x0100
        /*0666*/ 	.byte	0x08
	.zero		1


	//   ....[6]....
        /*0668*/ 	.word	0x000004d0
        /*066c*/ 	.word	0x000000ff
        /*0670*/ 	.word	0x0002e850
        /*0674*/ 	.short	0x0100
        /*0676*/ 	.byte	0x08
	.zero		1


	//   ....[7]....
        /*0678*/ 	.word	0x000004e0
        /*067c*/ 	.word	0x000000ff
        /*0680*/ 	.word	0x0002e860
        /*0684*/ 	.short	0x0100
        /*0686*/ 	.byte	0x08
	.zero		1


	//   ....[8]....
        /*0688*/ 	.word	0x000004f0
        /*068c*/ 	.word	0x000000ff
        /*0690*/ 	.word	0x0002e858
        /*0694*/ 	.short	0x0100
        /*0696*/ 	.byte	0x08
	.zero		1


	//   ....[9]....
        /*0698*/ 	.word	0x00000500
        /*069c*/ 	.word	0x000000ff
        /*06a0*/ 	.word	0x0002e868
        /*06a4*/ 	.short	0x0100
        /*06a6*/ 	.byte	0x08
	.zero		1


	//   ....[10]....
        /*06a8*/ 	.word	0x000005f0
        /*06ac*/ 	.word	0x000000ff
        /*06b0*/ 	.word	0x0002e870
        /*06b4*/ 	.short	0x0100
        /*06b6*/ 	.byte	0x06
	.zero		1


	//   ....[11]....
        /*06b8*/ 	.word	0x00000600
        /*06bc*/ 	.word	0x000000ff
        /*06c0*/ 	.word	0x0002e880
        /*06c4*/ 	.short	0x0100
        /*06c6*/ 	.byte	0x06
	.zero		1


	//   ....[12]....
        /*06c8*/ 	.word	0x00000610
        /*06cc*/ 	.word	0x000000ff
        /*06d0*/ 	.word	0x0002e878
        /*06d4*/ 	.short	0x0100
        /*06d6*/ 	.byte	0x06
	.zero		1


	//   ....[13]....
        /*06d8*/ 	.word	0x00000620
        /*06dc*/ 	.word	0x000000ff
        /*06e0*/ 	.word	0x0002e888
        /*06e4*/ 	.short	0x0100
        /*06e6*/ 	.byte	0x06
	.zero		1


	//   ....[14]....
        /*06e8*/ 	.word	0x00000750
        /*06ec*/ 	.word	0x000000ff
        /*06f0*/ 	.word	0x0002e890
        /*06f4*/ 	.short	0x0100
        /*06f6*/ 	.byte	0x08
	.zero		1


	//   ....[15]....
        /*06f8*/ 	.word	0x00000760
        /*06fc*/ 	.word	0x000000ff
        /*0700*/ 	.word	0x0002e8a0
        /*0704*/ 	.short	0x0100
        /*0706*/ 	.byte	0x08
	.zero		1


	//   ....[16]....
        /*0708*/ 	.word	0x00000770
        /*070c*/ 	.word	0x000000ff
        /*0710*/ 	.word	0x0002e898
        /*0714*/ 	.short	0x0100
        /*0716*/ 	.byte	0x08
	.zero		1


	//   ....[17]....
        /*0718*/ 	.word	0x00000780
        /*071c*/ 	.word	0x000000ff
        /*0720*/ 	.word	0x0002e8a8
        /*0724*/ 	.short	0x0100
        /*0726*/ 	.byte	0x08
	.zero		1


	//   ....[18]....
        /*0728*/ 	.word	0x000008b0
        /*072c*/ 	.word	0x000000ff
        /*0730*/ 	.word	0x0002e8b0
        /*0734*/ 	.short	0x0100
        /*0736*/ 	.byte	0x08
	.zero		1


	//   ....[19]....
        /*0738*/ 	.word	0x000008c0
        /*073c*/ 	.word	0x000000ff
        /*0740*/ 	.word	0x0002e8c0
        /*0744*/ 	.short	0x0100
        /*0746*/ 	.byte	0x08
	.zero		1


	//   ....[20]....
        /*0748*/ 	.word	0x000008d0
        /*074c*/ 	.word	0x000000ff
        /*0750*/ 	.word	0x0002e8b8
        /*0754*/ 	.short	0x0100
        /*0756*/ 	.byte	0x08
	.zero		1


	//   ....[21]....
        /*0758*/ 	.word	0x000008e0
        /*075c*/ 	.word	0x000000ff
        /*0760*/ 	.word	0x0002e8c8
        /*0764*/ 	.short	0x0100
        /*0766*/ 	.byte	0x08
	.zero		1


	//   ....[22]....
        /*0768*/ 	.word	0x000019e0
        /*076c*/ 	.word	0x000000ff
        /*0770*/ 	.word	0x0002e800
        /*0774*/ 	.short	0x010a
        /*0776*/ 	.byte	0x29
	.zero		1


	//   ....[23]....
        /*0778*/ 	.word	0x00001a60
        /*077c*/ 	.word	0x00000002
        /*0780*/ 	.word	0x0002e830
        /*0784*/ 	.short	0x010a
        /*0786*/ 	.byte	0x3f
	.zero		1


	//   ....[24]....
        /*0788*/ 	.word	0x00001aa0
        /*078c*/ 	.word	0x00000002
        /*0790*/ 	.word	0x0002e830
        /*0794*/ 	.short	0x010a
        /*0796*/ 	.byte	0x3f
	.zero		1


	//   ....[25]....
        /*0798*/ 	.word	0x000046f0
        /*079c*/ 	.word	0x00000057
        /*07a0*/ 	.word	0x00000000
        /*07a4*/ 	.short	0x0101
        /*07a6*/ 	.byte	0x3f
	.zero		1


	//   ....[26]....
        /*07a8*/ 	.word	0x00005a00
        /*07ac*/ 	.word	0x000000ff
        /*07b0*/ 	.word	0x0002e830
        /*07b4*/ 	.short	0x010a
        /*07b6*/ 	.byte	0x06
	.zero		1


	//   ....[27]....
        /*07b8*/ 	.word	0x00005a40
        /*07bc*/ 	.word	0x000000ff
        /*07c0*/ 	.word	0x0002e830
        /*07c4*/ 	.short	0x010a
        /*07c6*/ 	.byte	0x06
	.zero		1


	//   ....[28]....
        /*07c8*/ 	.word	0x00006650
        /*07cc*/ 	.word	0x000000ff
        /*07d0*/ 	.word	0x0002e850
        /*07d4*/ 	.short	0x010a
        /*07d6*/ 	.byte	0x06
	.zero		1


	//   ....[29]....
        /*07d8*/ 	.word	0x00006690
        /*07dc*/ 	.word	0x000000ff
        /*07e0*/ 	.word	0x0002e850
        /*07e4*/ 	.short	0x010a
        /*07e6*/ 	.byte	0x06
	.zero		1


	//   ....[30]....
        /*07e8*/ 	.word	0x00009360
        /*07ec*/ 	.word	0x00000002
        /*07f0*/ 	.word	0x00000000
        /*07f4*/ 	.short	0x0101
        /*07f6*/ 	.byte	0x3f
	.zero		1


	//   ....[31]....
        /*07f8*/ 	.word	0x00009790
        /*07fc*/ 	.word	0x000000ff
        /*0800*/ 	.word	0x00000000
        /*0804*/ 	.short	0x0101
        /*0806*/ 	.byte	0x06
	.zero		1


	//   ....[32]....
        /*0808*/ 	.word	0x00009fe0
        /*080c*/ 	.word	0x000000ff
        /*0810*/ 	.word	0x0002e830
        /*0814*/ 	.short	0x010a
        /*0816*/ 	.byte	0x06
	.zero		1


	//   ....[33]....
        /*0818*/ 	.word	0x0000a020
        /*081c*/ 	.word	0x000000ff
        /*0820*/ 	.word	0x0002e830
        /*0824*/ 	.short	0x010a
        /*0826*/ 	.byte	0x06
	.zero		1


	//   ....[34]....
        /*0828*/ 	.word	0x0000ac00
        /*082c*/ 	.word	0x000000ff
        /*0830*/ 	.word	0x0002e850
        /*0834*/ 	.short	0x010a
        /*0836*/ 	.byte	0x06
	.zero		1


	//   ....[35]....
        /*0838*/ 	.word	0x0000ac40
        /*083c*/ 	.word	0x000000ff
        /*0840*/ 	.word	0x0002e850
        /*0844*/ 	.short	0x010a
        /*0846*/ 	.byte	0x06
	.zero		1


	//   ....[36]....
        /*0848*/ 	.word	0x0000cac0
        /*084c*/ 	.word	0x00000002
        /*0850*/ 	.word	0x00000000
        /*0854*/ 	.short	0x0101
        /*0856*/ 	.byte	0x3f
	.zero		1


	//   ....[37]....
        /*0858*/ 	.word	0x0000cdd0
        /*085c*/ 	.word	0x000000ff
        /*0860*/ 	.word	0x00000000
        /*0864*/ 	.short	0x0101
        /*0866*/ 	.byte	0x06
	.zero		1


	//   ....[38]....
        /*0868*/ 	.word	0x0000d550
        /*086c*/ 	.word	0x000000ff
        /*0870*/ 	.word	0x0002e850
        /*0874*/ 	.short	0x010a
        /*0876*/ 	.byte	0x04
	.zero		1


	//   ....[39]....
        /*0878*/ 	.word	0x0000d590
        /*087c*/ 	.word	0x000000ff
        /*0880*/ 	.word	0x0002e850
        /*0884*/ 	.short	0x010a
        /*0886*/ 	.byte	0x04
	.zero		1


	//   ....[40]....
        /*0888*/ 	.word	0x0000dc90
        /*088c*/ 	.word	0x000000ff
        /*0890*/ 	.word	0x00000000
        /*0894*/ 	.short	0x0101
        /*0896*/ 	.byte	0x04
	.zero		1


	//   ....[41]....
        /*0898*/ 	.word	0x0000f670
        /*089c*/ 	.word	0x00000000
        /*08a0*/ 	.word	0x00000000
        /*08a4*/ 	.short	0x0101
        /*08a6*/ 	.byte	0x3f
	.zero		1


	//   ....[42]....
        /*08a8*/ 	.word	0x00011750
        /*08ac*/ 	.word	0x00000004
        /*08b0*/ 	.word	0x0002e880
        /*08b4*/ 	.short	0x010a
        /*08b6*/ 	.byte	0x3f
	.zero		1


	//   ....[43]....
        /*08b8*/ 	.word	0x000118e0
        /*08bc*/ 	.word	0x00000004
        /*08c0*/ 	.word	0x0002e840
        /*08c4*/ 	.short	0x010a
        /*08c6*/ 	.byte	0x3f
	.zero		1


	//   ....[44]....
        /*08c8*/ 	.word	0x00012400
        /*08cc*/ 	.word	0x00000012
        /*08d0*/ 	.word	0x0002e800
        /*08d4*/ 	.short	0x0107
        /*08d6*/ 	.byte	0x3f
	.zero		1


	//   ....[45]....
        /*08d8*/ 	.word	0x000124f0
        /*08dc*/ 	.word	0x00000012
        /*08e0*/ 	.word	0x0002e800
        /*08e4*/ 	.short	0x0101
        /*08e6*/ 	.byte	0x3f
	.zero		1


	//   ....[46]....
        /*08e8*/ 	.word	0x00012510
        /*08ec*/ 	.word	0x00000012
        /*08f0*/ 	.word	0x0002e820
        /*08f4*/ 	.short	0x010a
        /*08f6*/ 	.byte	0x3f
	.zero		1


	//   ....[47]....
        /*08f8*/ 	.word	0x00012820
        /*08fc*/ 	.word	0x00000004
        /*0900*/ 	.word	0x0002e880
        /*0904*/ 	.short	0x010a
        /*0906*/ 	.byte	0x3f
	.zero		1


	//   ....[48]....
        /*0908*/ 	.word	0x00012a70
        /*090c*/ 	.word	0x00000004
        /*0910*/ 	.word	0x0002e840
        /*0914*/ 	.short	0x010a
        /*0916*/ 	.byte	0x3f
	.zero		1


	//   ....[49]....
        /*0918*/ 	.word	0x00012d40
        /*091c*/ 	.word	0x00000013
        /*0920*/ 	.word	0x0002e870
        /*0924*/ 	.short	0x010a
        /*0926*/ 	.byte	0x3f
	.zero		1


	//   ....[50]....
        /*0928*/ 	.word	0x00012db0
        /*092c*/ 	.word	0x00000013
        /*0930*/ 	.word	0x0002e860
        /*0934*/ 	.short	0x010a
        /*0936*/ 	.byte	0x3f
	.zero		1


	//   ....[51]....
        /*0938*/ 	.word	0x00013450
        /*093c*/ 	.word	0x00000013
        /*0940*/ 	.word	0x0002e850
        /*0944*/ 	.short	0x0101
        /*0946*/ 	.byte	0x3f
	.zero		1


	//   ....[52]....
        /*0948*/ 	.word	0x000134d0
        /*094c*/ 	.word	0x00000013
        /*0950*/ 	.word	0x00000000
        /*0954*/ 	.short	0x0101
        /*0956*/ 	.byte	0x3f
	.zero		1


	//   ....[53]....
        /*0958*/ 	.word	0x000136e0
        /*095c*/ 	.word	0x00000010
        /*0960*/ 	.word	0x0002e870
        /*0964*/ 	.short	0x010a
        /*0966*/ 	.byte	0x3f
	.zero		1


	//   ....[54]....
        /*0968*/ 	.word	0x00013770
        /*096c*/ 	.word	0x00000010
        /*0970*/ 	.word	0x0002e860
        /*0974*/ 	.short	0x010a
        /*0976*/ 	.byte	0x3f
	.zero		1


	//   ....[55]....
        /*0978*/ 	.word	0x00013e30
        /*097c*/ 	.word	0x00000010
        /*0980*/ 	.word	0x0002e850
        /*0984*/ 	.short	0x0101
        /*0986*/ 	.byte	0x3f
	.zero		1


	//   ....[56]....
        /*0988*/ 	.word	0x00013e70
        /*098c*/ 	.word	0x00000000
        /*0990*/ 	.word	0x00000000
        /*0994*/ 	.short	0x0101
        /*0996*/ 	.byte	0x3f
	.zero		1


	//   ....[57]....
        /*0998*/ 	.word	0x00014130
        /*099c*/ 	.word	0x00000000
        /*09a0*/ 	.word	0x0002e820
        /*09a4*/ 	.short	0x010a
        /*09a6*/ 	.byte	0x3f
	.zero		1


	//   ....[58]....
        /*09a8*/ 	.word	0x000142f0
        /*09ac*/ 	.word	0x00000006
        /*09b0*/ 	.word	0x00000000
        /*09b4*/ 	.short	0x010a
        /*09b6*/ 	.byte	0x3f
	.zero		1


	//   ....[59]....
        /*09b8*/ 	.word	0x00014360
        /*09bc*/ 	.word	0x00000007
        /*09c0*/ 	.word	0x00000000
        /*09c4*/ 	.short	0x010a
        /*09c6*/ 	.byte	0x3f
	.zero		1


	//   ....[60]....
        /*09c8*/ 	.word	0x000143c0
        /*09cc*/ 	.word	0x00000004
        /*09d0*/ 	.word	0x0002e860
        /*09d4*/ 	.short	0x010a
        /*09d6*/ 	.byte	0x3f
	.zero		1


	//   ....[61]....
        /*09d8*/ 	.word	0x00014410
        /*09dc*/ 	.word	0x00000003
        /*09e0*/ 	.word	0x0002e860
        /*09e4*/ 	.short	0x010a
        /*09e6*/ 	.byte	0x3f
	.zero		1


	//   ....[62]....
        /*09e8*/ 	.word	0x00014450
        /*09ec*/ 	.word	0x00000004
        /*09f0*/ 	.word	0x0002e880
        /*09f4*/ 	.short	0x010a
        /*09f6*/ 	.byte	0x3f
	.zero		1


	//   ....[63]....
        /*09f8*/ 	.word	0x00014470
        /*09fc*/ 	.word	0x00000003
        /*0a00*/ 	.word	0x0002e880
        /*0a04*/ 	.short	0x010a
        /*0a06*/ 	.byte	0x3f
	.zero		1


	//   ....[64]....
        /*0a08*/ 	.word	0x000144e0
        /*0a0c*/ 	.word	0x00000003
        /*0a10*/ 	.word	0x0002e800
        /*0a14*/ 	.short	0x010a
        /*0a16*/ 	.byte	0x3f
	.zero		1


	//   ....[65]....
        /*0a18*/ 	.word	0x00014530
        /*0a1c*/ 	.word	0x00000002
        /*0a20*/ 	.word	0x0002e830
        /*0a24*/ 	.short	0x010a
        /*0a26*/ 	.byte	0x3f
	.zero		1


	//   ....[66]....
        /*0a28*/ 	.word	0x00014590
        /*0a2c*/ 	.word	0x00000007
        /*0a30*/ 	.word	0x0002e830
        /*0a34*/ 	.short	0x010a
        /*0a36*/ 	.byte	0x3f
	.zero		1


	//   ....[67]....
        /*0a38*/ 	.word	0x000145f0
        /*0a3c*/ 	.word	0x00000007
        /*0a40*/ 	.word	0x0002e850
        /*0a44*/ 	.short	0x010a
        /*0a46*/ 	.byte	0x3f
	.zero		1


	//   ....[68]....
        /*0a48*/ 	.word	0x00014650
        /*0a4c*/ 	.word	0x00000007
        /*0a50*/ 	.word	0x0002e830
        /*0a54*/ 	.short	0x010a
        /*0a56*/ 	.byte	0x3f
	.zero		1


	//   ....[69]....
        /*0a58*/ 	.word	0x000146b0
        /*0a5c*/ 	.word	0x00000007
        /*0a60*/ 	.word	0x0002e850
        /*0a64*/ 	.short	0x010a
        /*0a66*/ 	.byte	0x3f
	.zero		1


	//   ....[70]....
        /*0a68*/ 	.word	0x00014710
        /*0a6c*/ 	.word	0x00000005
        /*0a70*/ 	.word	0x0002e850
        /*0a74*/ 	.short	0x010a
        /*0a76*/ 	.byte	0x3f
	.zero		1


	//   ....[71]....
        /*0a78*/ 	.word	0x00014860
        /*0a7c*/ 	.word	0x00000004
        /*0a80*/ 	.word	0x0002e880
        /*0a84*/ 	.short	0x010a
        /*0a86*/ 	.byte	0x3f
	.zero		1


	//   ....[72]....
        /*0a88*/ 	.word	0x000148b0
        /*0a8c*/ 	.word	0x00000004
        /*0a90*/ 	.word	0x0002e840
        /*0a94*/ 	.short	0x010a
        /*0a96*/ 	.byte	0x3f
	.zero		1


	//   ....[73]....
        /*0a98*/ 	.word	0x000152c0
        /*0a9c*/ 	.word	0x00000012
        /*0aa0*/ 	.word	0x0002e820
        /*0aa4*/ 	.short	0x010a
        /*0aa6*/ 	.byte	0x3f
	.zero		1


	//   ....[74]....
        /*0aa8*/ 	.word	0x00015310
        /*0aac*/ 	.word	0x00000004
        /*0ab0*/ 	.word	0x0002e880
        /*0ab4*/ 	.short	0x010a
        /*0ab6*/ 	.byte	0x3f
	.zero		1


	//   ....[75]....
        /*0ab8*/ 	.word	0x00015360
        /*0abc*/ 	.word	0x00000004
        /*0ac0*/ 	.word	0x0002e840
        /*0ac4*/ 	.short	0x010a
        /*0ac6*/ 	.byte	0x3f
	.zero		1


	//   ....[76]....
        /*0ac8*/ 	.word	0x000153b0
        /*0acc*/ 	.word	0x00000013
        /*0ad0*/ 	.word	0x0002e870
        /*0ad4*/ 	.short	0x010a
        /*0ad6*/ 	.byte	0x3f
	.zero		1


	//   ....[77]....
        /*0ad8*/ 	.word	0x00015400
        /*0adc*/ 	.word	0x00000013
        /*0ae0*/ 	.word	0x0002e860
        /*0ae4*/ 	.short	0x010a
        /*0ae6*/ 	.byte	0x3f
	.zero		1


	//   ....[78]....
        /*0ae8*/ 	.word	0x00015450
        /*0aec*/ 	.word	0x00000010
        /*0af0*/ 	.word	0x0002e870
        /*0af4*/ 	.short	0x010a
        /*0af6*/ 	.byte	0x3f
	.zero		1


	//   ....[79]....
        /*0af8*/ 	.word	0x000154a0
        /*0afc*/ 	.word	0x00000010
        /*0b00*/ 	.word	0x0002e860
        /*0b04*/ 	.short	0x010a
        /*0b06*/ 	.byte	0x3f
	.zero		1


	//   ....[80]....
        /*0b08*/ 	.word	0x000154f0
        /*0b0c*/ 	.word	0x00000000
        /*0b10*/ 	.word	0x0002e820
        /*0b14*/ 	.short	0x010a
        /*0b16*/ 	.byte	0x3f
	.zero		1


	//   ....[81]....
        /*0b18*/ 	.word	0x00015690
        /*0b1c*/ 	.word	0x00000006
        /*0b20*/ 	.word	0x00000000
        /*0b24*/ 	.short	0x010a
        /*0b26*/ 	.byte	0x3f
	.zero		1


	//   ....[82]....
        /*0b28*/ 	.word	0x000156e0
        /*0b2c*/ 	.word	0x00000007
        /*0b30*/ 	.word	0x00000000
        /*0b34*/ 	.short	0x010a
        /*0b36*/ 	.byte	0x3f
	.zero		1


	//   ....[83]....
        /*0b38*/ 	.word	0x00015730
        /*0b3c*/ 	.word	0x00000004
        /*0b40*/ 	.word	0x0002e860
        /*0b44*/ 	.short	0x010a
        /*0b46*/ 	.byte	0x3f
	.zero		1


	//   ....[84]....
        /*0b48*/ 	.word	0x00015780
        /*0b4c*/ 	.word	0x00000003
        /*0b50*/ 	.word	0x0002e860
        /*0b54*/ 	.short	0x010a
        /*0b56*/ 	.byte	0x3f
	.zero		1


	//   ....[85]....
        /*0b58*/ 	.word	0x000157d0
        /*0b5c*/ 	.word	0x00000004
        /*0b60*/ 	.word	0x0002e880
        /*0b64*/ 	.short	0x010a
        /*0b66*/ 	.byte	0x3f
	.zero		1


	//----- nvinfo : EIATTR_NUM_MBARRIERS
	.align		4
.L_267:
        /*0b68*/ 	.byte	0x03, 0x38
        /*0b6a*/ 	.short	0x0016


	//----- nvinfo : EIATTR_EXIT_INSTR_OFFSETS
	.align		4
        /*0b6c*/ 	.byte	0x04, 0x1c
        /*0b6e*/ 	.short	(.L_269 - .L_268)


	//   ....[0]....
.L_268:
        /*0b70*/ 	.word	0x00000a40


	//   ....[1]....
        /*0b74*/ 	.word	0x000103b0


	//   ....[2]....
        /*0b78*/ 	.word	0x000144c0


	//----- nvinfo : EIATTR_MAX_THREADS
	.align		4
.L_269:
        /*0b7c*/ 	.byte	0x04, 0x05
        /*0b7e*/ 	.short	(.L_271 - .L_270)
.L_270:
        /*0b80*/ 	.word	0x00000180
        /*0b84*/ 	.word	0x00000001
        /*0b88*/ 	.word	0x00000001


	//----- nvinfo : EIATTR_CRS_STACK_SIZE
	.align		4
.L_271:
        /*0b8c*/ 	.byte	0x04, 0x1e
        /*0b8e*/ 	.short	(.L_273 - .L_272)
.L_272:
        /*0b90*/ 	.word	0x00000000


	//----- nvinfo : EIATTR_CBANK_PARAM_SIZE
	.align		4
.L_273:
        /*0b94*/ 	.byte	0x03, 0x19
        /*0b96*/ 	.short	0x0af0


	//----- nvinfo : EIATTR_PARAM_CBANK
	.align		4
        /*0b98*/ 	.byte	0x04, 0x0a
        /*0b9a*/ 	.short	(.L_275 - .L_274)
	.align		4
.L_274:
        /*0b9c*/ 	.word	index@(.nv.constant0._ZN7cutlass13device_kernelIN5flash11enable_sm90INS1_16FlashAttnFwdSm90INS1_25CollectiveMainloopFwdSm90ILi2EN4cute5tupleIJNS5_1CILi1EEES8_S8_EEENS6_IJNS7_ILi128EEENS7_ILi224EEESA_EEELi128ENS_12float_e4m3_tEfNS_4arch4Sm90ELb1ELb0ELb0ELb0ELb0ELb0ELb0ELb1ELb1ELb1ELb0ELb0EEENS1_21CollectiveEpilogueFwdINS6_IJSA_SA_SB_EEES9_NS_10bfloat16_tESF_Li256ELb0ELb1ELb0ELb1EEENS1_30DynamicPersistentTileSchedulerILi256ELi128ELb0ELb1ELb1EEEEEEEEEvNT_6ParamsE)
        /*0ba0*/ 	.short	0x0210
        /*0ba2*/ 	.short	0x0af0


	//----- nvinfo : EIATTR_SW_WAR
	.align		4
.L_275:
        /*0ba4*/ 	.byte	0x04, 0x36
        /*0ba6*/ 	.short	(.L_277 - .L_276)
.L_276:
        /*0ba8*/ 	.word	0x00000008
.L_277:


//--------------------- .nv.info._ZN7cutlass13device_kernelIN5flash11enable_sm90INS1_16FlashAttnFwdSm90INS1_25CollectiveMainloopFwdSm90ILi2EN4cute5tupleIJNS5_1CILi1EEES8_S8_EEENS6_IJNS7_ILi128EEENS7_ILi224EEESA_EEELi128ENS_12float_e4m3_tEfNS_4arch4Sm90ELb1ELb0ELb0ELb1ELb0ELb0ELb0ELb1ELb1ELb1ELb0ELb0EEENS1_21CollectiveEpilogueFwdINS6_IJSA_SA_SB_EEES9_NS_10bfloat16_tESF_Li256ELb1ELb1ELb0ELb1EEENS1_36VarlenDynamicPersistentTileSchedulerILi128ELi224ELi256ELi128ELb0ELb1ELb1ELb1ELb1ELb1EEEEEEEEEvNT_6ParamsE --------------------------
	.section	.nv.info._ZN7cutlass13device_kernelIN5flash11enable_sm90INS1_16FlashAttnFwdSm90INS1_25CollectiveMainloopFwdSm90ILi2EN4cute5tupleIJNS5_1CILi1EEES8_S8_EEENS6_IJNS7_ILi128EEENS7_ILi224EEESA_EEELi128ENS_12float_e4m3_tEfNS_4arch4Sm90ELb1ELb0ELb0ELb1ELb0ELb0ELb0ELb1ELb1ELb1ELb0ELb0EEENS1_21CollectiveEpilogueFwdINS6_IJSA_SA_SB_EEES9_NS_10bfloat16_tESF_Li256ELb1ELb1ELb0ELb1EEENS1_36VarlenDynamicPersistentTileSchedulerILi128ELi224ELi256ELi128ELb0ELb1ELb1ELb1ELb1ELb1EEEEEEEEEvNT_6ParamsE,"",@"SHT_CUDA_INFO"
	.sectionflags	@""
	.align	4


	//----- nvinfo : EIATTR_CUDA_API_VERSION
	.align		4
        /*0000*/ 	.byte	0x04, 0x37
        /*0002*/ 	.short	(.L_279 - .L_278)
.L_278:
        /*0004*/ 	.word	0x00000082


	//----- nvinfo : EIATTR_KPARAM_INFO
	.align		4
.L_279:
        /*0008*/ 	.byte	0x04, 0x17
        /*000a*/ 	.short	(.L_281 - .L_280)
.L_280:
        /*000c*/ 	.word	0x00000000
        /*0010*/ 	.short	0x0000
        /*0012*/ 	.short	0x0070
        /*0014*/ 	.byte	0x00, 0xf0, 0x01, 0x2a


	//----- nvinfo : EIATTR_SPARSE_MMA_MASK
	.align		4
.L_281:
        /*0018*/ 	.byte	0x03, 0x50
        /*001a*/ 	.short	0x0000


	//----- nvinfo : EIATTR_MAXREG_COUNT
	.align		4
        /*001c*/ 	.byte	0x03, 0x1b
        /*001e*/ 	.short	0x00a8


	//----- nvinfo : EIATTR_NUM_BARRIERS
	.align		4
        /*0020*/ 	.byte	0x02, 0x4c
        /*0022*/ 	.byte	0x10
	.zero		1


	//----- nvinfo : EIATTR_EXTERNS
	.align		4
        /*0024*/ 	.byte	0x04, 0x0f
        /*0026*/ 	.short	(.L_283 - .L_282)


	//   ....[0]....
	.align		4
.L_282:
        /*0028*/ 	.word	index@(__assertfail)


	//----- nvinfo : EIATTR_ANNOTATIONS
	.align		4
.L_283:
        /*002c*/ 	.byte	0x04, 0x55
        /*002e*/ 	.short	(.L_285 - .L_284)


	//   ....[0]....
.L_284:
        /* <DEDUP_REMOVED lines=37> */


	//----- nvinfo : EIATTR_MERCURY_ISA_VERSION
	.align		4
.L_285:
        /*0270*/ 	.byte	0x03, 0x5f
        /*0272*/ 	.short	0x0101


	//----- nvinfo : EIATTR_UNUSED_LOAD_BYTE_OFFSET
	.align		4
        /*0274*/ 	.byte	0x04, 0x44
        /*0276*/ 	.short	(.L_287 - .L_286)


	//   ....[0]....
.L_286:
        /*0278*/ 	.word	0x00000a40
        /*027c*/ 	.word	0x0000fff0


	//   ....[1]....
        /*0280*/ 	.word	0x0000e1d0
        /*0284*/ 	.word	0x0000fff0


	//----- nvinfo : EIATTR_INT_WARP_WIDE_INSTR_OFFSETS
	.align		4
.L_287:
        /*0288*/ 	.byte	0x04, 0x31
        /*028a*/ 	.short	(.L_289 - .L_288)


	//   ....[0]....
.L_288:
        /*028c*/ 	.word	0x00000130


	//   ....[1]....
        /*0290*/ 	.word	0x00000170


	//   ....[2]....
        /*0294*/ 	.word	0x000001e0


	//   ....[3]....
        /*0298*/ 	.word	0x00011f90


	//   ....[4]....
        /*029c*/ 	.word	0x00012020


	//   ....[5]....
        /*02a0*/ 	.word	0x00014820


	//   ....[6]....
        /*02a4*/ 	.word	0x000148b0


	//----- nvinfo : EIATTR_COOP_GROUP_MASK_REGIDS
	.align		4
.L_289:
        /*02a8*/ 	.byte	0x04, 0x29
        /*02aa*/ 	.short	(.L_291 - .L_290)


	//   ....[0]....
.L_290:
        /*02ac*/ 	.word	0xffffffff


	//   ....[1]....
        /*02b0*/ 	.word	0xffffffff


	//   ....[2]....
        /*02b4*/ 	.word	0xffffffff


	//   ....[3]....
        /*02b8*/ 	.word	0xffffffff


	//   ....[4]....
        /*02bc*/ 	.word	0xffffffff


	//   ....[5]....
        /*02c0*/ 	.word	0xffffffff


	//   ....[6]....
        /*02c4*/ 	.word	0xffffffff


	//   ....[7]....
        /*02c8*/ 	.word	0xffffffff


	//   ....[8]....
        /*02cc*/ 	.word	0xffffffff


	//   ....[9]....
        /*02d0*/ 	.word	0xffffffff


	//   ....[10]....
        /*02d4*/ 	.word	0xffffffff


	//   ....[11]....
        /*02d8*/ 	.word	0xffffffff


	//   ....[12]....
        /*02dc*/ 	.word	0xffffffff


	//   ....[13]....
        /*02e0*/ 	.word	0xffffffff


	//   ....[14]....
        /*02e4*/ 	.word	0xffffffff


	//   ....[15]....
        /*02e8*/ 	.word	0xffffffff


	//   ....[16]....
        /*02ec*/ 	.word	0xffffffff


	//   ....[17]....
        /*02f0*/ 	.word	0xffffffff


	//   ....[18]....
        /*02f4*/ 	.word	0xffffffff


	//   ....[19]....
        /*02f8*/ 	.word	0xffffffff


	//   ....[20]....
        /*02fc*/ 	.word	0xffffffff


	//   ....[21]....
        /*0300*/ 	.word	0xffffffff


	//   ....[22]....
        /*0304*/ 	.word	0xffffffff


	//   ....[23]....
        /*0308*/ 	.word	0xffffffff


	//   ....[24]....
        /*030c*/ 	.word	0xffffffff


	//   ....[25]....
        /*0310*/ 	.word	0xffffffff


	//   ....[26]....
        /*0314*/ 	.word	0xffffffff


	//   ....[27]....
        /*0318*/ 	.word	0xffffffff


	//   ....[28]....
        /*031c*/ 	.word	0xffffffff


	//   ....[29]....
        /*0320*/ 	.word	0xffffffff


	//   ....[30]....
        /*0324*/ 	.word	0xffffffff


	//   ....[31]....
        /*0328*/ 	.word	0xffffffff


	//   ....[32]....
        /*032c*/ 	.word	0xffffffff


	//   ....[33]....
        /*0330*/ 	.word	0xffffffff


	//   ....[34]....
        /*0334*/ 	.word	0xffffffff


	//   ....[35]....
        /*0338*/ 	.word	0xffffffff


	//   ....[36]....
        /*033c*/ 	.word	0xffffffff


	//   ....[37]....
        /*0340*/ 	.word	0xffffffff


	//   ....[38]....
        /*0344*/ 	.word	0xffffffff


	//   ....[39]....
        /*0348*/ 	.word	0xffffffff


	//   ....[40]....
        /*034c*/ 	.word	0xffffffff


	//   ....[41]....
        /*0350*/ 	.word	0xffffffff


	//   ....[42]....
        /*0354*/ 	.word	0xffffffff


	//   ....[43]....
        /*0358*/ 	.word	0xffffffff


	//   ....[44]....
        /*035c*/ 	.word	0xffffffff


	//   ....[45]....
        /*0360*/ 	.word	0xffffffff


	//   ....[46]....
        /*0364*/ 	.word	0xffffffff


	//   ....[47]....
        /*0368*/ 	.word	0xffffffff


	//   ....[48]....
        /*036c*/ 	.word	0xffffffff


	//   ....[49]....
        /*0370*/ 	.word	0xffffffff


	//   ....[50]....
        /*0374*/ 	.word	0xffffffff


	//   ....[51]....
        /*0378*/ 	.word	0xffffffff


	//   ....[52]....
        /*037c*/ 	.word	0xffffffff


	//   ....[53]....
        /*0380*/ 	.word	0xffffffff


	//   ....[54]....
        /*0384*/ 	.word	0xffffffff


	//   ....[55]....
        /*0388*/ 	.word	0xffffffff


	//   ....[56]....
        /*038c*/ 	.word	0xffffffff


	//   ....[57]....
        /*0390*/ 	.word	0xffffffff


	//   ....[58]....
        /*0394*/ 	.word	0xffffffff


	//   ....[59]....
        /*0398*/ 	.word	0xffffffff


	//   ....[60]....
        /*039c*/ 	.word	0xffffffff


	//   ....[61]....
        /*03a0*/ 	.word	0xffffffff


	//   ....[62]....
        /*03a4*/ 	.word	0xffffffff


	//   ....[63]....
        /*03a8*/ 	.word	0xffffffff


	//   ....[64]....
        /*03ac*/ 	.word	0xffffffff


	//   ....[65]....
        /*03b0*/ 	.word	0xffffffff


	//   ....[66]....
        /*03b4*/ 	.word	0xffffffff


	//   ....[67]....
        /*03b8*/ 	.word	0xffffffff


	//   ....[68]....
        /*03bc*/ 	.word	0xffffffff


	//   ....[69]....
        /*03c0*/ 	.word	0xffffffff


	//   ....[70]....
        /*03c4*/ 	.word	0xffffffff


	//   ....[71]....
        /*03c8*/ 	.word	0xffffffff


	//   ....[72]....
        /*03cc*/ 	.word	0xffffffff


	//   ....[73]....
        /*03d0*/ 	.word	0xffffffff


	//   ....[74]....
        /*03d4*/ 	.word	0xffffffff


	//   ....[75]....
        /*03d8*/ 	.word	0xffffffff


	//   ....[76]....
        /*03dc*/ 	.word	0xffffffff


	//   ....[77]....
        /*03e0*/ 	.word	0xffffffff


	//   ....[78]....
        /*03e4*/ 	.word	0xffffffff


	//   ....[79]....
        /*03e8*/ 	.word	0xffffffff


	//   ....[80]....
        /*03ec*/ 	.word	0xffffffff


	//   ....[81]....
        /*03f0*/ 	.word	0xffffffff


	//   ....[82]....
        /*03f4*/ 	.word	0xffffffff


	//   ....[83]....
        /*03f8*/ 	.word	0xffffffff


	//   ....[84]....
        /*03fc*/ 	.word	0xffffffff


	//   ....[85]....
        /*0400*/ 	.word	0xffffffff


	//   ....[86]....
        /*0404*/ 	.word	0xffffffff


	//   ....[87]....
        /*0408*/ 	.word	0xffffffff


	//   ....[88]....
        /*040c*/ 	.word	0xffffffff


	//   ....[89]....
        /*0410*/ 	.word	0xffffffff


	//   ....[90]....
        /*0414*/ 	.word	0xffffffff


	//   ....[91]....
        /*0418*/ 	.word	0xffffffff


	//   ....[92]....
        /*041c*/ 	.word	0xffffffff


	//   ....[93]....
        /*0420*/ 	.word	0xffffffff


	//   ....[94]....
        /*0424*/ 	.word	0xffffffff


	//   ....[95]....
        /*0428*/ 	.word	0xffffffff


	//   ....[96]....
        /*042c*/ 	.word	0xffffffff


	//   ....[97]....
        /*0430*/ 	.word	0xffffffff


	//   ....[98]....
        /*0434*/ 	.word	0xffffffff


	//   ....[99]....
        /*0438*/ 	.word	0xffffffff


	//   ....[100]....
        /*043c*/ 	.word	0xffffffff


	//   ....[101]....
        /*0440*/ 	.word	0xffffffff


	//   ....[102]....
        /*0444*/ 	.word	0xffffffff


	//   ....[103]....
        /*0448*/ 	.word	0xffffffff


	//   ....[104]....
        /*044c*/ 	.word	0xffffffff


	//   ....[105]....
        /*0450*/ 	.word	0xffffffff


	//   ....[106]....
        /*0454*/ 	.word	0xffffffff


	//   ....[107]....
        /*0458*/ 	.word	0xffffffff


	//   ....[108]....
        /*045c*/ 	.word	0xffffffff


	//   ....[109]....
        /*0460*/ 	.word	0xffffffff


	//   ....[110]....
        /*0464*/ 	.word	0xffffffff


	//   ....[111]....
        /*0468*/ 	.word	0xffffffff


	//   ....[112]....
        /*046c*/ 	.word	0xffffffff


	//   ....[113]....
        /*0470*/ 	.word	0xffffffff


	//   ....[114]....
        /*0474*/ 	.word	0xffffffff


	//   ....[115]....
        /*0478*/ 	.word	0xffffffff


	//   ....[116]....
        /*047c*/ 	.word	0xffffffff


	//   ....[117]....
        /*0480*/ 	.word	0xffffffff


	//   ....[118]....
        /*0484*/ 	.word	0xffffffff


	//   ....[119]....
        /*0488*/ 	.word	0xffffffff


	//   ....[120]....
        /*048c*/ 	.word	0xffffffff


	//   ....[121]....
        /*0490*/ 	.word	0xffffffff


	//   ....[122]....
        /*0494*/ 	.word	0xffffffff


	//   ....[123]....
        /*0498*/ 	.word	0xffffffff


	//   ....[124]....
        /*049c*/ 	.word	0xffffffff


	//   ....[125]....
        /*04a0*/ 	.word	0xffffffff


	//   ....[126]....
        /*04a4*/ 	.word	0xffffffff


	//   ....[127]....
        /*04a8*/ 	.word	0xffffffff


	//   ....[128]....
        /*04ac*/ 	.word	0xffffffff


	//   ....[129]....
        /*04b0*/ 	.word	0xffffffff


	//   ....[130]....
        /*04b4*/ 	.word	0xffffffff


	//   ....[131]....
        /*04b8*/ 	.word	0x0500000f


	//   ....[132]....
        /*04bc*/ 	.word	0x0500000f


	//   ....[133]....
        /*04c0*/ 	.word	0x0500000f


	//   ....[134]....
        /*04c4*/ 	.word	0x0500000f


	//   ....[135]....
        /*04c8*/ 	.word	0x0500000f


	//   ....[136]....
        /*04cc*/ 	.word	0x0500000f


	//   ....[137]....
        /*04d0*/ 	.word	0x0500000f


	//   ....[138]....
        /*04d4*/ 	.word	0x0500000f


	//   ....[139]....
        /*04d8*/ 	.word	0x0500000f


	//   ....[140]....
        /*04dc*/ 	.word	0x0500000f


	//   ....[141]....
        /*04e0*/ 	.word	0x0500000f


	//   ....[142]....
        /*04e4*/ 	.word	0x0500000f


	//   ....[143]....
        /*04e8*/ 	.word	0x0500000f


	//   ....[144]....
        /*04ec*/ 	.word	0x0500000f


	//   ....[145]....
        /*04f0*/ 	.word	0x0500000f


	//   ....[146]....
        /*04f4*/ 	.word	0x0500000f


	//   ....[147]....
        /*04f8*/ 	.word	0x0500000f


	//   ....[148]....
        /*04fc*/ 	.word	0x0500000f


	//----- nvinfo : EIATTR_COOP_GROUP_INSTR_OFFSETS
	.align		4
.L_291:
        /*0500*/ 	.byte	0x04, 0x28
        /*0502*/ 	.short	(.L_293 - .L_292)


	//   ....[0]....
.L_292:
        /*0504*/ 	.word	0x00000070


	//   ....[1]....
        /*0508*/ 	.word	0x00000140


	//   ....[2]....
        /*050c*/ 	.word	0x00000190


	//   ....[3]....
        /*0510*/ 	.word	0x000003c0


	//   ....[4]....
        /*0514*/ 	.word	0x00000520


	//   ....[5]....
        /*0518*/ 	.word	0x00000640


	//   ....[6]....
        /*051c*/ 	.word	0x000007a0


	//   ....[7]....
        /*0520*/ 	.word	0x00001930


	//   ....[8]....
        /*0524*/ 	.word	0x00002580


	//   ....[9]....
        /*0528*/ 	.word	0x000025a0


	//   ....[10]....
        /*052c*/ 	.word	0x00003480


	//   ....[11]....
        /*0530*/ 	.word	0x00003540


	//   ....[12]....
        /*0534*/ 	.word	0x00004450


	//   ....[13]....
        /*0538*/ 	.word	0x00004510


	//   ....[14]....
        /*053c*/ 	.word	0x00006930


	//   ....[15]....
        /*0540*/ 	.word	0x00006980


	//   ....[16]....
        /*0544*/ 	.word	0x00007500


	//   ....[17]....
        /*0548*/ 	.word	0x000075d0


	//   ....[18]....
        /*054c*/ 	.word	0x00008590


	//   ....[19]....
        /*0550*/ 	.word	0x00008640


	//   ....[20]....
        /*0554*/ 	.word	0x0000b5c0


	//   ....[21]....
        /*0558*/ 	.word	0x0000b5d0


	//   ....[22]....
        /*055c*/ 	.word	0x0000b610


	//   ....[23]....
        /*0560*/ 	.word	0x0000b620


	//   ....[24]....
        /*0564*/ 	.word	0x0000da30


	//   ....[25]....
        /*0568*/ 	.word	0x0000da40


	//   ....[26]....
        /*056c*/ 	.word	0x0000dac0


	//   ....[27]....
        /*0570*/ 	.word	0x0000dad0


	//   ....[28]....
        /*0574*/ 	.word	0x0000ea50


	//   ....[29]....
        /*0578*/ 	.word	0x0000ea60


	//   ....[30]....
        /*057c*/ 	.word	0x0000ea70


	//   ....[31]....
        /*0580*/ 	.word	0x0000ea80


	//   ....[32]....
        /*0584*/ 	.word	0x0000ea90


	//   ....[33]....
        /*0588*/ 	.word	0x0000eaa0


	//   ....[34]....
        /*058c*/ 	.word	0x0000eab0


	//   ....[35]....
        /*0590*/ 	.word	0x0000eac0


	//   ....[36]....
        /*0594*/ 	.word	0x0000eaf0


	//   ....[37]....
        /*0598*/ 	.word	0x0000eb00


	//   ....[38]....
        /*059c*/ 	.word	0x0000eb30


	//   ....[39]....
        /*05a0*/ 	.word	0x0000eb40


	//   ....[40]....
        /*05a4*/ 	.word	0x0000eb70


	//   ....[41]....
        /*05a8*/ 	.word	0x0000eb80


	//   ....[42]....
        /*05ac*/ 	.word	0x0000ebb0


	//   ....[43]....
        /*05b0*/ 	.word	0x0000ebc0


	//   ....[44]....
        /*05b4*/ 	.word	0x0000ebf0


	//   ....[45]....
        /*05b8*/ 	.word	0x0000ec00


	//   ....[46]....
        /*05bc*/ 	.word	0x0000ec30


	//   ....[47]....
        /*05c0*/ 	.word	0x0000ec40


	//   ....[48]....
        /*05c4*/ 	.word	0x0000ec60


	//   ....[49]....
        /*05c8*/ 	.word	0x0000ec70


	//   ....[50]....
        /*05cc*/ 	.word	0x0000eca0


	//   ....[51]....
        /*05d0*/ 	.word	0x0000ecc0


	//   ....[52]....
        /*05d4*/ 	.word	0x0000ecd0


	//   ....[53]....
        /*05d8*/ 	.word	0x0000ed00


	//   ....[54]....
        /*05dc*/ 	.word	0x0000ed50


	//   ....[55]....
        /*05e0*/ 	.word	0x0000ed60


	//   ....[56]....
        /*05e4*/ 	.word	0x0000ed90


	//   ....[57]....
        /*05e8*/ 	.word	0x0000edc0


	//   ....[58]....
        /*05ec*/ 	.word	0x0000ede0


	//   ....[59]....
        /*05f0*/ 	.word	0x0000edf0


	//   ....[60]....
        /*05f4*/ 	.word	0x0000f380


	//   ....[61]....
        /*05f8*/ 	.word	0x0000f3c0


	//   ....[62]....
        /*05fc*/ 	.word	0x0000f400


	//   ....[63]....
        /*0600*/ 	.word	0x0000f440


	//   ....[64]....
        /*0604*/ 	.word	0x0000f9f0


	//   ....[65]....
        /*0608*/ 	.word	0x0000fa00


	//   ....[66]....
        /*060c*/ 	.word	0x0000fac0


	//   ....[67]....
        /*0610*/ 	.word	0x0000fae0


	//   ....[68]....
        /*0614*/ 	.word	0x0000fba0


	//   ....[69]....
        /*0618*/ 	.word	0x0000fbc0


	//   ....[70]....
        /*061c*/ 	.word	0x0000fc90


	//   ....[71]....
        /*0620*/ 	.word	0x0000fcb0


	//   ....[72]....
        /*0624*/ 	.word	0x00010570


	//   ....[73]....
        /*0628*/ 	.word	0x00010590


	//   ....[74]....
        /*062c*/ 	.word	0x00010650


	//   ....[75]....
        /*0630*/ 	.word	0x00010670


	//   ....[76]....
        /*0634*/ 	.word	0x00010730


	//   ....[77]....
        /*0638*/ 	.word	0x00010750


	//   ....[78]....
        /*063c*/ 	.word	0x00010820


	//   ....[79]....
        /*0640*/ 	.word	0x00010840


	//   ....[80]....
        /*0644*/ 	.word	0x00010980


	//   ....[81]....
        /*0648*/ 	.word	0x00010b60


	//   ....[82]....
        /*064c*/ 	.word	0x00010b90


	//   ....[83]....
        /*0650*/ 	.word	0x00010bc0


	//   ....[84]....
        /*0654*/ 	.word	0x00010c00


	//   ....[85]....
        /*0658*/ 	.word	0x00010c30


	//   ....[86]....
        /*065c*/ 	.word	0x00010c70


	//   ....[87]....
        /*0660*/ 	.word	0x00010e00


	//   ....[88]....
        /*0664*/ 	.word	0x00010e30


	//   ....[89]....
        /*0668*/ 	.word	0x00010e60


	//   ....[90]....
        /*066c*/ 	.word	0x00010e90


	//   ....[91]....
        /*0670*/ 	.word	0x00010ec0


	//   ....[92]....
        /*0674*/ 	.word	0x00010f00


	//   ....[93]....
        /*0678*/ 	.word	0x00010fa0


	//   ....[94]....
        /*067c*/ 	.word	0x00011030


	//   ....[95]....
        /*0680*/ 	.word	0x000110e0


	//   ....[96]....
        /*0684*/ 	.word	0x00012710


	//   ....[97]....
        /*0688*/ 	.word	0x00013250


	//   ....[98]....
        /*068c*/ 	.word	0x00013280


	//   ....[99]....
        /*0690*/ 	.word	0x00013320


	//   ....[100]....
        /*0694*/ 	.word	0x00013330


	//   ....[101]....
        /*0698*/ 	.word	0x000133a0


	//   ....[102]....
        /*069c*/ 	.word	0x000133b0


	//   ....[103]....
        /*06a0*/ 	.word	0x00013420


	//   ....[104]....
        /*06a4*/ 	.word	0x00013430


	//   ....[105]....
        /*06a8*/ 	.word	0x000134a0


	//   ....[106]....
        /*06ac*/ 	.word	0x000134b0


	//   ....[107]....
        /*06b0*/ 	.word	0x00013520


	//   ....[108]....
        /*06b4*/ 	.word	0x00013530


	//   ....[109]....
        /*06b8*/ 	.word	0x000135a0


	//   ....[110]....
        /*06bc*/ 	.word	0x000135b0


	//   ....[111]....
        /*06c0*/ 	.word	0x000135c0


	//   ....[112]....
        /*06c4*/ 	.word	0x000135d0


	//   ....[113]....
        /*06c8*/ 	.word	0x000153e0


	//   ....[114]....
        /*06cc*/ 	.word	0x00015410


	//   ....[115]....
        /*06d0*/ 	.word	0x00015440


	//   ....[116]....
        /*06d4*/ 	.word	0x00015470


	//   ....[117]....
        /*06d8*/ 	.word	0x000154a0


	//   ....[118]....
        /*06dc*/ 	.word	0x000154b0


	//   ....[119]....
        /*06e0*/ 	.word	0x000154e0


	//   ....[120]....
        /*06e4*/ 	.word	0x000154f0


	//   ....[121]....
        /*06e8*/ 	.word	0x00015630


	//   ....[122]....
        /*06ec*/ 	.word	0x00015670


	//   ....[123]....
        /*06f0*/ 	.word	0x000156a0


	//   ....[124]....
        /*06f4*/ 	.word	0x000156d0


	//   ....[125]....
        /*06f8*/ 	.word	0x00015700


	//   ....[126]....
        /*06fc*/ 	.word	0x00015730


	//   ....[127]....
        /*0700*/ 	.word	0x000157c0


	//   ....[128]....
        /*0704*/ 	.word	0x00015850


	//   ....[129]....
        /*0708*/ 	.word	0x000158c0


	//   ....[130]....
        /*070c*/ 	.word	0x00015f50


	//   ....[131]....
        /*0710*/ 	.word	0x00016550


	//   ....[132]....
        /*0714*/ 	.word	0x00016730


	//   ....[133]....
        /*0718*/ 	.word	0x000167a0


	//   ....[134]....
        /*071c*/ 	.word	0x00016800


	//   ....[135]....
        /*0720*/ 	.word	0x000168e0


	//   ....[136]....
        /*0724*/ 	.word	0x00016940


	//   ....[137]....
        /*0728*/ 	.word	0x00016a20


	//   ....[138]....
        /*072c*/ 	.word	0x00016a80


	//   ....[139]....
        /*0730*/ 	.word	0x00016b60


	//   ....[140]....
        /*0734*/ 	.word	0x00016bc0


	//   ....[141]....
        /*0738*/ 	.word	0x00016ca0


	//   ....[142]....
        /*073c*/ 	.word	0x00016d00


	//   ....[143]....
        /*0740*/ 	.word	0x00016de0


	//   ....[144]....
        /*0744*/ 	.word	0x00016e40


	//   ....[145]....
        /*0748*/ 	.word	0x00016f10


	//   ....[146]....
        /*074c*/ 	.word	0x00016f70


	//   ....[147]....
        /*0750*/ 	.word	0x00017030


	//   ....[148]....
        /*0754*/ 	.word	0x00017380


	//----- nvinfo : EIATTR_REG_RECONFIG
	.align		4
.L_293:
        /*0758*/ 	.byte	0x01, 0x54
	.zero		2


	//----- nvinfo : EIATTR_SYSCALL_OFFSETS
	.align		4
        /*075c*/ 	.byte	0x04, 0x46
        /*075e*/ 	.short	(.L_295 - .L_294)


	//   ....[0]....
.L_294:
        /*0760*/ 	.word	0x00001b10


	//   ....[1]....
        /*0764*/ 	.word	0x00012190


	//   ....[2]....
        /*0768*/ 	.word	0x000122f0


	//   ....[3]....
        /*076c*/ 	.word	0x00012440


	//   ....[4]....
        /*0770*/ 	.word	0x00012580


	//   ....[5]....
        /*0774*/ 	.word	0x00012ed0


	//----- nvinfo : EIATTR_MBARRIER_INSTR_OFFSETS
	.align		4
.L_295:
        /*0778*/ 	.byte	0x04, 0x39
        /*077a*/ 	.short	(.L_297 - .L_296)


	//   ....[0]....
.L_296:
        /*077c*/ 	.word	0x00000270
        /*0780*/ 	.word	0x000000ff
        /*0784*/ 	.word	0x0002e800
        /*0788*/ 	.short	0x0100
        /*078a*/ 	.byte	0x08
	.zero		1


	//   ....[1]....
        /*078c*/ 	.word	0x00000280
        /*0790*/ 	.word	0x000000ff
        /*0794*/ 	.word	0x0002e820
        /*0798*/ 	.short	0x0100
        /*079a*/ 	.byte	0x08
	.zero		1


	//   ....[2]....
        /*079c*/ 	.word	0x00000370
        /*07a0*/ 	.word	0x000000ff
        /*07a4*/ 	.word	0x0002e830
        /*07a8*/ 	.short	0x0100
        /*07aa*/ 	.byte	0x08
	.zero		1


	//   ....[3]....
        /*07ac*/ 	.word	0x00000380
        /*07b0*/ 	.word	0x000000ff
        /*07b4*/ 	.word	0x0002e840
        /*07b8*/ 	.short	0x0100
        /*07ba*/ 	.byte	0x08
	.zero		1


	//   ....[4]....
        /*07bc*/ 	.word	0x00000390
        /*07c0*/ 	.word	0x000000ff
        /*07c4*/ 	.word	0x0002e838
        /*07c8*/ 	.short	0x0100
        /*07ca*/ 	.byte	0x08
	.zero		1


	//   ....[5]....
        /*07cc*/ 	.word	0x000003a0
        /*07d0*/ 	.word	0x000000ff
        /*07d4*/ 	.word	0x0002e848
        /*07d8*/ 	.short	0x0100
        /*07da*/ 	.byte	0x08
	.zero		1


	//   ....[6]....
        /*07dc*/ 	.word	0x000004d0
        /*07e0*/ 	.word	0x000000ff
        /*07e4*/ 	.word	0x0002e850
        /*07e8*/ 	.short	0x0100
        /*07ea*/ 	.byte	0x08
	.zero		1


	//   ....[7]....
        /*07ec*/ 	.word	0x000004e0
        /*07f0*/ 	.word	0x000000ff
        /*07f4*/ 	.word	0x0002e860
        /*07f8*/ 	.short	0x0100
        /*07fa*/ 	.byte	0x08
	.zero		1


	//   ....[8]....
        /*07fc*/ 	.word	0x000004f0
        /*0800*/ 	.word	0x000000ff
        /*0804*/ 	.word	0x0002e858
        /*0808*/ 	.short	0x0100
        /*080a*/ 	.byte	0x08
	.zero		1


	//   ....[9]....
        /*080c*/ 	.word	0x00000500
        /*0810*/ 	.word	0x000000ff
        /*0814*/ 	.word	0x0002e868
        /*0818*/ 	.short	0x0100
        /*081a*/ 	.byte	0x08
	.zero		1


	//   ....[10]....
        /*081c*/ 	.word	0x000005f0
        /*0820*/ 	.word	0x000000ff
        /*0824*/ 	.word	0x0002e870
        /*0828*/ 	.short	0x0100
        /*082a*/ 	.byte	0x06
	.zero		1


	//   ....[11]....
        /*082c*/ 	.word	0x00000600
        /*0830*/ 	.word	0x000000ff
        /*0834*/ 	.word	0x0002e880
        /*0838*/ 	.short	0x0100
        /*083a*/ 	.byte	0x06
	.zero		1


	//   ....[12]....
        /*083c*/ 	.word	0x00000610
        /*0840*/ 	.word	0x000000ff
        /*0844*/ 	.word	0x0002e878
        /*0848*/ 	.short	0x0100
        /*084a*/ 	.byte	0x06
	.zero		1


	//   ....[13]....
        /*084c*/ 	.word	0x00000620
        /*0850*/ 	.word	0x000000ff
        /*0854*/ 	.word	0x0002e888
        /*0858*/ 	.short	0x0100
        /*085a*/ 	.byte	0x06
	.zero		1


	//   ....[14]....
        /*085c*/ 	.word	0x00000750
        /*0860*/ 	.word	0x000000ff
        /*0864*/ 	.word	0x0002e890
        /*0868*/ 	.short	0x0100
        /*086a*/ 	.byte	0x08
	.zero		1


	//   ....[15]....
        /*086c*/ 	.word	0x00000760
        /*0870*/ 	.word	0x000000ff
        /*0874*/ 	.word	0x0002e8a0
        /*0878*/ 	.short	0x0100
        /*087a*/ 	.byte	0x08
	.zero		1


	//   ....[16]....
        /*087c*/ 	.word	0x00000770
        /*0880*/ 	.word	0x000000ff
        /*0884*/ 	.word	0x0002e898
        /*0888*/ 	.short	0x0100
        /*088a*/ 	.byte	0x08
	.zero		1


	//   ....[17]....
        /*088c*/ 	.word	0x00000780
        /*0890*/ 	.word	0x000000ff
        /*0894*/ 	.word	0x0002e8a8
        /*0898*/ 	.short	0x0100
        /*089a*/ 	.byte	0x08
	.zero		1


	//   ....[18]....
        /*089c*/ 	.word	0x000008b0
        /*08a0*/ 	.word	0x000000ff
        /*08a4*/ 	.word	0x0002e8b0
        /*08a8*/ 	.short	0x0100
        /*08aa*/ 	.byte	0x08
	.zero		1


	//   ....[19]....
        /*08ac*/ 	.word	0x000008c0
        /*08b0*/ 	.word	0x000000ff
        /*08b4*/ 	.word	0x0002e8c0
        /*08b8*/ 	.short	0x0100
        /*08ba*/ 	.byte	0x08
	.zero		1


	//   ....[20]....
        /*08bc*/ 	.word	0x000008d0
        /*08c0*/ 	.word	0x000000ff
        /*08c4*/ 	.word	0x0002e8b8
        /*08c8*/ 	.short	0x0100
        /*08ca*/ 	.byte	0x08
	.zero		1


	//   ....[21]....
        /*08cc*/ 	.word	0x000008e0
        /*08d0*/ 	.word	0x000000ff
        /*08d4*/ 	.word	0x0002e8c8
        /*08d8*/ 	.short	0x0100
        /*08da*/ 	.byte	0x08
	.zero		1


	//   ....[22]....
        /*08dc*/ 	.word	0x00001b90
        /*08e0*/ 	.word	0x000000ff
        /*08e4*/ 	.word	0x0002e800
        /*08e8*/ 	.short	0x010a
        /*08ea*/ 	.byte	0x29
	.zero		1


	//   ....[23]....
        /*08ec*/ 	.word	0x00001c10
        /*08f0*/ 	.word	0x00000002
        /*08f4*/ 	.word	0x0002e830
        /*08f8*/ 	.short	0x010a
        /*08fa*/ 	.byte	0x3f
	.zero		1


	//   ....[24]....
        /*08fc*/ 	.word	0x00001c50
        /*0900*/ 	.word	0x00000002
        /*0904*/ 	.word	0x0002e830
        /*0908*/ 	.short	0x010a
        /*090a*/ 	.byte	0x3f
	.zero		1


	//   ....[25]....
        /*090c*/ 	.word	0x00004850
        /*0910*/ 	.word	0x00000057
        /*0914*/ 	.word	0x00000000
        /*0918*/ 	.short	0x0101
        /*091a*/ 	.byte	0x3f
	.zero		1


	//   ....[26]....
        /*091c*/ 	.word	0x00005b50
        /*0920*/ 	.word	0x000000ff
        /*0924*/ 	.word	0x0002e830
        /*0928*/ 	.short	0x010a
        /*092a*/ 	.byte	0x06
	.zero		1


	//   ....[27]....
        /*092c*/ 	.word	0x00005b90
        /*0930*/ 	.word	0x000000ff
        /*0934*/ 	.word	0x0002e830
        /*0938*/ 	.short	0x010a
        /*093a*/ 	.byte	0x06
	.zero		1


	//   ....[28]....
        /*093c*/ 	.word	0x000067a0
        /*0940*/ 	.word	0x000000ff
        /*0944*/ 	.word	0x0002e850
        /*0948*/ 	.short	0x010a
        /*094a*/ 	.byte	0x06
	.zero		1


	//   ....[29]....
        /*094c*/ 	.word	0x000067e0
        /*0950*/ 	.word	0x000000ff
        /*0954*/ 	.word	0x0002e850
        /*0958*/ 	.short	0x010a
        /*095a*/ 	.byte	0x06
	.zero		1


	//   ....[30]....
        /*095c*/ 	.word	0x000094b0
        /*0960*/ 	.word	0x00000002
        /*0964*/ 	.word	0x00000000
        /*0968*/ 	.short	0x0101
        /*096a*/ 	.byte	0x3f
	.zero		1


	//   ....[31]....
        /*096c*/ 	.word	0x000098e0
        /*0970*/ 	.word	0x000000ff
        /*0974*/ 	.word	0x00000000
        /*0978*/ 	.short	0x0101
        /*097a*/ 	.byte	0x06
	.zero		1


	//   ....[32]....
        /*097c*/ 	.word	0x0000a120
        /*0980*/ 	.word	0x000000ff
        /*0984*/ 	.word	0x0002e830
        /*0988*/ 	.short	0x010a
        /*098a*/ 	.byte	0x06
	.zero		1


	//   ....[33]....
        /*098c*/ 	.word	0x0000a160
        /*0990*/ 	.word	0x000000ff
        /*0994*/ 	.word	0x0002e830
        /*0998*/ 	.short	0x010a
        /*099a*/ 	.byte	0x06
	.zero		1


	//   ....[34]....
        /*099c*/ 	.word	0x0000ad40
        /*09a0*/ 	.word	0x000000ff
        /*09a4*/ 	.word	0x0002e850
        /*09a8*/ 	.short	0x010a
        /*09aa*/ 	.byte	0x06
	.zero		1


	//   ....[35]....
        /*09ac*/ 	.word	0x0000ad80
        /*09b0*/ 	.word	0x000000ff
        /*09b4*/ 	.word	0x0002e850
        /*09b8*/ 	.short	0x010a
        /*09ba*/ 	.byte	0x06
	.zero		1


	//   ....[36]....
        /*09bc*/ 	.word	0x0000cc00
        /*09c0*/ 	.word	0x00000002
        /*09c4*/ 	.word	0x00000000
        /*09c8*/ 	.short	0x0101
        /*09ca*/ 	.byte	0x3f
	.zero		1


	//   ....[37]....
        /*09cc*/ 	.word	0x0000cf10
        /*09d0*/ 	.word	0x000000ff
        /*09d4*/ 	.word	0x00000000
        /*09d8*/ 	.short	0x0101
        /*09da*/ 	.byte	0x06
	.zero		1


	//   ....[38]....
        /*09dc*/ 	.word	0x0000d690
        /*09e0*/ 	.word	0x000000ff
        /*09e4*/ 	.word	0x0002e850
        /*09e8*/ 	.short	0x010a
        /*09ea*/ 	.byte	0x04
	.zero		1


	//   ....[39]....
        /*09ec*/ 	.word	0x0000d6d0
        /*09f0*/ 	.word	0x000000ff
        /*09f4*/ 	.word	0x0002e850
        /*09f8*/ 	.short	0x010a
        /*09fa*/ 	.byte	0x04
	.zero		1


	//   ....[40]....
        /*09fc*/ 	.word	0x0000ddb0
        /*0a00*/ 	.word	0x000000ff
        /*0a04*/ 	.word	0x00000000
        /*0a08*/ 	.short	0x0101
        /*0a0a*/ 	.byte	0x04
	.zero		1


	//   ....[41]....
        /*0a0c*/ 	.word	0x0000f9e0
        /*0a10*/ 	.word	0x00000000
        /*0a14*/ 	.word	0x00000000
        /*0a18*/ 	.short	0x0101
        /*0a1a*/ 	.byte	0x3f
	.zero		1


	//   ....[42]....
        /*0a1c*/ 	.word	0x00012970
        /*0a20*/ 	.word	0x00000004
        /*0a24*/ 	.word	0x0002e880
        /*0a28*/ 	.short	0x010a
        /*0a2a*/ 	.byte	0x3f
	.zero		1


	//   ....[43]....
        /*0a2c*/ 	.word	0x00012b10
        /*0a30*/ 	.word	0x00000004
        /*0a34*/ 	.word	0x0002e840
        /*0a38*/ 	.short	0x010a
        /*0a3a*/ 	.byte	0x3f
	.zero		1


	//   ....[44]....
        /*0a3c*/ 	.word	0x000136b0
        /*0a40*/ 	.word	0x00000012
        /*0a44*/ 	.word	0x0002e800
        /*0a48*/ 	.short	0x0107
        /*0a4a*/ 	.byte	0x3f
	.zero		1


	//   ....[45]....
        /*0a4c*/ 	.word	0x000137a0
        /*0a50*/ 	.word	0x00000012
        /*0a54*/ 	.word	0x0002e800
        /*0a58*/ 	.short	0x0101
        /*0a5a*/ 	.byte	0x3f
	.zero		1


	//   ....[46]....
        /*0a5c*/ 	.word	0x000137c0
        /*0a60*/ 	.word	0x00000012
        /*0a64*/ 	.word	0x0002e820
        /*0a68*/ 	.short	0x010a
        /*0a6a*/ 	.byte	0x3f
	.zero		1


	//   ....[47]....
        /*0a6c*/ 	.word	0x00013ac0
        /*0a70*/ 	.word	0x00000004
        /*0a74*/ 	.word	0x0002e880
        /*0a78*/ 	.short	0x010a
        /*0a7a*/ 	.byte	0x3f
	.zero		1


	//   ....[48]....
        /*0a7c*/ 	.word	0x00013d20
        /*0a80*/ 	.word	0x00000004
        /*0a84*/ 	.word	0x0002e840
        /*0a88*/ 	.short	0x010a
        /*0a8a*/ 	.byte	0x3f
	.zero		1


	//   ....[49]....
        /*0a8c*/ 	.word	0x00013ff0
        /*0a90*/ 	.word	0x00000013
        /*0a94*/ 	.word	0x0002e870
        /*0a98*/ 	.short	0x010a
        /*0a9a*/ 	.byte	0x3f
	.zero		1


	//   ....[50]....
        /*0a9c*/ 	.word	0x00014060
        /*0aa0*/ 	.word	0x00000013
        /*0aa4*/ 	.word	0x0002e860
        /*0aa8*/ 	.short	0x010a
        /*0aaa*/ 	.byte	0x3f
	.zero		1


	//   ....[51]....
        /*0aac*/ 	.word	0x00014700
        /*0ab0*/ 	.word	0x00000013
        /*0ab4*/ 	.word	0x0002e850
        /*0ab8*/ 	.short	0x0101
        /*0aba*/ 	.byte	0x3f
	.zero		1


	//   ....[52]....
        /*0abc*/ 	.word	0x00014780
        /*0ac0*/ 	.word	0x00000013
        /*0ac4*/ 	.word	0x00000000
        /*0ac8*/ 	.short	0x0101
        /*0aca*/ 	.byte	0x3f
	.zero		1


	//   ....[53]....
        /*0acc*/ 	.word	0x00014990
        /*0ad0*/ 	.word	0x00000010
        /*0ad4*/ 	.word	0x0002e870
        /*0ad8*/ 	.short	0x010a
        /*0ada*/ 	.byte	0x3f
	.zero		1


	//   ....[54]....
        /*0adc*/ 	.word	0x00014a20
        /*0ae0*/ 	.word	0x00000010
        /*0ae4*/ 	.word	0x0002e860
        /*0ae8*/ 	.short	0x010a
        /*0aea*/ 	.byte	0x3f
	.zero		1


	//   ....[55]....
        /*0aec*/ 	.word	0x000150e0
        /*0af0*/ 	.word	0x00000010
        /*0af4*/ 	.word	0x0002e850
        /*0af8*/ 	.short	0x0101
        /*0afa*/ 	.byte	0x3f
	.zero		1


	//   ....[56]....
        /*0afc*/ 	.word	0x00015120
        /*0b00*/ 	.word	0x00000000
        /*0b04*/ 	.word	0x00000000
        /*0b08*/ 	.short	0x0101
        /*0b0a*/ 	.byte	0x3f
	.zero		1


	//   ....[57]....
        /*0b0c*/ 	.word	0x00015ed0
        /*0b10*/ 	.word	0x00000000
        /*0b14*/ 	.word	0x0002e820
        /*0b18*/ 	.short	0x010a
        /*0b1a*/ 	.byte	0x3f
	.zero		1


	//   ....[58]....
        /*0b1c*/ 	.word	0x00016090
        /*0b20*/ 	.word	0x00000006
        /*0b24*/ 	.word	0x00000000
        /*0b28*/ 	.short	0x010a
        /*0b2a*/ 	.byte	0x3f
	.zero		1


	//   ....[59]....
        /*0b2c*/ 	.word	0x00016100
        /*0b30*/ 	.word	0x00000007
        /*0b34*/ 	.word	0x00000000
        /*0b38*/ 	.short	0x010a
        /*0b3a*/ 	.byte	0x3f
	.zero		1


	//   ....[60]....
        /*0b3c*/ 	.word	0x00016160
        /*0b40*/ 	.word	0x00000004
        /*0b44*/ 	.word	0x0002e860
        /*0b48*/ 	.short	0x010a
        /*0b4a*/ 	.byte	0x3f
	.zero		1


	//   ....[61]....
        /*0b4c*/ 	.word	0x000161b0
        /*0b50*/ 	.word	0x00000003
        /*0b54*/ 	.word	0x0002e860
        /*0b58*/ 	.short	0x010a
        /*0b5a*/ 	.byte	0x3f
	.zero		1


	//   ....[62]....
        /*0b5c*/ 	.word	0x000161f0
        /*0b60*/ 	.word	0x00000004
        /*0b64*/ 	.word	0x0002e880
        /*0b68*/ 	.short	0x010a
        /*0b6a*/ 	.byte	0x3f
	.zero		1


	//   ....[63]....
        /*0b6c*/ 	.word	0x00016210
        /*0b70*/ 	.word	0x00000003
        /*0b74*/ 	.word	0x0002e880
        /*0b78*/ 	.short	0x010a
        /*0b7a*/ 	.byte	0x3f
	.zero		1


	//   ....[64]....
        /*0b7c*/ 	.word	0x00016280
        /*0b80*/ 	.word	0x00000003
        /*0b84*/ 	.word	0x0002e800
        /*0b88*/ 	.short	0x010a
        /*0b8a*/ 	.byte	0x3f
	.zero		1


	//   ....[65]....
        /*0b8c*/ 	.word	0x000162d0
        /*0b90*/ 	.word	0x00000002
        /*0b94*/ 	.word	0x0002e830
        /*0b98*/ 	.short	0x010a
        /*0b9a*/ 	.byte	0x3f
	.zero		1


	//   ....[66]....
        /*0b9c*/ 	.word	0x00016330
        /*0ba0*/ 	.word	0x00000007
        /*0ba4*/ 	.word	0x0002e830
        /*0ba8*/ 	.short	0x010a
        /*0baa*/ 	.byte	0x3f
	.zero		1


	//   ....[67]....
        /*0bac*/ 	.word	0x00016390
        /*0bb0*/ 	.word	0x00000007
        /*0bb4*/ 	.word	0x0002e850
        /*0bb8*/ 	.short	0x010a
        /*0bba*/ 	.byte	0x3f
	.zero		1


	//   ....[68]....
        /*0bbc*/ 	.word	0x000163f0
        /*0bc0*/ 	.word	0x00000007
        /*0bc4*/ 	.word	0x0002e830
        /*0bc8*/ 	.short	0x010a
        /*0bca*/ 	.byte	0x3f
	.zero		1


	//   ....[69]....
        /*0bcc*/ 	.word	0x00016450
        /*0bd0*/ 	.word	0x00000007
        /*0bd4*/ 	.word	0x0002e850
        /*0bd8*/ 	.short	0x010a
        /*0bda*/ 	.byte	0x3f
	.zero		1


	//   ....[70]....
        /*0bdc*/ 	.word	0x000164b0
        /*0be0*/ 	.word	0x00000005
        /*0be4*/ 	.word	0x0002e850
        /*0be8*/ 	.short	0x010a
        /*0bea*/ 	.byte	0x3f
	.zero		1


	//   ....[71]....
        /*0bec*/ 	.word	0x00016600
        /*0bf0*/ 	.word	0x00000004
        /*0bf4*/ 	.word	0x0002e880
        /*0bf8*/ 	.short	0x010a
        /*0bfa*/ 	.byte	0x3f
	.zero		1


	//   ....[72]....
        /*0bfc*/ 	.word	0x00016650
        /*0c00*/ 	.word	0x00000004
        /*0c04*/ 	.word	0x0002e840
        /*0c08*/ 	.short	0x010a
        /*0c0a*/ 	.byte	0x3f
	.zero		1


	//   ....[73]....
        /*0c0c*/ 	.word	0x00017070
        /*0c10*/ 	.word	0x00000012
        /*0c14*/ 	.word	0x0002e820
        /*0c18*/ 	.short	0x010a
        /*0c1a*/ 	.byte	0x3f
	.zero		1


	//   ....[74]....
        /*0c1c*/ 	.word	0x000170c0
        /*0c20*/ 	.word	0x00000004
        /*0c24*/ 	.word	0x0002e880
        /*0c28*/ 	.short	0x010a
        /*0c2a*/ 	.byte	0x3f
	.zero		1


	//   ....[75]....
        /*0c2c*/ 	.word	0x00017110
        /*0c30*/ 	.word	0x00000004
        /*0c34*/ 	.word	0x0002e840
        /*0c38*/ 	.short	0x010a
        /*0c3a*/ 	.byte	0x3f
	.zero		1


	//   ....[76]....
        /*0c3c*/ 	.word	0x00017160
        /*0c40*/ 	.word	0x00000013
        /*0c44*/ 	.word	0x0002e870
        /*0c48*/ 	.short	0x010a
        /*0c4a*/ 	.byte	0x3f
	.zero		1


	//   ....[77]....
        /*0c4c*/ 	.word	0x000171b0
        /*0c50*/ 	.word	0x00000013
        /*0c54*/ 	.word	0x0002e860
        /*0c58*/ 	.short	0x010a
        /*0c5a*/ 	.byte	0x3f
	.zero		1


	//   ....[78]....
        /*0c5c*/ 	.word	0x00017200
        /*0c60*/ 	.word	0x00000010
        /*0c64*/ 	.word	0x0002e870
        /*0c68*/ 	.short	0x010a
        /*0c6a*/ 	.byte	0x3f
	.zero		1


	//   ....[79]....
        /*0c6c*/ 	.word	0x00017250
        /*0c70*/ 	.word	0x00000010
        /*0c74*/ 	.word	0x0002e860
        /*0c78*/ 	.short	0x010a
        /*0c7a*/ 	.byte	0x3f
	.zero		1


	//   ....[80]....
        /*0c7c*/ 	.word	0x000172a0
        /*0c80*/ 	.word	0x00000000
        /*0c84*/ 	.word	0x0002e820
        /*0c88*/ 	.short	0x010a
        /*0c8a*/ 	.byte	0x3f
	.zero		1


	//   ....[81]....
        /*0c8c*/ 	.word	0x00017440
        /*0c90*/ 	.word	0x00000006
        /*0c94*/ 	.word	0x00000000
        /*0c98*/ 	.short	0x010a
        /*0c9a*/ 	.byte	0x3f
	.zero		1


	//   ....[82]....
        /*0c9c*/ 	.word	0x00017490
        /*0ca0*/ 	.word	0x00000007
        /*0ca4*/ 	.word	0x00000000
        /*0ca8*/ 	.short	0x010a
        /*0caa*/ 	.byte	0x3f
	.zero		1


	//   ....[83]....
        /*0cac*/ 	.word	0x000174e0
        /*0cb0*/ 	.word	0x00000004
        /*0cb4*/ 	.word	0x0002e860
        /*0cb8*/ 	.short	0x010a
        /*0cba*/ 	.byte	0x3f
	.zero		1


	//   ....[84]....
        /*0cbc*/ 	.word	0x00017530
        /*0cc0*/ 	.word	0x00000003
        /*0cc4*/ 	.word	0x0002e860
        /*0cc8*/ 	.short	0x010a
        /*0cca*/ 	.byte	0x3f
	.zero		1


	//   ....[85]....
        /*0ccc*/ 	.word	0x00017580
        /*0cd0*/ 	.word	0x00000004
        /*0cd4*/ 	.word	0x0002e880
        /*0cd8*/ 	.short	0x010a
        /*0cda*/ 	.byte	0x3f
	.zero		1


	//----- nvinfo : EIATTR_NUM_MBARRIERS
	.align		4
.L_297:
        /*0cdc*/ 	.byte	0x03, 0x38
        /*0cde*/ 	.short	0x0016


	//----- nvinfo : EIATTR_EXIT_INSTR_OFFSETS
	.align		4
        /*0ce0*/ 	.byte	0x04, 0x1c
        /*0ce2*/ 	.short	(.L_299 - .L_298)


	//   ....[0]....
.L_298:
        /*0ce4*/ 	.word	0x00000a80


	//   ....[1]....
        /*0ce8*/ 	.word	0x00010930


	//   ....[2]....
        /*0cec*/ 	.word	0x00016260


	//----- nvinfo : EIATTR_MAX_THREADS
	.align		4
.L_299:
        /*0cf0*/ 	.byte	0x04, 0x05
        /*0cf2*/ 	.short	(.L_301 - .L_300)
.L_300:
        /*0cf4*/ 	.word	0x00000180
        /*0cf8*/ 	.word	0x00000001
        /*0cfc*/ 	.word	0x00000001


	//----- nvinfo : EIATTR_CRS_STACK_SIZE
	.align		4
.L_301:
        /*0d00*/ 	.byte	0x04, 0x1e
        /*0d02*/ 	.short	(.L_303 - .L_302)
.L_302:
        /*0d04*/ 	.word	0x00000000


	//----- nvinfo : EIATTR_CBANK_PARAM_SIZE
	.align		4
.L_303:
        /*0d08*/ 	.byte	0x03, 0x19
        /*0d0a*/ 	.short	0x0af0


	//----- nvinfo : EIATTR_PARAM_CBANK
	.align		4
        /*0d0c*/ 	.byte	0x04, 0x0a
        /*0d0e*/ 	.short	(.L_305 - .L_304)
	.align		4
.L_304:
        /*0d10*/ 	.word	index@(.nv.constant0._ZN7cutlass13device_kernelIN5flash11enable_sm90INS1_16FlashAttnFwdSm90INS1_25CollectiveMainloopFwdSm90ILi2EN4cute5tupleIJNS5_1CILi1EEES8_S8_EEENS6_IJNS7_ILi128EEENS7_ILi224EEESA_EEELi128ENS_12float_e4m3_tEfNS_4arch4Sm90ELb1ELb0ELb0ELb1ELb0ELb0ELb0ELb1ELb1ELb1ELb0ELb0EEENS1_21CollectiveEpilogueFwdINS6_IJSA_SA_SB_EEES9_NS_10bfloat16_tESF_Li256ELb1ELb1ELb0ELb1EEENS1_36VarlenDynamicPersistentTileSchedulerILi128ELi224ELi256ELi128ELb0ELb1ELb1ELb1ELb1ELb1EEEEEEEEEvNT_6ParamsE)
        /*0d14*/ 	.short	0x0210
        /*0d16*/ 	.short	0x0af0


	//----- nvinfo : EIATTR_SW_WAR
	.align		4
.L_305:
        /*0d18*/ 	.byte	0x04, 0x36
        /*0d1a*/ 	.short	(.L_307 - .L_306)
.L_306:
        /*0d1c*/ 	.word	0x00000008
.L_307:


//--------------------- .nv.info._ZN7cutlass13device_kernelIN5flash11enable_sm90INS1_16FlashAttnFwdSm90INS1_25CollectiveMainloopFwdSm90ILi2EN4cute5tupleIJNS5_1CILi1EEES8_S8_EEENS6_IJNS7_ILi128EEENS7_ILi224EEESA_EEELi128ENS_12float_e4m3_tEfNS_4arch4Sm90ELb1ELb0ELb0ELb1ELb0ELb1ELb0ELb1ELb1ELb1ELb0ELb0EEENS1_21CollectiveEpilogueFwdINS6_IJSA_SA_SB_EEES9_NS_10bfloat16_tESF_Li256ELb1ELb1ELb0ELb1EEENS1_36VarlenDynamicPersistentTileSchedulerILi128ELi224ELi256ELi128ELb0ELb1ELb1ELb1ELb1ELb1EEEEEEEEEvNT_6ParamsE --------------------------
	.section	.nv.info._ZN7cutlass13device_kernelIN5flash11enable_sm90INS1_16FlashAttnFwdSm90INS1_25CollectiveMainloopFwdSm90ILi2EN4cute5tupleIJNS5_1CILi1EEES8_S8_EEENS6_IJNS7_ILi128EEENS7_ILi224EEESA_EEELi128ENS_12float_e4m3_tEfNS_4arch4Sm90ELb1ELb0ELb0ELb1ELb0ELb1ELb0ELb1ELb1ELb1ELb0ELb0EEENS1_21CollectiveEpilogueFwdINS6_IJSA_SA_SB_EEES9_NS_10bfloat16_tESF_Li256ELb1ELb1ELb0ELb1EEENS1_36VarlenDynamicPersistentTileSchedulerILi128ELi224ELi256ELi128ELb0ELb1ELb1ELb1ELb1ELb1EEEEEEEEEvNT_6ParamsE,"",@"SHT_CUDA_INFO"
	.sectionflags	@""
	.align	4


	//----- nvinfo : EIATTR_CUDA_API_VERSION
	.align		4
        /*0000*/ 	.byte	0x04, 0x37
        /*0002*/ 	.short	(.L_309 - .L_308)
.L_308:
        /*0004*/ 	.word	0x00000082


	//----- nvinfo : EIATTR_KPARAM_INFO
	.align		4
.L_309:
        /*0008*/ 	.byte	0x04, 0x17
        /*000a*/ 	.short	(.L_311 - .L_310)
.L_310:
        /*000c*/ 	.word	0x00000000
        /*0010*/ 	.short	0x0000
        /*0012*/ 	.short	0x0070
        /*0014*/ 	.byte	0x00, 0xf0, 0x01, 0x2a


	//----- nvinfo : EIATTR_SPARSE_MMA_MASK
	.align		4
.L_311:
        /*0018*/ 	.byte	0x03, 0x50
        /*001a*/ 	.short	0x0000


	//----- nvinfo : EIATTR_MAXREG_COUNT
	.align		4
        /*001c*/ 	.byte	0x03, 0x1b
        /*001e*/ 	.short	0x00a8


	//----- nvinfo : EIATTR_NUM_BARRIERS
	.align		4
        /*0020*/ 	.byte	0x02, 0x4c
        /*0022*/ 	.byte	0x10
	.zero		1


	//----- nvinfo : EIATTR_EXTERNS
	.align		4
        /*0024*/ 	.byte	0x04, 0x0f
        /*0026*/ 	.short	(.L_313 - .L_312)


	//   ....[0]....
	.align		4
.L_312:
        /*0028*/ 	.word	index@(__assertfail)


	//----- nvinfo : EIATTR_ANNOTATIONS
	.align		4
.L_313:
        /*002c*/ 	.byte	0x04, 0x55
        /*002e*/ 	.short	(.L_315 - .L_314)


	//   ....[0]....
.L_314:
        /* <DEDUP_REMOVED lines=153> */


	//----- nvinfo : EIATTR_MERCURY_ISA_VERSION
	.align		4
.L_315:
        /*09b0*/ 	.byte	0x03, 0x5f
        /*09b2*/ 	.short	0x0101


	//----- nvinfo : EIATTR_UNUSED_LOAD_BYTE_OFFSET
	.align		4
        /*09b4*/ 	.byte	0x04, 0x44
        /*09b6*/ 	.short	(.L_317 - .L_316)


	//   ....[0]....
.L_316:
        /*09b8*/ 	.word	0x00000ae0
        /*09bc*/ 	.word	0x0000fff0


	//   ....[1]....
        /*09c0*/ 	.word	0x00020510
        /*09c4*/ 	.word	0x0000fff0


	//----- nvinfo : EIATTR_INT_WARP_WIDE_INSTR_OFFSETS
	.align		4
.L_317:
        /*09c8*/ 	.byte	0x04, 0x31
        /*09ca*/ 	.short	(.L_319 - .L_318)


	//   ....[0]....
.L_318:
        /*09cc*/ 	.word	0x00000190


	//   ....[1]....
        /*09d0*/ 	.word	0x000001d0


	//   ....[2]....
        /*09d4*/ 	.word	0x00000240


	//   ....[3]....
        /*09d8*/ 	.word	0x000255c0


	//   ....[4]....
        /*09dc*/ 	.word	0x00025660


	//   ....[5]....
        /*09e0*/ 	.word	0x000281f0


	//   ....[6]....
        /*09e4*/ 	.word	0x00028290


	//----- nvinfo : EIATTR_COOP_GROUP_MASK_REGIDS
	.align		4
.L_319:
        /*09e8*/ 	.byte	0x04, 0x29
        /*09ea*/ 	.short	(.L_321 - .L_320)


	//   ....[0]....
.L_320:
        /*09ec*/ 	.word	0xffffffff


	//   ....[1]....
        /*09f0*/ 	.word	0xffffffff


	//   ....[2]....
        /*09f4*/ 	.word	0xffffffff


	//   ....[3]....
        /*09f8*/ 	.word	0xffffffff


	//   ....[4]....
        /*09fc*/ 	.word	0xffffffff


	//   ....[5]....
        /*0a00*/ 	.word	0xffffffff


	//   ....[6]....
        /*0a04*/ 	.word	0xffffffff


	//   ....[7]....
        /*0a08*/ 	.word	0xffffffff


	//   ....[8]....
        /*0a0c*/ 	.word	0xffffffff


	//   ....[9]....
        /*0a10*/ 	.word	0xffffffff


	//   ....[10]....
        /*0a14*/ 	.word	0xffffffff


	//   ....[11]....
        /*0a18*/ 	.word	0xffffffff


	//   ....[12]....
        /*0a1c*/ 	.word	0xffffffff


	//   ....[13]....
        /*0a20*/ 	.word	0xffffffff


	//   ....[14]....
        /*0a24*/ 	.word	0xffffffff


	//   ....[15]....
        /*0a28*/ 	.word	0xffffffff


	//   ....[16]....
        /*0a2c*/ 	.word	0xffffffff


	//   ....[17]....
        /*0a30*/ 	.word	0xffffffff


	//   ....[18]....
        /*0a34*/ 	.word	0xffffffff


	//   ....[19]....
        /*0a38*/ 	.word	0xffffffff


	//   ....[20]....
        /*0a3c*/ 	.word	0xffffffff


	//   ....[21]....
        /*0a40*/ 	.word	0xffffffff


	//   ....[22]....
        /*0a44*/ 	.word	0xffffffff


	//   ....[23]....
        /*0a48*/ 	.word	0xffffffff


	//   ....[24]....
        /*0a4c*/ 	.word	0xffffffff


	//   ....[25]....
        /*0a50*/ 	.word	0xffffffff


	//   ....[26]....
        /*0a54*/ 	.word	0xffffffff


	//   ....[27]....
        /*0a58*/ 	.word	0xffffffff


	//   ....[28]....
        /*0a5c*/ 	.word	0xffffffff


	//   ....[29]....
        /*0a60*/ 	.word	0xffffffff


	//   ....[30]....
        /*0a64*/ 	.word	0xffffffff


	//   ....[31]....
        /*0a68*/ 	.word	0xffffffff


	//   ....[32]....
        /*0a6c*/ 	.word	0xffffffff


	//   ....[33]....
        /*0a70*/ 	.word	0xffffffff


	//   ....[34]....
        /*0a74*/ 	.word	0xffffffff


	//   ....[35]....
        /*0a78*/ 	.word	0xffffffff


	//   ....[36]....
        /*0a7c*/ 	.word	0xffffffff


	//   ....[37]....
        /*0a80*/ 	.word	0xffffffff


	//   ....[38]....
        /*0a84*/ 	.word	0xffffffff


	//   ....[39]....
        /*0a88*/ 	.word	0xffffffff


	//   ....[40]....
        /*0a8c*/ 	.word	0xffffffff


	//   ....[41]....
        /*0a90*/ 	.word	0xffffffff


	//   ....[42]....
        /*0a94*/ 	.word	0xffffffff


	//   ....[43]....
        /*0a98*/ 	.word	0xffffffff


	//   ....[44]....
        /*0a9c*/ 	.word	0xffffffff


	//   ....[45]....
        /*0aa0*/ 	.word	0xffffffff


	//   ....[46]....
        /*0aa4*/ 	.word	0xffffffff


	//   ....[47]....
        /*0aa8*/ 	.word	0xffffffff


	//   ....[48]....
        /*0aac*/ 	.word	0xffffffff


	//   ....[49]....
        /*0ab0*/ 	.word	0xffffffff


	//   ....[50]....
        /*0ab4*/ 	.word	0xffffffff


	//   ....[51]....
        /*0ab8*/ 	.word	0xffffffff


	//   ....[52]....
        /*0abc*/ 	.word	0xffffffff


	//   ....[53]....
        /*0ac0*/ 	.word	0xffffffff


	//   ....[54]....
        /*0ac4*/ 	.word	0xffffffff


	//   ....[55]....
        /*0ac8*/ 	.word	0xffffffff


	//   ....[56]....
        /*0acc*/ 	.word	0xffffffff


	//   ....[57]....
        /*0ad0*/ 	.word	0xffffffff


	//   ....[58]....
        /*0ad4*/ 	.word	0xffffffff


	//   ....[59]....
        /*0ad8*/ 	.word	0xffffffff


	//   ....[60]....
        /*0adc*/ 	.word	0xffffffff


	//   ....[61]....
        /*0ae0*/ 	.word	0xffffffff


	//   ....[62]....
        /*0ae4*/ 	.word	0xffffffff


	//   ....[63]....
        /*0ae8*/ 	.word	0xffffffff


	//   ....[64]....
        /*0aec*/ 	.word	0xffffffff


	//   ....[65]....
        /*0af0*/ 	.word	0xffffffff


	//   ....[66]....
        /*0af4*/ 	.word	0xffffffff


	//   ....[67]....
        /*0af8*/ 	.word	0xffffffff


	//   ....[68]....
        /*0afc*/ 	.word	0xffffffff


	//   ....[69]....
        /*0b00*/ 	.word	0xffffffff


	//   ....[70]....
        /*0b04*/ 	.word	0xffffffff


	//   ....[71]....
        /*0b08*/ 	.word	0xffffffff


	//   ....[72]....
        /*0b0c*/ 	.word	0xffffffff


	//   ....[73]....
        /*0b10*/ 	.word	0xffffffff


	//   ....[74]....
        /*0b14*/ 	.word	0xffffffff


	//   ....[75]....
        /*0b18*/ 	.word	0xffffffff


	//   ....[76]....
        /*0b1c*/ 	.word	0xffffffff


	//   ....[77]....
        /*0b20*/ 	.word	0xffffffff


	//   ....[78]....
        /*0b24*/ 	.word	0xffffffff


	//   ....[79]....
        /*0b28*/ 	.word	0xffffffff


	//   ....[80]....
        /*0b2c*/ 	.word	0xffffffff


	//   ....[81]....
        /*0b30*/ 	.word	0xffffffff


	//   ....[82]....
        /*0b34*/ 	.word	0xffffffff


	//   ....[83]....
        /*0b38*/ 	.word	0xffffffff


	//   ....[84]....
        /*0b3c*/ 	.word	0xffffffff


	//   ....[85]....
        /*0b40*/ 	.word	0xffffffff


	//   ....[86]....
        /*0b44*/ 	.word	0xffffffff


	//   ....[87]....
        /*0b48*/ 	.word	0xffffffff


	//   ....[88]....
        /*0b4c*/ 	.word	0xffffffff


	//   ....[89]....
        /*0b50*/ 	.word	0xffffffff


	//   ....[90]....
        /*0b54*/ 	.word	0xffffffff


	//   ....[91]....
        /*0b58*/ 	.word	0xffffffff


	//   ....[92]....
        /*0b5c*/ 	.word	0xffffffff


	//   ....[93]....
        /*0b60*/ 	.word	0xffffffff


	//   ....[94]....
        /*0b64*/ 	.word	0xffffffff


	//   ....[95]....
        /*0b68*/ 	.word	0xffffffff


	//   ....[96]....
        /*0b6c*/ 	.word	0xffffffff


	//   ....[97]....
        /*0b70*/ 	.word	0xffffffff


	//   ....[98]....
        /*0b74*/ 	.word	0xffffffff


	//   ....[99]....
        /*0b78*/ 	.word	0xffffffff


	//   ....[100]....
        /*0b7c*/ 	.word	0xffffffff


	//   ....[101]....
        /*0b80*/ 	.word	0xffffffff


	//   ....[102]....
        /*0b84*/ 	.word	0xffffffff


	//   ....[103]....
        /*0b88*/ 	.word	0xffffffff


	//   ....[104]....
        /*0b8c*/ 	.word	0xffffffff


	//   ....[105]....
        /*0b90*/ 	.word	0xffffffff


	//   ....[106]....
        /*0b94*/ 	.word	0xffffffff


	//   ....[107]....
        /*0b98*/ 	.word	0xffffffff


	//   ....[108]....
        /*0b9c*/ 	.word	0xffffffff


	//   ....[109]....
        /*0ba0*/ 	.word	0xffffffff


	//   ....[110]....
        /*0ba4*/ 	.word	0xffffffff


	//   ....[111]....
        /*0ba8*/ 	.word	0xffffffff


	//   ....[112]....
        /*0bac*/ 	.word	0xffffffff


	//   ....[113]....
        /*0bb0*/ 	.word	0xffffffff


	//   ....[114]....
        /*0bb4*/ 	.word	0xffffffff


	//   ....[115]....
        /*0bb8*/ 	.word	0xffffffff


	//   ....[116]....
        /*0bbc*/ 	.word	0xffffffff


	//   ....[117]....
        /*0bc0*/ 	.word	0xffffffff


	//   ....[118]....
        /*0bc4*/ 	.word	0xffffffff


	//   ....[119]....
        /*0bc8*/ 	.word	0xffffffff


	//   ....[120]....
        /*0bcc*/ 	.word	0xffffffff


	//   ....[121]....
        /*0bd0*/ 	.word	0xffffffff


	//   ....[122]....
        /*0bd4*/ 	.word	0xffffffff


	//   ....[123]....
        /*0bd8*/ 	.word	0xffffffff


	//   ....[124]....
        /*0bdc*/ 	.word	0xffffffff


	//   ....[125]....
        /*0be0*/ 	.word	0xffffffff


	//   ....[126]....
        /*0be4*/ 	.word	0xffffffff


	//   ....[127]....
        /*0be8*/ 	.word	0xffffffff


	//   ....[128]....
        /*0bec*/ 	.word	0xffffffff


	//   ....[129]....
        /*0bf0*/ 	.word	0xffffffff


	//   ....[130]....
        /*0bf4*/ 	.word	0xffffffff


	//   ....[131]....
        /*0bf8*/ 	.word	0xffffffff


	//   ....[132]....
        /*0bfc*/ 	.word	0xffffffff


	//   ....[133]....
        /*0c00*/ 	.word	0xffffffff


	//   ....[134]....
        /*0c04*/ 	.word	0xffffffff


	//   ....[135]....
        /*0c08*/ 	.word	0xffffffff


	//   ....[136]....
        /*0c0c*/ 	.word	0xffffffff


	//   ....[137]....
        /*0c10*/ 	.word	0xffffffff


	//   ....[138]....
        /*0c14*/ 	.word	0xffffffff


	//   ....[139]....
        /*0c18*/ 	.word	0xffffffff


	//   ....[140]....
        /*0c1c*/ 	.word	0xffffffff


	//   ....[141]....
        /*0c20*/ 	.word	0xffffffff


	//   ....[142]....
        /*0c24*/ 	.word	0xffffffff


	//   ....[143]....
        /*0c28*/ 	.word	0xffffffff


	//   ....[144]....
        /*0c2c*/ 	.word	0xffffffff


	//   ....[145]....
        /*0c30*/ 	.word	0xffffffff


	//   ....[146]....
        /*0c34*/ 	.word	0xffffffff


	//   ....[147]....
        /*0c38*/ 	.word	0xffffffff


	//   ....[148]....
        /*0c3c*/ 	.word	0x0500000f


	//   ....[149]....
        /*0c40*/ 	.word	0x0500000f


	//   ....[150]....
        /*0c44*/ 	.word	0x0500000f


	//   ....[151]....
        /*0c48*/ 	.word	0x0500000f


	//   ....[152]....
        /*0c4c*/ 	.word	0x0500000f


	//   ....[153]....
        /*0c50*/ 	.word	0x0500000f


	//   ....[154]....
        /*0c54*/ 	.word	0x0500000f


	//   ....[155]....
        /*0c58*/ 	.word	0x0500000f


	//   ....[156]....
        /*0c5c*/ 	.word	0x0500000f


	//   ....[157]....
        /*0c60*/ 	.word	0x0500000f


	//   ....[158]....
        /*0c64*/ 	.word	0x0500000f


	//   ....[159]....
        /*0c68*/ 	.word	0x0500000f


	//   ....[160]....
        /*0c6c*/ 	.word	0x0500000f


	//   ....[161]....
        /*0c70*/ 	.word	0x0500000f


	//   ....[162]....
        /*0c74*/ 	.word	0x0500000f


	//   ....[163]....
        /*0c78*/ 	.word	0x0500000f


	//   ....[164]....
        /*0c7c*/ 	.word	0x0500000f


	//   ....[165]....
        /*0c80*/ 	.word	0x0500000f


	//   ....[166]....
        /*0c84*/ 	.word	0x0500000f


	//   ....[167]....
        /*0c88*/ 	.word	0x0500000f


	//   ....[168]....
        /*0c8c*/ 	.word	0x0500000f


	//   ....[169]....
        /*0c90*/ 	.word	0x0500000f


	//   ....[170]....
        /*0c94*/ 	.word	0x0500000f


	//   ....[171]....
        /*0c98*/ 	.word	0x0500000f


	//   ....[172]....
        /*0c9c*/ 	.word	0x0500000f


	//   ....[173]....
        /*0ca0*/ 	.word	0x0500000f


	//   ....[174]....
        /*0ca4*/ 	.word	0x0500000f


	//   ....[175]....
        /*0ca8*/ 	.word	0x0500000f


	//   ....[176]....
        /*0cac*/ 	.word	0x0500000f


	//   ....[177]....
        /*0cb0*/ 	.word	0x0500000f


	//   ....[178]....
        /*0cb4*/ 	.word	0x0500000f


	//   ....[179]....
        /*0cb8*/ 	.word	0x0500000f


	//   ....[180]....
        /*0cbc*/ 	.word	0x0500000f


	//   ....[181]....
        /*0cc0*/ 	.word	0x0500000f


	//   ....[182]....
        /*0cc4*/ 	.word	0x0500000f


	//   ....[183]....
        /*0cc8*/ 	.word	0x0500000f


	//   ....[184]....
        /*0ccc*/ 	.word	0x0500000f


	//   ....[185]....
        /*0cd0*/ 	.word	0x0500000f


	//   ....[186]....
        /*0cd4*/ 	.word	0x0500000f


	//   ....[187]....
        /*0cd8*/ 	.word	0x0500000f


	//   ....[188]....
        /*0cdc*/ 	.word	0x0500000f


	//   ....[189]....
        /*0ce0*/ 	.word	0x0500000f


	//   ....[190]....
        /*0ce4*/ 	.word	0x0500000f


	//   ....[191]....
        /*0ce8*/ 	.word	0x0500000f


	//   ....[192]....
        /*0cec*/ 	.word	0x0500000f


	//   ....[193]....
        /*0cf0*/ 	.word	0x0500000f


	//   ....[194]....
        /*0cf4*/ 	.word	0x0500000f


	//   ....[195]....
        /*0cf8*/ 	.word	0x0500000f


	//   ....[196]....
        /*0cfc*/ 	.word	0x0500000f


	//   ....[197]....
        /*0d00*/ 	.word	0x0500000f


	//   ....[198]....
        /*0d04*/ 	.word	0x0500000f


	//   ....[199]....
        /*0d08*/ 	.word	0x0500000f


	//   ....[200]....
        /*0d0c*/ 	.word	0x0500000f


	//   ....[201]....
        /*0d10*/ 	.word	0x0500000f


	//   ....[202]....
        /*0d14*/ 	.word	0x0500000f


	//   ....[203]....
        /*0d18*/ 	.word	0x0500000f


	//   ....[204]....
        /*0d1c*/ 	.word	0x0500000f


	//   ....[205]....
        /*0d20*/ 	.word	0x0500000f


	//   ....[206]....
        /*0d24*/ 	.word	0x0500000f


	//   ....[207]....
        /*0d28*/ 	.word	0x0500000f


	//   ....[208]....
        /*0d2c*/ 	.word	0x0500000f


	//   ....[209]....
        /*0d30*/ 	.word	0x0500000f


	//   ....[210]....
        /*0d34*/ 	.word	0x0500000f


	//   ....[211]....
        /*0d38*/ 	.word	0x0500000f


	//   ....[212]....
        /*0d3c*/ 	.word	0x0500000f


	//   ....[213]....
        /*0d40*/ 	.word	0x0500000f


	//   ....[214]....
        /*0d44*/ 	.word	0x0500000f


	//   ....[215]....
        /*0d48*/ 	.word	0x0500000f


	//   ....[216]....
        /*0d4c*/ 	.word	0x0500000f


	//   ....[217]....
        /*0d50*/ 	.word	0x0500000f


	//   ....[218]....
        /*0d54*/ 	.word	0x0500000f


	//   ....[219]....
        /*0d58*/ 	.word	0x0500000f


	//   ....[220]....
        /*0d5c*/ 	.word	0x0500000f


	//   ....[221]....
        /*0d60*/ 	.word	0x0500000f


	//   ....[222]....
        /*0d64*/ 	.word	0x0500000f


	//   ....[223]....
        /*0d68*/ 	.word	0x0500000f


	//   ....[224]....
        /*0d6c*/ 	.word	0x0500000f


	//   ....[225]....
        /*0d70*/ 	.word	0x0500000f


	//   ....[226]....
        /*0d74*/ 	.word	0x0500000f


	//   ....[227]....
        /*0d78*/ 	.word	0x0500000f


	//   ....[228]....
        /*0d7c*/ 	.word	0x0500000f


	//   ....[229]....
        /*0d80*/ 	.word	0x0500000f


	//   ....[230]....
        /*0d84*/ 	.word	0x0500000f


	//   ....[231]....
        /*0d88*/ 	.word	0x0500000f


	//   ....[232]....
        /*0d8c*/ 	.word	0x0500000f


	//   ....[233]....
        /*0d90*/ 	.word	0x0500000f


	//   ....[234]....
        /*0d94*/ 	.word	0x0500000f


	//   ....[235]....
        /*0d98*/ 	.word	0x0500000f


	//   ....[236]....
        /*0d9c*/ 	.word	0x0500000f


	//   ....[237]....
        /*0da0*/ 	.word	0x0500000f


	//   ....[238]....
        /*0da4*/ 	.word	0x0500000f


	//   ....[239]....
        /*0da8*/ 	.word	0x0500000f


	//   ....[240]....
        /*0dac*/ 	.word	0x0500000f


	//----- nvinfo : EIATTR_COOP_GROUP_INSTR_OFFSETS
	.align		4
.L_321:
        /*0db0*/ 	.byte	0x04, 0x28
        /*0db2*/ 	.short	(.L_323 - .L_322)


	//   ....[0]....
.L_322:
        /*0db4*/ 	.word	0x00000070


	//   ....[1]....
        /*0db8*/ 	.word	0x000001a0


	//   ....[2]....
        /*0dbc*/ 	.word	0x000001f0


	//   ....[3]....
        /*0dc0*/ 	.word	0x00000420


	//   ....[4]....
        /*0dc4*/ 	.word	0x00000580


	//   ....[5]....
        /*0dc8*/ 	.word	0x000006a0


	//   ....[6]....
        /*0dcc*/ 	.word	0x00000800


	//   ....[7]....
        /*0dd0*/ 	.word	0x0000ce20


	//   ....[8]....
        /*0dd4*/ 	.word	0x0000d5d0


	//   ....[9]....
        /*0dd8*/ 	.word	0x0000d5e0


	//   ....[10]....
        /*0ddc*/ 	.word	0x0000d5f0


	//   ....[11]....
        /*0de0*/ 	.word	0x0000d600


	//   ....[12]....
        /*0de4*/ 	.word	0x0000d820


	//   ....[13]....
        /*0de8*/ 	.word	0x0000d830


	//   ....[14]....
        /*0dec*/ 	.word	0x0000d840


	//   ....[15]....
        /*0df0*/ 	.word	0x0000d850


	//   ....[16]....
        /*0df4*/ 	.word	0x0000fd90


	//   ....[17]....
        /*0df8*/ 	.word	0x0000fda0


	//   ....[18]....
        /*0dfc*/ 	.word	0x0000fdb0


	//   ....[19]....
        /*0e00*/ 	.word	0x0000fdc0


	//   ....[20]....
        /*0e04*/ 	.word	0x0000fec0


	//   ....[21]....
        /*0e08*/ 	.word	0x0000fee0


	//   ....[22]....
        /*0e0c*/ 	.word	0x0000fef0


	//   ....[23]....
        /*0e10*/ 	.word	0x0000ff00


	//   ....[24]....
        /*0e14*/ 	.word	0x00013310


	//   ....[25]....
        /*0e18*/ 	.word	0x00013fd0


	//   ....[26]....
        /*0e1c*/ 	.word	0x00013fe0


	//   ....[27]....
        /*0e20*/ 	.word	0x00014000


	//   ....[28]....
        /*0e24*/ 	.word	0x00014cd0


	//   ....[29]....
        /*0e28*/ 	.word	0x00014d00


	//   ....[30]....
        /*0e2c*/ 	.word	0x00018010


	//   ....[31]....
        /*0e30*/ 	.word	0x00018c30


	//   ....[32]....
        /*0e34*/ 	.word	0x00018c60


	//   ....[33]....
        /*0e38*/ 	.word	0x00018d60


	//   ....[34]....
        /*0e3c*/ 	.word	0x00019da0


	//   ....[35]....
        /*0e40*/ 	.word	0x00019e10


	//   ....[36]....
        /*0e44*/ 	.word	0x0001d6e0


	//   ....[37]....
        /*0e48*/ 	.word	0x0001d710


	//   ....[38]....
        /*0e4c*/ 	.word	0x0001d7f0


	//   ....[39]....
        /*0e50*/ 	.word	0x0001d8d0


	//   ....[40]....
        /*0e54*/ 	.word	0x0001fcc0


	//   ....[41]....
        /*0e58*/ 	.word	0x0001fd20


	//   ....[42]....
        /*0e5c*/ 	.word	0x0001fd40


	//   ....[43]....
        /*0e60*/ 	.word	0x0001fd60


	//   ....[44]....
        /*0e64*/ 	.word	0x00020b90


	//   ....[45]....
        /*0e68*/ 	.word	0x00020bc0


	//   ....[46]....
        /*0e6c*/ 	.word	0x00020bf0


	//   ....[47]....
        /*0e70*/ 	.word	0x00020c20


	//   ....[48]....
        /*0e74*/ 	.word	0x00020c50


	//   ....[49]....
        /*0e78*/ 	.word	0x00020c80


	//   ....[50]....
        /*0e7c*/ 	.word	0x00020cb0


	//   ....[51]....
        /*0e80*/ 	.word	0x00020ce0


	//   ....[52]....
        /*0e84*/ 	.word	0x00020d10


	//   ....[53]....
        /*0e88*/ 	.word	0x00020d40


	//   ....[54]....
        /*0e8c*/ 	.word	0x00020d70


	//   ....[55]....
        /*0e90*/ 	.word	0x00020da0


	//   ....[56]....
        /*0e94*/ 	.word	0x00020dd0


	//   ....[57]....
        /*0e98*/ 	.word	0x00020e00


	//   ....[58]....
        /*0e9c*/ 	.word	0x00020e30


	//   ....[59]....
        /*0ea0*/ 	.word	0x00020e60


	//   ....[60]....
        /*0ea4*/ 	.word	0x00020e90


	//   ....[61]....
        /*0ea8*/ 	.word	0x00020ec0


	//   ....[62]....
        /*0eac*/ 	.word	0x00020ef0


	//   ....[63]....
        /*0eb0*/ 	.word	0x00020f20


	//   ....[64]....
        /*0eb4*/ 	.word	0x00020f50


	//   ....[65]....
        /*0eb8*/ 	.word	0x00020f80


	//   ....[66]....
        /*0ebc*/ 	.word	0x00020fb0


	//   ....[67]....
        /*0ec0*/ 	.word	0x00020fd0


	//   ....[68]....
        /*0ec4*/ 	.word	0x00020fe0


	//   ....[69]....
        /*0ec8*/ 	.word	0x00020ff0


	//   ....[70]....
        /*0ecc*/ 	.word	0x00021010


	//   ....[71]....
        /*0ed0*/ 	.word	0x00021020


	//   ....[72]....
        /*0ed4*/ 	.word	0x00021030


	//   ....[73]....
        /*0ed8*/ 	.word	0x00021040


	//   ....[74]....
        /*0edc*/ 	.word	0x00021070


	//   ....[75]....
        /*0ee0*/ 	.word	0x000210a0


	//   ....[76]....
        /*0ee4*/ 	.word	0x000216f0


	//   ....[77]....
        /*0ee8*/ 	.word	0x00021730


	//   ....[78]....
        /*0eec*/ 	.word	0x00021770


	//   ....[79]....
        /*0ef0*/ 	.word	0x000217b0


	//   ....[80]....
        /*0ef4*/ 	.word	0x00021e80


	//   ....[81]....
        /*0ef8*/ 	.word	0x00021e90


	//   ....[82]....
        /*0efc*/ 	.word	0x00021f60


	//   ....[83]....
        /*0f00*/ 	.word	0x00021f80


	//   ....[84]....
        /*0f04*/ 	.word	0x00022050


	//   ....[85]....
        /*0f08*/ 	.word	0x00022070


	//   ....[86]....
        /*0f0c*/ 	.word	0x00022150


	//   ....[87]....
        /*0f10*/ 	.word	0x00022170


	//   ....[88]....
        /*0f14*/ 	.word	0x00022a50


	//   ....[89]....
        /*0f18*/ 	.word	0x00022a60


	//   ....[90]....
        /*0f1c*/ 	.word	0x00022bb0


	//   ....[91]....
        /*0f20*/ 	.word	0x00022bc0


	//   ....[92]....
        /*0f24*/ 	.word	0x00022d00


	//   ....[93]....
        /*0f28*/ 	.word	0x00022d10


	//   ....[94]....
        /*0f2c*/ 	.word	0x00022e50


	//   ....[95]....
        /*0f30*/ 	.word	0x00022e60


	//   ....[96]....
        /*0f34*/ 	.word	0x00023010


	//   ....[97]....
        /*0f38*/ 	.word	0x00023200


	//   ....[98]....
        /*0f3c*/ 	.word	0x00023230


	//   ....[99]....
        /*0f40*/ 	.word	0x00023260


	//   ....[100]....
        /*0f44*/ 	.word	0x00023290


	//   ....[101]....
        /*0f48*/ 	.word	0x000232c0


	//   ....[102]....
        /*0f4c*/ 	.word	0x000232f0


	//   ....[103]....
        /*0f50*/ 	.word	0x00023470


	//   ....[104]....
        /*0f54*/ 	.word	0x000234a0


	//   ....[105]....
        /*0f58*/ 	.word	0x000234d0


	//   ....[106]....
        /*0f5c*/ 	.word	0x00023500


	//   ....[107]....
        /*0f60*/ 	.word	0x00023530


	//   ....[108]....
        /*0f64*/ 	.word	0x00023560


	//   ....[109]....
        /*0f68*/ 	.word	0x00023610


	//   ....[110]....
        /*0f6c*/ 	.word	0x00023670


	//   ....[111]....
        /*0f70*/ 	.word	0x00023700


	//   ....[112]....
        /*0f74*/ 	.word	0x00024720


	//   ....[113]....
        /*0f78*/ 	.word	0x00025db0


	//   ....[114]....
        /*0f7c*/ 	.word	0x00026ad0


	//   ....[115]....
        /*0f80*/ 	.word	0x00026ae0


	//   ....[116]....
        /*0f84*/ 	.word	0x00026b00


	//   ....[117]....
        /*0f88*/ 	.word	0x00026ba0


	//   ....[118]....
        /*0f8c*/ 	.word	0x00026bd0


	//   ....[119]....
        /*0f90*/ 	.word	0x00026c40


	//   ....[120]....
        /*0f94*/ 	.word	0x00026c70


	//   ....[121]....
        /*0f98*/ 	.word	0x00026ce0


	//   ....[122]....
        /*0f9c*/ 	.word	0x00026d10


	//   ....[123]....
        /*0fa0*/ 	.word	0x00026d80


	//   ....[124]....
        /*0fa4*/ 	.word	0x00026db0


	//   ....[125]....
        /*0fa8*/ 	.word	0x00026e20


	//   ....[126]....
        /*0fac*/ 	.word	0x00026e50


	//   ....[127]....
        /*0fb0*/ 	.word	0x00026e70


	//   ....[128]....
        /*0fb4*/ 	.word	0x00026ed0


	//   ....[129]....
        /*0fb8*/ 	.word	0x00026ee0


	//   ....[130]....
        /*0fbc*/ 	.word	0x00028d20


	//   ....[131]....
        /*0fc0*/ 	.word	0x00028d80


	//   ....[132]....
        /*0fc4*/ 	.word	0x00028db0


	//   ....[133]....
        /*0fc8*/ 	.word	0x00028dc0


	//   ....[134]....
        /*0fcc*/ 	.word	0x00028df0


	//   ....[135]....
        /*0fd0*/ 	.word	0x00028e20


	//   ....[136]....
        /*0fd4*/ 	.word	0x00028e50


	//   ....[137]....
        /*0fd8*/ 	.word	0x00028e80


	//   ....[138]....
        /*0fdc*/ 	.word	0x00029010


	//   ....[139]....
        /*0fe0*/ 	.word	0x00029040


	//   ....[140]....
        /*0fe4*/ 	.word	0x00029070


	//   ....[141]....
        /*0fe8*/ 	.word	0x000290a0


	//   ....[142]....
        /*0fec*/ 	.word	0x000290d0


	//   ....[143]....
        /*0ff0*/ 	.word	0x00029100


	//   ....[144]....
        /*0ff4*/ 	.word	0x000291c0


	//   ....[145]....
        /*0ff8*/ 	.word	0x000291e0


	//   ....[146]....
        /*0ffc*/ 	.word	0x00029250


	//   ....[147]....
        /*1000*/ 	.word	0x00029930


	//   ....[148]....
        /*1004*/ 	.word	0x00029e30


	//   ....[149]....
        /*1008*/ 	.word	0x00029ee0


	//   ....[150]....
        /*100c*/ 	.word	0x00029f70


	//   ....[151]....
        /*1010*/ 	.word	0x00029fc0


	//   ....[152]....
        /*1014*/ 	.word	0x0002a010


	//   ....[153]....
        /*1018*/ 	.word	0x0002a0a0


	//   ....[154]....
        /*101c*/ 	.word	0x0002a130


	//   ....[155]....
        /*1020*/ 	.word	0x0002a180


	//   ....[156]....
        /*1024*/ 	.word	0x0002a1d0


	//   ....[157]....
        /*1028*/ 	.word	0x0002a2c0


	//   ....[158]....
        /*102c*/ 	.word	0x0002a370


	//   ....[159]....
        /*1030*/ 	.word	0x0002a3c0


	//   ....[160]....
        /*1034*/ 	.word	0x0002a410


	//   ....[161]....
        /*1038*/ 	.word	0x0002a560


	//   ....[162]....
        /*103c*/ 	.word	0x0002a5b0


	//   ....[163]....
        /*1040*/ 	.word	0x0002a600


	//   ....[164]....
        /*1044*/ 	.word	0x0002a650


	//   ....[165]....
        /*1048*/ 	.word	0x0002a9d0


	//   ....[166]....
        /*104c*/ 	.word	0x0002aaf0


	//   ....[167]....
        /*1050*/ 	.word	0x0002ac20


	//   ....[168]....
        /*1054*/ 	.word	0x0002acb0


	//   ....[169]....
        /*1058*/ 	.word	0x0002ad10


	//   ....[170]....
        /*105c*/ 	.word	0x0002ad90


	//   ....[171]....
        /*1060*/ 	.word	0x0002adf0


	//   ....[172]....
        /*1064*/ 	.word	0x0002ae70


	//   ....[173]....
        /*1068*/ 	.word	0x0002aed0


	//   ....[174]....
        /*106c*/ 	.word	0x0002af50


	//   ....[175]....
        /*1070*/ 	.word	0x0002afb0


	//   ....[176]....
        /*1074*/ 	.word	0x0002b030


	//   ....[177]....
        /*1078*/ 	.word	0x0002b090


	//   ....[178]....
        /*107c*/ 	.word	0x0002b110


	//   ....[179]....
        /*1080*/ 	.word	0x0002b170


	//   ....[180]....
        /*1084*/ 	.word	0x0002b1d0


	//   ....[181]....
        /*1088*/ 	.word	0x0002b230


	//   ....[182]....
        /*108c*/ 	.word	0x0002b2c0


	//   ....[183]....
        /*1090*/ 	.word	0x0002b320


	//   ....[184]....
        /*1094*/ 	.word	0x0002b3a0


	//   ....[185]....
        /*1098*/ 	.word	0x0002b400


	//   ....[186]....
        /*109c*/ 	.word	0x0002b470


	//   ....[187]....
        /*10a0*/ 	.word	0x0002b4d0


	//   ....[188]....
        /*10a4*/ 	.word	0x0002b550


	//   ....[189]....
        /*10a8*/ 	.word	0x0002b5b0


	//   ....[190]....
        /*10ac*/ 	.word	0x0002b630


	//   ....[191]....
        /*10b0*/ 	.word	0x0002b690


	//   ....[192]....
        /*10b4*/ 	.word	0x0002b710


	//   ....[193]....
        /*10b8*/ 	.word	0x0002b770


	//   ....[194]....
        /*10bc*/ 	.word	0x0002b7e0


	//   ....[195]....
        /*10c0*/ 	.word	0x0002b840


	//   ....[196]....
        /*10c4*/ 	.word	0x0002b8a0


	//   ....[197]....
        /*10c8*/ 	.word	0x0002b990


	//   ....[198]....
        /*10cc*/ 	.word	0x0002b9e0


	//   ....[199]....
        /*10d0*/ 	.word	0x0002ba70


	//   ....[200]....
        /*10d4*/ 	.word	0x0002bb00


	//   ....[201]....
        /*10d8*/ 	.word	0x0002bb90


	//   ....[202]....
        /*10dc*/ 	.word	0x0002bc20


	//   ....[203]....
        /*10e0*/ 	.word	0x0002bcb0


	//   ....[204]....
        /*10e4*/ 	.word	0x0002bd40


	//   ....[205]....
        /*10e8*/ 	.word	0x0002be00


	//   ....[206]....
        /*10ec*/ 	.word	0x0002c0f0


	//   ....[207]....
        /*10f0*/ 	.word	0x0002c2e0


	//   ....[208]....
        /*10f4*/ 	.word	0x0002c330


	//   ....[209]....
        /*10f8*/ 	.word	0x0002c430


	//   ....[210]....
        /*10fc*/ 	.word	0x0002c4a0


	//   ....[211]....
        /*1100*/ 	.word	0x0002c5a0


	//   ....[212]....
        /*1104*/ 	.word	0x0002c610


	//   ....[213]....
        /*1108*/ 	.word	0x0002c710


	//   ....[214]....
        /*110c*/ 	.word	0x0002c780


	//   ....[215]....
        /*1110*/ 	.word	0x0002c880


	//   ....[216]....
        /*1114*/ 	.word	0x0002c8f0


	//   ....[217]....
        /*1118*/ 	.word	0x0002c9f0


	//   ....[218]....
        /*111c*/ 	.word	0x0002ca60


	//   ....[219]....
        /*1120*/ 	.word	0x0002cb60


	//   ....[220]....
        /*1124*/ 	.word	0x0002cbd0


	//   ....[221]....
        /*1128*/ 	.word	0x0002ccd0


	//   ....[222]....
        /*112c*/ 	.word	0x0002cd20


	//   ....[223]....
        /*1130*/ 	.word	0x0002d000


	//   ....[224]....
        /*1134*/ 	.word	0x0002d0a0


	//   ....[225]....
        /*1138*/ 	.word	0x0002d1d0


	//   ....[226]....
        /*113c*/ 	.word	0x0002d250


	//   ....[227]....
        /*1140*/ 	.word	0x0002d2d0


	//   ....[228]....
        /*1144*/ 	.word	0x0002d350


	//   ....[229]....
        /*1148*/ 	.word	0x0002d3d0


	//   ....[230]....
        /*114c*/ 	.word	0x0002d460


	//   ....[231]....
        /*1150*/ 	.word	0x0002d500


	//   ....[232]....
        /*1154*/ 	.word	0x0002d5b0


	//   ....[233]....
        /*1158*/ 	.word	0x0002d630


	//   ....[234]....
        /*115c*/ 	.word	0x0002d6b0


	//   ....[235]....
        /*1160*/ 	.word	0x0002d730


	//   ....[236]....
        /*1164*/ 	.word	0x0002d7c0


	//   ....[237]....
        /*1168*/ 	.word	0x0002d840


	//   ....[238]....
        /*116c*/ 	.word	0x0002d8e0


	//   ....[239]....
        /*1170*/ 	.word	0x0002d970


	//   ....[240]....
        /*1174*/ 	.word	0x0002daa0


	//----- nvinfo : EIATTR_REG_RECONFIG
	.align		4
.L_323:
        /*1178*/ 	.byte	0x01, 0x54
	.zero		2


	//----- nvinfo : EIATTR_SYSCALL_OFFSETS
	.align		4
        /*117c*/ 	.byte	0x04, 0x46
        /*117e*/ 	.short	(.L_325 - .L_324)


	//   ....[0]....
.L_324:
        /*1180*/ 	.word	0x00001b80


	//   ....[1]....
        /*1184*/ 	.word	0x00001cd0


	//   ....[2]....
        /*1188*/ 	.word	0x0000cfe0


	//   ....[3]....
        /*118c*/ 	.word	0x0000d320


	//   ....[4]....
        /*1190*/ 	.word	0x000257d0


	//   ....[5]....
        /*1194*/ 	.word	0x00025970


	//   ....[6]....
        /*1198*/ 	.word	0x00025ad0


	//   ....[7]....
        /*119c*/ 	.word	0x00025c20


	//   ....[8]....
        /*11a0*/ 	.word	0x000266d0


	//----- nvinfo : EIATTR_MBARRIER_INSTR_OFFSETS
	.align		4
.L_325:
        /*11a4*/ 	.byte	0x04, 0x39
        /*11a6*/ 	.short	(.L_327 - .L_326)


	//   ....[0]....
.L_326:
        /*11a8*/ 	.word	0x000002d0
        /*11ac*/ 	.word	0x000000ff
        /*11b0*/ 	.word	0x0002e800
        /*11b4*/ 	.short	0x0100
        /*11b6*/ 	.byte	0x08
	.zero		1


	//   ....[1]....
        /*11b8*/ 	.word	0x000002e0
        /*11bc*/ 	.word	0x000000ff
        /*11c0*/ 	.word	0x0002e820
        /*11c4*/ 	.short	0x0100
        /*11c6*/ 	.byte	0x08
	.zero		1


	//   ....[2]....
        /*11c8*/ 	.word	0x000003d0
        /*11cc*/ 	.word	0x000000ff
        /*11d0*/ 	.word	0x0002e830
        /*11d4*/ 	.short	0x0100
        /*11d6*/ 	.byte	0x08
	.zero		1


	//   ....[3]....
        /*11d8*/ 	.word	0x000003e0
        /*11dc*/ 	.word	0x000000ff
        /*11e0*/ 	.word	0x0002e840
        /*11e4*/ 	.short	0x0100
        /*11e6*/ 	.byte	0x08
	.zero		1


	//   ....[4]....
        /*11e8*/ 	.word	0x000003f0
        /*11ec*/ 	.word	0x000000ff
        /*11f0*/ 	.word	0x0002e838
        /*11f4*/ 	.short	0x0100
        /*11f6*/ 	.byte	0x08
	.zero		1


	//   ....[5]....
        /*11f8*/ 	.word	0x00000400
        /*11fc*/ 	.word	0x000000ff
        /*1200*/ 	.word	0x0002e848
        /*1204*/ 	.short	0x0100
        /*1206*/ 	.byte	0x08
	.zero		1


	//   ....[6]....
        /*1208*/ 	.word	0x00000530
        /*120c*/ 	.word	0x000000ff
        /*1210*/ 	.word	0x0002e850
        /*1214*/ 	.short	0x0100
        /*1216*/ 	.byte	0x08
	.zero		1


	//   ....[7]....
        /*1218*/ 	.word	0x00000540
        /*121c*/ 	.word	0x000000ff
        /*1220*/ 	.word	0x0002e860
        /*1224*/ 	.short	0x0100
        /*1226*/ 	.byte	0x08
	.zero		1


	//   ....[8]....
        /*1228*/ 	.word	0x00000550
        /*122c*/ 	.word	0x000000ff
        /*1230*/ 	.word	0x0002e858
        /*1234*/ 	.short	0x0100
        /*1236*/ 	.byte	0x08
	.zero		1


	//   ....[9]....
        /*1238*/ 	.word	0x00000560
        /*123c*/ 	.word	0x000000ff
        /*1240*/ 	.word	0x0002e868
        /*1244*/ 	.short	0x0100
        /*1246*/ 	.byte	0x08
	.zero		1


	//   ....[10]....
        /*1248*/ 	.word	0x00000650
        /*124c*/ 	.word	0x000000ff
        /*1250*/ 	.word	0x0002e870
        /*1254*/ 	.short	0x0100
        /*1256*/ 	.byte	0x06
	.zero		1


	//   ....[11]....
        /*1258*/ 	.word	0x00000660
        /*125c*/ 	.word	0x000000ff
        /*1260*/ 	.word	0x0002e880
        /*1264*/ 	.short	0x0100
        /*1266*/ 	.byte	0x06
	.zero		1


	//   ....[12]....
        /*1268*/ 	.word	0x00000670
        /*126c*/ 	.word	0x000000ff
        /*1270*/ 	.word	0x0002e878
        /*1274*/ 	.short	0x0100
        /*1276*/ 	.byte	0x06
	.zero		1


	//   ....[13]....
        /*1278*/ 	.word	0x00000680
        /*127c*/ 	.word	0x000000ff
        /*1280*/ 	.word	0x0002e888
        /*1284*/ 	.short	0x0100
        /*1286*/ 	.byte	0x06
	.zero		1


	//   ....[14]....
        /*1288*/ 	.word	0x000007b0
        /*128c*/ 	.word	0x000000ff
        /*1290*/ 	.word	0x0002e890
        /*1294*/ 	.short	0x0100
        /*1296*/ 	.byte	0x08
	.zero		1


	//   ....[15]....
        /*1298*/ 	.word	0x000007c0
        /*129c*/ 	.word	0x000000ff
        /*12a0*/ 	.word	0x0002e8a0
        /*12a4*/ 	.short	0x0100
        /*12a6*/ 	.byte	0x08
	.zero		1


	//   ....[16]....
        /*12a8*/ 	.word	0x000007d0
        /*12ac*/ 	.word	0x000000ff
        /*12b0*/ 	.word	0x0002e898
        /*12b4*/ 	.short	0x0100
        /*12b6*/ 	.byte	0x08
	.zero		1


	//   ....[17]....
        /*12b8*/ 	.word	0x000007e0
        /*12bc*/ 	.word	0x000000ff
        /*12c0*/ 	.word	0x0002e8a8
        /*12c4*/ 	.short	0x0100
        /*12c6*/ 	.byte	0x08
	.zero		1


	//   ....[18]....
        /*12c8*/ 	.word	0x00000910
        /*12cc*/ 	.word	0x000000ff
        /*12d0*/ 	.word	0x0002e8b0
        /*12d4*/ 	.short	0x0100
        /*12d6*/ 	.byte	0x08
	.zero		1


	//   ....[19]....
        /*12d8*/ 	.word	0x00000920
        /*12dc*/ 	.word	0x000000ff
        /*12e0*/ 	.word	0x0002e8c0
        /*12e4*/ 	.short	0x0100
        /*12e6*/ 	.byte	0x08
	.zero		1


	//   ....[20]....
        /*12e8*/ 	.word	0x00000930
        /*12ec*/ 	.word	0x000000ff
        /*12f0*/ 	.word	0x0002e8b8
        /*12f4*/ 	.short	0x0100
        /*12f6*/ 	.byte	0x08
	.zero		1


	//   ....[21]....
        /*12f8*/ 	.word	0x00000940
        /*12fc*/ 	.word	0x000000ff
        /*1300*/ 	.word	0x0002e8c8
        /*1304*/ 	.short	0x0100
        /*1306*/ 	.byte	0x08
	.zero		1


	//   ....[22]....
        /*1308*/ 	.word	0x00003310
        /*130c*/ 	.word	0x0000006e
        /*1310*/ 	.word	0x0002e890
        /*1314*/ 	.short	0x010a
        /*1316*/ 	.byte	0x3f
	.zero		1


	//   ....[23]....
        /*1318*/ 	.word	0x00007620
        /*131c*/ 	.word	0x0000006e
        /*1320*/ 	.word	0x0002e890
        /*1324*/ 	.short	0x010a
        /*1326*/ 	.byte	0x3f
	.zero		1


	//   ....[24]....
        /*1328*/ 	.word	0x0000b730
        /*132c*/ 	.word	0x0000006e
        /*1330*/ 	.word	0x0002e890
        /*1334*/ 	.short	0x010a
        /*1336*/ 	.byte	0x3f
	.zero		1


	//   ....[25]....
        /*1338*/ 	.word	0x0000bed0
        /*133c*/ 	.word	0x00000030
        /*1340*/ 	.word	0x00000000
        /*1344*/ 	.short	0x0101
        /*1346*/ 	.byte	0x3f
	.zero		1


	//   ....[26]....
        /*1348*/ 	.word	0x0000bf10
        /*134c*/ 	.word	0x0000006e
        /*1350*/ 	.word	0x0002e8b0
        /*1354*/ 	.short	0x010a
        /*1356*/ 	.byte	0x3f
	.zero		1


	//   ....[27]....
        /*1358*/ 	.word	0x0000c6d0
        /*135c*/ 	.word	0x0000006e
        /*1360*/ 	.word	0x00000000
        /*1364*/ 	.short	0x0101
        /*1366*/ 	.byte	0x3f
	.zero		1


	//   ....[28]....
        /*1368*/ 	.word	0x0000d0a0
        /*136c*/ 	.word	0x00000010
        /*1370*/ 	.word	0x0002e800
        /*1374*/ 	.short	0x010a
        /*1376*/ 	.byte	0x3f
	.zero		1


	//   ....[29]....
        /*1378*/ 	.word	0x0000d0f0
        /*137c*/ 	.word	0x00000010
        /*1380*/ 	.word	0x0002e800
        /*1384*/ 	.short	0x010a
        /*1386*/ 	.byte	0x3f
	.zero		1


	//   ....[30]....
        /*1388*/ 	.word	0x0000dbb0
        /*138c*/ 	.word	0x00000010
        /*1390*/ 	.word	0x0002e800
        /*1394*/ 	.short	0x010a
        /*1396*/ 	.byte	0x3f
	.zero		1


	//   ....[31]....
        /*1398*/ 	.word	0x000101a0
        /*139c*/ 	.word	0x00000010
        /*13a0*/ 	.word	0x0002e800
        /*13a4*/ 	.short	0x010a
        /*13a6*/ 	.byte	0x3f
	.zero		1


	//   ....[32]....
        /*13a8*/ 	.word	0x000122e0
        /*13ac*/ 	.word	0x00000088
        /*13b0*/ 	.word	0x0002e830
        /*13b4*/ 	.short	0x010a
        /*13b6*/ 	.byte	0x3f
	.zero		1


	//   ....[33]....
        /*13b8*/ 	.word	0x00012380
        /*13bc*/ 	.word	0x00000088
        /*13c0*/ 	.word	0x0002e830
        /*13c4*/ 	.short	0x010a
        /*13c6*/ 	.byte	0x3f
	.zero		1


	//   ....[34]....
        /*13c8*/ 	.word	0x000162e0
        /*13cc*/ 	.word	0x00000088
        /*13d0*/ 	.word	0x00000000
        /*13d4*/ 	.short	0x0101
        /*13d6*/ 	.byte	0x3f
	.zero		1


	//   ....[35]....
        /*13d8*/ 	.word	0x00016800
        /*13dc*/ 	.word	0x00000003
        /*13e0*/ 	.word	0x0002e830
        /*13e4*/ 	.short	0x010a
        /*13e6*/ 	.byte	0x3f
	.zero		1


	//   ....[36]....
        /*13e8*/ 	.word	0x00016850
        /*13ec*/ 	.word	0x00000003
        /*13f0*/ 	.word	0x0002e830
        /*13f4*/ 	.short	0x010a
        /*13f6*/ 	.byte	0x3f
	.zero		1


	//   ....[37]....
        /*13f8*/ 	.word	0x00017d70
        /*13fc*/ 	.word	0x00000003
        /*1400*/ 	.word	0x0002e850
        /*1404*/ 	.short	0x010a
        /*1406*/ 	.byte	0x3f
	.zero		1


	//   ....[38]....
        /*1408*/ 	.word	0x00017db0
        /*140c*/ 	.word	0x00000003
        /*1410*/ 	.word	0x0002e850
        /*1414*/ 	.short	0x010a
        /*1416*/ 	.byte	0x3f
	.zero		1


	//   ....[39]....
        /*1418*/ 	.word	0x0001ad20
        /*141c*/ 	.word	0x0000000e
        /*1420*/ 	.word	0x00000000
        /*1424*/ 	.short	0x0101
        /*1426*/ 	.byte	0x3f
	.zero		1


	//   ....[40]....
        /*1428*/ 	.word	0x0001b6e0
        /*142c*/ 	.word	0x00000069
        /*1430*/ 	.word	0x00000000
        /*1434*/ 	.short	0x0101
        /*1436*/ 	.byte	0x3f
	.zero		1


	//   ....[41]....
        /*1438*/ 	.word	0x0001b850
        /*143c*/ 	.word	0x00000000
        /*1440*/ 	.word	0x0002e830
        /*1444*/ 	.short	0x010a
        /*1446*/ 	.byte	0x3f
	.zero		1


	//   ....[42]....
        /*1448*/ 	.word	0x0001b8a0
        /*144c*/ 	.word	0x00000000
        /*1450*/ 	.word	0x0002e830
        /*1454*/ 	.short	0x010a
        /*1456*/ 	.byte	0x3f
	.zero		1


	//   ....[43]....
        /*1458*/ 	.word	0x0001cdc0
        /*145c*/ 	.word	0x00000003
        /*1460*/ 	.word	0x0002e850
        /*1464*/ 	.short	0x010a
        /*1466*/ 	.byte	0x3f
	.zero		1


	//   ....[44]....
        /*1468*/ 	.word	0x0001ce00
        /*146c*/ 	.word	0x00000003
        /*1470*/ 	.word	0x0002e850
        /*1474*/ 	.short	0x010a
        /*1476*/ 	.byte	0x3f
	.zero		1


	//   ....[45]....
        /*1478*/ 	.word	0x0001eca0
        /*147c*/ 	.word	0x0000000e
        /*1480*/ 	.word	0x00000000
        /*1484*/ 	.short	0x0101
        /*1486*/ 	.byte	0x3f
	.zero		1


	//   ....[46]....
        /*1488*/ 	.word	0x0001f7b0
        /*148c*/ 	.word	0x00000067
        /*1490*/ 	.word	0x00000000
        /*1494*/ 	.short	0x0101
        /*1496*/ 	.byte	0x3f
	.zero		1


	//   ....[47]....
        /*1498*/ 	.word	0x0001f830
        /*149c*/ 	.word	0x0000000d
        /*14a0*/ 	.word	0x0002e850
        /*14a4*/ 	.short	0x010a
        /*14a6*/ 	.byte	0x3f
	.zero		1


	//   ....[48]....
        /*14a8*/ 	.word	0x0001f8b0
        /*14ac*/ 	.word	0x0000000d
        /*14b0*/ 	.word	0x0002e850
        /*14b4*/ 	.short	0x010a
        /*14b6*/ 	.byte	0x3f
	.zero		1


	//   ....[49]....
        /*14b8*/ 	.word	0x00020410
        /*14bc*/ 	.word	0x00000000
        /*14c0*/ 	.word	0x00000000
        /*14c4*/ 	.short	0x0101
        /*14c6*/ 	.byte	0x3f
	.zero		1


	//   ....[50]....
        /*14c8*/ 	.word	0x00021e70
        /*14cc*/ 	.word	0x00000000
        /*14d0*/ 	.word	0x00000000
        /*14d4*/ 	.short	0x0101
        /*14d6*/ 	.byte	0x3f
	.zero		1


	//   ....[51]....
        /*14d8*/ 	.word	0x00024810
        /*14dc*/ 	.word	0x00000006
        /*14e0*/ 	.word	0x0002e820
        /*14e4*/ 	.short	0x010a
        /*14e6*/ 	.byte	0x3f
	.zero		1


	//   ....[52]....
        /*14e8*/ 	.word	0x00024900
        /*14ec*/ 	.word	0x00000007
        /*14f0*/ 	.word	0x0002e8a0
        /*14f4*/ 	.short	0x010a
        /*14f6*/ 	.byte	0x3f
	.zero		1


	//   ....[53]....
        /*14f8*/ 	.word	0x00024b50
        /*14fc*/ 	.word	0x00000007
        /*1500*/ 	.word	0x0002e8c0
        /*1504*/ 	.short	0x010a
        /*1506*/ 	.byte	0x3f
	.zero		1


	//   ....[54]....
        /*1508*/ 	.word	0x00024f10
        /*150c*/ 	.word	0x00000005
        /*1510*/ 	.word	0x0002e8a0
        /*1514*/ 	.short	0x010a
        /*1516*/ 	.byte	0x3f
	.zero		1


	//   ....[55]....
        /*1518*/ 	.word	0x00025150
        /*151c*/ 	.word	0x00000005
        /*1520*/ 	.word	0x0002e8c0
        /*1524*/ 	.short	0x010a
        /*1526*/ 	.byte	0x3f
	.zero		1


	//   ....[56]....
        /*1528*/ 	.word	0x00026080
        /*152c*/ 	.word	0x00000002
        /*1530*/ 	.word	0x0002e880
        /*1534*/ 	.short	0x010a
        /*1536*/ 	.byte	0x3f
	.zero		1


	//   ....[57]....
        /*1538*/ 	.word	0x00026250
        /*153c*/ 	.word	0x00000002
        /*1540*/ 	.word	0x0002e840
        /*1544*/ 	.short	0x010a
        /*1546*/ 	.byte	0x3f
	.zero		1


	//   ....[58]....
        /*1548*/ 	.word	0x00027000
        /*154c*/ 	.word	0x00000009
        /*1550*/ 	.word	0x0002e800
        /*1554*/ 	.short	0x0107
        /*1556*/ 	.byte	0x3f
	.zero		1


	//   ....[59]....
        /*1558*/ 	.word	0x00027100
        /*155c*/ 	.word	0x00000002
        /*1560*/ 	.word	0x0002e800
        /*1564*/ 	.short	0x0101
        /*1566*/ 	.byte	0x3f
	.zero		1


	//   ....[60]....
        /*1568*/ 	.word	0x00027120
        /*156c*/ 	.word	0x00000002
        /*1570*/ 	.word	0x0002e820
        /*1574*/ 	.short	0x010a
        /*1576*/ 	.byte	0x3f
	.zero		1


	//   ....[61]....
        /*1578*/ 	.word	0x00027480
        /*157c*/ 	.word	0x00000006
        /*1580*/ 	.word	0x0002e880
        /*1584*/ 	.short	0x010a
        /*1586*/ 	.byte	0x3f
	.zero		1


	//   ....[62]....
        /*1588*/ 	.word	0x000276e0
        /*158c*/ 	.word	0x00000006
        /*1590*/ 	.word	0x0002e840
        /*1594*/ 	.short	0x010a
        /*1596*/ 	.byte	0x3f
	.zero		1


	//   ....[63]....
        /*1598*/ 	.word	0x000279d0
        /*159c*/ 	.word	0x00000011
        /*15a0*/ 	.word	0x0002e870
        /*15a4*/ 	.short	0x010a
        /*15a6*/ 	.byte	0x3f
	.zero		1


	//   ....[64]....
        /*15a8*/ 	.word	0x00027a40
        /*15ac*/ 	.word	0x00000011
        /*15b0*/ 	.word	0x0002e860
        /*15b4*/ 	.short	0x010a
        /*15b6*/ 	.byte	0x3f
	.zero		1


	//   ....[65]....
        /*15b8*/ 	.word	0x000280d0
        /*15bc*/ 	.word	0x00000011
        /*15c0*/ 	.word	0x0002e850
        /*15c4*/ 	.short	0x0101
        /*15c6*/ 	.byte	0x3f
	.zero		1


	//   ....[66]....
        /*15c8*/ 	.word	0x00028150
        /*15cc*/ 	.word	0x00000011
        /*15d0*/ 	.word	0x00000000
        /*15d4*/ 	.short	0x0101
        /*15d6*/ 	.byte	0x3f
	.zero		1


	//   ....[67]....
        /*15d8*/ 	.word	0x00028390
        /*15dc*/ 	.word	0x00000011
        /*15e0*/ 	.word	0x0002e870
        /*15e4*/ 	.short	0x010a
        /*15e6*/ 	.byte	0x3f
	.zero		1


	//   ....[68]....
        /*15e8*/ 	.word	0x00028400
        /*15ec*/ 	.word	0x00000011
        /*15f0*/ 	.word	0x0002e860
        /*15f4*/ 	.short	0x010a
        /*15f6*/ 	.byte	0x3f
	.zero		1


	//   ....[69]....
        /*15f8*/ 	.word	0x00028ab0
        /*15fc*/ 	.word	0x00000011
        /*1600*/ 	.word	0x0002e850
        /*1604*/ 	.short	0x0101
        /*1606*/ 	.byte	0x3f
	.zero		1


	//   ....[70]....
        /*1608*/ 	.word	0x00028b00
        /*160c*/ 	.word	0x00000011
        /*1610*/ 	.word	0x00000000
        /*1614*/ 	.short	0x0101
        /*1616*/ 	.byte	0x3f
	.zero		1


	//   ....[71]....
        /*1618*/ 	.word	0x000298b0
        /*161c*/ 	.word	0x00000000
        /*1620*/ 	.word	0x0002e820
        /*1624*/ 	.short	0x010a
        /*1626*/ 	.byte	0x3f
	.zero		1


	//   ....[72]....
        /*1628*/ 	.word	0x00029a60
        /*162c*/ 	.word	0x00000006
        /*1630*/ 	.word	0x00000000
        /*1634*/ 	.short	0x010a
        /*1636*/ 	.byte	0x3f
	.zero		1


	//   ....[73]....
        /*1638*/ 	.word	0x00029ad0
        /*163c*/ 	.word	0x00000007
        /*1640*/ 	.word	0x00000000
        /*1644*/ 	.short	0x010a
        /*1646*/ 	.byte	0x3f
	.zero		1


	//   ....[74]....
        /*1648*/ 	.word	0x00029b30
        /*164c*/ 	.word	0x00000004
        /*1650*/ 	.word	0x0002e860
        /*1654*/ 	.short	0x010a
        /*1656*/ 	.byte	0x3f
	.zero		1


	//   ....[75]....
        /*1658*/ 	.word	0x00029b80
        /*165c*/ 	.word	0x00000003
        /*1660*/ 	.word	0x0002e860
        /*1664*/ 	.short	0x010a
        /*1666*/ 	.byte	0x3f
	.zero		1


	//   ....[76]....
        /*1668*/ 	.word	0x00029bc0
        /*166c*/ 	.word	0x00000004
        /*1670*/ 	.word	0x0002e880
        /*1674*/ 	.short	0x010a
        /*1676*/ 	.byte	0x3f
	.zero		1


	//   ....[77]....
        /*1678*/ 	.word	0x00029be0
        /*167c*/ 	.word	0x00000003
        /*1680*/ 	.word	0x0002e880
        /*1684*/ 	.short	0x010a
        /*1686*/ 	.byte	0x3f
	.zero		1


	//   ....[78]....
        /*1688*/ 	.word	0x00029c40
        /*168c*/ 	.word	0x0000006e
        /*1690*/ 	.word	0x0002e890
        /*1694*/ 	.short	0x010a
        /*1696*/ 	.byte	0x3f
	.zero		1


	//   ....[79]....
        /*1698*/ 	.word	0x00029c90
        /*169c*/ 	.word	0x0000006e
        /*16a0*/ 	.word	0x0002e890
        /*16a4*/ 	.short	0x010a
        /*16a6*/ 	.byte	0x3f
	.zero		1


	//   ....[80]....
        /*16a8*/ 	.word	0x00029ce0
        /*16ac*/ 	.word	0x0000006e
        /*16b0*/ 	.word	0x0002e890
        /*16b4*/ 	.short	0x010a
        /*16b6*/ 	.byte	0x3f
	.zero		1


	//   ....[81]....
        /*16b8*/ 	.word	0x00029d30
        /*16bc*/ 	.word	0x0000006e
        /*16c0*/ 	.word	0x0002e8b0
        /*16c4*/ 	.short	0x010a
        /*16c6*/ 	.byte	0x3f
	.zero		1


	//   ....[82]....
        /*16c8*/ 	.word	0x0002a200
        /*16cc*/ 	.word	0x00000010
        /*16d0*/ 	.word	0x0002e800
        /*16d4*/ 	.short	0x010a
        /*16d6*/ 	.byte	0x3f
	.zero		1


	//   ....[83]....
        /*16d8*/ 	.word	0x0002a720
        /*16dc*/ 	.word	0x00000010
        /*16e0*/ 	.word	0x0002e800
        /*16e4*/ 	.short	0x010a
        /*16e6*/ 	.byte	0x3f
	.zero		1


	//   ....[84]....
        /*16e8*/ 	.word	0x0002a770
        /*16ec*/ 	.word	0x00000088
        /*16f0*/ 	.word	0x0002e830
        /*16f4*/ 	.short	0x010a
        /*16f6*/ 	.byte	0x3f
	.zero		1


	//   ....[85]....
        /*16f8*/ 	.word	0x0002a7c0
        /*16fc*/ 	.word	0x00000003
        /*1700*/ 	.word	0x0002e830
        /*1704*/ 	.short	0x010a
        /*1706*/ 	.byte	0x3f
	.zero		1


	//   ....[86]....
        /*1708*/ 	.word	0x0002a810
        /*170c*/ 	.word	0x00000003
        /*1710*/ 	.word	0x0002e850
        /*1714*/ 	.short	0x010a
        /*1716*/ 	.byte	0x3f
	.zero		1


	//   ....[87]....
        /*1718*/ 	.word	0x0002a860
        /*171c*/ 	.word	0x00000000
        /*1720*/ 	.word	0x0002e830
        /*1724*/ 	.short	0x010a
        /*1726*/ 	.byte	0x3f
	.zero		1


	//   ....[88]....
        /*1728*/ 	.word	0x0002a8b0
        /*172c*/ 	.word	0x00000003
        /*1730*/ 	.word	0x0002e850
        /*1734*/ 	.short	0x010a
        /*1736*/ 	.byte	0x3f
	.zero		1


	//   ....[89]....
        /*1738*/ 	.word	0x0002a900
        /*173c*/ 	.word	0x0000000d
        /*1740*/ 	.word	0x0002e850
        /*1744*/ 	.short	0x010a
        /*1746*/ 	.byte	0x3f
	.zero		1


	//   ....[90]....
        /*1748*/ 	.word	0x0002bed0
        /*174c*/ 	.word	0x00000005
        /*1750*/ 	.word	0x0002e820
        /*1754*/ 	.short	0x010a
        /*1756*/ 	.byte	0x3f
	.zero		1


	//   ....[91]....
        /*1758*/ 	.word	0x0002bf20
        /*175c*/ 	.word	0x00000007
        /*1760*/ 	.word	0x0002e8a0
        /*1764*/ 	.short	0x010a
        /*1766*/ 	.byte	0x3f
	.zero		1


	//   ....[92]....
        /*1768*/ 	.word	0x0002bf70
        /*176c*/ 	.word	0x00000007
        /*1770*/ 	.word	0x0002e8c0
        /*1774*/ 	.short	0x010a
        /*1776*/ 	.byte	0x3f
	.zero		1


	//   ....[93]....
        /*1778*/ 	.word	0x0002bfc0
        /*177c*/ 	.word	0x00000005
        /*1780*/ 	.word	0x0002e8a0
        /*1784*/ 	.short	0x010a
        /*1786*/ 	.byte	0x3f
	.zero		1


	//   ....[94]....
        /*1788*/ 	.word	0x0002c010
        /*178c*/ 	.word	0x00000005
        /*1790*/ 	.word	0x0002e8c0
        /*1794*/ 	.short	0x010a
        /*1796*/ 	.byte	0x3f
	.zero		1


	//   ....[95]....
        /*1798*/ 	.word	0x0002c1b0
        /*179c*/ 	.word	0x00000002
        /*17a0*/ 	.word	0x0002e880
        /*17a4*/ 	.short	0x010a
        /*17a6*/ 	.byte	0x3f
	.zero		1


	//   ....[96]....
        /*17a8*/ 	.word	0x0002c200
        /*17ac*/ 	.word	0x00000002
        /*17b0*/ 	.word	0x0002e840
        /*17b4*/ 	.short	0x010a
        /*17b6*/ 	.byte	0x3f
	.zero		1


	//   ....[97]....
        /*17b8*/ 	.word	0x0002cd70
        /*17bc*/ 	.word	0x00000002
        /*17c0*/ 	.word	0x0002e820
        /*17c4*/ 	.short	0x010a
        /*17c6*/ 	.byte	0x3f
	.zero		1


	//   ....[98]....
        /*17c8*/ 	.word	0x0002cdc0
        /*17cc*/ 	.word	0x00000006
        /*17d0*/ 	.word	0x0002e880
        /*17d4*/ 	.short	0x010a
        /*17d6*/ 	.byte	0x3f
	.zero		1


	//   ....[99]....
        /*17d8*/ 	.word	0x0002ce10
        /*17dc*/ 	.word	0x00000006
        /*17e0*/ 	.word	0x0002e840
        /*17e4*/ 	.short	0x010a
        /*17e6*/ 	.byte	0x3f
	.zero		1


	//   ....[100]....
        /*17e8*/ 	.word	0x0002ce60
        /*17ec*/ 	.word	0x00000011
        /*17f0*/ 	.word	0x0002e870
        /*17f4*/ 	.short	0x010a
        /*17f6*/ 	.byte	0x3f
	.zero		1


	//   ....[101]....
        /*17f8*/ 	.word	0x0002ceb0
        /*17fc*/ 	.word	0x00000011
        /*1800*/ 	.word	0x0002e860
        /*1804*/ 	.short	0x010a
        /*1806*/ 	.byte	0x3f
	.zero		1


	//   ....[102]....
        /*1808*/ 	.word	0x0002cf00
        /*180c*/ 	.word	0x00000011
        /*1810*/ 	.word	0x0002e870
        /*1814*/ 	.short	0x010a
        /*1816*/ 	.byte	0x3f
	.zero		1


	//   ....[103]....
        /*1818*/ 	.word	0x0002cf50
        /*181c*/ 	.word	0x00000011
        /*1820*/ 	.word	0x0002e860
        /*1824*/ 	.short	0x010a
        /*1826*/ 	.byte	0x3f
	.zero		1


	//   ....[104]....
        /*1828*/ 	.word	0x0002d9c0
        /*182c*/ 	.word	0x00000000
        /*1830*/ 	.word	0x0002e820
        /*1834*/ 	.short	0x010a
        /*1836*/ 	.byte	0x3f
	.zero		1


	//   ....[105]....
        /*1838*/ 	.word	0x0002db60
        /*183c*/ 	.word	0x00000006
        /*1840*/ 	.word	0x00000000
        /*1844*/ 	.short	0x010a
        /*1846*/ 	.byte	0x3f
	.zero		1


	//   ....[106]....
        /*1848*/ 	.word	0x0002dbb0
        /*184c*/ 	.word	0x00000007
        /*1850*/ 	.word	0x00000000
        /*1854*/ 	.short	0x010a
        /*1856*/ 	.byte	0x3f
	.zero		1


	//   ....[107]....
        /*1858*/ 	.word	0x0002dc00
        /*185c*/ 	.word	0x00000004
        /*1860*/ 	.word	0x0002e860
        /*1864*/ 	.short	0x010a
        /*1866*/ 	.byte	0x3f
	.zero		1


	//   ....[108]....
        /*1868*/ 	.word	0x0002dc50
        /*186c*/ 	.word	0x00000003
        /*1870*/ 	.word	0x0002e860
        /*1874*/ 	.short	0x010a
        /*1876*/ 	.byte	0x3f
	.zero		1


	//   ....[109]....
        /*1878*/ 	.word	0x0002dca0
        /*187c*/ 	.word	0x00000004
        /*1880*/ 	.word	0x0002e880
        /*1884*/ 	.short	0x010a
        /*1886*/ 	.byte	0x3f
	.zero		1


	//----- nvinfo : EIATTR_NUM_MBARRIERS
	.align		4
.L_327:
        /*1888*/ 	.byte	0x03, 0x38
        /*188a*/ 	.short	0x0016


	//----- nvinfo : EIATTR_EXIT_INSTR_OFFSETS
	.align		4
        /*188c*/ 	.byte	0x04, 0x1c
        /*188e*/ 	.short	(.L_329 - .L_328)


	//   ....[0]....
.L_328:
        /*1890*/ 	.word	0x00029c30


	//----- nvinfo : EIATTR_MAX_THREADS
	.align		4
.L_329:
        /*1894*/ 	.byte	0x04, 0x05
        /*1896*/ 	.short	(.L_331 - .L_330)
.L_330:
        /*1898*/ 	.word	0x00000180
        /*189c*/ 	.word	0x00000001
        /*18a0*/ 	.word	0x00000001


	//----- nvinfo : EIATTR_CRS_STACK_SIZE
	.align		4
.L_331:
        /*18a4*/ 	.byte	0x04, 0x1e
        /*18a6*/ 	.short	(.L_333 - .L_332)
.L_332:
        /*18a8*/ 	.word	0x00000000


	//----- nvinfo : EIATTR_CBANK_PARAM_SIZE
	.align		4
.L_333:
        /*18ac*/ 	.byte	0x03, 0x19
        /*18ae*/ 	.short	0x0af0


	//----- nvinfo : EIATTR_PARAM_CBANK
	.align		4
        /*18b0*/ 	.byte	0x04, 0x0a
        /*18b2*/ 	.short	(.L_335 - .L_334)
	.align		4
.L_334:
        /*18b4*/ 	.word	index@(.nv.constant0._ZN7cutlass13device_kernelIN5flash11enable_sm90INS1_16FlashAttnFwdSm90INS1_25CollectiveMainloopFwdSm90ILi2EN4cute5tupleIJNS5_1CILi1EEES8_S8_EEENS6_IJNS7_ILi128EEENS7_ILi224EEESA_EEELi128ENS_12float_e4m3_tEfNS_4arch4Sm90ELb1ELb0ELb0ELb1ELb0ELb1ELb0ELb1ELb1ELb1ELb0ELb0EEENS1_21CollectiveEpilogueFwdINS6_IJSA_SA_SB_EEES9_NS_10bfloat16_tESF_Li256ELb1ELb1ELb0ELb1EEENS1_36VarlenDynamicPersistentTileSchedulerILi128ELi224ELi256ELi128ELb0ELb1ELb1ELb1ELb1ELb1EEEEEEEEEvNT_6ParamsE)
        /*18b8*/ 	.short	0x0210
        /*18ba*/ 	.short	0x0af0


	//----- nvinfo : EIATTR_SW_WAR
	.align		4
.L_335:
        /*18bc*/ 	.byte	0x04, 0x36
        /*18be*/ 	.short	(.L_337 - .L_336)
.L_336:
        /*18c0*/ 	.word	0x00000008
.L_337:


//--------------------- .nv.callgraph             --------------------------
	.section	.nv.callgraph,"",@"SHT_CUDA_CALLGRAPH"
	.align	4
	.sectionentsize	8
	.align		4
        /*0000*/ 	.word	0x00000000
	.align		4
        /*0004*/ 	.word	0xffffffff
	.align		4
        /*0008*/ 	.word	index@(_ZN7cutlass13device_kernelIN5flash11enable_sm90INS1_16FlashAttnFwdSm90INS1_25CollectiveMainloopFwdSm90ILi2EN4cute5tupleIJNS5_1CILi1EEES8_S8_EEENS6_IJNS7_ILi128EEENS7_ILi224EEESA_EEELi128ENS_12float_e4m3_tEfNS_4arch4Sm90ELb0ELb0ELb0ELb0ELb0ELb0ELb0ELb1ELb1ELb1ELb0ELb0EEENS1_21CollectiveEpilogueFwdINS6_IJSA_SA_SB_EEES9_NS_10bfloat16_tESF_Li256ELb0ELb1ELb0ELb1EEENS1_29StaticPersistentTileSchedulerILb0EEEEEEEEEvNT_6ParamsE)
	.align		4
        /*000c*/ 	.word	index@(__assertfail)
	.align		4
        /*0010*/ 	.word	index@(_ZN7cutlass13device_kernelIN5flash11enable_sm90INS1_16FlashAttnFwdSm90INS1_25CollectiveMainloopFwdSm90ILi2EN4cute5tupleIJNS5_1CILi1EEES8_S8_EEENS6_IJNS7_ILi128EEENS7_ILi224EEESA_EEELi128ENS_12float_e4m3_tEfNS_4arch4Sm90ELb0ELb0ELb0ELb1ELb0ELb0ELb0ELb1ELb1ELb1ELb0ELb0EEENS1_21CollectiveEpilogueFwdINS6_IJSA_SA_SB_EEES9_NS_10bfloat16_tESF_Li256ELb1ELb1ELb0ELb1EEENS1_36VarlenDynamicPersistentTileSchedulerILi128ELi224ELi256ELi128ELb0ELb1ELb1ELb0ELb1ELb1EEEEEEEEEvNT_6ParamsE)
	.align		4
        /*0014*/ 	.word	index@(__assertfail)
	.align		4
        /*0018*/ 	.word	index@(_ZN7cutlass13device_kernelIN5flash11enable_sm90INS1_16FlashAttnFwdSm90INS1_25CollectiveMainloopFwdSm90ILi2EN4cute5tupleIJNS5_1CILi1EEES8_S8_EEENS6_IJNS7_ILi128EEENS7_ILi224EEESA_EEELi128ENS_12float_e4m3_tEfNS_4arch4Sm90ELb0ELb0ELb0ELb1ELb0ELb1ELb0ELb1ELb1ELb1ELb0ELb0EEENS1_21CollectiveEpilogueFwdINS6_IJSA_SA_SB_EEES9_NS_10bfloat16_tESF_Li256ELb1ELb1ELb0ELb1EEENS1_36VarlenDynamicPersistentTileSchedulerILi128ELi224ELi256ELi128ELb0ELb1ELb1ELb0ELb1ELb1EEEEEEEEEvNT_6ParamsE)
	.align		4
        /*001c*/ 	.word	index@(__assertfail)
	.align		4
        /*0020*/ 	.word	index@(_ZN7cutlass13device_kernelIN5flash11enable_sm90INS1_16FlashAttnFwdSm90INS1_25CollectiveMainloopFwdSm90ILi2EN4cute5tupleIJNS5_1CILi1EEES8_S8_EEENS6_IJNS7_ILi128EEENS7_ILi224EEESA_EEELi128ENS_12float_e4m3_tEfNS_4arch4Sm90ELb0ELb1ELb0ELb0ELb0ELb0ELb0ELb1ELb1ELb1ELb0ELb0EEENS1_21CollectiveEpilogueFwdINS6_IJSA_SA_SB_EEES9_NS_10bfloat16_tESF_Li256ELb0ELb1ELb0ELb1EEENS1_30DynamicPersistentTileSchedulerILi256ELi128ELb0ELb1ELb1EEEEEEEEEvNT_6ParamsE)
	.align		4
        /*0024*/ 	.word	index@(__assertfail)
	.align		4
        /*0028*/ 	.word	index@(_ZN7cutlass13device_kernelIN5flash11enable_sm90INS1_16FlashAttnFwdSm90INS1_25CollectiveMainloopFwdSm90ILi2EN4cute5tupleIJNS5_1CILi1EEES8_S8_EEENS6_IJNS7_ILi128EEENS7_ILi224EEESA_EEELi128ENS_12float_e4m3_tEfNS_4arch4Sm90ELb0ELb1ELb0ELb1ELb0ELb0ELb0ELb1ELb1ELb1ELb0ELb0EEENS1_21CollectiveEpilogueFwdINS6_IJSA_SA_SB_EEES9_NS_10bfloat16_tESF_Li256ELb1ELb1ELb0ELb1EEENS1_36VarlenDynamicPersistentTileSchedulerILi128ELi224ELi256ELi128ELb0ELb1ELb1ELb1ELb0ELb1EEEEEEEEEvNT_6ParamsE)
	.align		4
        /*002c*/ 	.word	index@(__assertfail)
	.align		4
        /*0030*/ 	.word	index@(_ZN7cutlass13device_kernelIN5flash11enable_sm90INS1_16FlashAttnFwdSm90INS1_25CollectiveMainloopFwdSm90ILi2EN4cute5tupleIJNS5_1CILi1EEES8_S8_EEENS6_IJNS7_ILi128EEENS7_ILi224EEESA_EEELi128ENS_12float_e4m3_tEfNS_4arch4Sm90ELb0ELb1ELb0ELb1ELb0ELb1ELb0ELb1ELb1ELb1ELb0ELb0EEENS1_21CollectiveEpilogueFwdINS6_IJSA_SA_SB_EEES9_NS_10bfloat16_tESF_Li256ELb1ELb1ELb0ELb1EEENS1_36VarlenDynamicPersistentTileSchedulerILi128ELi224ELi256ELi128ELb0ELb1ELb1ELb1ELb0ELb1EEEEEEEEEvNT_6ParamsE)
	.align		4
        /*0034*/ 	.word	index@(__assertfail)
	.align		4
        /*0038*/ 	.word	index@(_ZN7cutlass13device_kernelIN5flash11enable_sm90INS1_16FlashAttnFwdSm90INS1_25CollectiveMainloopFwdSm90ILi2EN4cute5tupleIJNS5_1CILi1EEES8_S8_EEENS6_IJNS7_ILi128EEENS7_ILi224EEESA_EEELi128ENS_12float_e4m3_tEfNS_4arch4Sm90ELb1ELb0ELb0ELb0ELb0ELb0ELb0ELb1ELb1ELb1ELb0ELb0EEENS1_21CollectiveEpilogueFwdINS6_IJSA_SA_SB_EEES9_NS_10bfloat16_tESF_Li256ELb0ELb1ELb0ELb1EEENS1_30DynamicPersistentTileSchedulerILi256ELi128ELb0ELb1ELb1EEEEEEEEEvNT_6ParamsE)
	.align		4
        /*003c*/ 	.word	index@(__assertfail)
	.align		4
        /*0040*/ 	.word	index@(_ZN7cutlass13device_kernelIN5flash11enable_sm90INS1_16FlashAttnFwdSm90INS1_25CollectiveMainloopFwdSm90ILi2EN4cute5tupleIJNS5_1CILi1EEES8_S8_EEENS6_IJNS7_ILi128EEENS7_ILi224EEESA_EEELi128ENS_12float_e4m3_tEfNS_4arch4Sm90ELb1ELb0ELb0ELb1ELb0ELb0ELb0ELb1ELb1ELb1ELb0ELb0EEENS1_21CollectiveEpilogueFwdINS6_IJSA_SA_SB_EEES9_NS_10bfloat16_tESF_Li256ELb1ELb1ELb0ELb1EEENS1_36VarlenDynamicPersistentTileSchedulerILi128ELi224ELi256ELi128ELb0ELb1ELb1ELb1ELb1ELb1EEEEEEEEEvNT_6ParamsE)
	.align		4
        /*0044*/ 	.word	index@(__assertfail)
	.align		4
        /*0048*/ 	.word	index@(_ZN7cutlass13device_kernelIN5flash11enable_sm90INS1_16FlashAttnFwdSm90INS1_25CollectiveMainloopFwdSm90ILi2EN4cute5tupleIJNS5_1CILi1EEES8_S8_EEENS6_IJNS7_ILi128EEENS7_ILi224EEESA_EEELi128ENS_12float_e4m3_tEfNS_4arch4Sm90ELb1ELb0ELb0ELb1ELb0ELb1ELb0ELb1ELb1ELb1ELb0ELb0EEENS1_21CollectiveEpilogueFwdINS6_IJSA_SA_SB_EEES9_NS_10bfloat16_tESF_Li256ELb1ELb1ELb0ELb1EEENS1_36VarlenDynamicPersistentTileSchedulerILi128ELi224ELi256ELi128ELb0ELb1ELb1ELb1ELb1ELb1EEEEEEEEEvNT_6ParamsE)
	.align		4
        /*004c*/ 	.word	index@(__assertfail)
	.align		4
        /*0050*/ 	.word	0x00000000
	.align		4
        /*0054*/ 	.word	0xfffffffe
	.align		4
        /*0058*/ 	.word	0x00000000
	.align		4
        /*005c*/ 	.word	0xfffffffd
	.align		4
        /*0060*/ 	.word	0x00000000
	.align		4
        /*0064*/ 	.word	0xfffffffc


//--------------------- .nv.constant4             --------------------------
	.section	.nv.constant4,"a",@progbits
	.align	8
	.align		8
.nv.constant4:
        /*0000*/ 	.dword	__assertfail
	.align		8
        /*0008*/ 	.dword	__unnamed_1
	.align		8
        /*0010*/ 	.dword	__unnamed_2
	.align		8
        /*0018*/ 	.dword	__unnamed_3
	.align		8
        /*0020*/ 	.dword	__unnamed_4
	.align		8
        /*0028*/ 	.dword	__unnamed_5
	.align		8
        /*0030*/ 	.dword	__unnamed_6
	.align		8
        /*0038*/ 	.dword	_ZZN5flash28permute_output_fp8_VcolmajorIN4cute6TensorINS1_11ArrayEngineIN7cutlass10bfloat16_tELm64EEENS1_6LayoutINS1_5tupleIJNS8_IJNS1_1CILi2EEESA_NS9_ILi16EEEEEENS9_ILi1EEESD_EEENS8_IJNS8_IJSD_SA_NS9_ILi4EEEEEENS9_ILi0EEESH_EEEEEEEEEvRT_E9upper_map
	.align		8
        /*0040*/ 	.dword	_ZN74_INTERNAL_0c112913_38_flash_fwd_hdim128_e4m3_packgqa_sm90_cu_49158569_29134cuda3std3__45__cpo5beginE
	.align		8
        /*0048*/ 	.dword	_ZN74_INTERNAL_0c112913_38_flash_fwd_hdim128_e4m3_packgqa_sm90_cu_49158569_29134cuda3std3__45__cpo3endE
	.align		8
        /*0050*/ 	.dword	_ZN74_INTERNAL_0c112913_38_flash_fwd_hdim128_e4m3_packgqa_sm90_cu_49158569_29134cuda3std3__45__cpo6cbeginE
	.align		8
        /*0058*/ 	.dword	_ZN74_INTERNAL_0c112913_38_flash_fwd_hdim128_e4m3_packgqa_sm90_cu_49158569_29134cuda3std3__45__cpo4cendE
	.align		8
        /*0060*/ 	.dword	_ZN74_INTERNAL_0c112913_38_flash_fwd_hdim128_e4m3_packgqa_sm90_cu_49158569_29134cuda3std3__476_GLOBAL__N__0c112913_38_flash_fwd_hdim128_e4m3_packgqa_sm90_cu_49158569_29136ignoreE
	.align		8
        /*0068*/ 	.dword	_ZN74_INTERNAL_0c112913_38_flash_fwd_hdim128_e4m3_packgqa_sm90_cu_49158569_29134cuda3std3__419piecewise_constructE
	.align		8
        /*0070*/ 	.dword	_ZN74_INTERNAL_0c112913_38_flash_fwd_hdim128_e4m3_packgqa_sm90_cu_49158569_29134cuda3std3__48in_placeE
	.align		8
        /*0078*/ 	.dword	_ZN74_INTERNAL_0c112913_38_flash_fwd_hdim128_e4m3_packgqa_sm90_cu_49158569_29134cuda3std6ranges3__45__cpo4swapE
	.align		8
        /*0080*/ 	.dword	_ZN74_INTERNAL_0c112913_38_flash_fwd_hdim128_e4m3_packgqa_sm90_cu_49158569_29134cuda3std6ranges3__45__cpo9iter_moveE
	.align		8
        /*0088*/ 	.dword	_ZN74_INTERNAL_0c112913_38_flash_fwd_hdim128_e4m3_packgqa_sm90_cu_49158569_29134cute7productE
	.align		8
        /*0090*/ 	.dword	_ZN74_INTERNAL_0c112913_38_flash_fwd_hdim128_e4m3_packgqa_sm90_cu_49158569_29134cute1_E
	.align		8
        /*0098*/ 	.dword	$str$23
	.align		8
        /*00a0*/ 	.dword	$str$24


//--------------------- .text._ZN7cutlass13device_kernelIN5flash11enable_sm90INS1_16FlashAttnFwdSm90INS1_25CollectiveMainloopFwdSm90ILi2EN4cute5tupleIJNS5_1CILi1EEES8_S8_EEENS6_IJNS7_ILi128EEENS7_ILi224EEESA_EEELi128ENS_12float_e4m3_tEfNS_4arch4Sm90ELb0ELb0ELb0ELb0ELb0ELb0ELb0ELb1ELb1ELb1ELb0ELb0EEENS1_21CollectiveEpilogueFwdINS6_IJSA_SA_SB_EEES9_NS_10bfloat16_tESF_Li256ELb0ELb1ELb0ELb1EEENS1_29StaticPersistentTileSchedulerILb0EEEEEEEEEvNT_6ParamsE --------------------------
	.section	.text._ZN7cutlass13device_kernelIN5flash11enable_sm90INS1_16FlashAttnFwdSm90INS1_25CollectiveMainloopFwdSm90ILi2EN4cute5tupleIJNS5_1CILi1EEES8_S8_EEENS6_IJNS7_ILi128EEENS7_ILi224EEESA_EEELi128ENS_12float_e4m3_tEfNS_4arch4Sm90ELb0ELb0ELb0ELb0ELb0ELb0ELb0ELb1ELb1ELb1ELb0ELb0EEENS1_21CollectiveEpilogueFwdINS6_IJSA_SA_SB_EEES9_NS_10bfloat16_tESF_Li256ELb0ELb1ELb0ELb1EEENS1_29StaticPersistentTileSchedulerILb0EEEEEEEEEvNT_6ParamsE,"ax",@progbits
	.align	128
.text._ZN7cutlass13device_kernelIN5flash11enable_sm90INS1_16FlashAttnFwdSm90INS1_25CollectiveMainloopFwdSm90ILi2EN4cute5tupleIJNS5_1CILi1EEES8_S8_EEENS6_IJNS7_ILi128EEENS7_ILi224EEESA_EEELi128ENS_12float_e4m3_tEfNS_4arch4Sm90ELb0ELb0ELb0ELb0ELb0ELb0ELb0ELb1ELb1ELb1ELb0ELb0EEENS1_21CollectiveEpilogueFwdINS6_IJSA_SA_SB_EEES9_NS_10bfloat16_tESF_Li256ELb0ELb1ELb0ELb1EEENS1_29StaticPersistentTileSchedulerILb0EEEEEEEEEvNT_6ParamsE:
        .type           _ZN7cutlass13device_kernelIN5flash11enable_sm90INS1_16FlashAttnFwdSm90INS1_25CollectiveMainloopFwdSm90ILi2EN4cute5tupleIJNS5_1CILi1EEES8_S8_EEENS6_IJNS7_ILi128EEENS7_ILi224EEESA_EEELi128ENS_12float_e4m3_tEfNS_4arch4Sm90ELb0ELb0ELb0ELb0ELb0ELb0ELb0ELb1ELb1ELb1ELb0ELb0EEENS1_21CollectiveEpilogueFwdINS6_IJSA_SA_SB_EEES9_NS_10bfloat16_tESF_Li256ELb0ELb1ELb0ELb1EEENS1_29StaticPersistentTileSchedulerILb0EEEEEEEEEvNT_6ParamsE,@function
        .size           _ZN7cutlass13device_kernelIN5flash11enable_sm90INS1_16FlashAttnFwdSm90INS1_25CollectiveMainloopFwdSm90ILi2EN4cute5tupleIJNS5_1CILi1EEES8_S8_EEENS6_IJNS7_ILi128EEENS7_ILi224EEESA_EEELi128ENS_12float_e4m3_tEfNS_4arch4Sm90ELb0ELb0ELb0ELb0ELb0ELb0ELb0ELb1ELb1ELb1ELb0ELb0EEENS1_21CollectiveEpilogueFwdINS6_IJSA_SA_SB_EEES9_NS_10bfloat16_tESF_Li256ELb0ELb1ELb0ELb1EEENS1_29StaticPersistentTileSchedulerILb0EEEEEEEEEvNT_6ParamsE,(.L_x_2694 - _ZN7cutlass13device_kernelIN5flash11enable_sm90INS1_16FlashAttnFwdSm90INS1_25CollectiveMainloopFwdSm90ILi2EN4cute5tupleIJNS5_1CILi1EEES8_S8_EEENS6_IJNS7_ILi128EEENS7_ILi224EEESA_EEELi128ENS_12float_e4m3_tEfNS_4arch4Sm90ELb0ELb0ELb0ELb0ELb0ELb0ELb0ELb1ELb1ELb1ELb0ELb0EEENS1_21CollectiveEpilogueFwdINS6_IJSA_SA_SB_EEES9_NS_10bfloat16_tESF_Li256ELb0ELb1ELb0ELb1EEENS1_29StaticPersistentTileSchedulerILb0EEEEEEEEEvNT_6ParamsE)
        .other          _ZN7cutlass13device_kernelIN5flash11enable_sm90INS1_16FlashAttnFwdSm90INS1_25CollectiveMainloopFwdSm90ILi2EN4cute5tupleIJNS5_1CILi1EEES8_S8_EEENS6_IJNS7_ILi128EEENS7_ILi224EEESA_EEELi128ENS_12float_e4m3_tEfNS_4arch4Sm90ELb0ELb0ELb0ELb0ELb0ELb0ELb0ELb1ELb1ELb1ELb0ELb0EEENS1_21CollectiveEpilogueFwdINS6_IJSA_SA_SB_EEES9_NS_10bfloat16_tESF_Li256ELb0ELb1ELb0ELb1EEENS1_29StaticPersistentTileSchedulerILb0EEEEEEEEEvNT_6ParamsE,@"STO_CUDA_ENTRY STV_DEFAULT"
_ZN7cutlass13device_kernelIN5flash11enable_sm90INS1_16FlashAttnFwdSm90INS1_25CollectiveMainloopFwdSm90ILi2EN4cute5tupleIJNS5_1CILi1EEES8_S8_EEENS6_IJNS7_ILi128EEENS7_ILi224EEESA_EEELi128ENS_12float_e4m3_tEfNS_4arch4Sm90ELb0ELb0ELb0ELb0ELb0ELb0ELb0ELb1ELb1ELb1ELb0ELb0EEENS1_21CollectiveEpilogueFwdINS6_IJSA_SA_SB_EEES9_NS_10bfloat16_tESF_Li256ELb0ELb1ELb0ELb1EEENS1_29StaticPersistentTileSchedulerILb0EEEEEEEEEvNT_6ParamsE:
[----:B------:R-:W0:Y:S02]  /*0000*/  LDC R1, c[0x0][0x28] ;  /* 0x00000a00ff017b82 */ /* 0x000e240000000800 */
[----:B0-----:R-:W-:Y:S01]  /*0010*/  VIADD R1, R1, 0xffffffe0 ;  /* 0xffffffe001017836 */ /* 0x001fe20000000000 */
[----:B------:R-:W0:Y:S01]  /*0020*/  S2R R3, SR_TID.X ;  /* 0x0000000000037919 */ /* 0x000e220000002100 */
[----:B------:R-:W-:Y:S01]  /*0030*/  ELECT P0, URZ, PT ;  /* 0x00000000003f782f */ /* 0x000fe20003800000 */
[----:B------:R-:W-:Y:S01]  /*0040*/  BSSY B0, `(.L_x_0) ;  /* 0x000000e000007945 */ /* 0x000fe20003800000 */
[--C-:B0-----:R-:W-:Y:S02]  /*0050*/  SHF.R.U32.HI R0, RZ, 0x5, R3.reuse ;  /* 0x00000005ff007819 */ /* 0x101fe40000011603 */
[----:B------:R-:W-:-:S03]  /*0060*/  SHF.R.U32.HI R22, RZ, 0x7, R3 ;  /* 0x00000007ff167819 */ /* 0x000fc60000011603 */
[----:B------:R-:W0:Y:S02]  /*0070*/  SHFL.IDX PT, R2, R0, RZ, 0x1f ;  /* 0x00001fff00027589 */ /* 0x000e2400000e0000 */
[----:B0-----:R-:W-:-:S13]  /*0080*/  ISETP.EQ.AND P0, PT, R2, RZ, P0 ;  /* 0x000000ff0200720c */ /* 0x001fda0000702270 */
[----:B------:R-:W-:Y:S05]  /*0090*/  @!P0 BRA `(.L_x_1) ;  /* 0x0000000000208947 */ /* 0x000fea0003800000 */
[----:B------:R-:W-:Y:S02]  /*00a0*/  ULDC.64 UR4, c[0x0][0x198] ;  /* 0x0000660000047ab9 */ /* 0x000fe40000000a00 */
[----:B------:R-:W-:Y:S02]  /*00b0*/  UIADD3 UR6, UP0, UR4, 0x370, URZ ;  /* 0x0000037004067890 */ /* 0x000fe4000ff1e03f */
[----:B------:R-:W-:Y:S02]  /*00c0*/  UIADD3 UR4, UP1, UR4, 0x470, URZ ;  /* 0x0000047004047890 */ /* 0x000fe4000ff3e03f */
[----:B------:R-:W-:Y:S02]  /*00d0*/  UIADD3.X UR7, URZ, UR5, URZ, UP0, !UPT ;  /* 0x000000053f077290 */ /* 0x000fe400087fe43f */
[----:B------:R-:W-:-:S07]  /*00e0*/  UIADD3.X UR5, URZ, UR5, URZ, UP1, !UPT ;  /* 0x000000053f057290 */ /* 0x000fce0008ffe43f */
[----:B------:R0:W-:Y:S02]  /*00f0*/  UTMACCTL.PF [UR6] ;  /* 0x00000000060079b9 */ /* 0x0001e40008040000 */
[----:B------:R0:W-:Y:S02]  /*0100*/  UTMACCTL.PF [UR4] ;  /* 0x00000000040079b9 */ /* 0x0001e40008040000 */
[----:B0-----:R-:W-:Y:S01]  /*0110*/  NOP ;  /* 0x0000000000007918 */ /* 0x001fe20000000000 */
.L_x_1:
[----:B------:R-:W-:Y:S05]  /*0120*/  BSYNC B0 ;  /* 0x0000000000007941 */ /* 0x000fea0003800000 */
.L_x_0:
[----:B------:R-:W-:Y:S01]  /*0130*/  VOTEU.ANY UP0, P0 ;  /* 0x00000000003f7886 */ /* 0x000fe20000000100 */
[----:B------:R-:W0:Y:S01]  /*0140*/  SHFL.IDX PT, R3, R22, RZ, 0x1f ;  /* 0x00001fff16037589 */ /* 0x000e2200000e0000 */
[----:B------:R-:W-:Y:S01]  /*0150*/  UMOV UR4, 0x80 ;  /* 0x0000008000047882 */ /* 0x000fe20000000000 */
[----:B------:R-:W-:Y:S01]  /*0160*/  UMOV UR7, 0x100 ;  /* 0x0000010000077882 */ /* 0x000fe20000000000 */
[----:B------:R-:W-:Y:S01]  /*0170*/  VOTEU.ANY UP1, P0 ;  /* 0x00000000003f7886 */ /* 0x000fe20000020100 */
[----:B------:R-:W1:Y:S01]  /*0180*/  @UP0 S2UR UR8, SR_CgaCtaId ;  /* 0x00000000000809c3 */ /* 0x000e620000008800 */
[----:B------:R-:W2:Y:S01]  /*0190*/  SHFL.IDX PT, R2, R0, RZ, 0x1f ;  /* 0x00001fff00027589 */ /* 0x000ea200000e0000 */
[----:B------:R-:W-:Y:S01]  /*01a0*/  @UP0 UMOV UR6, 0x400 ;  /* 0x0000040000060882 */ /* 0x000fe20000000000 */
[----:B------:R-:W-:-:S04]  /*01b0*/  @UP0 UIADD3 UR4, -UR4, 0x100000, URZ ;  /* 0x0010000004040890 */ /* 0x000fc8000fffe13f */
[----:B------:R-:W-:Y:S02]  /*01c0*/  @UP0 USHF.L.U32 UR5, UR4, 0xb, URZ ;  /* 0x0000000b04050899 */ /* 0x000fe4000800063f */
[----:B------:R-:W-:Y:S01]  /*01d0*/  @UP0 USHF.L.U32 UR4, UR4, 0x1, URZ ;  /* 0x0000000104040899 */ /* 0x000fe2000800063f */
[----:B------:R-:W-:Y:S01]  /*01e0*/  VOTEU.ANY UP2, P0 ;  /* 0x00000000003f7886 */ /* 0x000fe20000040100 */
[----:B0-----:R-:W-:Y:S01]  /*01f0*/  R2UR UR9, R3 ;  /* 0x00000000030972ca */ /* 0x001fe200000e0000 */
[----:B-1----:R-:W-:Y:S01]  /*0200*/  @UP0 ULEA UR8, UR8, UR6, 0x18 ;  /* 0x0000000608080291 */ /* 0x002fe2000f8ec03f */
[----:B--2---:R-:W-:Y:S01]  /*0210*/  ISETP.NE.AND P1, PT, R2, RZ, PT ;  /* 0x000000ff0200720c */ /* 0x004fe20003f25270 */
[----:B------:R-:W-:-:S04]  /*0220*/  @UP0 UIADD3 UR6, -UR7, 0x100000, URZ ;  /* 0x0010000007060890 */ /* 0x000fc8000fffe13f */
[----:B------:R-:W-:Y:S02]  /*0230*/  @UP0 USHF.L.U32 UR7, UR6, 0xb, URZ ;  /* 0x0000000b06070899 */ /* 0x000fe4000800063f */
[----:B------:R-:W-:-:S04]  /*0240*/  @UP0 USHF.L.U32 UR6, UR6, 0x1, URZ ;  /* 0x0000000106060899 */ /* 0x000fc8000800063f */
[----:B------:R-:W-:Y:S01]  /*0250*/  UISETP.NE.AND UP0, UPT, UR9, URZ, UPT ;  /* 0x0000003f0900728c */ /* 0x000fe2000bf05270 */
[----:B------:R-:W0:Y:S02]  /*0260*/  FENCE.VIEW.ASYNC.S ;  /* 0x00000000000073c6 */ /* 0x000e240000000000 */
[----:B0-----:R0:W1:Y:S05]  /*0270*/  @UP1 SYNCS.EXCH.64 URZ, [UR8+0x2e800], UR4 ;  /* 0x02e80004083f15b2 */ /* 0x00106a0008000100 */
[----:B------:R0:W2:Y:S01]  /*0280*/  @UP2 SYNCS.EXCH.64 URZ, [UR8+0x2e820], UR6 ;  /* 0x02e82006083f25b2 */ /* 0x0000a20008000100 */
[----:B------:R-:W-:Y:S05]  /*0290*/  @P1 BRA `(.L_x_2) ;  /* 0x0000000000481947 */ /* 0x000fea0003800000 */
[----:B0-----:R-:W0:Y:S01]  /*02a0*/  S2UR UR5, SR_CgaCtaId ;  /* 0x00000000000579c3 */ /* 0x001e220000008800 */
[----:B------:R-:W-:Y:S01]  /*02b0*/  UMOV UR4, 0x400 ;  /* 0x0000040000047882 */ /* 0x000fe20000000000 */
[----:B------:R-:W-:Y:S01]  /*02c0*/  UMOV UR6, 0x1 ;  /* 0x0000000100067882 */ /* 0x000fe20000000000 */
[----:B------:R-:W-:Y:S01]  /*02d0*/  UMOV UR7, 0x2 ;  /* 0x0000000200077882 */ /* 0x000fe20000000000 */
[----:B------:R-:W-:Y:S01]  /*02e0*/  ELECT P0, URZ, PT ;  /* 0x00000000003f782f */ /* 0x000fe20003800000 */
[----:B0-----:R-:W-:Y:S02]  /*02f0*/  ULEA UR8, UR5, UR4, 0x18 ;  /* 0x0000000405087291 */ /* 0x001fe4000f8ec03f */
[----:B------:R-:W-:-:S04]  /*0300*/  UIADD3 UR4, -UR6, 0x100000, URZ ;  /* 0x0010000006047890 */ /* 0x000fc8000fffe13f */
[----:B------:R-:W-:Y:S02]  /*0310*/  USHF.L.U32 UR5, UR4, 0xb, URZ ;  /* 0x0000000b04057899 */ /* 0x000fe4000800063f */
[----:B------:R-:W-:Y:S02]  /*0320*/  USHF.L.U32 UR4, UR4, 0x1, URZ ;  /* 0x0000000104047899 */ /* 0x000fe4000800063f */
[----:B------:R-:W-:-:S04]  /*0330*/  UIADD3 UR6, -UR7, 0x100000, URZ ;  /* 0x0010000007067890 */ /* 0x000fc8000fffe13f */
[----:B------:R-:W-:Y:S02]  /*0340*/  USHF.L.U32 UR7, UR6, 0xb, URZ ;  /* 0x0000000b06077899 */ /* 0x000fe4000800063f */
[----:B------:R-:W-:Y:S01]  /*0350*/  USHF.L.U32 UR6, UR6, 0x1, URZ ;  /* 0x0000000106067899 */ /* 0x000fe2000800063f */
[----:B------:R-:W0:Y:S03]  /*0360*/  FENCE.VIEW.ASYNC.S ;  /* 0x00000000000073c6 */ /* 0x000e260000000000 */
[----:B0-----:R3:W4:Y:S08]  /*0370*/  SYNCS.EXCH.64 URZ, [UR8+0x2e830], UR4 ;  /* 0x02e83004083f75b2 */ /* 0x0017300008000100 */
[----:B------:R3:W0:Y:S01]  /*0380*/  SYNCS.EXCH.64 URZ, [UR8+0x2e840], UR6 ;  /* 0x02e84006083f75b2 */ /* 0x0006220008000100 */
[----:B------:R3:W0:Y:S01]  /*0390*/  SYNCS.EXCH.64 URZ, [UR8+0x2e838], UR4 ;  /* 0x02e83804083f75b2 */ /* 0x0006220008000100 */
[----:B------:R3:W0:Y:S02]  /*03a0*/  SYNCS.EXCH.64 URZ, [UR8+0x2e848], UR6 ;  /* 0x02e84806083f75b2 */ /* 0x0006240008000100 */
[----:B---3--:R-:W-:Y:S01]  /*03b0*/  NOP ;  /* 0x0000000000007918 */ /* 0x008fe20000000000 */
.L_x_2:
[----:B------:R-:W3:Y:S01]  /*03c0*/  SHFL.IDX PT, R2, R0, RZ, 0x1f ;  /* 0x00001fff00027589 */ /* 0x000ee200000e0000 */
[----:B------:R-:W-:Y:S01]  /*03d0*/  NOP ;  /* 0x0000000000007918 */ /* 0x000fe20000000000 */
[----:B---3--:R-:W-:-:S13]  /*03e0*/  ISETP.NE.AND P0, PT, R2, RZ, PT ;  /* 0x000000ff0200720c */ /* 0x008fda0003f05270 */
        /* <DEDUP_REMOVED lines=14> */
[----:B0-----:R3:W0:Y:S08]  /*04d0*/  SYNCS.EXCH.64 URZ, [UR8+0x2e850], UR4 ;  /* 0x02e85004083f75b2 */ /* 0x0016300008000100 */
[----:B------:R3:W0:Y:S01]  /*04e0*/  SYNCS.EXCH.64 URZ, [UR8+0x2e860], UR6 ;  /* 0x02e86006083f75b2 */ /* 0x0006220008000100 */
[----:B------:R3:W0:Y:S01]  /*04f0*/  SYNCS.EXCH.64 URZ, [UR8+0x2e858], UR4 ;  /* 0x02e85804083f75b2 */ /* 0x0006220008000100 */
[----:B------:R3:W0:Y:S02]  /*0500*/  SYNCS.EXCH.64 URZ, [UR8+0x2e868], UR6 ;  /* 0x02e86806083f75b2 */ /* 0x0006240008000100 */
[----:B---3--:R-:W-:Y:S01]  /*0510*/  NOP ;  /* 0x0000000000007918 */ /* 0x008fe20000000000 */
.L_x_3:
[----:B------:R-:W3:Y:S01]  /*0520*/  SHFL.IDX PT, R2, R0, RZ, 0x1f ;  /* 0x00001fff00027589 */ /* 0x000ee200000e0000 */
[----:B------:R-:W-:Y:S01]  /*0530*/  NOP ;  /* 0x0000000000007918 */ /* 0x000fe20000000000 */
[----:B---3--:R-:W-:-:S13]  /*0540*/  ISETP.NE.AND P0, PT, R2, RZ, PT ;  /* 0x000000ff0200720c */ /* 0x008fda0003f05270 */
[----:B------:R-:W-:Y:S05]  /*0550*/  @P0 BRA `(.L_x_4) ;  /* 0x0000000000380947 */ /* 0x000fea0003800000 */
[----:B0-----:R-:W0:Y:S01]  /*0560*/  S2UR UR5, SR_CgaCtaId ;  /* 0x00000000000579c3 */ /* 0x001e220000008800 */
[----:B------:R-:W-:Y:S01]  /*0570*/  UMOV UR4, 0x400 ;  /* 0x0000040000047882 */ /* 0x000fe20000000000 */
[----:B------:R-:W-:Y:S01]  /*0580*/  UMOV UR7, 0x1 ;  /* 0x0000000100077882 */ /* 0x000fe20000000000 */
[----:B------:R-:W-:Y:S01]  /*0590*/  ELECT P0, URZ, PT ;  /* 0x00000000003f782f */ /* 0x000fe20003800000 */
[----:B0-----:R-:W-:Y:S02]  /*05a0*/  ULEA UR6, UR5, UR4, 0x18 ;  /* 0x0000000405067291 */ /* 0x001fe4000f8ec03f */
[----:B------:R-:W-:-:S04]  /*05b0*/  UIADD3 UR4, -UR7, 0x100000, URZ ;  /* 0x0010000007047890 */ /* 0x000fc8000fffe13f */
[----:B------:R-:W-:Y:S02]  /*05c0*/  USHF.L.U32 UR5, UR4, 0xb, URZ ;  /* 0x0000000b04057899 */ /* 0x000fe4000800063f */
[----:B------:R-:W-:Y:S01]  /*05d0*/  USHF.L.U32 UR4, UR4, 0x1, URZ ;  /* 0x0000000104047899 */ /* 0x000fe2000800063f */
[----:B------:R-:W0:Y:S11]  /*05e0*/  FENCE.VIEW.ASYNC.S ;  /* 0x00000000000073c6 */ /* 0x000e360000000000 */
[----:B0-----:R3:W0:Y:S01]  /*05f0*/  SYNCS.EXCH.64 URZ, [UR6+0x2e870], UR4 ;  /* 0x02e87004063f75b2 */ /* 0x0016220008000100 */
[----:B------:R3:W0:Y:S01]  /*0600*/  SYNCS.EXCH.64 URZ, [UR6+0x2e880], UR4 ;  /* 0x02e88004063f75b2 */ /* 0x0006220008000100 */
[----:B------:R3:W0:Y:S01]  /*0610*/  SYNCS.EXCH.64 URZ, [UR6+0x2e878], UR4 ;  /* 0x02e87804063f75b2 */ /* 0x0006220008000100 */
[----:B------:R3:W0:Y:S02]  /*0620*/  SYNCS.EXCH.64 URZ, [UR6+0x2e888], UR4 ;  /* 0x02e88804063f75b2 */ /* 0x0006240008000100 */
[----:B---3--:R-:W-:Y:S01]  /*0630*/  NOP ;  /* 0x0000000000007918 */ /* 0x008fe20000000000 */
.L_x_4:
        /* <DEDUP_REMOVED lines=22> */
.L_x_5:
        /* <DEDUP_REMOVED lines=22> */
.L_x_6:
[----:B------:R-:W-:Y:S01]  /*0900*/  PLOP3.LUT P0, PT, PT, PT, UP0, 0x80, 0x0 ;  /* 0x000000000000781c */ /* 0x000fe20003f0f008 */
[----:B------:R-:W-:Y:S01]  /*0910*/  UMOV UR38, 0x1 ;  /* 0x0000000100267882 */ /* 0x000fe20000000000 */
[----:B------:R-:W-:Y:S01]  /*0920*/  NOP ;  /* 0x0000000000007918 */ /* 0x000fe20000000000 */
[----:B------:R-:W-:Y:S01]  /*0930*/  USEL UR38, UR38, 0x2, !UP0 ;  /* 0x0000000226267887 */ /* 0x000fe2000c000000 */
[----:B------:R-:W-:Y:S01]  /*0940*/  ULDC.64 UR48, c[0x0][0x208] ;  /* 0x0000820000307ab9 */ /* 0x000fe20000000a00 */
[----:B012-4-:R-:W-:Y:S08]  /*0950*/  BAR.SYNC.DEFER_BLOCKING 0x0 ;  /* 0x0000000000007b1d */ /* 0x017ff00000010000 */
[----:B------:R-:W-:Y:S05]  /*0960*/  @!P0 BRA `(.L_x_7) ;  /* 0x000000a400408947 */ /* 0x000fea0003800000 */
.L_x_8:
[----:B------:R-:W-:-:S08]  /*0970*/  NOP ;  /* 0x0000000000007918 */ /* 0x000fd00000000000 */
[----:B------:R-:W0:Y:S02]  /*0980*/  USETMAXREG.TRY_ALLOC.CTAPOOL UP0, 0xf0 ;  /* 0x000000f0000079c8 */ /* 0x000e240008000600 */
[----:B0-----:R-:W-:-:S13]  /*0990*/  PLOP3.LUT P0, PT, PT, PT, UP0, 0x80, 0x0 ;  /* 0x000000000000781c */ /* 0x001fda0003f0f008 */
[----:B------:R-:W-:Y:S05]  /*09a0*/  @!P0 BRA `(.L_x_8) ;  /* 0xfffffffc00f08947 */ /* 0x000fea000383ffff */
[----:B------:R-:W0:Y:S01]  /*09b0*/  S2R R2, SR_TID.X ;  /* 0x0000000000027919 */ /* 0x000e220000002100 */
[----:B------:R-:W1:Y:S08]  /*09c0*/  S2UR UR41, SR_CTAID.X ;  /* 0x00000000002979c3 */ /* 0x000e700000002500 */
[----:B------:R-:W-:Y:S06]  /*09d0*/  BAR.ARV 0x8, 0x180 ;  /* 0x0206000000007b1d */ /* 0x000fec0000002000 */
[----:B0-----:R-:W-:-:S04]  /*09e0*/  LOP3.LUT R0, R2, 0xffffff80, RZ, 0xc0, !PT ;  /* 0xffffff8002007812 */ /* 0x001fc800078ec0ff */
[----:B------:R-:W-:Y:S02]  /*09f0*/  ISETP.NE.AND P0, PT, R0, 0x80, PT ;  /* 0x000000800000780c */ /* 0x000fe40003f05270 */
[----:B------:R-:W1:Y:S11]  /*0a00*/  LDC R0, c[0x0][0xc34] ;  /* 0x00030d00ff007b82 */ /* 0x000e760000000800 */
[----:B------:R-:W-:Y:S06]  /*0a10*/  @!P0 BAR.ARV 0x9, 0x100 ;  /* 0x0244000000008b1d */ /* 0x000fec0000002000 */
[----:B-1----:R-:W-:-:S13]  /*0a20*/  ISETP.LE.AND P0, PT, R0, UR41, PT ;  /* 0x0000002900007c0c */ /* 0x002fda000bf03270 */
[----:B------:R-:W-:Y:S05]  /*0a30*/  @P0 EXIT ;  /* 0x000000000000094d */ /* 0x000fea0003800000 */
[----:B------:R-:W-:Y:S01]  /*0a40*/  VIADD R17, R2, 0xffffff80 ;  /* 0xffffff8002117836 */ /* 0x000fe20000000000 */
[----:B------:R-:W-:Y:S01]  /*0a50*/  ULOP3.LUT UR46, UR38, 0x1, URZ, 0xfc, !UPT ;  /* 0x00000001262e7892 */ /* 0x000fe2000f8efc3f */
[----:B------:R-:W-:Y:S01]  /*0a60*/  IMAD.MOV.U32 R231, RZ, RZ, -0x2 ;  /* 0xfffffffeffe77424 */ /* 0x000fe200078e00ff */
[----:B------:R-:W-:Y:S01]  /*0a70*/  UMOV UR45, URZ ;  /* 0x0000003f002d7c82 */ /* 0x000fe20008000000 */
[----:B------:R-:W-:Y:S01]  /*0a80*/  UMOV UR44, URZ ;  /* 0x0000003f002c7c82 */ /* 0x000fe20008000000 */
[----:B------:R-:W-:Y:S01]  /*0a90*/  SHF.R.S32.HI R0, RZ, 0x1f, R17 ;  /* 0x0000001fff007819 */ /* 0x000fe20000011411 */
[----:B------:R-:W-:-:S03]  /*0aa0*/  UMOV UR51, URZ ;  /* 0x0000003f00337c82 */ /* 0x000fc60008000000 */
[CC--:B------:R-:W-:Y:S02]  /*0ab0*/  LEA.HI R2, R0.reuse, R17.reuse, RZ, 0x7 ;  /* 0x0000001100027211 */ /* 0x0c0fe400078f38ff */
[-C--:B------:R-:W-:Y:S02]  /*0ac0*/  LEA.HI R3, R0, R17.reuse, RZ, 0x5 ;  /* 0x0000001100037211 */ /* 0x080fe400078f28ff */
[----:B------:R-:W-:Y:S02]  /*0ad0*/  LOP3.LUT R4, R2, 0xffffff80, RZ, 0xc0, !PT ;  /* 0xffffff8002047812 */ /* 0x000fe400078ec0ff */
[CC--:B------:R-:W-:Y:S01]  /*0ae0*/  LEA.HI R5, R0.reuse, R17.reuse, RZ, 0x4 ;  /* 0x0000001100057211 */ /* 0x0c0fe200078f20ff */
[----:B------:R-:W-:Y:S01]  /*0af0*/  IMAD.SHL.U32 R3, R3, 0x20, RZ ;  /* 0x0000002003037824 */ /* 0x000fe200078e00ff */
[----:B------:R-:W-:Y:S01]  /*0b00*/  LEA.HI R9, R0, R17, RZ, 0x2 ;  /* 0x0000001100097211 */ /* 0x000fe200078f10ff */
[----:B------:R-:W-:Y:S01]  /*0b10*/  IMAD.IADD R19, R17, 0x1, -R4 ;  /* 0x0000000111137824 */ /* 0x000fe200078e0a04 */
[----:B------:R-:W-:-:S02]  /*0b20*/  LOP3.LUT R6, R5, 0x3fffff0, RZ, 0xc0, !PT ;  /* 0x03fffff005067812 */ /* 0x000fc400078ec0ff */
[----:B------:R-:W-:Y:S02]  /*0b30*/  SHF.R.S32.HI R8, RZ, 0x4, R5 ;  /* 0x00000004ff087819 */ /* 0x000fe40000011405 */
[----:B------:R-:W-:Y:S01]  /*0b40*/  SHF.R.S32.HI R4, RZ, 0x1f, R19 ;  /* 0x0000001fff047819 */ /* 0x000fe20000011413 */
[----:B------:R-:W-:Y:S01]  /*0b50*/  IMAD.IADD R6, R17, 0x1, -R6 ;  /* 0x0000000111067824 */ /* 0x000fe200078e0a06 */
[----:B------:R-:W-:Y:S02]  /*0b60*/  LOP3.LUT R7, R3, 0xfffffc00, RZ, 0xc0, !PT ;  /* 0xfffffc0003077812 */ /* 0x000fe400078ec0ff */
[----:B------:R-:W-:Y:S02]  /*0b70*/  LEA.HI R3, R4, R19, RZ, 0x2 ;  /* 0x0000001304037211 */ /* 0x000fe400078f10ff */
[----:B------:R-:W-:Y:S01]  /*0b80*/  LEA.HI R5, R5, R8, RZ, 0x1 ;  /* 0x0000000805057211 */ /* 0x000fe200078f08ff */
[----:B------:R-:W-:Y:S01]  /*0b90*/  IMAD R6, R6, 0x40, R7 ;  /* 0x0000004006067824 */ /* 0x000fe200078e0207 */
[----:B------:R-:W-:-:S02]  /*0ba0*/  SHF.R.S32.HI R7, RZ, 0x2, R3 ;  /* 0x00000002ff077819 */ /* 0x000fc40000011403 */
[----:B------:R-:W-:Y:S02]  /*0bb0*/  SHF.R.S32.HI R10, RZ, 0x1f, R3 ;  /* 0x0000001fff0a7819 */ /* 0x000fe40000011403 */
[----:B------:R-:W-:Y:S02]  /*0bc0*/  LEA.HI R18, R0, R17, RZ, 0x3 ;  /* 0x0000001100127211 */ /* 0x000fe400078f18ff */
[----:B------:R-:W-:Y:S02]  /*0bd0*/  LOP3.LUT R5, R5, 0x1ffffffe, RZ, 0xc0, !PT ;  /* 0x1ffffffe05057812 */ /* 0x000fe400078ec0ff */
[----:B------:R-:W-:Y:S02]  /*0be0*/  LOP3.LUT R0, R9, 0xfffffffc, RZ, 0xc0, !PT ;  /* 0xfffffffc09007812 */ /* 0x000fe400078ec0ff */
[----:B------:R-:W-:Y:S01]  /*0bf0*/  SHF.R.S32.HI R23, RZ, 0x7, R2 ;  /* 0x00000007ff177819 */ /* 0x000fe20000011402 */
[----:B------:R-:W-:Y:S01]  /*0c00*/  IMAD.IADD R5, R8, 0x1, -R5 ;  /* 0x0000000108057824 */ /* 0x000fe200078e0a05 */
[----:B------:R-:W-:Y:S01]  /*0c10*/  LEA.HI R10, R10, R7, RZ, 0x3 ;  /* 0x000000070a0a7211 */ /* 0x000fe200078f18ff */
[----:B------:R-:W-:Y:S01]  /*0c20*/  IMAD.IADD R8, R17, 0x1, -R0 ;  /* 0x0000000111087824 */ /* 0x000fe200078e0a00 */
[----:B------:R-:W-:Y:S01]  /*0c30*/  LEA.HI R2, R2, R23, RZ, 0x1 ;  /* 0x0000001702027211 */ /* 0x000fe200078f08ff */
[----:B------:R-:W-:Y:S01]  /*0c40*/  IMAD R230, R5, 0x8, R6 ;  /* 0x0000000805e67824 */ /* 0x000fe200078e0206 */
[----:B------:R-:W-:-:S02]  /*0c50*/  LOP3.LUT R12, R18, 0xfffffff8, RZ, 0xc0, !PT ;  /* 0xfffffff8120c7812 */ /* 0x000fc400078ec0ff */
[----:B------:R-:W-:Y:S02]  /*0c60*/  LOP3.LUT R10, R10, 0xfffffff8, RZ, 0xc0, !PT ;  /* 0xfffffff80a0a7812 */ /* 0x000fe400078ec0ff */
[----:B------:R-:W-:Y:S01]  /*0c70*/  LEA.HI R4, R4, R19, RZ, 0x5 ;  /* 0x0000001304047211 */ /* 0x000fe200078f28ff */
[----:B------:R-:W-:Y:S01]  /*0c80*/  IMAD.IADD R17, R17, 0x1, -R12 ;  /* 0x0000000111117824 */ /* 0x000fe200078e0a0c */
[----:B------:R-:W-:Y:S01]  /*0c90*/  LOP3.LUT R2, R2, 0x3fffffe, RZ, 0xc0, !PT ;  /* 0x03fffffe02027812 */ /* 0x000fe200078ec0ff */
[----:B------:R-:W-:Y:S01]  /*0ca0*/  IMAD.IADD R7, R7, 0x1, -R10 ;  /* 0x0000000107077824 */ /* 0x000fe200078e0a0a */
[----:B------:R-:W-:Y:S02]  /*0cb0*/  LEA.HI R5, R8, R8, RZ, 0x1 ;  /* 0x0000000808057211 */ /* 0x000fe400078f08ff */
[----:B------:R-:W-:Y:S01]  /*0cc0*/  SHF.R.S32.HI R4, RZ, 0x5, R4 ;  /* 0x00000005ff047819 */ /* 0x000fe20000011404 */
[----:B------:R-:W-:Y:S01]  /*0cd0*/  IMAD.IADD R228, R23, 0x1, -R2 ;  /* 0x0000000117e47824 */ /* 0x000fe200078e0a02 */
[----:B------:R-:W-:Y:S01]  /*0ce0*/  LOP3.LUT R0, R3, 0x7ffffffc, RZ, 0xc0, !PT ;  /* 0x7ffffffc03007812 */ /* 0x000fe200078ec0ff */
[----:B------:R-:W-:Y:S01]  /*0cf0*/  IMAD.SHL.U32 R2, R17, 0x8, RZ ;  /* 0x0000000811027824 */ /* 0x000fe200078e00ff */
[----:B------:R-:W-:Y:S01]  /*0d00*/  LOP3.LUT R5, R5, 0x1ffffffe, RZ, 0xc0, !PT ;  /* 0x1ffffffe05057812 */ /* 0x000fe200078ec0ff */
[----:B------:R-:W-:Y:S01]  /*0d10*/  IMAD R7, R4, 0x10, R7 ;  /* 0x0000001004077824 */ /* 0x000fe200078e0207 */
[----:B------:R-:W-:Y:S01]  /*0d20*/  SHF.R.S32.HI R18, RZ, 0x3, R18 ;  /* 0x00000003ff127819 */ /* 0x000fe20000011412 */
[----:B------:R-:W-:-:S02]  /*0d30*/  VIADD R16, R2, 0x40 ;  /* 0x0000004002107836 */ /* 0x000fc40000000000 */
[----:B------:R-:W-:Y:S02]  /*0d40*/  IMAD.IADD R0, R19, 0x1, -R0 ;  /* 0x0000000113007824 */ /* 0x000fe400078e0a00 */
[----:B------:R-:W-:Y:S01]  /*0d50*/  IMAD.IADD R5, R8, 0x1, -R5 ;  /* 0x0000000108057824 */ /* 0x000fe200078e0a05 */
[----:B------:R-:W-:Y:S01]  /*0d60*/  SHF.R.S32.HI R232, RZ, 0x1f, R16 ;  /* 0x0000001fffe87819 */ /* 0x000fe20000011410 */
[----:B------:R-:W-:Y:S02]  /*0d70*/  IMAD R228, R228, 0x40, R7 ;  /* 0x00000040e4e47824 */ /* 0x000fe400078e0207 */
[----:B------:R-:W-:Y:S02]  /*0d80*/  IMAD R231, R0, R231, 0xe0 ;  /* 0x000000e000e77424 */ /* 0x000fe400078e02e7 */
[----:B------:R-:W-:-:S07]  /*0d90*/  IMAD R229, R5, 0x8, R228 ;  /* 0x0000000805e57824 */ /* 0x000fce00078e02e4 */
.L_x_39:
[----:B------:R-:W-:Y:S01]  /*0da0*/  ULDC UR4, c[0x0][0xc38] ;  /* 0x00030e0000047ab9 */ /* 0x000fe20000000800 */
[----:B------:R-:W-:Y:S01]  /*0db0*/  ULDC UR15, c[0x0][0xc44] ;  /* 0x00031100000f7ab9 */ /* 0x000fe20000000800 */
[----:B------:R-:W-:Y:S01]  /*0dc0*/  UISETP.NE.AND UP3, UPT, UR4, 0x1, UPT ;  /* 0x000000010400788c */ /* 0x000fe2000bf65270 */
[----:B------:R-:W-:Y:S01]  /*0dd0*/  IMAD.MOV.U32 R3, RZ, RZ, 0x3f800000 ;  /* 0x3f800000ff037424 */ /* 0x000fe200078e00ff */
[----:B------:R-:W-:Y:S01]  /*0de0*/  UISETP.NE.AND UP2, UPT, UR15, 0x1, UPT ;  /* 0x000000010f00788c */ /* 0x000fe2000bf45270 */
[----:B------:R-:W-:Y:S01]  /*0df0*/  IMAD.MOV.U32 R0, RZ, RZ, 0x3f800000 ;  /* 0x3f800000ff007424 */ /* 0x000fe200078e00ff */
[----:B------:R-:W-:Y:S01]  /*0e00*/  ULDC.64 UR6, c[0x0][0x990] ;  /* 0x0002640000067ab9 */ /* 0x000fe20000000a00 */
[----:B------:R-:W-:Y:S01]  /*0e10*/  ULDC.64 UR4, c[0x0][0x998] ;  /* 0x0002660000047ab9 */ /* 0x000fe20000000a00 */
[----:B------:R-:W-:Y:S02]  /*0e20*/  UISETP.NE.U32.AND UP0, UPT, UR6, URZ, UPT ;  /* 0x0000003f0600728c */ /* 0x000fe4000bf05070 */
[----:B------:R-:W-:Y:S01]  /*0e30*/  UISETP.NE.U32.AND UP1, UPT, UR4, URZ, UPT ;  /* 0x0000003f0400728c */ /* 0x000fe2000bf25070 */
[----:B------:R-:W-:-:S02]  /*0e40*/  UMOV UR43, UR41 ;  /* 0x00000029002b7c82 */ /* 0x000fc40008000000 */
[----:B------:R-:W-:Y:S01]  /*0e50*/  @UP3 ULDC UR8, c[0x0][0xc3c] ;  /* 0x00030f0000083ab9 */ /* 0x000fe20000000800 */
[----:B------:R-:W-:Y:S01]  /*0e60*/  @UP3 ULDC UR10, c[0x0][0xc40] ;  /* 0x00031000000a3ab9 */ /* 0x000fe20000000800 */
[----:B------:R-:W-:Y:S02]  /*0e70*/  UIMAD.WIDE.U32 UR8, UR41, UR8, URZ ;  /* 0x00000008290872a5 */ /* 0x000fe4000f8e003f */
[----:B------:R-:W-:Y:S02]  /*0e80*/  UISETP.NE.AND.EX UP0, UPT, UR7, URZ, UPT, UP0 ;  /* 0x0000003f0700728c */ /* 0x000fe4000bf05300 */
[----:B------:R-:W-:Y:S02]  /*0e90*/  @UP3 USHF.R.U32.HI UR43, URZ, UR10, UR9 ;  /* 0x0000000a3f2b3299 */ /* 0x000fe40008011609 */
[----:B------:R-:W-:Y:S01]  /*0ea0*/  UISETP.NE.AND.EX UP1, UPT, UR5, URZ, UPT, UP1 ;  /* 0x0000003f0500728c */ /* 0x000fe2000bf25310 */
[----:B------:R-:W-:Y:S01]  /*0eb0*/  @UP2 ULDC.64 UR10, c[0x0][0xc48] ;  /* 0x00031200000a2ab9 */ /* 0x000fe20000000a00 */
[----:B------:R-:W-:Y:S01]  /*0ec0*/  PLOP3.LUT P0, PT, PT, PT, UP0, 0x80, 0x0 ;  /* 0x000000000000781c */ /* 0x000fe20003f0f008 */
[----:B------:R-:W-:-:S02]  /*0ed0*/  UIMAD.WIDE.U32 UR8, UR43, UR10, URZ ;  /* 0x0000000a2b0872a5 */ /* 0x000fc4000f8e003f */
[----:B------:R-:W-:Y:S02]  /*0ee0*/  UMOV UR42, UR43 ;  /* 0x0000002b002a7c82 */ /* 0x000fe40008000000 */
[----:B------:R-:W-:Y:S01]  /*0ef0*/  @UP0 ULDC.64 UR12, c[0x0][0x9a8] ;  /* 0x00026a00000c0ab9 */ /* 0x000fe20000000a00 */
[----:B------:R-:W-:Y:S01]  /*0f00*/  @UP2 USHF.R.U32.HI UR42, URZ, UR11, UR9 ;  /* 0x0000000b3f2a2299 */ /* 0x000fe20008011609 */
[----:B------:R-:W-:Y:S01]  /*0f10*/  PLOP3.LUT P1, PT, PT, PT, UP1, 0x80, 0x0 ;  /* 0x000000000000781c */ /* 0x000fe20003f2f018 */
[----:B0-----:R-:W0:Y:S01]  /*0f20*/  SHFL.IDX PT, R8, R23, RZ, 0x1f ;  /* 0x00001fff17087589 */ /* 0x001e2200000e0000 */
[----:B------:R-:W-:Y:S01]  /*0f30*/  @UP1 ULDC.64 UR18, c[0x0][0x9b8] ;  /* 0x00026e0000121ab9 */ /* 0x000fe20000000a00 */
[----:B------:R-:W-:Y:S02]  /*0f40*/  @UP0 USHF.R.S32.HI UR10, URZ, 0x1f, UR42 ;  /* 0x0000001f3f0a0899 */ /* 0x000fe4000801142a */
[----:B------:R-:W-:Y:S02]  /*0f50*/  @UP1 USHF.R.S32.HI UR11, URZ, 0x1f, UR42 ;  /* 0x0000001f3f0b1899 */ /* 0x000fe4000801142a */
[----:B------:R-:W-:-:S02]  /*0f60*/  @UP0 UIADD3 UR14, -UR42, URZ, URZ ;  /* 0x0000003f2a0e0290 */ /* 0x000fc4000fffe13f */
[----:B------:R-:W-:Y:S02]  /*0f70*/  @UP1 UIADD3 UR20, -UR42, URZ, URZ ;  /* 0x0000003f2a141290 */ /* 0x000fe4000fffe13f */
[----:B------:R-:W-:Y:S02]  /*0f80*/  @UP0 UIMAD.WIDE.U32 UR8, UR42, UR12, URZ ;  /* 0x0000000c2a0802a5 */ /* 0x000fe4000f8e003f */
[----:B------:R-:W-:Y:S02]  /*0f90*/  @UP0 UIMAD UR10, UR10, UR12, URZ ;  /* 0x0000000c0a0a02a4 */ /* 0x000fe4000f8e023f */
[----:B------:R-:W-:Y:S02]  /*0fa0*/  @UP1 UIMAD UR12, UR11, UR18, URZ ;  /* 0x000000120b0c12a4 */ /* 0x000fe4000f8e023f */
[----:B------:R-:W-:Y:S02]  /*0fb0*/  @UP0 UIMAD UR14, UR15, UR14, UR43 ;  /* 0x0000000e0f0e02a4 */ /* 0x000fe4000f8e022b */
[----:B------:R-:W-:-:S02]  /*0fc0*/  @UP1 UIMAD UR20, UR15, UR20, UR43 ;  /* 0x000000140f1412a4 */ /* 0x000fc4000f8e022b */
[----:B------:R-:W-:Y:S02]  /*0fd0*/  @UP0 UIMAD UR16, UR42, UR13, UR10 ;  /* 0x0000000d2a1002a4 */ /* 0x000fe4000f8e020a */
[----:B------:R-:W-:Y:S02]  /*0fe0*/  @UP0 USHF.R.S32.HI UR15, URZ, 0x1f, UR14 ;  /* 0x0000001f3f0f0899 */ /* 0x000fe4000801140e */
[----:B------:R-:W-:Y:S02]  /*0ff0*/  @UP1 USHF.R.S32.HI UR21, URZ, 0x1f, UR20 ;  /* 0x0000001f3f151899 */ /* 0x000fe40008011414 */
[----:B------:R-:W-:Y:S02]  /*1000*/  @UP1 UIMAD.WIDE.U32 UR10, UR42, UR18, URZ ;  /* 0x000000122a0a12a5 */ /* 0x000fe4000f8e003f */
[----:B------:R-:W-:Y:S02]  /*1010*/  @UP1 UIMAD UR17, UR42, UR19, UR12 ;  /* 0x000000132a1112a4 */ /* 0x000fe4000f8e020c */
[----:B------:R-:W-:Y:S01]  /*1020*/  @UP0 UIADD3 UR9, UR9, UR16, URZ ;  /* 0x0000001009090290 */ /* 0x000fe2000fffe03f */
[----:B------:R-:W-:Y:S01]  /*1030*/  @UP0 ULDC.64 UR18, c[0x0][0x9b0] ;  /* 0x00026c0000120ab9 */ /* 0x000fe20000000a00 */
[----:B------:R-:W-:Y:S01]  /*1040*/  @UP1 ULDC.64 UR12, c[0x0][0x9c0] ;  /* 0x00027000000c1ab9 */ /* 0x000fe20000000a00 */
[----:B------:R-:W-:-:S02]  /*1050*/  @UP0 UIMAD UR15, UR15, UR18, URZ ;  /* 0x000000120f0f02a4 */ /* 0x000fc4000f8e023f */
[----:B------:R-:W-:Y:S02]  /*1060*/  @UP1 UIMAD UR16, UR21, UR12, URZ ;  /* 0x0000000c151012a4 */ /* 0x000fe4000f8e023f */
[----:B------:R-:W-:Y:S02]  /*1070*/  @UP1 UIADD3 UR11, UR11, UR17, URZ ;  /* 0x000000110b0b1290 */ /* 0x000fe4000fffe03f */
[----:B------:R-:W-:Y:S02]  /*1080*/  @UP0 UIMAD UR15, UR14, UR19, UR15 ;  /* 0x000000130e0f02a4 */ /* 0x000fe4000f8e020f */
[----:B------:R-:W-:Y:S02]  /*1090*/  @UP0 UIMAD.WIDE.U32 UR8, UR14, UR18, UR8 ;  /* 0x000000120e0802a5 */ /* 0x000fe4000f8e0008 */
[----:B------:R-:W-:Y:S02]  /*10a0*/  @UP1 UIMAD UR16, UR20, UR13, UR16 ;  /* 0x0000000d141012a4 */ /* 0x000fe4000f8e0210 */
[----:B------:R-:W-:-:S02]  /*10b0*/  @UP1 UIMAD.WIDE.U32 UR12, UR20, UR12, UR10 ;  /* 0x0000000c140c12a5 */ /* 0x000fc4000f8e000a */
[----:B------:R-:W-:Y:S02]  /*10c0*/  @UP0 UIADD3 UR10, UR9, UR15, URZ ;  /* 0x0000000f090a0290 */ /* 0x000fe4000fffe03f */
[----:B------:R-:W-:Y:S02]  /*10d0*/  @UP0 ULEA UR6, UP2, UR8, UR6, 0x2 ;  /* 0x0000000608060291 */ /* 0x000fe4000f84103f */
[----:B------:R-:W-:Y:S02]  /*10e0*/  @UP1 UIADD3 UR9, UR13, UR16, URZ ;  /* 0x000000100d091290 */ /* 0x000fe4000fffe03f */
[----:B------:R-:W-:Y:S02]  /*10f0*/  @UP1 ULEA UR4, UP3, UR12, UR4, 0x2 ;  /* 0x000000040c041291 */ /* 0x000fe4000f86103f */
[----:B------:R-:W-:Y:S01]  /*1100*/  @UP0 ULEA.HI.X UR7, UR8, UR7, UR10, 0x2, UP2 ;  /* 0x0000000708070291 */ /* 0x000fe200090f140a */
[----:B-1-3--:R-:W-:Y:S01]  /*1110*/  IMAD.U32 R4, RZ, RZ, UR6 ;  /* 0x00000006ff047e24 */ /* 0x00afe2000f8e00ff */
[----:B------:R-:W-:-:S02]  /*1120*/  @UP1 ULEA.HI.X UR5, UR12, UR5, UR9, 0x2, UP3 ;  /* 0x000000050c051291 */ /* 0x000fc400098f1409 */
[----:B------:R-:W-:Y:S01]  /*1130*/  IMAD.U32 R6, RZ, RZ, UR4 ;  /* 0x00000004ff067e24 */ /* 0x000fe2000f8e00ff */
[----:B------:R-:W1:Y:S01]  /*1140*/  S2UR UR36, SR_CgaCtaId ;  /* 0x00000000002479c3 */ /* 0x000e620000008800 */
[----:B------:R-:W-:Y:S01]  /*1150*/  IMAD.U32 R5, RZ, RZ, UR7 ;  /* 0x00000007ff057e24 */ /* 0x000fe2000f8e00ff */
[----:B0-----:R-:W-:Y:S01]  /*1160*/  R2UR UR37, R8 ;  /* 0x00000000082572ca */ /* 0x001fe200000e0000 */
[----:B------:R-:W-:Y:S01]  /*1170*/  IMAD.U32 R7, RZ, RZ, UR5 ;  /* 0x00000005ff077e24 */ /* 0x000fe2000f8e00ff */
[----:B------:R-:W-:Y:S01]  /*1180*/  ULDC.64 UR4, c[0x0][0x418] ;  /* 0x0001060000047ab9 */ /* 0x000fe20000000a00 */
[----:B------:R-:W-:Y:S01]  /*1190*/  UMOV UR39, 0x400 ;  /* 0x0000040000277882 */ /* 0x000fe20000000000 */
[----:B------:R-:W2:Y:S01]  /*11a0*/  @P0 LDG.E R3, desc[UR48][R4.64] ;  /* 0x0000003004030981 */ /* 0x000ea2000c1e1900 */
[----:B------:R-:W-:Y:S01]  /*11b0*/  ULDC UR50, c[0x0][0x424] ;  /* 0x0001090000327ab9 */ /* 0x000fe20000000800 */
[----:B------:R-:W-:Y:S02]  /*11c0*/  ULDC UR8, c[0x0][0x988] ;  /* 0x0002620000087ab9 */ /* 0x000fe40000000800 */
[----:B------:R-:W2:Y:S01]  /*11d0*/  @P1 LDG.E R0, desc[UR48][R6.64] ;  /* 0x0000003006001981 */ /* 0x000ea2000c1e1900 */
[----:B------:R-:W-:-:S04]  /*11e0*/  UISETP.NE.U32.AND UP0, UPT, UR4, URZ, UPT ;  /* 0x0000003f0400728c */ /* 0x000fc8000bf05070 */
[----:B------:R-:W-:Y:S02]  /*11f0*/  ULEA.HI UR4, UR37, UR37, URZ, 0x1 ;  /* 0x0000002525047291 */ /* 0x000fe4000f8f083f */
[----:B------:R-:W-:Y:S02]  /*1200*/  UISETP.NE.AND.EX UP0, UPT, UR5, URZ, UPT, UP0 ;  /* 0x0000003f0500728c */ /* 0x000fe4000bf05300 */
[----:B------:R-:W-:Y:S02]  /*1210*/  ULOP3.LUT UR4, UR4, 0x1e, URZ, 0xc0, !UPT ;  /* 0x0000001e04047892 */ /* 0x000fe4000f8ec03f */
[----:B------:R-:W-:Y:S01]  /*1220*/  USEL UR50, UR50, 0x1, UP0 ;  /* 0x0000000132327887 */ /* 0x000fe20008000000 */
[----:B------:R-:W-:Y:S01]  /*1230*/  ULDC UR5, c[0x0][0x2f0] ;  /* 0x0000bc0000057ab9 */ /* 0x000fe20000000800 */
[----:B-1----:R-:W-:Y:S02]  /*1240*/  ULEA UR39, UR36, UR39, 0x18 ;  /* 0x0000002724277291 */ /* 0x002fe4000f8ec03f */
[----:B------:R-:W-:-:S02]  /*1250*/  UIADD3 UR4, UR37, -UR4, URZ ;  /* 0x8000000425047290 */ /* 0x000fc4000fffe03f */
[----:B------:R-:W-:Y:S02]  /*1260*/  UIADD3 UR7, UR39, 0x1c400, URZ ;  /* 0x0001c40027077890 */ /* 0x000fe4000fffe03f */
[----:B------:R-:W-:Y:S02]  /*1270*/  UIMAD UR50, UR50, UR5, URZ ;  /* 0x00000005323272a4 */ /* 0x000fe4000f8e023f */
[----:B------:R-:W-:Y:S02]  /*1280*/  ULOP3.LUT UP0, URZ, UR7, 0x9f, URZ, 0xc0, !UPT ;  /* 0x0000009f073f7892 */ /* 0x000fe4000f80c03f */
[----:B------:R-:W-:Y:S02]  /*1290*/  UIADD3 UR5, UR50, 0xdf, URZ ;  /* 0x000000df32057890 */ /* 0x000fe4000fffe03f */
[----:B------:R-:W-:Y:S02]  /*12a0*/  ULEA UR6, UR4, UR7, 0xd ;  /* 0x0000000704067291 */ /* 0x000fe4000f8e683f */
[----:B------:R-:W-:Y:S01]  /*12b0*/  PLOP3.LUT P0, PT, PT, PT, UP0, 0x80, 0x0 ;  /* 0x000000000000781c */ /* 0x000fe20003f0f008 */
[----:B------:R-:W-:Y:S01]  /*12c0*/  UMOV UR4, URZ ;  /* 0x0000003f00047c82 */ /* 0x000fe20008000000 */
[----:B------:R-:W-:-:S02]  /*12d0*/  USHF.R.U32.HI UR6, URZ, 0x4, UR6 ;  /* 0x000000043f067899 */ /* 0x000fc40008011606 */
[----:B------:R-:W-:Y:S02]  /*12e0*/  UIMAD.WIDE UR4, UR5, -0x6db6db6d, UR4 ;  /* 0x92492493050478a5 */ /* 0x000fe4000f8e0204 */
[----:B------:R-:W-:Y:S02]  /*12f0*/  ULOP3.LUT UR52, UR6, 0x3fff, URZ, 0xc0, !UPT ;  /* 0x00003fff06347892 */ /* 0x000fe4000f8ec03f */
[----:B------:R-:W-:-:S04]  /*1300*/  USHF.R.U32.HI UR47, URZ, 0x1f, UR5 ;  /* 0x0000001f3f2f7899 */ /* 0x000fc80008011605 */
[----:B------:R-:W-:Y:S01]  /*1310*/  ULEA.HI.SX32 UR47, UR5, UR47, 0x19 ;  /* 0x0000002f052f7291 */ /* 0x000fe2000f8fca3f */
[----:B--2---:R-:W-:-:S04]  /*1320*/  FMUL.FTZ R0, R3, R0 ;  /* 0x0000000003007220 */ /* 0x004fc80000410000 */
[----:B------:R-:W-:-:S05]  /*1330*/  FMUL.FTZ R0, R0, UR8 ;  /* 0x0000000800007c20 */ /* 0x000fca0008410000 */
[----:B------:R-:W-:Y:S01]  /*1340*/  R2UR UR40, R0 ;  /* 0x00000000002872ca */ /* 0x000fe200000e0000 */
[----:B-----5:R-:W-:-:S14]  /*1350*/  @!P0 BRA `(.L_x_9) ;  /* 0x0000000000408947 */ /* 0x020fdc0003800000 */
[----:B------:R-:W-:Y:S01]  /*1360*/  MOV R0, 0x0 ;  /* 0x0000000000007802 */ /* 0x000fe20000000f00 */
[----:B------:R-:W-:Y:S01]  /*1370*/  ULDC.64 UR4, c[0x4][0x98] ;  /* 0x0100260000047ab9 */ /* 0x000fe20000000a00 */
[----:B------:R-:W-:Y:S01]  /*1380*/  ULDC.64 UR6, c[0x4][0x30] ;  /* 0x01000c0000067ab9 */ /* 0x000fe20000000a00 */
[----:B------:R-:W-:Y:S01]  /*1390*/  IMAD.U32 R4, RZ, RZ, UR4 ;  /* 0x00000004ff047e24 */ /* 0x000fe2000f8e00ff */
[----:B------:R0:W1:Y:S01]  /*13a0*/  LDC.64 R14, c[0x4][R0] ;  /* 0x01000000000e7b82 */ /* 0x0000620000000a00 */
[----:B------:R-:W-:Y:S01]  /*13b0*/  IMAD.U32 R5, RZ, RZ, UR5 ;  /* 0x00000005ff057e24 */ /* 0x000fe2000f8e00ff */
[----:B------:R-:W-:Y:S01]  /*13c0*/  ULDC.64 UR4, c[0x4][0xa0] ;  /* 0x0100280000047ab9 */ /* 0x000fe20000000a00 */
[----:B------:R-:W-:Y:S02]  /*13d0*/  IMAD.U32 R10, RZ, RZ, UR6 ;  /* 0x00000006ff0a7e24 */ /* 0x000fe4000f8e00ff */
[----:B------:R-:W-:Y:S02]  /*13e0*/  IMAD.U32 R6, RZ, RZ, UR4 ;  /* 0x00000004ff067e24 */ /* 0x000fe4000f8e00ff */
[----:B------:R-:W-:-:S02]  /*13f0*/  IMAD.U32 R7, RZ, RZ, UR5 ;  /* 0x00000005ff077e24 */ /* 0x000fc4000f8e00ff */
[----:B------:R-:W-:Y:S02]  /*1400*/  IMAD.U32 R11, RZ, RZ, UR7 ;  /* 0x00000007ff0b7e24 */ /* 0x000fe4000f8e00ff */
[----:B------:R-:W-:Y:S02]  /*1410*/  IMAD.MOV.U32 R8, RZ, RZ, 0x70 ;  /* 0x00000070ff087424 */ /* 0x000fe400078e00ff */
[----:B------:R-:W-:Y:S02]  /*1420*/  IMAD.MOV.U32 R12, RZ, RZ, 0x1 ;  /* 0x00000001ff0c7424 */ /* 0x000fe400078e00ff */
[----:B0-----:R-:W-:-:S07]  /*1430*/  IMAD.MOV.U32 R13, RZ, RZ, RZ ;  /* 0x000000ffff0d7224 */ /* 0x001fce00078e00ff */
[----:B------:R-:W-:-:S07]  /*1440*/  LEPC R20, `(.L_x_9) ;  /* 0x000000001014794e */ /* 0x000fce0000000000 */
[----:B-1----:R-:W-:Y:S05]  /*1450*/  CALL.ABS.NOINC R14 ;  /* 0x000000000e007343 */ /* 0x002fea0003c00000 */
.L_x_9:
[----:B------:R-:W-:Y:S01]  /*1460*/  ULOP3.LUT UR4, UR45, 0x1, URZ, 0xc0, !UPT ;  /* 0x000000012d047892 */ /* 0x000fe2000f8ec03f */
[----:B------:R-:W-:-:S05]  /*1470*/  IMAD.U32 R3, RZ, RZ, UR46 ;  /* 0x0000002eff037e24 */ /* 0x000fca000f8e00ff */
[----:B------:R-:W-:Y:S01]  /*1480*/  IMAD.U32 R0, RZ, RZ, UR4 ;  /* 0x00000004ff007e24 */ /* 0x000fe2000f8e00ff */
[----:B------:R-:W-:-:S04]  /*1490*/  ISETP.NE.AND P0, PT, R3, 0x3, PT ;  /* 0x000000030300780c */ /* 0x000fc80003f05270 */
[----:B------:R-:W-:-:S04]  /*14a0*/  SHF.L.U32 R0, R0, 0x1f, RZ ;  /* 0x0000001f00007819 */ /* 0x000fc800000006ff */
[----:B------:R-:W0:Y:S02]  /*14b0*/  SYNCS.PHASECHK.TRANS64.TRYWAIT P1, [UR39+0x2e800], R0 ;  /* 0x02e80000ff0075a7 */ /* 0x000e240008020167 */
[----:B0-----:R-:W-:Y:S05]  /*14c0*/  @!P1 BRA `(.L_x_10) ;  /* 0x000000d000549947 */ /* 0x001fea0003800000 */
.L_x_97:
[----:B------:R-:W-:Y:S05]  /*14d0*/  @!P0 BRA `(.L_x_11) ;  /* 0x0000000000048947 */ /* 0x000fea0003800000 */
[----:B------:R-:W-:Y:S01]  /*14e0*/  BPT.TRAP 0x1 ;  /* 0x000000040000795c */ /* 0x000fe20000300000 */
.L_x_11:
[----:B------:R-:W-:Y:S02]  /*14f0*/  IMAD.U32 R4, RZ, RZ, UR51 ;  /* 0x00000033ff047e24 */ /* 0x000fe4000f8e00ff */
[----:B0-----:R-:W-:-:S03]  /*1500*/  IMAD.U32 R3, RZ, RZ, UR44 ;  /* 0x0000002cff037e24 */ /* 0x001fc6000f8e00ff */
[----:B------:R-:W-:Y:S02]  /*1510*/  LEA R4, R4, UR39, 0x3 ;  /* 0x0000002704047c11 */ /* 0x000fe4000f8e18ff */
[----:B------:R-:W-:-:S04]  /*1520*/  SHF.L.U32 R3, R3, 0x1f, RZ ;  /* 0x0000001f03037819 */ /* 0x000fc800000006ff */
[----:B------:R0:W1:Y:S01]  /*1530*/  SYNCS.PHASECHK.TRANS64.TRYWAIT P1, [R4+URZ+0x2e830], R3 ;  /* 0x02e83003040075a7 */ /* 0x000062000802017f */
[----:B------:R-:W-:Y:S05]  /*1540*/  @!P0 BRA `(.L_x_12) ;  /* 0x0000000000048947 */ /* 0x000fea0003800000 */
[----:B------:R-:W-:Y:S01]  /*1550*/  BPT.TRAP 0x1 ;  /* 0x000000040000795c */ /* 0x000fe20000300000 */
.L_x_12:
[----:B-1----:R-:W-:Y:S05]  /*1560*/  @P1 BRA `(.L_x_13) ;  /* 0x0000000000081947 */ /* 0x002fea0003800000 */
[----:B------:R-:W1:Y:S02]  /*1570*/  SYNCS.PHASECHK.TRANS64.TRYWAIT P1, [R4+URZ+0x2e830], R3 ;  /* 0x02e83003040075a7 */ /* 0x000e64000802017f */
[----:B-1----:R-:W-:Y:S05]  /*1580*/  @!P1 BRA `(.L_x_14) ;  /* 0x000000d0003c9947 */ /* 0x002fea0003800000 */
.L_x_13:
[----:B------:R-:W2:Y:S01]  /*1590*/  S2R R152, SR_TID.X ;  /* 0x0000000000987919 */ /* 0x000ea20000002100 */
[----:B------:R-:W-:Y:S01]  /*15a0*/  UIADD3 UR4, UR39, 0x20400, URZ ;  /* 0x0002040027047890 */ /* 0x000fe2000fffe03f */
[----:B------:R-:W-:-:S03]  /*15b0*/  IMAD.MOV.U32 R87, RZ, RZ, RZ ;  /* 0x000000ffff577224 */ /* 0x000fc600078e00ff */
[----:B------:R-:W-:-:S04]  /*15c0*/  USHF.R.U32.HI UR4, URZ, 0x4, UR4 ;  /* 0x000000043f047899 */ /* 0x000fc80008011604 */
[----:B------:R-:W-:-:S06]  /*15d0*/  ULOP3.LUT UR4, UR4, 0x3fff, URZ, 0xc0, !UPT ;  /* 0x00003fff04047892 */ /* 0x000fcc000f8ec03f */
[----:B------:R-:W-:Y:S01]  /*15e0*/  IMAD.U32 R0, RZ, RZ, UR4 ;  /* 0x00000004ff007e24 */ /* 0x000fe2000f8e00ff */
[----:B------:R-:W-:Y:S05]  /*15f0*/  WARPSYNC.ALL ;  /* 0x0000000000007948 */ /* 0x000fea0003800000 */
[----:B------:R-:W-:Y:S02]  /*1600*/  LOP3.LUT R0, R0, 0x10000, RZ, 0xfc, !PT ;  /* 0x0001000000007812 */ /* 0x000fe400078efcff */
[----:B--2---:R-:W-:Y:S02]  /*1610*/  LOP3.LUT P1, RZ, R152, 0x7f, RZ, 0xc0, !PT ;  /* 0x0000007f98ff7812 */ /* 0x004fe4000782c0ff */
[----:B------:R-:W-:Y:S01]  /*1620*/  R2UR UR20, R0 ;  /* 0x00000000001472ca */ /* 0x000fe200000e0000 */
[----:B------:R-:W-:Y:S01]  /*1630*/  ULOP3.LUT UR12, UR52, 0x10000, URZ, 0xfc, !UPT ;  /* 0x00010000340c7892 */ /* 0x000fe2000f8efc3f */
[----:B------:R-:W-:Y:S01]  /*1640*/  WARPGROUP.ARRIVE ;  /* 0x00000000000079c5 */ /* 0x000fe20000000000 */
[----:B------:R-:W-:Y:S01]  /*1650*/  UMOV UR17, 0x40000040 ;  /* 0x4000004000117882 */ /* 0x000fe20000000000 */
[----:B------:R-:W-:Y:S01]  /*1660*/  UMOV UR19, 0x40000040 ;  /* 0x4000004000137882 */ /* 0x000fe20000000000 */
[----:B------:R-:W-:Y:S01]  /*1670*/  UIADD3 UR7, UR12, 0x2, URZ ;  /* 0x000000020c077890 */ /* 0x000fe2000fffe03f */
[----:B------:R-:W-:Y:S01]  /*1680*/  VIADD R5, R231, UR50 ;  /* 0x00000032e7057c36 */ /* 0x000fe20008000000 */
[----:B------:R-:W-:Y:S01]  /*1690*/  UIADD3 UR11, UR12, 0x4, URZ ;  /* 0x000000040c0b7890 */ /* 0x000fe2000fffe03f */
[----:B------:R-:W-:Y:S01]  /*16a0*/  IMAD.U32 R6, RZ, RZ, UR47 ;  /* 0x0000002fff067e24 */ /* 0x000fe2000f8e00ff */
[----:B------:R-:W-:Y:S01]  /*16b0*/  UMOV UR16, UR12 ;  /* 0x0000000c00107c82 */ /* 0x000fe20008000000 */
[----:B------:R-:W-:Y:S01]  /*16c0*/  UIADD3 UR14, UR12, 0x6, URZ ;  /* 0x000000060c0e7890 */ /* 0x000fe2000fffe03f */
[----:B------:R-:W-:Y:S01]  /*16d0*/  P2R R7, PR, RZ, 0x1 ;  /* 0x00000001ff077803 */ /* 0x000fe20000000000 */
[----:B------:R-:W-:Y:S01]  /*16e0*/  UMOV UR15, 0x40000040 ;  /* 0x40000040000f7882 */ /* 0x000fe20000000000 */
[----:B------:R-:W-:Y:S01]  /*16f0*/  UIMAD UR20, UR51, 0x700, UR20 ;  /* 0x00000700331478a4 */ /* 0x000fe2000f8e0214 */
[----:B------:R-:W-:Y:S01]  /*1700*/  IMAD R5, R6, -0xe0, R5 ;  /* 0xffffff2006057824 */ /* 0x000fe200078e0205 */
[----:B------:R-:W-:Y:S01]  /*1710*/  UISETP.GE.AND UP0, UPT, UR50, 0xe1, UPT ;  /* 0x000000e13200788c */ /* 0x000fe2000bf06270 */
[----:B------:R-:W-:Y:S01]  /*1720*/  IMAD.U32 R82, RZ, RZ, UR40 ;  /* 0x00000028ff527e24 */ /* 0x000fe2000f8e00ff */
[----:B------:R-:W-:-:S02]  /*1730*/  UIADD3 UR4, UR20, 0x300, URZ ;  /* 0x0000030014047890 */ /* 0x000fc4000fffe03f */
[----:B------:R-:W-:Y:S01]  /*1740*/  UIADD3 UR5, UR20, 0x400, URZ ;  /* 0x0000040014057890 */ /* 0x000fe2000fffe03f */
[C---:B------:R-:W-:Y:S01]  /*1750*/  ISETP.GT.AND P2, PT, R5.reuse, RZ, PT ;  /* 0x000000ff0500720c */ /* 0x040fe20003f44270 */
[----:B------:R-:W-:Y:S01]  /*1760*/  UMOV UR18, UR20 ;  /* 0x0000001400127c82 */ /* 0x000fe20008000000 */
[----:B------:R-:W-:Y:S01]  /*1770*/  UIADD3 UR6, UR20, 0x500, URZ ;  /* 0x0000050014067890 */ /* 0x000fe2000fffe03f */
[----:B------:R-:W-:Y:S01]  /*1780*/  QGMMA.64x32x32.F32.E4M3.E4M3 R136, gdesc[UR16], RZ, !UPT, gsb0 ;  /* 0x00600000108879f3 */ /* 0x000fe2000c0008ff */
[----:B------:R-:W-:Y:S01]  /*1790*/  UIADD3 UR18, UR20, 0x100, URZ ;  /* 0x0000010014127890 */ /* 0x000fe2000fffe03f */
[C---:B------:R-:W-:Y:S01]  /*17a0*/  ISETP.GT.AND P5, PT, R5.reuse, 0x1, PT ;  /* 0x000000010500780c */ /* 0x040fe20003fa4270 */
[----:B------:R-:W-:Y:S01]  /*17b0*/  UMOV UR19, 0x40000040 ;  /* 0x4000004000137882 */ /* 0x000fe20000000000 */
[----:B------:R-:W-:Y:S01]  /*17c0*/  UIADD3 UR8, UR20, 0x2, URZ ;  /* 0x0000000214087890 */ /* 0x000fe2000fffe03f */
[C---:B------:R-:W-:Y:S01]  /*17d0*/  ISETP.GT.AND P4, PT, R5.reuse, 0x8, PT ;  /* 0x000000080500780c */ /* 0x040fe20003f84270 */
[----:B------:R-:W-:Y:S01]  /*17e0*/  UIADD3 UR9, UR20, 0x402, URZ ;  /* 0x0000040214097890 */ /* 0x000fe2000fffe03f */
[C---:B------:R-:W-:Y:S01]  /*17f0*/  ISETP.GT.AND P1, PT, R5.reuse, 0x9, PT ;  /* 0x000000090500780c */ /* 0x040fe20003f24270 */
[----:B------:R-:W-:Y:S01]  /*1800*/  UIADD3 UR10, UR20, 0x502, URZ ;  /* 0x00000502140a7890 */ /* 0x000fe2000fffe03f */
[C---:B------:R-:W-:Y:S01]  /*1810*/  ISETP.GT.AND P3, PT, R5.reuse, 0x10, PT ;  /* 0x000000100500780c */ /* 0x040fe20003f64270 */
[----:B------:R-:W-:Y:S01]  /*1820*/  UIADD3 UR13, UR20, 0x4, URZ ;  /* 0x00000004140d7890 */ /* 0x000fe2000fffe03f */
[C---:B------:R-:W-:Y:S01]  /*1830*/  ISETP.GT.AND P0, PT, R5.reuse, 0xb9, PT ;  /* 0x000000b90500780c */ /* 0x040fe20003f04270 */
[----:B------:R-:W-:Y:S01]  /*1840*/  UIADD3 UR12, UR20, 0x504, URZ ;  /* 0x00000504140c7890 */ /* 0x000fe2000fffe03f */
[----:B------:R-:W-:Y:S01]  /*1850*/  ISETP.GT.AND P6, PT, R5, 0xc0, PT ;  /* 0x000000c00500780c */ /* 0x000fe20003fc4270 */
[----:B------:R-:W-:-:S02]  /*1860*/  WARPGROUP.DEPBAR.LE gsb0, 0x0 ;  /* 0x00008000000079c5 */ /* 0x000fc40000010000 */
[----:B------:R-:W-:-:S06]  /*1870*/  WARPGROUP.ARRIVE ;  /* 0x00000000000079c5 */ /* 0x000fcc0000000000 */
[----:B------:R-:W-:Y:S01]  /*1880*/  QGMMA.64x32x32.F32.E4M3.E4M3 R120, gdesc[UR16], RZ, !UPT, gsb0 ;  /* 0x00600000107879f3 */ /* 0x000fe2000c0008ff */
[----:B------:R-:W-:Y:S01]  /*1890*/  UIADD3 UR18, UR20, 0x200, URZ ;  /* 0x0000020014127890 */ /* 0x000fe2000fffe03f */
[----:B------:R-:W-:Y:S01]  /*18a0*/  UMOV UR19, 0x40000040 ;  /* 0x4000004000137882 */ /* 0x000fe20000000000 */
[----:B------:R-:W-:Y:S02]  /*18b0*/  WARPGROUP.DEPBAR.LE gsb0, 0x0 ;  /* 0x00008000000079c5 */ /* 0x000fe40000010000 */
[----:B------:R-:W-:-:S06]  /*18c0*/  WARPGROUP.ARRIVE ;  /* 0x00000000000079c5 */ /* 0x000fcc0000000000 */
[----:B------:R-:W-:Y:S01]  /*18d0*/  QGMMA.64x32x32.F32.E4M3.E4M3 R104, gdesc[UR16], RZ, !UPT, gsb0 ;  /* 0x00600000106879f3 */ /* 0x000fe2000c0008ff */
[----:B------:R-:W-:Y:S01]  /*18e0*/  UMOV UR18, UR4 ;  /* 0x0000000400127c82 */ /* 0x000fe20008000000 */
[----:B------:R-:W-:Y:S01]  /*18f0*/  UMOV UR19, 0x40000040 ;  /* 0x4000004000137882 */ /* 0x000fe20000000000 */
[----:B------:R-:W-:Y:S01]  /*1900*/  UIADD3 UR4, UR20, 0x600, URZ ;  /* 0x0000060014047890 */ /* 0x000fe2000fffe03f */
[----:B------:R-:W-:Y:S02]  /*1910*/  WARPGROUP.DEPBAR.LE gsb0, 0x0 ;  /* 0x00008000000079c5 */ /* 0x000fe40000010000 */
[----:B------:R-:W-:-:S06]  /*1920*/  WARPGROUP.ARRIVE ;  /* 0x00000000000079c5 */ /* 0x000fcc0000000000 */
[----:B------:R-:W-:Y:S01]  /*1930*/  QGMMA.64x32x32.F32.E4M3.E4M3 R88, gdesc[UR16], RZ, !UPT, gsb0 ;  /* 0x00600000105879f3 */ /* 0x000fe2000c0008ff */
[----:B------:R-:W-:Y:S01]  /*1940*/  UMOV UR18, UR5 ;  /* 0x0000000500127c82 */ /* 0x000fe20008000000 */
[----:B------:R-:W-:Y:S01]  /*1950*/  UMOV UR19, 0x40000040 ;  /* 0x4000004000137882 */ /* 0x000fe20000000000 */
[----:B------:R-:W-:Y:S01]  /*1960*/  UMOV UR5, 0x40000040 ;  /* 0x4000004000057882 */ /* 0x000fe20000000000 */
[----:B------:R-:W-:Y:S02]  /*1970*/  WARPGROUP.DEPBAR.LE gsb0, 0x0 ;  /* 0x00008000000079c5 */ /* 0x000fe40000010000 */
[----:B------:R-:W-:-:S06]  /*1980*/  WARPGROUP.ARRIVE ;  /* 0x00000000000079c5 */ /* 0x000fcc0000000000 */
[----:B------:R-:W-:Y:S01]  /*1990*/  QGMMA.64x32x32.F32.E4M3.E4M3 R56, gdesc[UR16], RZ, !UPT, gsb0 ;  /* 0x00600000103879f3 */ /* 0x000fe2000c0008ff */
[----:B------:R-:W-:Y:S01]  /*19a0*/  UMOV UR18, UR6 ;  /* 0x0000000600127c82 */ /* 0x000fe20008000000 */
[----:B------:R-:W-:Y:S01]  /*19b0*/  UMOV UR19, 0x40000040 ;  /* 0x4000004000137882 */ /* 0x000fe20000000000 */
[----:B------:R-:W-:Y:S01]  /*19c0*/  UMOV UR6, UR8 ;  /* 0x0000000800067c82 */ /* 0x000fe20008000000 */
[----:B------:R-:W-:Y:S01]  /*19d0*/  UIADD3 UR8, UR20, 0x302, URZ ;  /* 0x0000030214087890 */ /* 0x000fe2000fffe03f */
[----:B------:R-:W-:Y:S02]  /*19e0*/  WARPGROUP.DEPBAR.LE gsb0, 0x0 ;  /* 0x00008000000079c5 */ /* 0x000fe40000010000 */
[----:B------:R-:W-:-:S06]  /*19f0*/  WARPGROUP.ARRIVE ;  /* 0x00000000000079c5 */ /* 0x000fcc0000000000 */
[----:B------:R-:W-:Y:S01]  /*1a00*/  QGMMA.64x32x32.F32.E4M3.E4M3 R40, gdesc[UR16], RZ, !UPT, gsb0 ;  /* 0x00600000102879f3 */ /* 0x000fe2000c0008ff */
[----:B------:R-:W-:Y:S01]  /*1a10*/  UMOV UR18, UR4 ;  /* 0x0000000400127c82 */ /* 0x000fe20008000000 */
[----:B------:R-:W-:Y:S01]  /*1a20*/  UMOV UR19, 0x40000040 ;  /* 0x4000004000137882 */ /* 0x000fe20000000000 */
[----:B------:R-:W-:Y:S01]  /*1a30*/  UMOV UR4, UR7 ;  /* 0x0000000700047c82 */ /* 0x000fe20008000000 */
[----:B------:R-:W-:Y:S01]  /*1a40*/  UMOV UR7, 0x40000040 ;  /* 0x4000004000077882 */ /* 0x000fe20000000000 */
[----:B------:R-:W-:Y:S02]  /*1a50*/  WARPGROUP.DEPBAR.LE gsb0, 0x0 ;  /* 0x00008000000079c5 */ /* 0x000fe40000010000 */
[----:B------:R-:W-:-:S06]  /*1a60*/  WARPGROUP.ARRIVE ;  /* 0x00000000000079c5 */ /* 0x000fcc0000000000 */
[----:B------:R-:W-:Y:S03]  /*1a70*/  QGMMA.64x32x32.F32.E4M3.E4M3 R24, gdesc[UR16], RZ, !UPT, gsb0 ;  /* 0x00600000101879f3 */ /* 0x000fe6000c0008ff */
[----:B------:R-:W-:Y:S02]  /*1a80*/  WARPGROUP.DEPBAR.LE gsb0, 0x0 ;  /* 0x00008000000079c5 */ /* 0x000fe40000010000 */
[----:B------:R-:W-:-:S06]  /*1a90*/  WARPGROUP.ARRIVE ;  /* 0x00000000000079c5 */ /* 0x000fcc0000000000 */
[----:B------:R-:W-:Y:S01]  /*1aa0*/  QGMMA.64x32x32.F32.E4M3.E4M3 R136, gdesc[UR4], R136, gsb0 ;  /* 0x00600000048879f3 */ /* 0x000fe20008000888 */
[----:B------:R-:W-:Y:S01]  /*1ab0*/  UIADD3 UR6, UR20, 0x102, URZ ;  /* 0x0000010214067890 */ /* 0x000fe2000fffe03f */
[----:B------:R-:W-:Y:S01]  /*1ac0*/  UMOV UR7, 0x40000040 ;  /* 0x4000004000077882 */ /* 0x000fe20000000000 */
        /* <DEDUP_REMOVED lines=8> */
[----:B------:R-:W-:Y:S01]  /*1b50*/  UMOV UR6, UR8 ;  /* 0x0000000800067c82 */ /* 0x000fe20008000000 */
[----:B------:R-:W-:Y:S01]  /*1b60*/  UMOV UR7, 0x40000040 ;  /* 0x4000004000077882 */ /* 0x000fe20000000000 */
[----:B------:R-:W-:Y:S01]  /*1b70*/  UIADD3 UR8, UR20, 0x602, URZ ;  /* 0x0000060214087890 */ /* 0x000fe2000fffe03f */
[----:B------:R-:W-:Y:S02]  /*1b80*/  WARPGROUP.DEPBAR.LE gsb0, 0x0 ;  /* 0x00008000000079c5 */ /* 0x000fe40000010000 */
[----:B------:R-:W-:-:S06]  /*1b90*/  WARPGROUP.ARRIVE ;  /* 0x00000000000079c5 */ /* 0x000fcc0000000000 */
[----:B------:R-:W-:Y:S01]  /*1ba0*/  QGMMA.64x32x32.F32.E4M3.E4M3 R88, gdesc[UR4], R88, gsb0 ;  /* 0x00600000045879f3 */ /* 0x000fe20008000858 */
[----:B------:R-:W-:Y:S01]  /*1bb0*/  UMOV UR6, UR9 ;  /* 0x0000000900067c82 */ /* 0x000fe20008000000 */
[----:B------:R-:W-:Y:S01]  /*1bc0*/  UMOV UR7, 0x40000040 ;  /* 0x4000004000077882 */ /* 0x000fe20000000000 */
[----:B------:R-:W-:Y:S01]  /*1bd0*/  UMOV UR9, 0x40000040 ;  /* 0x4000004000097882 */ /* 0x000fe20000000000 */
[----:B------:R-:W-:Y:S02]  /*1be0*/  WARPGROUP.DEPBAR.LE gsb0, 0x0 ;  /* 0x00008000000079c5 */ /* 0x000fe40000010000 */
[----:B------:R-:W-:-:S06]  /*1bf0*/  WARPGROUP.ARRIVE ;  /* 0x00000000000079c5 */ /* 0x000fcc0000000000 */
[----:B------:R-:W-:Y:S01]  /*1c00*/  QGMMA.64x32x32.F32.E4M3.E4M3 R56, gdesc[UR4], R56, gsb0 ;  /* 0x00600000043879f3 */ /* 0x000fe20008000838 */
[----:B------:R-:W-:Y:S01]  /*1c10*/  UMOV UR6, UR10 ;  /* 0x0000000a00067c82 */ /* 0x000fe20008000000 */
[----:B------:R-:W-:Y:S01]  /*1c20*/  UMOV UR7, 0x40000040 ;  /* 0x4000004000077882 */ /* 0x000fe20000000000 */
[----:B------:R-:W-:Y:S01]  /*1c30*/  UMOV UR10, UR13 ;  /* 0x0000000d000a7c82 */ /* 0x000fe20008000000 */
        /* <DEDUP_REMOVED lines=11> */
[----:B------:R-:W-:Y:S02]  /*1cf0*/  UIADD3 UR6, UR20, 0x304, URZ ;  /* 0x0000030414067890 */ /* 0x000fe4000fffe03f */
[----:B------:R-:W-:Y:S01]  /*1d00*/  UIADD3 UR7, UR20, 0x404, URZ ;  /* 0x0000040414077890 */ /* 0x000fe2000fffe03f */
        /* <DEDUP_REMOVED lines=27> */
[----:B------:R-:W-:Y:S01]  /*1ec0*/  UMOV UR12, UR14 ;  /* 0x0000000e000c7c82 */ /* 0x000fe20008000000 */
[----:B------:R-:W-:Y:S01]  /*1ed0*/  UMOV UR14, UR7 ;  /* 0x00000007000e7c82 */ /* 0x000fe20008000000 */
        /* <DEDUP_REMOVED lines=9> */
[----:B------:R-:W-:Y:S03]  /*1f70*/  QGMMA.64x32x32.F32.E4M3.E4M3 R24, gdesc[UR8], R24, gsb0 ;  /* 0x00600000081879f3 */ /* 0x000fe60008000818 */
[----:B------:R-:W-:Y:S02]  /*1f80*/  WARPGROUP.DEPBAR.LE gsb0, 0x0 ;  /* 0x00008000000079c5 */ /* 0x000fe40000010000 */
[----:B------:R-:W-:-:S06]  /*1f90*/  WARPGROUP.ARRIVE ;  /* 0x00000000000079c5 */ /* 0x000fcc0000000000 */
[----:B------:R-:W-:Y:S01]  /*1fa0*/  QGMMA.64x32x32.F32.E4M3.E4M3 R136, gdesc[UR12], R136, gsb0 ;  /* 0x006000000c8879f3 */ /* 0x000fe20008000888 */
[----:B------:R-:W-:Y:S01]  /*1fb0*/  UIADD3 UR14, UR20, 0x106, URZ ;  /* 0x00000106140e7890 */ /* 0x000fe2000fffe03f */
[----:B------:R-:W-:Y:S01]  /*1fc0*/  UMOV UR15, 0x40000040 ;  /* 0x40000040000f7882 */ /* 0x000fe20000000000 */
[----:B------:R-:W-:Y:S02]  /*1fd0*/  WARPGROUP.DEPBAR.LE gsb0, 0x0 ;  /* 0x00008000000079c5 */ /* 0x000fe40000010000 */
[----:B------:R-:W-:Y:S01]  /*1fe0*/  WARPGROUP.ARRIVE ;  /* 0x00000000000079c5 */ /* 0x000fe20000000000 */
[----:B------:R-:W-:Y:S02]  /*1ff0*/  FSEL R136, R136, -INF , P2 ;  /* 0xff80000088887808 */ /* 0x000fe40001000000 */
[----:B------:R-:W-:Y:S02]  /*2000*/  FSEL R137, R137, -INF , P5 ;  /* 0xff80000089897808 */ /* 0x000fe40002800000 */
[----:B------:R-:W-:Y:S01]  /*2010*/  FSEL R140, R140, -INF , P4 ;  /* 0xff8000008c8c7808 */ /* 0x000fe20002000000 */
[----:B------:R-:W-:Y:S01]  /*2020*/  QGMMA.64x32x32.F32.E4M3.E4M3 R120, gdesc[UR12], R120, gsb0 ;  /* 0x006000000c7879f3 */ /* 0x000fe20008000878 */
[----:B------:R-:W-:Y:S01]  /*2030*/  UIADD3 UR14, UR20, 0x206, URZ ;  /* 0x00000206140e7890 */ /* 0x000fe2000fffe03f */
[----:B01----:R-:W-:Y:S01]  /*2040*/  FMNMX.FTZ R3, R136, R137, !PT ;  /* 0x0000008988037209 */ /* 0x003fe20007810000 */
[----:B------:R-:W-:Y:S01]  /*2050*/  UMOV UR15, 0x40000040 ;  /* 0x40000040000f7882 */ /* 0x000fe20000000000 */
[----:B------:R-:W-:-:S02]  /*2060*/  FSEL R141, R141, -INF , P1 ;  /* 0xff8000008d8d7808 */ /* 0x000fc40000800000 */
[----:B------:R-:W-:Y:S02]  /*2070*/  FMNMX.FTZ R6, R140, R3, !PT ;  /* 0x000000038c067209 */ /* 0x000fe40007810000 */
[----:B------:R-:W-:Y:S02]  /*2080*/  FSEL R138, R138, -INF , P2 ;  /* 0xff8000008a8a7808 */ /* 0x000fe40001000000 */
[----:B------:R-:W-:Y:S02]  /*2090*/  ISETP.GT.AND P2, PT, R5, 0x11, PT ;  /* 0x000000110500780c */ /* 0x000fe40003f44270 */
[----:B------:R-:W-:Y:S02]  /*20a0*/  FSEL R144, R144, -INF , P3 ;  /* 0xff80000090907808 */ /* 0x000fe40001800000 */
[----:B------:R-:W-:Y:S02]  /*20b0*/  FMNMX.FTZ R3, R141, R6, !PT ;  /* 0x000000068d037209 */ /* 0x000fe40007810000 */
[----:B------:R-:W-:-:S02]  /*20c0*/  FSEL R139, R139, -INF , P5 ;  /* 0xff8000008b8b7808 */ /* 0x000fc40002800000 */
[----:B------:R-:W-:Y:S02]  /*20d0*/  ISETP.GT.AND P5, PT, R5, 0x18, PT ;  /* 0x000000180500780c */ /* 0x000fe40003fa4270 */
[----:B------:R-:W-:Y:S02]  /*20e0*/  FSEL R145, R145, -INF , P2 ;  /* 0xff80000091917808 */ /* 0x000fe40001000000 */
[----:B------:R-:W-:Y:S02]  /*20f0*/  FMNMX.FTZ R6, R144, R3, !PT ;  /* 0x0000000390067209 */ /* 0x000fe40007810000 */
[----:B------:R-:W-:Y:S02]  /*2100*/  FSEL R142, R142, -INF , P4 ;  /* 0xff8000008e8e7808 */ /* 0x000fe40002000000 */
[----:B------:R-:W-:Y:S02]  /*2110*/  ISETP.GT.AND P4, PT, R5, 0x19, PT ;  /* 0x000000190500780c */ /* 0x000fe40003f84270 */
[----:B------:R-:W-:-:S02]  /*2120*/  FSEL R148, R148, -INF , P5 ;  /* 0xff80000094947808 */ /* 0x000fc40002800000 */
[----:B------:R-:W-:Y:S02]  /*2130*/  FMNMX.FTZ R3, R145, R6, !PT ;  /* 0x0000000691037209 */ /* 0x000fe40007810000 */
[----:B------:R-:W-:Y:S02]  /*2140*/  FSEL R147, R147, -INF , P2 ;  /* 0xff80000093937808 */ /* 0x000fe40001000000 */
[----:B------:R-:W-:Y:S02]  /*2150*/  FSEL R149, R149, -INF , P4 ;  /* 0xff80000095957808 */ /* 0x000fe40002000000 */
[----:B------:R-:W-:Y:S02]  /*2160*/  ISETP.GT.AND P2, PT, R5, 0x20, PT ;  /* 0x000000200500780c */ /* 0x000fe40003f44270 */
[----:B------:R-:W-:Y:S02]  /*2170*/  FMNMX.FTZ R6, R148, R3, !PT ;  /* 0x0000000394067209 */ /* 0x000fe40007810000 */
[----:B------:R-:W-:-:S02]  /*2180*/  FSEL R150, R150, -INF , P5 ;  /* 0xff80000096967808 */ /* 0x000fc40002800000 */
[----:B------:R-:W-:Y:S02]  /*2190*/  ISETP.GT.AND P5, PT, R5, 0x21, PT ;  /* 0x000000210500780c */ /* 0x000fe40003fa4270 */
[----:B------:R-:W-:Y:S02]  /*21a0*/  FMNMX.FTZ R3, R149, R6, !PT ;  /* 0x0000000695037209 */ /* 0x000fe40007810000 */
[----:B------:R-:W-:Y:S02]  /*21b0*/  FSEL R151, R151, -INF , P4 ;  /* 0xff80000097977808 */ /* 0x000fe40002000000 */
[----:B------:R-:W-:Y:S02]  /*21c0*/  ISETP.GT.AND P4, PT, R5, 0x28, PT ;  /* 0x000000280500780c */ /* 0x000fe40003f84270 */
[----:B------:R-:W-:Y:S02]  /*21d0*/  FSEL R143, R143, -INF , P1 ;  /* 0xff8000008f8f7808 */ /* 0x000fe40000800000 */
[----:B------:R-:W-:-:S02]  /*21e0*/  ISETP.GT.AND P1, PT, R5, 0x29, PT ;  /* 0x000000290500780c */ /* 0x000fc40003f24270 */
[----:B------:R-:W-:Y:S02]  /*21f0*/  FSEL R146, R146, -INF , P3 ;  /* 0xff80000092927808 */ /* 0x000fe40001800000 */
[----:B------:R-:W-:Y:S01]  /*2200*/  ISETP.GT.AND P3, PT, R5, 0x30, PT ;  /* 0x000000300500780c */ /* 0x000fe20003f64270 */
[----:B------:R-:W-:Y:S02]  /*2210*/  WARPGROUP.DEPBAR.LE gsb0, 0x0 ;  /* 0x00008000000079c5 */ /* 0x000fe40000010000 */
[----:B------:R-:W-:Y:S01]  /*2220*/  WARPGROUP.ARRIVE ;  /* 0x00000000000079c5 */ /* 0x000fe20000000000 */
[----:B------:R-:W-:Y:S02]  /*2230*/  FSEL R120, R120, -INF , P2 ;  /* 0xff80000078787808 */ /* 0x000fe40001000000 */
[----:B------:R-:W-:Y:S02]  /*2240*/  FSEL R121, R121, -INF , P5 ;  /* 0xff80000079797808 */ /* 0x000fe40002800000 */
[----:B------:R-:W-:Y:S01]  /*2250*/  FMNMX.FTZ R6, R120, R3, !PT ;  /* 0x0000000378067209 */ /* 0x000fe20007810000 */
[----:B------:R-:W-:Y:S01]  /*2260*/  QGMMA.64x32x32.F32.E4M3.E4M3 R104, gdesc[UR12], R104, gsb0 ;  /* 0x006000000c6879f3 */ /* 0x000fe20008000868 */
[----:B------:R-:W-:Y:S01]  /*2270*/  UIADD3 UR14, UR20, 0x306, URZ ;  /* 0x00000306140e7890 */ /* 0x000fe2000fffe03f */
[----:B------:R-:W-:Y:S01]  /*2280*/  FSEL R124, R124, -INF , P4 ;  /* 0xff8000007c7c7808 */ /* 0x000fe20002000000 */
[----:B------:R-:W-:Y:S01]  /*2290*/  UMOV UR15, 0x40000040 ;  /* 0x40000040000f7882 */ /* 0x000fe20000000000 */
[----:B------:R-:W-:Y:S01]  /*22a0*/  FMNMX.FTZ R3, R121, R6, !PT ;  /* 0x0000000679037209 */ /* 0x000fe20007810000 */
[----:B------:R-:W-:Y:S01]  /*22b0*/  UIADD3 UR20, UR20, 0x606, URZ ;  /* 0x0000060614147890 */ /* 0x000fe2000fffe03f */
        /* <DEDUP_REMOVED lines=33> */
[----:B------:R-:W-:Y:S01]  /*24d0*/  UMOV UR14, UR6 ;  /* 0x00000006000e7c82 */ /* 0x000fe20008000000 */
[----:B------:R-:W-:Y:S01]  /*24e0*/  UMOV UR15, 0x40000040 ;  /* 0x40000040000f7882 */ /* 0x000fe20000000000 */
[----:B------:R-:W-:-:S02]  /*24f0*/  FSEL R108, R108, -INF , P4 ;  /* 0xff8000006c6c7808 */ /* 0x000fc40002000000 */
[----:B------:R-:W-:Y:S02]  /*2500*/  FMNMX.FTZ R3, R105, R6, !PT ;  /* 0x0000000669037209 */ /* 0x000fe40007810000 */
[----:B------:R-:W-:Y:S02]  /*2510*/  FSEL R109, R109, -INF , P1 ;  /* 0xff8000006d6d7808 */ /* 0x000fe40000800000 */
[----:B------:R-:W-:Y:S02]  /*2520*/  FMNMX.FTZ R6, R108, R3, !PT ;  /* 0x000000036c067209 */ /* 0x000fe40007810000 */
[----:B------:R-:W-:Y:S02]  /*2530*/  FSEL R106, R106, -INF , P2 ;  /* 0xff8000006a6a7808 */ /* 0x000fe40001000000 */
[----:B------:R-:W-:Y:S02]  /*2540*/  ISETP.GT.AND P2, PT, R5, 0x51, PT ;  /* 0x000000510500780c */ /* 0x000fe40003f44270 */
        /* <DEDUP_REMOVED lines=11> */
[----:B------:R-:W-:Y:S02]  /*2600*/  FSEL R117, R117, -INF , P4 ;  /* 0xff80000075757808 */ /* 0x000fe40002000000 */
[----:B------:R-:W-:-:S02]  /*2610*/  ISETP.GT.AND P3, PT, R5, 0x60, PT ;  /* 0x000000600500780c */ /* 0x000fc40003f64270 */
[----:B------:R-:W-:Y:S02]  /*2620*/  FMNMX.FTZ R6, R116, R3, !PT ;  /* 0x0000000374067209 */ /* 0x000fe40007810000 */
[----:B------:R-:W-:Y:S02]  /*2630*/  FSEL R111, R111, -INF , P1 ;  /* 0xff8000006f6f7808 */ /* 0x000fe40000800000 */
[----:B------:R-:W-:Y:S02]  /*2640*/  ISETP.GT.AND P1, PT, R5, 0x61, PT ;  /* 0x000000610500780c */ /* 0x000fe40003f24270 */
[----:B------:R-:W-:Y:S02]  /*2650*/  FMNMX.FTZ R3, R117, R6, !PT ;  /* 0x0000000675037209 */ /* 0x000fe40007810000 */
[----:B------:R-:W-:Y:S02]  /*2660*/  FSEL R115, R115, -INF , P2 ;  /* 0xff80000073737808 */ /* 0x000fe40001000000 */
[----:B------:R-:W-:-:S02]  /*2670*/  ISETP.GT.AND P2, PT, R5, 0x68, PT ;  /* 0x000000680500780c */ /* 0x000fc40003f44270 */
[----:B------:R-:W-:Y:S02]  /*2680*/  FSEL R118, R118, -INF , P5 ;  /* 0xff80000076767808 */ /* 0x000fe40002800000 */
[----:B------:R-:W-:Y:S02]  /*2690*/  ISETP.GT.AND P5, PT, R5, 0x69, PT ;  /* 0x000000690500780c */ /* 0x000fe40003fa4270 */
[----:B------:R-:W-:Y:S02]  /*26a0*/  FSEL R119, R119, -INF , P4 ;  /* 0xff80000077777808 */ /* 0x000fe40002000000 */
[----:B------:R-:W-:Y:S01]  /*26b0*/  ISETP.GT.AND P4, PT, R5, 0x70, PT ;  /* 0x000000700500780c */ /* 0x000fe20003f84270 */
[----:B------:R-:W-:Y:S02]  /*26c0*/  WARPGROUP.DEPBAR.LE gsb0, 0x0 ;  /* 0x00008000000079c5 */ /* 0x000fe40000010000 */
[----:B------:R-:W-:Y:S01]  /*26d0*/  WARPGROUP.ARRIVE ;  /* 0x00000000000079c5 */ /* 0x000fe20000000000 */
[----:B------:R-:W-:-:S02]  /*26e0*/  FSEL R88, R88, -INF , P3 ;  /* 0xff80000058587808 */ /* 0x000fc40001800000 */
[----:B------:R-:W-:Y:S02]  /*26f0*/  FSEL R89, R89, -INF , P1 ;  /* 0xff80000059597808 */ /* 0x000fe40000800000 */
[----:B------:R-:W-:Y:S01]  /*2700*/  FMNMX.FTZ R6, R88, R3, !PT ;  /* 0x0000000358067209 */ /* 0x000fe20007810000 */
[----:B------:R-:W-:Y:S01]  /*2710*/  QGMMA.64x32x32.F32.E4M3.E4M3 R56, gdesc[UR12], R56, gsb0 ;  /* 0x006000000c3879f3 */ /* 0x000fe20008000838 */
[----:B------:R-:W-:Y:S01]  /*2720*/  UMOV UR14, UR7 ;  /* 0x00000007000e7c82 */ /* 0x000fe20008000000 */
[----:B------:R-:W-:Y:S01]  /*2730*/  UMOV UR15, 0x40000040 ;  /* 0x40000040000f7882 */ /* 0x000fe20000000000 */
[----:B------:R-:W-:Y:S02]  /*2740*/  FSEL R92, R92, -INF , P2 ;  /* 0xff8000005c5c7808 */ /* 0x000fe40001000000 */
[----:B------:R-:W-:Y:S02]  /*2750*/  FMNMX.FTZ R3, R89, R6, !PT ;  /* 0x0000000659037209 */ /* 0x000fe40007810000 */
        /* <DEDUP_REMOVED lines=20> */
[----:B------:R-:W-:Y:S02]  /*28a0*/  FMNMX.FTZ R3, R101, R6, !PT ;  /* 0x0000000665037209 */ /* 0x000fe40007810000 */
[----:B------:R-:W-:Y:S02]  /*28b0*/  FSEL R99, R99, -INF , P3 ;  /* 0xff80000063637808 */ /* 0x000fe40001800000 */
[C---:B------:R-:W-:Y:S02]  /*28c0*/  ISETP.GT.AND P3, PT, R5.reuse, 0x88, PT ;  /* 0x000000880500780c */ /* 0x040fe40003f64270 */
        /* <DEDUP_REMOVED lines=47> */
[----:B------:R-:W-:Y:S02]  /*2bc0*/  FSEL R6, R44, -INF , P5 ;  /* 0xff8000002c067808 */ /* 0x000fe40002800000 */
[----:B------:R-:W-:Y:S02]  /*2bd0*/  FMNMX.FTZ R3, R41, R8, !PT ;  /* 0x0000000829037209 */ /* 0x000fe40007810000 */
[----:B------:R-:W-:Y:S02]  /*2be0*/  FSEL R45, R45, -INF , P4 ;  /* 0xff8000002d2d7808 */ /* 0x000fe40002000000 */
[----:B------:R-:W-:-:S02]  /*2bf0*/  FMNMX.FTZ R8, R6, R3, !PT ;  /* 0x0000000306087209 */ /* 0x000fc40007810000 */
[----:B------:R-:W-:Y:S02]  /*2c00*/  FSEL R42, R42, -INF , P1 ;  /* 0xff8000002a2a7808 */ /* 0x000fe40000800000 */
[----:B------:R-:W-:Y:S02]  /*2c10*/  ISETP.GT.AND P1, PT, R5, 0xb1, PT ;  /* 0x000000b10500780c */ /* 0x000fe40003f24270 */
[----:B------:R-:W-:Y:S02]  /*2c20*/  FSEL R48, R48, -INF , P3 ;  /* 0xff80000030307808 */ /* 0x000fe40001800000 */
[----:B------:R-:W-:Y:S02]  /*2c30*/  FMNMX.FTZ R3, R45, R8, !PT ;  /* 0x000000082d037209 */ /* 0x000fe40007810000 */
[----:B------:R-:W-:Y:S02]  /*2c40*/  FSEL R43, R43, -INF , P2 ;  /* 0xff8000002b2b7808 */ /* 0x000fe40001000000 */
[----:B------:R-:W-:-:S02]  /*2c50*/  ISETP.GT.AND P2, PT, R5, 0xb8, PT ;  /* 0x000000b80500780c */ /* 0x000fc40003f44270 */
[----:B------:R-:W-:Y:S02]  /*2c60*/  FSEL R73, R49, -INF , P1 ;  /* 0xff80000031497808 */ /* 0x000fe40000800000 */
[----:B------:R-:W-:Y:S02]  /*2c70*/  FMNMX.FTZ R8, R48, R3, !PT ;  /* 0x0000000330087209 */ /* 0x000fe40007810000 */
[----:B------:R-:W-:Y:S02]  /*2c80*/  FSEL R52, R52, -INF , P2 ;  /* 0xff80000034347808 */ /* 0x000fe40001000000 */
[----:B------:R-:W-:Y:S02]  /*2c90*/  FMNMX.FTZ R3, R73, R8, !PT ;  /* 0x0000000849037209 */ /* 0x000fe40007810000 */
[----:B------:R-:W-:Y:S02]  /*2ca0*/  FSEL R53, R53, -INF , P0 ;  /* 0xff80000035357808 */ /* 0x000fe40000000000 */
[----:B------:R-:W-:-:S02]  /*2cb0*/  FMNMX.FTZ R8, R52, R3, !PT ;  /* 0x0000000334087209 */ /* 0x000fc40007810000 */
[----:B------:R-:W-:Y:S02]  /*2cc0*/  ISETP.GT.AND P0, PT, R5, 0xc1, PT ;  /* 0x000000c10500780c */ /* 0x000fe40003f04270 */
[----:B------:R-:W-:Y:S02]  /*2cd0*/  FMNMX.FTZ R8, R53, R8, !PT ;  /* 0x0000000835087209 */ /* 0x000fe40007810000 */
[----:B------:R-:W-:Y:S02]  /*2ce0*/  FSEL R51, R51, -INF , P1 ;  /* 0xff80000033337808 */ /* 0x000fe40000800000 */
[C---:B------:R-:W-:Y:S02]  /*2cf0*/  ISETP.GT.AND P1, PT, R5.reuse, 0xc8, PT ;  /* 0x000000c80500780c */ /* 0x040fe40003f24270 */
[----:B------:R-:W-:Y:S02]  /*2d00*/  FSEL R54, R54, -INF , P2 ;  /* 0xff80000036367808 */ /* 0x000fe40001000000 */
[----:B------:R-:W-:-:S02]  /*2d10*/  ISETP.GT.AND P2, PT, R5, 0xc9, PT ;  /* 0x000000c90500780c */ /* 0x000fc40003f44270 */
[----:B------:R-:W-:Y:S02]  /*2d20*/  FSEL R50, R50, -INF , P3 ;  /* 0xff80000032327808 */ /* 0x000fe40001800000 */
[----:B------:R-:W-:Y:S02]  /*2d30*/  ISETP.GT.AND P3, PT, R5, 0xd0, PT ;  /* 0x000000d00500780c */ /* 0x000fe40003f64270 */
[----:B------:R-:W-:Y:S02]  /*2d40*/  FSEL R47, R47, -INF , P4 ;  /* 0xff8000002f2f7808 */ /* 0x000fe40002000000 */
[C---:B------:R-:W-:Y:S02]  /*2d50*/  ISETP.GT.AND P4, PT, R5.reuse, 0xd1, PT ;  /* 0x000000d10500780c */ /* 0x040fe40003f84270 */
[----:B------:R-:W-:Y:S02]  /*2d60*/  FSEL R46, R46, -INF , P5 ;  /* 0xff8000002e2e7808 */ /* 0x000fe40002800000 */
[----:B------:R-:W-:-:S02]  /*2d70*/  ISETP.GT.AND P5, PT, R5, 0xd8, PT ;  /* 0x000000d80500780c */ /* 0x000fc40003fa4270 */
[----:B------:R-:W-:Y:S02]  /*2d80*/  P2R R11, PR, RZ, 0x4 ;  /* 0x00000004ff0b7803 */ /* 0x000fe40000000000 */
[----:B------:R-:W-:Y:S01]  /*2d90*/  P2R R12, PR, RZ, 0x2 ;  /* 0x00000002ff0c7803 */ /* 0x000fe20000000000 */
[----:B------:R-:W-:Y:S02]  /*2da0*/  WARPGROUP.DEPBAR.LE gsb0, 0x0 ;  /* 0x00008000000079c5 */ /* 0x000fe40000010000 */
[----:B------:R-:W-:Y:S02]  /*2db0*/  FSEL R75, R24, -INF , P6 ;  /* 0xff800000184b7808 */ /* 0x000fe40003000000 */
[----:B------:R-:W-:Y:S02]  /*2dc0*/  FSEL R79, R25, -INF , P0 ;  /* 0xff800000194f7808 */ /* 0x000fe40000000000 */
[----:B------:R-:W-:Y:S02]  /*2dd0*/  FMNMX.FTZ R8, R75, R8, !PT ;  /* 0x000000084b087209 */ /* 0x000fe40007810000 */
[----:B------:R-:W-:-:S02]  /*2de0*/  FSEL R83, R28, -INF , P1 ;  /* 0xff8000001c537808 */ /* 0x000fc40000800000 */
[----:B------:R-:W-:Y:S02]  /*2df0*/  FMNMX.FTZ R8, R79, R8, !PT ;  /* 0x000000084f087209 */ /* 0x000fe40007810000 */
[----:B------:R-:W-:Y:S02]  /*2e00*/  FSEL R81, R29, -INF , P2 ;  /* 0xff8000001d517808 */ /* 0x000fe40001000000 */
[----:B------:R-:W-:Y:S02]  /*2e10*/  FMNMX.FTZ R8, R83, R8, !PT ;  /* 0x0000000853087209 */ /* 0x000fe40007810000 */
[----:B------:R-:W-:Y:S02]  /*2e20*/  FSEL R85, R32, -INF , P3 ;  /* 0xff80000020557808 */ /* 0x000fe40001800000 */
[----:B------:R-:W-:Y:S02]  /*2e30*/  FMNMX.FTZ R8, R81, R8, !PT ;  /* 0x0000000851087209 */ /* 0x000fe40007810000 */
[----:B------:R-:W-:-:S02]  /*2e40*/  FSEL R77, R33, -INF , P4 ;  /* 0xff800000214d7808 */ /* 0x000fc40002000000 */
[----:B------:R-:W-:Y:S02]  /*2e50*/  FMNMX.FTZ R8, R85, R8, !PT ;  /* 0x0000000855087209 */ /* 0x000fe40007810000 */
[----:B------:R-:W-:Y:S02]  /*2e60*/  FSEL R78, R36, -INF , P5 ;  /* 0xff800000244e7808 */ /* 0x000fe40002800000 */
[----:B------:R-:W-:Y:S02]  /*2e70*/  FMNMX.FTZ R3, R77, R8, !PT ;  /* 0x000000084d037209 */ /* 0x000fe40007810000 */
[----:B------:R-:W-:Y:S02]  /*2e80*/  ISETP.GT.AND P6, PT, R5, 0xd9, PT ;  /* 0x000000d90500780c */ /* 0x000fe40003fc4270 */
[----:B------:R-:W-:Y:S02]  /*2e90*/  FMNMX.FTZ R29, R138, R139, !PT ;  /* 0x0000008b8a1d7209 */ /* 0x000fe40007810000 */
[----:B------:R-:W-:-:S02]  /*2ea0*/  FSEL R80, R37, -INF , P6 ;  /* 0xff80000025507808 */ /* 0x000fc40003000000 */
[----:B------:R-:W-:Y:S02]  /*2eb0*/  FMNMX.FTZ R3, R78, R3, !PT ;  /* 0x000000034e037209 */ /* 0x000fe40007810000 */
[----:B------:R-:W-:Y:S02]  /*2ec0*/  FMNMX.FTZ R36, R142, R29, !PT ;  /* 0x0000001d8e247209 */ /* 0x000fe40007810000 */
[----:B------:R-:W-:Y:S02]  /*2ed0*/  FMNMX.FTZ R8, R80, R3, !PT ;  /* 0x0000000350087209 */ /* 0x000fe40007810000 */
[----:B------:R-:W-:Y:S02]  /*2ee0*/  FMNMX.FTZ R29, R143, R36, !PT ;  /* 0x000000248f1d7209 */ /* 0x000fe40007810000 */
[----:B------:R-:W-:Y:S01]  /*2ef0*/  ISETP.GT.AND P1, PT, R5, 0xb9, PT ;  /* 0x000000b90500780c */ /* 0x000fe20003f24270 */
[----:B------:R-:W0:Y:S01]  /*2f00*/  SHFL.BFLY PT, R3, R8, 0x2, 0x1f ;  /* 0x0c401f0008037f89 */ /* 0x000e2200000e0000 */
[----:B------:R-:W-:-:S02]  /*2f10*/  FMNMX.FTZ R36, R146, R29, !PT ;  /* 0x0000001d92247209 */ /* 0x000fc40007810000 */
[----:B------:R-:W-:Y:S02]  /*2f20*/  P2R R13, PR, RZ, 0x1 ;  /* 0x00000001ff0d7803 */ /* 0x000fe40000000000 */
[----:B------:R-:W-:Y:S02]  /*2f30*/  FMNMX.FTZ R33, R147, R36, !PT ;  /* 0x0000002493217209 */ /* 0x000fe40007810000 */
[----:B------:R-:W-:Y:S02]  /*2f40*/  ISETP.GT.AND P0, PT, R5, 0xc0, PT ;  /* 0x000000c00500780c */ /* 0x000fe40003f04270 */
[----:B------:R-:W-:Y:S02]  /*2f50*/  FMNMX.FTZ R40, R150, R33, !PT ;  /* 0x0000002196287209 */ /* 0x000fe40007810000 */
[----:B------:R-:W-:Y:S02]  /*2f60*/  FSEL R55, R55, -INF , P1 ;  /* 0xff80000037377808 */ /* 0x000fe40000800000 */
[----:B------:R-:W-:-:S02]  /*2f70*/  FMNMX.FTZ R33, R151, R40, !PT ;  /* 0x0000002897217209 */ /* 0x000fc40007810000 */
[----:B------:R-:W-:Y:S02]  /*2f80*/  FSEL R26, R26, -INF , P0 ;  /* 0xff8000001a1a7808 */ /* 0x000fe40000000000 */
[----:B------:R-:W-:Y:S02]  /*2f90*/  FMNMX.FTZ R40, R122, R33, !PT ;  /* 0x000000217a287209 */ /* 0x000fe40007810000 */
[----:B------:R-:W-:Y:S02]  /*2fa0*/  ISETP.NE.AND P0, PT, R13, RZ, PT ;  /* 0x000000ff0d00720c */ /* 0x000fe40003f05270 */
[----:B------:R-:W-:Y:S02]  /*2fb0*/  FMNMX.FTZ R33, R123, R40, !PT ;  /* 0x000000287b217209 */ /* 0x000fe40007810000 */
[----:B------:R-:W-:Y:S02]  /*2fc0*/  ISETP.NE.AND P1, PT, R12, RZ, PT ;  /* 0x000000ff0c00720c */ /* 0x000fe40003f25270 */
[----:B0-----:R-:W-:-:S02]  /*2fd0*/  FMNMX.FTZ R9, R8, R3, !PT ;  /* 0x0000000308097209 */ /* 0x001fc40007810000 */
[----:B------:R-:W-:Y:S02]  /*2fe0*/  FMNMX.FTZ R40, R126, R33, !PT ;  /* 0x000000217e287209 */ /* 0x000fe40007810000 */
[----:B------:R-:W-:Y:S01]  /*2ff0*/  FSEL R27, R27, -INF , P0 ;  /* 0xff8000001b1b7808 */ /* 0x000fe20000000000 */
[----:B------:R-:W0:Y:S01]  /*3000*/  SHFL.BFLY PT, R10, R9, 0x1, 0x1f ;  /* 0x0c201f00090a7f89 */ /* 0x000e2200000e0000 */
[----:B------:R-:W-:Y:S02]  /*3010*/  FMNMX.FTZ R33, R127, R40, !PT ;  /* 0x000000287f217209 */ /* 0x000fe40007810000 */
[----:B------:R-:W-:Y:S02]  /*3020*/  FSEL R30, R30, -INF , P1 ;  /* 0xff8000001e1e7808 */ /* 0x000fe40000800000 */
[----:B------:R-:W-:Y:S02]  /*3030*/  FMNMX.FTZ R40, R130, R33, !PT ;  /* 0x0000002182287209 */ /* 0x000fe40007810000 */
[----:B------:R-:W-:-:S02]  /*3040*/  ISETP.NE.AND P0, PT, R7, RZ, PT ;  /* 0x000000ff0700720c */ /* 0x000fc40003f05270 */
[----:B------:R-:W-:-:S04]  /*3050*/  FMNMX.FTZ R49, R131, R40, !PT ;  /* 0x0000002883317209 */ /* 0x000fc80007810000 */
[----:B------:R-:W-:-:S04]  /*3060*/  FMNMX.FTZ R74, R134, R49, !PT ;  /* 0x00000031864a7209 */ /* 0x000fc80007810000 */
[----:B------:R-:W-:-:S04]  /*3070*/  FMNMX.FTZ R49, R135, R74, !PT ;  /* 0x0000004a87317209 */ /* 0x000fc80007810000 */
[----:B------:R-:W-:Y:S02]  /*3080*/  FMNMX.FTZ R76, R106, R49, !PT ;  /* 0x000000316a4c7209 */ /* 0x000fe40007810000 */
[----:B0-----:R-:W-:Y:S02]  /*3090*/  FMNMX.FTZ R3, R9, R10, !PT ;  /* 0x0000000a09037209 */ /* 0x001fe40007810000 */
[----:B------:R-:W-:Y:S02]  /*30a0*/  FMNMX.FTZ R49, R107, R76, !PT ;  /* 0x0000004c6b317209 */ /* 0x000fe40007810000 */
[C---:B------:R-:W-:Y:S01]  /*30b0*/  FSETP.NEU.FTZ.AND P2, PT, R3.reuse, -INF , PT ;  /* 0xff8000000300780b */ /* 0x040fe20003f5d000 */
[----:B------:R-:W-:-:S01]  /*30c0*/  FFMA.FTZ R82, R3, R82, -8 ;  /* 0xc100000003527423 */ /* 0x000fc20000010052 */
[----:B------:R-:W-:-:S04]  /*30d0*/  FMNMX.FTZ R76, R110, R49, !PT ;  /* 0x000000316e4c7209 */ /* 0x000fc80007810000 */
[----:B------:R-:W-:Y:S02]  /*30e0*/  FMNMX.FTZ R49, R111, R76, !PT ;  /* 0x0000004c6f317209 */ /* 0x000fe40007810000 */
[----:B------:R-:W-:Y:S02]  /*30f0*/  FSEL R82, R82, RZ, P2 ;  /* 0x000000ff52527208 */ /* 0x000fe40001000000 */
[----:B------:R-:W-:Y:S02]  /*3100*/  FMNMX.FTZ R76, R114, R49, !PT ;  /* 0x00000031724c7209 */ /* 0x000fe40007810000 */
[----:B------:R-:W-:Y:S01]  /*3110*/  ISETP.NE.AND P2, PT, R11, RZ, PT ;  /* 0x000000ff0b00720c */ /* 0x000fe20003f45270 */
[--C-:B------:R-:W-:Y:S01]  /*3120*/  FFMA.FTZ R44, R109, UR40, -R82.reuse ;  /* 0x000000286d2c7c23 */ /* 0x100fe20008010852 */
[----:B------:R-:W-:Y:S01]  /*3130*/  FMNMX.FTZ R109, R115, R76, !PT ;  /* 0x0000004c736d7209 */ /* 0x000fe20007810000 */
[--C-:B------:R-:W-:Y:S01]  /*3140*/  FFMA.FTZ R76, R89, UR40, -R82.reuse ;  /* 0x00000028594c7c23 */ /* 0x100fe20008010852 */
[----:B------:R-:W-:-:S01]  /*3150*/  FFMA.FTZ R88, R88, UR40, -R82 ;  /* 0x0000002858587c23 */ /* 0x000fc20008010852 */
[--C-:B------:R-:W-:Y:S01]  /*3160*/  FFMA.FTZ R86, R92, UR40, -R82.reuse ;  /* 0x000000285c567c23 */ /* 0x100fe20008010852 */
[----:B------:R-:W-:Y:S01]  /*3170*/  FMNMX.FTZ R84, R118, R109, !PT ;  /* 0x0000006d76547209 */ /* 0x000fe20007810000 */
[--C-:B------:R-:W-:Y:S01]  /*3180*/  FFMA.FTZ R104, R104, UR40, -R82.reuse ;  /* 0x0000002868687c23 */ /* 0x100fe20008010852 */
[----:B------:R-:W-:Y:S01]  /*3190*/  MUFU.EX2 R49, R88 ;  /* 0x0000005800317308 */ /* 0x000fe20000000800 */
[----:B------:R-:W-:-:S01]  /*31a0*/  FFMA.FTZ R37, R108, UR40, -R82 ;  /* 0x000000286c257c23 */ /* 0x000fc20008010852 */
[----:B------:R-:W-:Y:S01]  /*31b0*/  FMNMX.FTZ R89, R119, R84, !PT ;  /* 0x0000005477597209 */ /* 0x000fe20007810000 */
[----:B------:R-:W-:-:S01]  /*31c0*/  FFMA.FTZ R108, R77, UR40, -R82 ;  /* 0x000000284d6c7c23 */ /* 0x000fc20008010852 */
[--C-:B------:R-:W-:Y:S01]  /*31d0*/  FFMA.FTZ R5, R136, UR40, -R82.reuse ;  /* 0x0000002888057c23 */ /* 0x100fe20008010852 */
[----:B------:R-:W-:-:S01]  /*31e0*/  FFMA.FTZ R8, R137, UR40, -R82 ;  /* 0x0000002889087c23 */ /* 0x000fc20008010852 */
[----:B------:R-:W-:Y:S01]  /*31f0*/  FMNMX.FTZ R84, R90, R89, !PT ;  /* 0x000000595a547209 */ /* 0x000fe20007810000 */
[----:B------:R-:W-:-:S01]  /*3200*/  FFMA.FTZ R77, R78, UR40, -R82 ;  /* 0x000000284e4d7c23 */ /* 0x000fc20008010852 */
[----:B------:R0:W-:Y:S01]  /*3210*/  MUFU.EX2 R29, R104 ;  /* 0x00000068001d7308 */ /* 0x0001e20000000800 */
[----:B------:R-:W-:-:S01]  /*3220*/  FFMA.FTZ R78, R80, UR40, -R82 ;  /* 0x00000028504e7c23 */ /* 0x000fc20008010852 */
[----:B------:R-:W-:Y:S01]  /*3230*/  FMNMX.FTZ R89, R91, R84, !PT ;  /* 0x000000545b597209 */ /* 0x000fe20007810000 */
[----:B------:R-:W-:-:S01]  /*3240*/  FFMA.FTZ R7, R140, UR40, -R82 ;  /* 0x000000288c077c23 */ /* 0x000fc20008010852 */
[--C-:B------:R-:W-:Y:S01]  /*3250*/  FFMA.FTZ R12, R141, UR40, -R82.reuse ;  /* 0x000000288d0c7c23 */ /* 0x100fe20008010852 */
[----:B------:R-:W-:-:S01]  /*3260*/  FFMA.FTZ R74, R116, UR40, -R82 ;  /* 0x00000028744a7c23 */ /* 0x000fc20008010852 */
[----:B------:R-:W-:Y:S01]  /*3270*/  FMNMX.FTZ R84, R94, R89, !PT ;  /* 0x000000595e547209 */ /* 0x000fe20007810000 */
[----:B------:R-:W-:-:S01]  /*3280*/  FFMA.FTZ R9, R144, UR40, -R82 ;  /* 0x0000002890097c23 */ /* 0x000fc20008010852 */
[----:B------:R-:W-:Y:S01]  /*3290*/  MUFU.EX2 R5, R5 ;  /* 0x0000000500057308 */ /* 0x000fe20000000800 */
[----:B0-----:R-:W-:-:S01]  /*32a0*/  FFMA.FTZ R104, R65, UR40, -R82 ;  /* 0x0000002841687c23 */ /* 0x001fc20008010852 */
[----:B------:R-:W-:Y:S01]  /*32b0*/  FMNMX.FTZ R89, R95, R84, !PT ;  /* 0x000000545f597209 */ /* 0x000fe20007810000 */
[----:B------:R-:W-:-:S01]  /*32c0*/  FFMA.FTZ R84, R96, UR40, -R82 ;  /* 0x0000002860547c23 */ /* 0x000fc20008010852 */
[--C-:B------:R-:W-:Y:S01]  /*32d0*/  FFMA.FTZ R96, R97, UR40, -R82.reuse ;  /* 0x0000002861607c23 */ /* 0x100fe20008010852 */
[----:B------:R-:W-:Y:S01]  /*32e0*/  FSEL R65, R38, -INF , P5 ;  /* 0xff80000026417808 */ /* 0x000fe20002800000 */
[--C-:B------:R-:W-:Y:S01]  /*32f0*/  FFMA.FTZ R10, R145, UR40, -R82.reuse ;  /* 0x00000028910a7c23 */ /* 0x100fe20008010852 */
[----:B------:R-:W-:Y:S01]  /*3300*/  FMNMX.FTZ R88, R98, R89, !PT ;  /* 0x0000005962587209 */ /* 0x000fe20007810000 */
[----:B------:R-:W-:Y:S01]  /*3310*/  MUFU.EX2 R8, R8 ;  /* 0x0000000800087308 */ /* 0x000fe20000000800 */
[----:B------:R-:W-:-:S01]  /*3320*/  FFMA.FTZ R28, R125, UR40, -R82 ;  /* 0x000000287d1c7c23 */ /* 0x000fc20008010852 */
[--C-:B------:R-:W-:Y:S01]  /*3330*/  FFMA.FTZ R36, R105, UR40, -R82.reuse ;  /* 0x0000002869247c23 */ /* 0x100fe20008010852 */
[----:B------:R-:W-:Y:S01]  /*3340*/  FMNMX.FTZ R89, R99, R88, !PT ;  /* 0x0000005863597209 */ /* 0x000fe20007810000 */
[--C-:B------:R-:W-:Y:S01]  /*3350*/  FFMA.FTZ R13, R148, UR40, -R82.reuse ;  /* 0x00000028940d7c23 */ /* 0x100fe20008010852 */
[----:B------:R-:W-:-:S01]  /*3360*/  FFMA.FTZ R20, R149, UR40, -R82 ;  /* 0x0000002895147c23 */ /* 0x000fc20008010852 */
        /* <DEDUP_REMOVED lines=10> */
[----:B------:R0:W-:Y:S01]  /*3410*/  MUFU.EX2 R89, R96 ;  /* 0x0000006000597308 */ /* 0x0001e20000000800 */
[----:B------:R-:W-:-:S01]  /*3420*/  FFMA.FTZ R24, R129, UR40, -R82 ;  /* 0x0000002881187c23 */ /* 0x000fc20008010852 */
[--C-:B------:R-:W-:Y:S01]  /*3430*/  FFMA.FTZ R25, R132, UR40, -R82.reuse ;  /* 0x0000002884197c23 */ /* 0x100fe20008010852 */
[----:B------:R-:W-:Y:S01]  /*3440*/  FMNMX.FTZ R97, R59, R92, !PT ;  /* 0x0000005c3b617209 */ /* 0x000fe20007810000 */
[--C-:B------:R-:W-:Y:S01]  /*3450*/  FFMA.FTZ R32, R133, UR40, -R82.reuse ;  /* 0x0000002885207c23 */ /* 0x100fe20008010852 */
[----:B------:R-:W-:-:S01]  /*3460*/  FFMA.FTZ R112, R112, UR40, -R82 ;  /* 0x0000002870707c23 */ /* 0x000fc20008010852 */
[--C-:B------:R-:W-:Y:S01]  /*3470*/  FFMA.FTZ R40, R113, UR40, -R82.reuse ;  /* 0x0000002871287c23 */ /* 0x100fe20008010852 */
[----:B------:R-:W-:Y:S01]  /*3480*/  FMNMX.FTZ R92, R62, R97, !PT ;  /* 0x000000613e5c7209 */ /* 0x000fe20007810000 */
[----:B------:R-:W1:Y:S01]  /*3490*/  MUFU.EX2 R12, R12 ;  /* 0x0000000c000c7308 */ /* 0x000e620000000800 */
[----:B0-----:R-:W-:Y:S01]  /*34a0*/  FSEL R96, R39, -INF , P6 ;  /* 0xff80000027607808 */ /* 0x001fe20003000000 */
        /* <DEDUP_REMOVED lines=11> */
[----:B------:R-:W-:-:S02]  /*3560*/  FFMA.FTZ R68, R68, UR40, -R82 ;  /* 0x0000002844447c23 */ /* 0x000fc40008010852 */
[----:B------:R-:W-:Y:S01]  /*3570*/  FMNMX.FTZ R92, R70, R101, !PT ;  /* 0x00000065465c7209 */ /* 0x000fe20007810000 */
[----:B------:R-:W-:Y:S01]  /*3580*/  MUFU.EX2 R9, R9 ;  /* 0x0000000900097308 */ /* 0x000fe20000000800 */
[----:B-1----:R-:W-:Y:S02]  /*3590*/  F2FP.SATFINITE.E4M3.F32.PACK_AB_MERGE_C R200, R12, R7, RZ ;  /* 0x000000070cc8723e */ /* 0x002fe400048070ff */
[----:B------:R-:W-:Y:S02]  /*35a0*/  FMNMX.FTZ R101, R71, R92, !PT ;  /* 0x0000005c47657209 */ /* 0x000fe40007810000 */
[----:B------:R-:W-:Y:S02]  /*35b0*/  F2FP.SATFINITE.E4M3.F32.PACK_AB_MERGE_C R200, R8, R5, R200 ;  /* 0x0000000508c8723e */ /* 0x000fe400048070c8 */
[----:B------:R-:W-:Y:S01]  /*35c0*/  FMNMX.FTZ R92, R42, R101, !PT ;  /* 0x000000652a5c7209 */ /* 0x000fe20007810000 */
[----:B------:R-:W-:Y:S03]  /*35d0*/  MUFU.EX2 R10, R10 ;  /* 0x0000000a000a7308 */ /* 0x000fe60000000800 */
[----:B------:R-:W-:-:S04]  /*35e0*/  FMNMX.FTZ R101, R43, R92, !PT ;  /* 0x0000005c2b657209 */ /* 0x000fc80007810000 */
[----:B------:R-:W-:Y:S01]  /*35f0*/  FMNMX.FTZ R92, R46, R101, !PT ;  /* 0x000000652e5c7209 */ /* 0x000fe20007810000 */
[----:B------:R-:W-:Y:S03]  /*3600*/  MUFU.EX2 R13, R13 ;  /* 0x0000000d000d7308 */ /* 0x000fe60000000800 */
[----:B------:R-:W-:-:S04]  /*3610*/  FMNMX.FTZ R101, R47, R92, !PT ;  /* 0x0000005c2f657209 */ /* 0x000fc80007810000 */
[----:B------:R-:W-:Y:S01]  /*3620*/  FMNMX.FTZ R92, R50, R101, !PT ;  /* 0x00000065325c7209 */ /* 0x000fe20007810000 */
[----:B------:R-:W0:Y:S03]  /*3630*/  MUFU.EX2 R20, R20 ;  /* 0x0000001400147308 */ /* 0x000e260000000800 */
[----:B------:R-:W-:Y:S01]  /*3640*/  FMNMX.FTZ R101, R51, R92, !PT ;  /* 0x0000005c33657209 */ /* 0x000fe20007810000 */
[----:B------:R-:W-:-:S03]  /*3650*/  FFMA.FTZ R92, R72, UR40, -R82 ;  /* 0x00000028485c7c23 */ /* 0x000fc60008010852 */
[----:B------:R-:W-:Y:S01]  /*3660*/  FMNMX.FTZ R72, R54, R101, !PT ;  /* 0x0000006536487209 */ /* 0x000fe20007810000 */
[----:B------:R-:W-:Y:S03]  /*3670*/  MUFU.EX2 R33, R112 ;  /* 0x0000007000217308 */ /* 0x000fe60000000800 */
[----:B------:R-:W-:-:S04]  /*3680*/  FMNMX.FTZ R109, R55, R72, !PT ;  /* 0x00000048376d7209 */ /* 0x000fc80007810000 */
[----:B------:R-:W-:Y:S01]  /*3690*/  FMNMX.FTZ R72, R26, R109, !PT ;  /* 0x0000006d1a487209 */ /* 0x000fe20007810000 */
[----:B------:R1:W-:Y:S01]  /*36a0*/  MUFU.EX2 R101, R92 ;  /* 0x0000005c00657308 */ /* 0x0003e20000000800 */
[----:B0-----:R-:W-:Y:S02]  /*36b0*/  F2FP.SATFINITE.E4M3.F32.PACK_AB_MERGE_C R202, R20, R13, RZ ;  /* 0x0000000d14ca723e */ /* 0x001fe400048070ff */
[----:B------:R-:W-:Y:S02]  /*36c0*/  FMNMX.FTZ R109, R27, R72, !PT ;  /* 0x000000481b6d7209 */ /* 0x000fe40007810000 */
[----:B------:R-:W-:Y:S01]  /*36d0*/  FSEL R72, R31, -INF , P2 ;  /* 0xff8000001f487808 */ /* 0x000fe20001000000 */
[----:B------:R-:W-:Y:S01]  /*36e0*/  FFMA.FTZ R31, R69, UR40, -R82 ;  /* 0x00000028451f7c23 */ /* 0x000fe20008010852 */
[----:B------:R-:W-:Y:S01]  /*36f0*/  FMNMX.FTZ R109, R30, R109, !PT ;  /* 0x0000006d1e6d7209 */ /* 0x000fe20007810000 */
[----:B------:R-:W-:Y:S01]  /*3700*/  MUFU.EX2 R11, R11 ;  /* 0x0000000b000b7308 */ /* 0x000fe20000000800 */
[----:B------:R-:W-:-:S02]  /*3710*/  FSEL R69, R34, -INF , P3 ;  /* 0xff80000022457808 */ /* 0x000fc40001800000 */
[----:B------:R-:W-:Y:S02]  /*3720*/  FMNMX.FTZ R34, R72, R109, !PT ;  /* 0x0000006d48227209 */ /* 0x000fe40007810000 */
[----:B-1----:R-:W-:Y:S02]  /*3730*/  FSEL R92, R35, -INF , P4 ;  /* 0xff800000235c7808 */ /* 0x002fe40002000000 */
[----:B------:R-:W-:Y:S01]  /*3740*/  FMNMX.FTZ R35, R69, R34, !PT ;  /* 0x0000002245237209 */ /* 0x000fe20007810000 */
[----:B------:R-:W-:Y:S01]  /*3750*/  MUFU.EX2 R14, R14 ;  /* 0x0000000e000e7308 */ /* 0x000fe20000000800 */
[----:B------:R-:W-:Y:S02]  /*3760*/  LOP3.LUT P2, RZ, R152, 0x7f, RZ, 0xc0, !PT ;  /* 0x0000007f98ff7812 */ /* 0x000fe4000784c0ff */
[----:B------:R-:W-:Y:S01]  /*3770*/  FMNMX.FTZ R38, R92, R35, !PT ;  /* 0x000000235c267209 */ /* 0x000fe20007810000 */
[----:B------:R-:W-:-:S01]  /*3780*/  FFMA.FTZ R35, R41, UR40, -R82 ;  /* 0x0000002829237c23 */ /* 0x000fc20008010852 */
[--C-:B------:R-:W-:Y:S01]  /*3790*/  FFMA.FTZ R41, R48, UR40, -R82.reuse ;  /* 0x0000002830297c23 */ /* 0x100fe20008010852 */
[----:B------:R-:W-:-:S01]  /*37a0*/  FFMA.FTZ R48, R73, UR40, -R82 ;  /* 0x0000002849307c23 */ /* 0x000fc20008010852 */
[----:B------:R-:W-:Y:S01]  /*37b0*/  FMNMX.FTZ R39, R65, R38, !PT ;  /* 0x0000002641277209 */ /* 0x000fe20007810000 */
[----:B------:R-:W-:-:S01]  /*37c0*/  FFMA.FTZ R38, R6, UR40, -R82 ;  /* 0x0000002806267c23 */ /* 0x000fc20008010852 */
[--C-:B------:R-:W-:Y:S01]  /*37d0*/  FFMA.FTZ R73, R83, UR40, -R82.reuse ;  /* 0x0000002853497c23 */ /* 0x100fe20008010852 */
[----:B------:R-:W-:Y:S01]  /*37e0*/  IMAD.U32 R83, RZ, RZ, UR40 ;  /* 0x00000028ff537e24 */ /* 0x000fe2000f8e00ff */
[----:B------:R-:W-:Y:S01]  /*37f0*/  FMNMX.FTZ R100, R96, R39, !PT ;  /* 0x0000002760647209 */ /* 0x000fe20007810000 */
[----:B------:R0:W-:Y:S01]  /*3800*/  MUFU.EX2 R34, R104 ;  /* 0x0000006800227308 */ /* 0x0001e20000000800 */
[----:B------:R-:W-:-:S01]  /*3810*/  FFMA.FTZ R39, R45, UR40, -R82 ;  /* 0x000000282d277c23 */ /* 0x000fc20008010852 */
[--C-:B------:R-:W-:Y:S01]  /*3820*/  FFMA.FTZ R45, R52, UR40, -R82.reuse ;  /* 0x00000028342d7c23 */ /* 0x100fe20008010852 */
[----:B------:R-:W-:-:S01]  /*3830*/  FFMA.FTZ R52, R53, UR40, -R82 ;  /* 0x0000002835347c23 */ /* 0x000fc20008010852 */
[----:B------:R-:W1:Y:S01]  /*3840*/  SHFL.BFLY PT, R109, R100, 0x2, 0x1f ;  /* 0x0c401f00646d7f89 */ /* 0x000e6200000e0000 */
[----:B------:R-:W-:-:S01]  /*3850*/  FFMA.FTZ R53, R75, UR40, -R82 ;  /* 0x000000284b357c23 */ /* 0x000fc20008010852 */
[--C-:B------:R-:W-:Y:S01]  /*3860*/  FFMA.FTZ R75, R85, UR40, -R82.reuse ;  /* 0x00000028554b7c23 */ /* 0x100fe20008010852 */
[----:B------:R-:W-:Y:S01]  /*3870*/  @!P2 VIADD R4, R4, 0x2e840 ;  /* 0x0002e8400404a836 */ /* 0x000fe20000000000 */
[----:B------:R-:W-:Y:S01]  /*3880*/  MUFU.EX2 R21, R21 ;  /* 0x0000001500157308 */ /* 0x000fe20000000800 */
[----:B0-----:R-:W-:-:S01]  /*3890*/  FFMA.FTZ R104, R81, UR40, -R82 ;  /* 0x0000002851687c23 */ /* 0x001fc20008010852 */
[----:B------:R-:W-:-:S06]  /*38a0*/  F2FP.SATFINITE.E4M3.F32.PACK_AB_MERGE_C R202, R10, R9, R202 ;  /* 0x000000090aca723e */ /* 0x000fcc00048070ca */
[----:B------:R-:W0:Y:S08]  /*38b0*/  MUFU.EX2 R28, R28 ;  /* 0x0000001c001c7308 */ /* 0x000e300000000800 */
[----:B------:R-:W-:Y:S01]  /*38c0*/  MUFU.EX2 R15, R15 ;  /* 0x0000000f000f7308 */ /* 0x000fe20000000800 */
[----:B-1----:R-:W-:Y:S01]  /*38d0*/  FMNMX.FTZ R109, R100, R109, !PT ;  /* 0x0000006d646d7209 */ /* 0x002fe20007810000 */
[----:B------:R-:W-:-:S06]  /*38e0*/  FFMA.FTZ R100, R79, UR40, -R82 ;  /* 0x000000284f647c23 */ /* 0x000fcc0008010852 */
[----:B------:R-:W-:Y:S01]  /*38f0*/  MUFU.EX2 R24, R24 ;  /* 0x0000001800187308 */ /* 0x000fe20000000800 */
[----:B------:R-:W1:Y:S01]  /*3900*/  SHFL.BFLY PT, R6, R109, 0x1, 0x1f ;  /* 0x0c201f006d067f89 */ /* 0x000e6200000e0000 */
[----:B0-----:R-:W-:-:S04]  /*3910*/  F2FP.SATFINITE.E4M3.F32.PACK_AB_MERGE_C R204, R28, R21, RZ ;  /* 0x000000151ccc723e */ /* 0x001fc800048070ff */
[----:B------:R-:W-:Y:S02]  /*3920*/  F2FP.SATFINITE.E4M3.F32.PACK_AB_MERGE_C R204, R14, R11, R204 ;  /* 0x0000000b0ecc723e */ /* 0x000fe400048070cc */
[----:B------:R-:W-:Y:S08]  /*3930*/  MUFU.EX2 R25, R25 ;  /* 0x0000001900197308 */ /* 0x000ff00000000800 */
[----:B------:R-:W0:Y:S08]  /*3940*/  MUFU.EX2 R32, R32 ;  /* 0x0000002000207308 */ /* 0x000e300000000800 */
[----:B------:R-:W-:Y:S01]  /*3950*/  MUFU.EX2 R36, R36 ;  /* 0x0000002400247308 */ /* 0x000fe20000000800 */
[----:B-1----:R-:W-:-:S04]  /*3960*/  FMNMX.FTZ R6, R109, R6, !PT ;  /* 0x000000066d067209 */ /* 0x002fc80007810000 */
[C---:B------:R-:W-:Y:S01]  /*3970*/  FSETP.NEU.FTZ.AND P1, PT, R6.reuse, -INF , PT ;  /* 0xff8000000600780b */ /* 0x040fe20003f3d000 */
[----:B------:R-:W-:-:S02]  /*3980*/  FFMA.FTZ R83, R6, R83, -8 ;  /* 0xc100000006537423 */ /* 0x000fc40000010053 */
[----:B------:R-:W-:Y:S01]  /*3990*/  MUFU.EX2 R37, R37 ;  /* 0x0000002500257308 */ /* 0x000fe20000000800 */
[----:B0-----:R-:W-:Y:S02]  /*39a0*/  F2FP.SATFINITE.E4M3.F32.PACK_AB_MERGE_C R206, R32, R25, RZ ;  /* 0x0000001920ce723e */ /* 0x001fe400048070ff */
[----:B------:R-:W-:Y:S02]  /*39b0*/  FSEL R83, R83, RZ, P1 ;  /* 0x000000ff53537208 */ /* 0x000fe40000800000 */
[----:B------:R-:W-:Y:S02]  /*39c0*/  PLOP3.LUT P1, PT, PT, PT, UP0, 0x80, 0x0 ;  /* 0x000000000000781c */ /* 0x000fe40003f2f008 */
[----:B------:R-:W-:Y:S01]  /*39d0*/  F2FP.SATFINITE.E4M3.F32.PACK_AB_MERGE_C R206, R24, R15, R206 ;  /* 0x0000000f18ce723e */ /* 0x000fe200048070ce */
[----:B------:R-:W-:-:S01]  /*39e0*/  FFMA.FTZ R79, R138, UR40, -R83 ;  /* 0x000000288a4f7c23 */ /* 0x000fc20008010853 */
[--C-:B------:R-:W-:Y:S01]  /*39f0*/  FFMA.FTZ R80, R139, UR40, -R83.reuse ;  /* 0x000000288b507c23 */ /* 0x100fe20008010853 */
[----:B------:R-:W-:-:S01]  /*3a00*/  FFMA.FTZ R109, R142, UR40, -R83 ;  /* 0x000000288e6d7c23 */ /* 0x000fc20008010853 */
[--C-:B------:R-:W-:Y:S01]  /*3a10*/  FFMA.FTZ R116, R143, UR40, -R83.reuse ;  /* 0x000000288f747c23 */ /* 0x100fe20008010853 */
[----:B------:R-:W-:-:S01]  /*3a20*/  FFMA.FTZ R81, R146, UR40, -R83 ;  /* 0x0000002892517c23 */ /* 0x000fc20008010853 */
[--C-:B------:R-:W-:Y:S01]  /*3a30*/  FFMA.FTZ R125, R110, UR40, -R83.reuse ;  /* 0x000000286e7d7c23 */ /* 0x100fe20008010853 */
[----:B------:R-:W-:Y:S01]  /*3a40*/  MUFU.EX2 R79, R79 ;  /* 0x0000004f004f7308 */ /* 0x000fe20000000800 */
[----:B------:R-:W-:-:S01]  /*3a50*/  FFMA.FTZ R82, R147, UR40, -R83 ;  /* 0x0000002893527c23 */ /* 0x000fc20008010853 */
[--C-:B------:R-:W-:Y:S01]  /*3a60*/  FFMA.FTZ R110, R114, UR40, -R83.reuse ;  /* 0x00000028726e7c23 */ /* 0x100fe20008010853 */
[----:B------:R-:W-:-:S01]  /*3a70*/  FFMA.FTZ R114, R118, UR40, -R83 ;  /* 0x0000002876727c23 */ /* 0x000fc20008010853 */
[--C-:B------:R-:W-:Y:S01]  /*3a80*/  FFMA.FTZ R118, R94, UR40, -R83.reuse ;  /* 0x000000285e767c23 */ /* 0x100fe20008010853 */
[----:B------:R-:W-:-:S01]  /*3a90*/  FFMA.FTZ R128, R111, UR40, -R83 ;  /* 0x000000286f807c23 */ /* 0x000fc20008010853 */
[--C-:B------:R-:W-:Y:S01]  /*3aa0*/  FFMA.FTZ R94, R98, UR40, -R83.reuse ;  /* 0x00000028625e7c23 */ /* 0x100fe20008010853 */
[----:B------:R-:W-:-:S01]  /*3ab0*/  FFMA.FTZ R117, R150, UR40, -R83 ;  /* 0x0000002896757c23 */ /* 0x000fc20008010853 */
[----:B------:R-:W0:Y:S01]  /*3ac0*/  MUFU.EX2 R80, R80 ;  /* 0x0000005000507308 */ /* 0x000e220000000800 */
[----:B------:R-:W-:-:S01]  /*3ad0*/  FFMA.FTZ R111, R115, UR40, -R83 ;  /* 0x00000028736f7c23 */ /* 0x000fc20008010853 */
[--C-:B------:R-:W-:Y:S01]  /*3ae0*/  FFMA.FTZ R98, R102, UR40, -R83.reuse ;  /* 0x0000002866627c23 */ /* 0x100fe20008010853 */
[----:B------:R-:W-:-:S01]  /*3af0*/  FFMA.FTZ R115, R119, UR40, -R83 ;  /* 0x0000002877737c23 */ /* 0x000fc20008010853 */
[----:B------:R-:W-:Y:S01]  /*3b00*/  FADD.FTZ R102, R5, R8 ;  /* 0x0000000805667221 */ /* 0x000fe20000010000 */
[----:B------:R-:W-:-:S01]  /*3b10*/  FFMA.FTZ R113, R130, UR40, -R83 ;  /* 0x0000002882717c23 */ /* 0x000fc20008010853 */
[--C-:B------:R-:W-:Y:S01]  /*3b20*/  FFMA.FTZ R119, R95, UR40, -R83.reuse ;  /* 0x000000285f777c23 */ /* 0x100fe20008010853 */
[----:B------:R-:W-:-:S01]  /*3b30*/  FFMA.FTZ R95, R99, UR40, -R83 ;  /* 0x00000028635f7c23 */ /* 0x000fc20008010853 */
[----:B------:R-:W1:Y:S01]  /*3b40*/  MUFU.EX2 R109, R109 ;  /* 0x0000006d006d7308 */ /* 0x000e620000000800 */
[----:B------:R-:W-:-:S01]  /*3b50*/  FFMA.FTZ R124, R151, UR40, -R83 ;  /* 0x00000028977c7c23 */ /* 0x000fc20008010853 */
[--C-:B------:R-:W-:Y:S01]  /*3b60*/  FFMA.FTZ R99, R103, UR40, -R83.reuse ;  /* 0x0000002867637c23 */ /* 0x100fe20008010853 */
[----:B------:R-:W-:-:S01]  /*3b70*/  FFMA.FTZ R85, R122, UR40, -R83 ;  /* 0x000000287a557c23 */ /* 0x000fc20008010853 */
[----:B------:R-:W-:Y:S01]  /*3b80*/  FADD.FTZ R103, R7, R102 ;  /* 0x0000006607677221 */ /* 0x000fe20000010000 */
[----:B------:R-:W-:-:S01]  /*3b90*/  FFMA.FTZ R122, R127, UR40, -R83 ;  /* 0x000000287f7a7c23 */ /* 0x000fc20008010853 */
[--C-:B------:R-:W-:Y:S01]  /*3ba0*/  FFMA.FTZ R112, R123, UR40, -R83.reuse ;  /* 0x000000287b707c23 */ /* 0x100fe20008010853 */
[----:B------:R-:W-:-:S01]  /*3bb0*/  FFMA.FTZ R102, R58, UR40, -R83 ;  /* 0x000000283a667c23 */ /* 0x000fc20008010853 */
[----:B------:R-:W2:Y:S01]  /*3bc0*/  MUFU.EX2 R116, R116 ;  /* 0x0000007400747308 */ /* 0x000ea20000000800 */
[----:B0-----:R-:W-:-:S01]  /*3bd0*/  FADD.FTZ R130, R79, R80 ;  /* 0x000000504f827221 */ /* 0x001fc20000010000 */
[----:B------:R-:W-:Y:S01]  /*3be0*/  @!P2 PRMT R58, RZ, 0x654, R4 ;  /* 0x00000654ff3aa816 */ /* 0x000fe20000000004 */
[----:B------:R-:W-:-:S01]  /*3bf0*/  FFMA.FTZ R121, R126, UR40, -R83 ;  /* 0x000000287e797c23 */ /* 0x000fc20008010853 */
[--C-:B------:R-:W-:Y:S01]  /*3c00*/  FFMA.FTZ R120, R131, UR40, -R83.reuse ;  /* 0x0000002883787c23 */ /* 0x100fe20008010853 */
[----:B------:R-:W-:-:S01]  /*3c10*/  FFMA.FTZ R123, R134, UR40, -R83 ;  /* 0x00000028867b7c23 */ /* 0x000fc20008010853 */
[----:B------:R0:W-:Y:S01]  /*3c20*/  @!P2 SYNCS.ARRIVE.TRANS64.RED.A1T0 RZ, [R58+URZ], RZ ;  /* 0x000000ff3affa9a7 */ /* 0x0001e2000810043f */
[----:B------:R-:W-:-:S01]  /*3c30*/  FFMA.FTZ R126, R135, UR40, -R83 ;  /* 0x00000028877e7c23 */ /* 0x000fc20008010853 */
[----:B------:R-:W3:Y:S01]  /*3c40*/  MUFU.EX2 R81, R81 ;  /* 0x0000005100517308 */ /* 0x000ee20000000800 */
[----:B-1----:R-:W-:-:S01]  /*3c50*/  FADD.FTZ R127, R109, R130 ;  /* 0x000000826d7f7221 */ /* 0x002fc20000010000 */
[----:B------:R-:W-:Y:S01]  /*3c60*/  FADD.FTZ R130, R12, R103 ;  /* 0x000000670c827221 */ /* 0x000fe20000010000 */
[----:B------:R-:W-:-:S01]  /*3c70*/  FFMA.FTZ R106, R106, UR40, -R83 ;  /* 0x000000286a6a7c23 */ /* 0x000fc20008010853 */
[--C-:B------:R-:W-:Y:S01]  /*3c80*/  FFMA.FTZ R107, R107, UR40, -R83.reuse ;  /* 0x000000286b6b7c23 */ /* 0x100fe20008010853 */
[----:B------:R-:W-:-:S01]  /*3c90*/  FFMA.FTZ R66, R66, UR40, -R83 ;  /* 0x0000002842427c23 */ /* 0x000fc20008010853 */
[----:B------:R-:W-:Y:S01]  /*3ca0*/  FADD.FTZ R103, R9, R130 ;  /* 0x0000008209677221 */ /* 0x000fe20000010000 */
[----:B0-----:R-:W-:-:S01]  /*3cb0*/  FFMA.FTZ R58, R62, UR40, -R83 ;  /* 0x000000283e3a7c23 */ /* 0x001fc20008010853 */
[----:B------:R-:W0:Y:S01]  /*3cc0*/  MUFU.EX2 R82, R82 ;  /* 0x0000005200527308 */ /* 0x000e220000000800 */
[----:B--2---:R-:W-:-:S01]  /*3cd0*/  FADD.FTZ R132, R116, R127 ;  /* 0x0000007f74847221 */ /* 0x004fc20000010000 */
[----:B------:R-:W-:Y:S01]  /*3ce0*/  FADD.FTZ R130, R10, R103 ;  /* 0x000000670a827221 */ /* 0x000fe20000010000 */
[----:B------:R-:W-:-:S01]  /*3cf0*/  FFMA.FTZ R67, R67, UR40, -R83 ;  /* 0x0000002843437c23 */ /* 0x000fc20008010853 */
[--C-:B------:R-:W-:Y:S01]  /*3d00*/  FFMA.FTZ R90, R90, UR40, -R83.reuse ;  /* 0x000000285a5a7c23 */ /* 0x100fe20008010853 */
[----:B------:R-:W-:-:S01]  /*3d10*/  FFMA.FTZ R91, R91, UR40, -R83 ;  /* 0x000000285b5b7c23 */ /* 0x000fc20008010853 */
[----:B------:R-:W-:Y:S01]  /*3d20*/  FADD.FTZ R103, R13, R130 ;  /* 0x000000820d677221 */ /* 0x000fe20000010000 */
[----:B------:R-:W-:-:S01]  /*3d30*/  FFMA.FTZ R59, R59, UR40, -R83 ;  /* 0x000000283b3b7c23 */ /* 0x000fc20008010853 */
[----:B------:R-:W1:Y:S01]  /*3d40*/  MUFU.EX2 R117, R117 ;  /* 0x0000007500757308 */ /* 0x000e620000000800 */
[----:B---3--:R-:W-:-:S01]  /*3d50*/  FADD.FTZ R127, R81, R132 ;  /* 0x00000084517f7221 */ /* 0x008fc20000010000 */
[--C-:B------:R-:W-:Y:S01]  /*3d60*/  FFMA.FTZ R63, R63, UR40, -R83.reuse ;  /* 0x000000283f3f7c23 */ /* 0x100fe20008010853 */
[----:B------:R-:W-:-:S01]  /*3d70*/  FFMA.FTZ R70, R70, UR40, -R83 ;  /* 0x0000002846467c23 */ /* 0x000fc20008010853 */
[--C-:B------:R-:W-:Y:S01]  /*3d80*/  FFMA.FTZ R71, R71, UR40, -R83.reuse ;  /* 0x0000002847477c23 */ /* 0x100fe20008010853 */
[----:B------:R-:W-:-:S01]  /*3d90*/  FFMA.FTZ R46, R46, UR40, -R83 ;  /* 0x000000282e2e7c23 */ /* 0x000fc20008010853 */
[--C-:B------:R-:W-:Y:S01]  /*3da0*/  FFMA.FTZ R47, R47, UR40, -R83.reuse ;  /* 0x000000282f2f7c23 */ /* 0x100fe20008010853 */
[----:B------:R-:W-:-:S01]  /*3db0*/  FFMA.FTZ R50, R50, UR40, -R83 ;  /* 0x0000002832327c23 */ /* 0x000fc20008010853 */
[----:B------:R-:W2:Y:S01]  /*3dc0*/  MUFU.EX2 R124, R124 ;  /* 0x0000007c007c7308 */ /* 0x000ea20000000800 */
[----:B0-----:R-:W-:-:S01]  /*3dd0*/  FADD.FTZ R62, R82, R127 ;  /* 0x0000007f523e7221 */ /* 0x001fc20000010000 */
[--C-:B------:R-:W-:Y:S01]  /*3de0*/  FFMA.FTZ R51, R51, UR40, -R83.reuse ;  /* 0x0000002833337c23 */ /* 0x100fe20008010853 */
[----:B------:R-:W-:-:S01]  /*3df0*/  FFMA.FTZ R54, R54, UR40, -R83 ;  /* 0x0000002836367c23 */ /* 0x000fc20008010853 */
[--C-:B------:R-:W-:Y:S01]  /*3e00*/  FFMA.FTZ R55, R55, UR40, -R83.reuse ;  /* 0x0000002837377c23 */ /* 0x100fe20008010853 */
[----:B------:R-:W-:-:S01]  /*3e10*/  FFMA.FTZ R27, R27, UR40, -R83 ;  /* 0x000000281b1b7c23 */ /* 0x000fc20008010853 */
[--C-:B------:R-:W-:Y:S01]  /*3e20*/  FFMA.FTZ R30, R30, UR40, -R83.reuse ;  /* 0x000000281e1e7c23 */ /* 0x100fe20008010853 */
[----:B------:R-:W-:-:S01]  /*3e30*/  FFMA.FTZ R72, R72, UR40, -R83 ;  /* 0x0000002848487c23 */ /* 0x000fc20008010853 */
[----:B------:R-:W-:Y:S01]  /*3e40*/  MUFU.EX2 R85, R85 ;  /* 0x0000005500557308 */ /* 0x000fe20000000800 */
[----:B-1----:R-:W-:-:S01]  /*3e50*/  FADD.FTZ R127, R117, R62 ;  /* 0x0000003e757f7221 */ /* 0x002fc20000010000 */
[----:B------:R-:W-:Y:S01]  /*3e60*/  FADD.FTZ R62, R20, R103 ;  /* 0x00000067143e7221 */ /* 0x000fe20000010000 */
[----:B------:R-:W-:-:S01]  /*3e70*/  FFMA.FTZ R69, R69, UR40, -R83 ;  /* 0x0000002845457c23 */ /* 0x000fc20008010853 */
[--C-:B------:R-:W-:Y:S01]  /*3e80*/  FFMA.FTZ R92, R92, UR40, -R83.reuse ;  /* 0x000000285c5c7c23 */ /* 0x100fe20008010853 */
[----:B------:R-:W-:-:S01]  /*3e90*/  FFMA.FTZ R65, R65, UR40, -R83 ;  /* 0x0000002841417c23 */ /* 0x000fc20008010853 */
[----:B------:R-:W-:Y:S01]  /*3ea0*/  FADD.FTZ R103, R11, R62 ;  /* 0x0000003e0b677221 */ /* 0x000fe20000010000 */
[----:B------:R-:W-:-:S01]  /*3eb0*/  FFMA.FTZ R62, R42, UR40, -R83 ;  /* 0x000000282a3e7c23 */ /* 0x000fc20008010853 */
[----:B------:R-:W-:Y:S01]  /*3ec0*/  MUFU.EX2 R112, R112 ;  /* 0x0000007000707308 */ /* 0x000fe20000000800 */
[----:B------:R-:W-:-:S02]  /*3ed0*/  F2FP.SATFINITE.E4M3.F32.PACK_AB_MERGE_C R201, R116, R109, RZ ;  /* 0x0000006d74c9723e */ /* 0x000fc400048070ff */
[----:B--2---:R-:W-:Y:S02]  /*3ee0*/  F2FP.SATFINITE.E4M3.F32.PACK_AB_MERGE_C R203, R124, R117, RZ ;  /* 0x000000757ccb723e */ /* 0x004fe400048070ff */
[----:B------:R-:W-:Y:S01]  /*3ef0*/  F2FP.SATFINITE.E4M3.F32.PACK_AB_MERGE_C R201, R80, R79, R201 ;  /* 0x0000004f50c9723e */ /* 0x000fe200048070c9 */
[----:B------:R-:W-:Y:S01]  /*3f00*/  IMAD.MOV.U32 R80, RZ, RZ, R87 ;  /* 0x000000ffff507224 */ /* 0x000fe200078e0057 */
[----:B------:R-:W-:Y:S01]  /*3f10*/  F2FP.SATFINITE.E4M3.F32.PACK_AB_MERGE_C R203, R82, R81, R203 ;  /* 0x0000005152cb723e */ /* 0x000fe200048070cb */
[----:B------:R-:W-:Y:S01]  /*3f20*/  MUFU.EX2 R121, R121 ;  /* 0x0000007900797308 */ /* 0x000fe20000000800 */
[--C-:B------:R-:W-:Y:S02]  /*3f30*/  IMAD.MOV.U32 R82, RZ, RZ, R87.reuse ;  /* 0x000000ffff527224 */ /* 0x100fe400078e0057 */
[--C-:B------:R-:W-:Y:S02]  /*3f40*/  IMAD.MOV.U32 R81, RZ, RZ, R87.reuse ;  /* 0x000000ffff517224 */ /* 0x100fe400078e0057 */
[----:B------:R-:W-:-:S03]  /*3f50*/  IMAD.MOV.U32 R79, RZ, RZ, R87 ;  /* 0x000000ffff4f7224 */ /* 0x000fc600078e0057 */
[----:B------:R-:W0:Y:S08]  /*3f60*/  MUFU.EX2 R122, R122 ;  /* 0x0000007a007a7308 */ /* 0x000e300000000800 */
[----:B------:R1:W-:Y:S08]  /*3f70*/  MUFU.EX2 R4, R102 ;  /* 0x0000006600047308 */ /* 0x0003f00000000800 */
[----:B------:R-:W2:Y:S01]  /*3f80*/  MUFU.EX2 R113, R113 ;  /* 0x0000007100717308 */ /* 0x000ea20000000800 */
[----:B-1----:R-:W-:-:S01]  /*3f90*/  FADD.FTZ R102, R124, R127 ;  /* 0x0000007f7c667221 */ /* 0x002fc20000010000 */
[----:B0-----:R-:W-:-:S03]  /*3fa0*/  F2FP.SATFINITE.E4M3.F32.PACK_AB_MERGE_C R205, R122, R121, RZ ;  /* 0x000000797acd723e */ /* 0x001fc600048070ff */
[----:B------:R-:W-:Y:S01]  /*3fb0*/  FADD.FTZ R127, R85, R102 ;  /* 0x00000066557f7221 */ /* 0x000fe20000010000 */
[----:B------:R-:W-:-:S01]  /*3fc0*/  FADD.FTZ R102, R14, R103 ;  /* 0x000000670e667221 */ /* 0x000fc20000010000 */
[C---:B------:R-:W-:Y:S01]  /*3fd0*/  F2FP.SATFINITE.E4M3.F32.PACK_AB_MERGE_C R205, R112.reuse, R85, R205 ;  /* 0x0000005570cd723e */ /* 0x040fe200048070cd */
[----:B------:R-:W0:Y:S01]  /*3fe0*/  MUFU.EX2 R120, R120 ;  /* 0x0000007800787308 */ /* 0x000e220000000800 */
[----:B------:R-:W-:-:S01]  /*3ff0*/  FADD.FTZ R42, R112, R127 ;  /* 0x0000007f702a7221 */ /* 0x000fc20000010000 */
[----:B------:R-:W-:Y:S01]  /*4000*/  FADD.FTZ R103, R21, R102 ;  /* 0x0000006615677221 */ /* 0x000fe20000010000 */
[----:B------:R-:W-:-:S01]  /*4010*/  FFMA.FTZ R102, R43, UR40, -R83 ;  /* 0x000000282b667c23 */ /* 0x000fc20008010853 */
[----:B------:R-:W-:Y:S02]  /*4020*/  IMAD.MOV.U32 R85, RZ, RZ, R87 ;  /* 0x000000ffff557224 */ /* 0x000fe400078e0057 */
[----:B------:R-:W-:-:S01]  /*4030*/  FADD.FTZ R43, R121, R42 ;  /* 0x0000002a792b7221 */ /* 0x000fc20000010000 */
[----:B------:R-:W-:Y:S01]  /*4040*/  FADD.FTZ R130, R28, R103 ;  /* 0x000000671c827221 */ /* 0x000fe20000010000 */
[----:B------:R-:W-:Y:S01]  /*4050*/  IMAD.MOV.U32 R28, RZ, RZ, R87 ;  /* 0x000000ffff1c7224 */ /* 0x000fe200078e0057 */
[----:B------:R-:W1:Y:S01]  /*4060*/  MUFU.EX2 R123, R123 ;  /* 0x0000007b007b7308 */ /* 0x000e620000000800 */
[----:B------:R-:W-:-:S01]  /*4070*/  FADD.FTZ R132, R122, R43 ;  /* 0x0000002b7a847221 */ /* 0x000fc20000010000 */
[----:B------:R-:W-:-:S03]  /*4080*/  FADD.FTZ R43, R15, R130 ;  /* 0x000000820f2b7221 */ /* 0x000fc60000010000 */
[----:B--2---:R-:W-:Y:S01]  /*4090*/  FADD.FTZ R103, R113, R132 ;  /* 0x0000008471677221 */ /* 0x004fe20000010000 */
[----:B------:R-:W-:-:S01]  /*40a0*/  FADD.FTZ R130, R24, R43 ;  /* 0x0000002b18827221 */ /* 0x000fc20000010000 */
[----:B------:R-:W-:Y:S01]  /*40b0*/  IMAD.MOV.U32 R24, RZ, RZ, R87 ;  /* 0x000000ffff187224 */ /* 0x000fe200078e0057 */
[----:B------:R-:W2:Y:S01]  /*40c0*/  MUFU.EX2 R126, R126 ;  /* 0x0000007e007e7308 */ /* 0x000ea20000000800 */
[----:B0-----:R-:W-:-:S01]  /*40d0*/  FADD.FTZ R132, R120, R103 ;  /* 0x0000006778847221 */ /* 0x001fc20000010000 */
[----:B------:R-:W-:Y:S01]  /*40e0*/  FADD.FTZ R103, R25, R130 ;  /* 0x0000008219677221 */ /* 0x000fe20000010000 */
[----:B------:R-:W-:-:S05]  /*40f0*/  IMAD.MOV.U32 R25, RZ, RZ, R87 ;  /* 0x000000ffff197224 */ /* 0x000fca00078e0057 */
[----:B------:R-:W0:Y:S01]  /*4100*/  MUFU.EX2 R106, R106 ;  /* 0x0000006a006a7308 */ /* 0x000e220000000800 */
[----:B-1----:R-:W-:-:S07]  /*4110*/  FADD.FTZ R127, R123, R132 ;  /* 0x000000847b7f7221 */ /* 0x002fce0000010000 */
[----:B------:R-:W1:Y:S01]  /*4120*/  MUFU.EX2 R107, R107 ;  /* 0x0000006b006b7308 */ /* 0x000e620000000800 */
[----:B--2---:R-:W-:-:S01]  /*4130*/  FADD.FTZ R127, R126, R127 ;  /* 0x0000007f7e7f7221 */ /* 0x004fc20000010000 */
[----:B------:R-:W-:-:S04]  /*4140*/  F2FP.SATFINITE.E4M3.F32.PACK_AB_MERGE_C R207, R126, R123, RZ ;  /* 0x0000007b7ecf723e */ /* 0x000fc800048070ff */
[----:B------:R-:W-:Y:S02]  /*4150*/  F2FP.SATFINITE.E4M3.F32.PACK_AB_MERGE_C R207, R120, R113, R207 ;  /* 0x0000007178cf723e */ /* 0x000fe400048070cf */
[----:B------:R-:W2:Y:S08]  /*4160*/  MUFU.EX2 R125, R125 ;  /* 0x0000007d007d7308 */ /* 0x000eb00000000800 */
[----:B------:R3:W-:Y:S08]  /*4170*/  MUFU.EX2 R42, R66 ;  /* 0x00000042002a7308 */ /* 0x0007f00000000800 */
[----:B------:R-:W4:Y:S01]  /*4180*/  MUFU.EX2 R44, R44 ;  /* 0x0000002c002c7308 */ /* 0x000f220000000800 */
[----:B---3--:R-:W-:-:S01]  /*4190*/  FFMA.FTZ R66, R26, UR40, -R83 ;  /* 0x000000281a427c23 */ /* 0x008fc20008010853 */
[----:B------:R-:W-:Y:S01]  /*41a0*/  FADD.FTZ R26, R32, R103 ;  /* 0x00000067201a7221 */ /* 0x000fe20000010000 */
[----:B------:R-:W-:-:S01]  /*41b0*/  FFMA.FTZ R83, R96, UR40, -R83 ;  /* 0x0000002860537c23 */ /* 0x000fc20008010853 */
[----:B------:R-:W-:-:S02]  /*41c0*/  IMAD.MOV.U32 R32, RZ, RZ, R87 ;  /* 0x000000ffff207224 */ /* 0x000fc400078e0057 */
[----:B------:R-:W-:-:S01]  /*41d0*/  FADD.FTZ R103, R29, R26 ;  /* 0x0000001a1d677221 */ /* 0x000fc20000010000 */
[----:B0-----:R-:W-:Y:S01]  /*41e0*/  FADD.FTZ R26, R106, R127 ;  /* 0x0000007f6a1a7221 */ /* 0x001fe20000010000 */
[----:B------:R-:W0:Y:S02]  /*41f0*/  MUFU.EX2 R128, R128 ;  /* 0x0000008000807308 */ /* 0x000e240000000800 */
[----:B------:R-:W-:-:S01]  /*4200*/  FADD.FTZ R130, R36, R103 ;  /* 0x0000006724827221 */ /* 0x000fc20000010000 */
[----:B-1----:R-:W-:-:S04]  /*4210*/  FADD.FTZ R26, R107, R26 ;  /* 0x0000001a6b1a7221 */ /* 0x002fc80000010000 */
[----:B--2---:R-:W-:Y:S01]  /*4220*/  FADD.FTZ R103, R125, R26 ;  /* 0x0000001a7d677221 */ /* 0x004fe20000010000 */
[----:B------:R-:W1:Y:S01]  /*4230*/  MUFU.EX2 R110, R110 ;  /* 0x0000006e006e7308 */ /* 0x000e620000000800 */
[----:B----4-:R-:W-:-:S04]  /*4240*/  F2FP.SATFINITE.E4M3.F32.PACK_AB_MERGE_C R208, R44, R37, RZ ;  /* 0x000000252cd0723e */ /* 0x010fc800048070ff */
[----:B------:R-:W-:Y:S01]  /*4250*/  F2FP.SATFINITE.E4M3.F32.PACK_AB_MERGE_C R208, R36, R29, R208 ;  /* 0x0000001d24d0723e */ /* 0x000fe200048070d0 */
[----:B------:R-:W-:Y:S02]  /*4260*/  IMAD.MOV.U32 R36, RZ, RZ, R87 ;  /* 0x000000ffff247224 */ /* 0x000fe400078e0057 */
[----:B------:R-:W-:Y:S01]  /*4270*/  MUFU.EX2 R40, R40 ;  /* 0x0000002800287308 */ /* 0x000fe20000000800 */
[----:B0-----:R-:W-:-:S01]  /*4280*/  FADD.FTZ R103, R128, R103 ;  /* 0x0000006780677221 */ /* 0x001fc20000010000 */
[----:B------:R-:W-:Y:S01]  /*4290*/  F2FP.SATFINITE.E4M3.F32.PACK_AB_MERGE_C R125, R128, R125, RZ ;  /* 0x0000007d807d723e */ /* 0x000fe200048070ff */
[----:B------:R-:W-:-:S03]  /*42a0*/  IMAD.MOV.U32 R29, RZ, RZ, R87 ;  /* 0x000000ffff1d7224 */ /* 0x000fc600078e0057 */
[----:B------:R-:W-:Y:S02]  /*42b0*/  F2FP.SATFINITE.E4M3.F32.PACK_AB_MERGE_C R209, R107, R106, R125 ;  /* 0x0000006a6bd1723e */ /* 0x000fe4000480707d */
[----:B------:R-:W0:Y:S01]  /*42c0*/  MUFU.EX2 R111, R111 ;  /* 0x0000006f006f7308 */ /* 0x000e220000000800 */
[----:B-1----:R-:W-:-:S07]  /*42d0*/  FADD.FTZ R12, R110, R103 ;  /* 0x000000676e0c7221 */ /* 0x002fce0000010000 */
[----:B------:R-:W1:Y:S08]  /*42e0*/  MUFU.EX2 R74, R74 ;  /* 0x0000004a004a7308 */ /* 0x000e700000000800 */
[----:B------:R2:W-:Y:S01]  /*42f0*/  MUFU.EX2 R43, R67 ;  /* 0x00000043002b7308 */ /* 0x0005e20000000800 */
[----:B0-----:R-:W-:-:S07]  /*4300*/  FADD.FTZ R13, R111, R12 ;  /* 0x0000000c6f0d7221 */ /* 0x001fce0000010000 */
[----:B------:R-:W0:Y:S01]  /*4310*/  MUFU.EX2 R114, R114 ;  /* 0x0000007200727308 */ /* 0x000e220000000800 */
[----:B--2---:R-:W-:-:S01]  /*4320*/  FADD.FTZ R67, R37, R130 ;  /* 0x0000008225437221 */ /* 0x004fc20000010000 */
[----:B------:R-:W-:-:S03]  /*4330*/  IMAD.MOV.U32 R37, RZ, RZ, R87 ;  /* 0x000000ffff257224 */ /* 0x000fc600078e0057 */
[----:B------:R-:W-:Y:S01]  /*4340*/  FADD.FTZ R130, R44, R67 ;  /* 0x000000432c827221 */ /* 0x000fe20000010000 */
[----:B------:R-:W-:Y:S02]  /*4350*/  IMAD.MOV.U32 R44, RZ, RZ, R87 ;  /* 0x000000ffff2c7224 */ /* 0x000fe400078e0057 */
[----:B------:R-:W2:Y:S01]  /*4360*/  MUFU.EX2 R105, R105 ;  /* 0x0000006900697308 */ /* 0x000ea20000000800 */
[----:B------:R-:W-:-:S04]  /*4370*/  FADD.FTZ R67, R33, R130 ;  /* 0x0000008221437221 */ /* 0x000fc80000010000 */
[----:B------:R-:W-:-:S03]  /*4380*/  FADD.FTZ R67, R40, R67 ;  /* 0x0000004328437221 */ /* 0x000fc60000010000 */
[----:B------:R-:W3:Y:S01]  /*4390*/  MUFU.EX2 R115, R115 ;  /* 0x0000007300737308 */ /* 0x000ee20000000800 */
[----:B-1----:R-:W-:-:S01]  /*43a0*/  FADD.FTZ R12, R74, R67 ;  /* 0x000000434a0c7221 */ /* 0x002fc20000010000 */
[----:B0-----:R-:W-:Y:S01]  /*43b0*/  FADD.FTZ R20, R114, R13 ;  /* 0x0000000d72147221 */ /* 0x001fe20000010000 */
[----:B------:R-:W-:-:S05]  /*43c0*/  IMAD.MOV.U32 R67, RZ, RZ, R87 ;  /* 0x000000ffff437224 */ /* 0x000fca00078e0057 */
[----:B------:R-:W0:Y:S01]  /*43d0*/  MUFU.EX2 R90, R90 ;  /* 0x0000005a005a7308 */ /* 0x000e220000000800 */
[----:B--2---:R-:W-:-:S01]  /*43e0*/  FADD.FTZ R12, R105, R12 ;  /* 0x0000000c690c7221 */ /* 0x004fc20000010000 */
[----:B------:R-:W-:-:S03]  /*43f0*/  F2FP.SATFINITE.E4M3.F32.PACK_AB_MERGE_C R74, R105, R74, RZ ;  /* 0x0000004a694a723e */ /* 0x000fc600048070ff */
[----:B------:R-:W-:Y:S01]  /*4400*/  FADD.FTZ R21, R49, R12 ;  /* 0x0000000c31157221 */ /* 0x000fe20000010000 */
[----:B------:R-:W-:Y:S01]  /*4410*/  F2FP.SATFINITE.E4M3.F32.PACK_AB_MERGE_C R210, R40, R33, R74 ;  /* 0x0000002128d2723e */ /* 0x000fe2000480704a */
[----:B------:R-:W-:Y:S01]  /*4420*/  IMAD.MOV.U32 R74, RZ, RZ, R87 ;  /* 0x000000ffff4a7224 */ /* 0x000fe200078e0057 */
[----:B------:R-:W1:Y:S01]  /*4430*/  MUFU.EX2 R76, R76 ;  /* 0x0000004c004c7308 */ /* 0x000e620000000800 */
[----:B---3--:R-:W-:-:S01]  /*4440*/  FADD.FTZ R13, R115, R20 ;  /* 0x00000014730d7221 */ /* 0x008fc20000010000 */
[----:B------:R-:W-:Y:S01]  /*4450*/  F2FP.SATFINITE.E4M3.F32.PACK_AB_MERGE_C R114, R115, R114, RZ ;  /* 0x000000727372723e */ /* 0x000fe200048070ff */
[--C-:B------:R-:W-:Y:S02]  /*4460*/  IMAD.MOV.U32 R40, RZ, RZ, R87.reuse ;  /* 0x000000ffff287224 */ /* 0x100fe400078e0057 */
[----:B------:R-:W-:Y:S01]  /*4470*/  IMAD.MOV.U32 R33, RZ, RZ, R87 ;  /* 0x000000ffff217224 */ /* 0x000fe200078e0057 */
[----:B------:R-:W-:Y:S02]  /*4480*/  F2FP.SATFINITE.E4M3.F32.PACK_AB_MERGE_C R211, R111, R110, R114 ;  /* 0x0000006e6fd3723e */ /* 0x000fe40004807072 */
[----:B------:R-:W2:Y:S01]  /*4490*/  MUFU.EX2 R91, R91 ;  /* 0x0000005b005b7308 */ /* 0x000ea20000000800 */
[----:B0-----:R-:W-:-:S07]  /*44a0*/  FADD.FTZ R12, R90, R13 ;  /* 0x0000000d5a0c7221 */ /* 0x001fce0000010000 */
[----:B------:R-:W0:Y:S01]  /*44b0*/  MUFU.EX2 R86, R86 ;  /* 0x0000005600567308 */ /* 0x000e220000000800 */
[----:B-1----:R-:W-:-:S07]  /*44c0*/  FADD.FTZ R21, R76, R21 ;  /* 0x000000154c157221 */ /* 0x002fce0000010000 */
[----:B------:R-:W1:Y:S01]  /*44d0*/  MUFU.EX2 R118, R118 ;  /* 0x0000007600767308 */ /* 0x000e620000000800 */
[----:B--2---:R-:W-:-:S07]  /*44e0*/  FADD.FTZ R13, R91, R12 ;  /* 0x0000000c5b0d7221 */ /* 0x004fce0000010000 */
[----:B------:R-:W2:Y:S01]  /*44f0*/  MUFU.EX2 R93, R93 ;  /* 0x0000005d005d7308 */ /* 0x000ea20000000800 */
[----:B0-----:R-:W-:-:S07]  /*4500*/  FADD.FTZ R12, R86, R21 ;  /* 0x00000015560c7221 */ /* 0x001fce0000010000 */
[----:B------:R-:W0:Y:S01]  /*4510*/  MUFU.EX2 R119, R119 ;  /* 0x0000007700777308 */ /* 0x000e220000000800 */
[----:B-1----:R-:W-:-:S07]  /*4520*/  FADD.FTZ R20, R118, R13 ;  /* 0x0000000d76147221 */ /* 0x002fce0000010000 */
[----:B------:R-:W1:Y:S01]  /*4530*/  MUFU.EX2 R84, R84 ;  /* 0x0000005400547308 */ /* 0x000e620000000800 */
[----:B--2---:R-:W-:-:S01]  /*4540*/  FADD.FTZ R13, R93, R12 ;  /* 0x0000000c5d0d7221 */ /* 0x004fc20000010000 */
[----:B------:R-:W-:-:S04]  /*4550*/  F2FP.SATFINITE.E4M3.F32.PACK_AB_MERGE_C R86, R93, R86, RZ ;  /* 0x000000565d56723e */ /* 0x000fc800048070ff */
[----:B------:R-:W-:Y:S01]  /*4560*/  F2FP.SATFINITE.E4M3.F32.PACK_AB_MERGE_C R212, R76, R49, R86 ;  /* 0x000000314cd4723e */ /* 0x000fe20004807056 */
[----:B------:R-:W-:Y:S01]  /*4570*/  IMAD.MOV.U32 R86, RZ, RZ, R87 ;  /* 0x000000ffff567224 */ /* 0x000fe200078e0057 */
[----:B------:R-:W2:Y:S01]  /*4580*/  MUFU.EX2 R94, R94 ;  /* 0x0000005e005e7308 */ /* 0x000ea20000000800 */
[----:B0-----:R-:W-:-:S01]  /*4590*/  FADD.FTZ R21, R119, R20 ;  /* 0x0000001477157221 */ /* 0x001fc20000010000 */
[----:B------:R-:W-:Y:S01]  /*45a0*/  F2FP.SATFINITE.E4M3.F32.PACK_AB_MERGE_C R118, R119, R118, RZ ;  /* 0x000000767776723e */ /* 0x000fe200048070ff */
[--C-:B------:R-:W-:Y:S02]  /*45b0*/  IMAD.MOV.U32 R76, RZ, RZ, R87.reuse ;  /* 0x000000ffff4c7224 */ /* 0x100fe400078e0057 */
[----:B------:R-:W-:Y:S01]  /*45c0*/  IMAD.MOV.U32 R49, RZ, RZ, R87 ;  /* 0x000000ffff317224 */ /* 0x000fe200078e0057 */
[----:B------:R-:W-:Y:S02]  /*45d0*/  F2FP.SATFINITE.E4M3.F32.PACK_AB_MERGE_C R213, R91, R90, R118 ;  /* 0x0000005a5bd5723e */ /* 0x000fe40004807076 */
[----:B------:R-:W0:Y:S01]  /*45e0*/  MUFU.EX2 R95, R95 ;  /* 0x0000005f005f7308 */ /* 0x000e220000000800 */
[----:B-1----:R-:W-:-:S04]  /*45f0*/  FADD.FTZ R12, R84, R13 ;  /* 0x0000000d540c7221 */ /* 0x002fc80000010000 */
[----:B------:R-:W-:-:S03]  /*4600*/  FADD.FTZ R13, R89, R12 ;  /* 0x0000000c590d7221 */ /* 0x000fc60000010000 */
[----:B------:R-:W1:Y:S01]  /*4610*/  MUFU.EX2 R88, R88 ;  /* 0x0000005800587308 */ /* 0x000e620000000800 */
[----:B--2---:R-:W-:-:S07]  /*4620*/  FADD.FTZ R20, R94, R21 ;  /* 0x000000155e147221 */ /* 0x004fce0000010000 */
[----:B------:R-:W2:Y:S01]  /*4630*/  MUFU.EX2 R98, R98 ;  /* 0x0000006200627308 */ /* 0x000ea20000000800 */
[----:B0-----:R-:W-:-:S07]  /*4640*/  FADD.FTZ R5, R95, R20 ;  /* 0x000000145f057221 */ /* 0x001fce0000010000 */
[----:B------:R-:W0:Y:S01]  /*4650*/  MUFU.EX2 R99, R99 ;  /* 0x0000006300637308 */ /* 0x000e220000000800 */
[----:B-1----:R-:W-:-:S01]  /*4660*/  FADD.FTZ R8, R88, R13 ;  /* 0x0000000d58087221 */ /* 0x002fc20000010000 */
[----:B------:R-:W-:-:S03]  /*4670*/  F2FP.SATFINITE.E4M3.F32.PACK_AB_MERGE_C R88, R97, R88, RZ ;  /* 0x000000586158723e */ /* 0x000fc600048070ff */
[----:B------:R-:W-:Y:S01]  /*4680*/  FADD.FTZ R97, R97, R8 ;  /* 0x0000000861617221 */ /* 0x000fe20000010000 */
[----:B------:R-:W-:Y:S01]  /*4690*/  F2FP.SATFINITE.E4M3.F32.PACK_AB_MERGE_C R214, R89, R84, R88 ;  /* 0x0000005459d6723e */ /* 0x000fe20004807058 */
[----:B------:R-:W-:Y:S01]  /*46a0*/  IMAD.MOV.U32 R84, RZ, RZ, R87 ;  /* 0x000000ffff547224 */ /* 0x000fe200078e0057 */
[----:B------:R-:W1:Y:S01]  /*46b0*/  MUFU.EX2 R56, R56 ;  /* 0x0000003800387308 */ /* 0x000e620000000800 */
[----:B--2---:R-:W-:-:S07]  /*46c0*/  FADD.FTZ R10, R98, R5 ;  /* 0x00000005620a7221 */ /* 0x004fce0000010000 */
[----:B------:R-:W2:Y:S01]  /*46d0*/  MUFU.EX2 R57, R57 ;  /* 0x0000003900397308 */ /* 0x000ea20000000800 */
[C---:B0-----:R-:W-:Y:S01]  /*46e0*/  F2FP.SATFINITE.E4M3.F32.PACK_AB_MERGE_C R98, R99.reuse, R98, RZ ;  /* 0x000000626362723e */ /* 0x041fe200048070ff */
[----:B------:R-:W-:-:S03]  /*46f0*/  FADD.FTZ R99, R99, R10 ;  /* 0x0000000a63637221 */ /* 0x000fc60000010000 */
[----:B------:R-:W-:Y:S01]  /*4700*/  F2FP.SATFINITE.E4M3.F32.PACK_AB_MERGE_C R215, R95, R94, R98 ;  /* 0x0000005e5fd7723e */ /* 0x000fe20004807062 */
[----:B------:R-:W-:-:S02]  /*4710*/  FADD.FTZ R10, R4, R99 ;  /* 0x00000063040a7221 */ /* 0x000fc40000010000 */
        /* <DEDUP_REMOVED lines=9> */
[----:B--2---:R-:W-:-:S07]  /*47b0*/  FADD.FTZ R10, R58, R9 ;  /* 0x000000093a0a7221 */ /* 0x004fce0000010000 */
[----:B------:R-:W2:Y:S01]  /*47c0*/  MUFU.EX2 R64, R64 ;  /* 0x0000004000407308 */ /* 0x000ea20000000800 */
[C---:B0-----:R-:W-:Y:S01]  /*47d0*/  F2FP.SATFINITE.E4M3.F32.PACK_AB_MERGE_C R60, R61.reuse, R60, RZ ;  /* 0x0000003c3d3c723e */ /* 0x041fe200048070ff */
[----:B------:R-:W-:-:S03]  /*47e0*/  FADD.FTZ R61, R61, R8 ;  /* 0x000000083d3d7221 */ /* 0x000fc60000010000 */
[----:B------:R-:W-:Y:S01]  /*47f0*/  F2FP.SATFINITE.E4M3.F32.PACK_AB_MERGE_C R216, R57, R56, R60 ;  /* 0x0000003839d8723e */ /* 0x000fe2000480703c */
[--C-:B------:R-:W-:Y:S02]  /*4800*/  IMAD.MOV.U32 R60, RZ, RZ, R87.reuse ;  /* 0x000000ffff3c7224 */ /* 0x100fe400078e0057 */
[----:B------:R-:W0:Y:S01]  /*4810*/  MUFU.EX2 R68, R68 ;  /* 0x0000004400447308 */ /* 0x000e220000000800 */
[C---:B-1----:R-:W-:Y:S01]  /*4820*/  F2FP.SATFINITE.E4M3.F32.PACK_AB_MERGE_C R58, R63.reuse, R58, RZ ;  /* 0x0000003a3f3a723e */ /* 0x042fe200048070ff */
[----:B------:R-:W-:Y:S01]  /*4830*/  FADD.FTZ R63, R63, R10 ;  /* 0x0000000a3f3f7221 */ /* 0x000fe20000010000 */
[----:B------:R-:W-:Y:S02]  /*4840*/  IMAD.MOV.U32 R57, RZ, RZ, R87 ;  /* 0x000000ffff397224 */ /* 0x000fe400078e0057 */
[----:B------:R-:W-:Y:S01]  /*4850*/  F2FP.SATFINITE.E4M3.F32.PACK_AB_MERGE_C R217, R59, R4, R58 ;  /* 0x000000043bd9723e */ /* 0x000fe2000480703a */
[----:B------:R-:W-:-:S01]  /*4860*/  FADD.FTZ R10, R42, R63 ;  /* 0x0000003f2a0a7221 */ /* 0x000fc20000010000 */
[----:B------:R-:W-:Y:S01]  /*4870*/  IMAD.MOV.U32 R63, RZ, RZ, R87 ;  /* 0x000000ffff3f7224 */ /* 0x000fe200078e0057 */
[----:B------:R-:W1:Y:S01]  /*4880*/  MUFU.EX2 R70, R70 ;  /* 0x0000004600467308 */ /* 0x000e620000000800 */
[----:B--2---:R-:W-:-:S01]  /*4890*/  FADD.FTZ R8, R64, R61 ;  /* 0x0000003d40087221 */ /* 0x004fc20000010000 */
[----:B------:R-:W-:Y:S01]  /*48a0*/  FADD.FTZ R9, R43, R10 ;  /* 0x0000000a2b097221 */ /* 0x000fe20000010000 */
[----:B------:R-:W-:-:S02]  /*48b0*/  IMAD.MOV.U32 R61, RZ, RZ, R87 ;  /* 0x000000ffff3d7224 */ /* 0x000fc400078e0057 */
[----:B------:R-:W-:Y:S01]  /*48c0*/  FADD.FTZ R5, R101, R8 ;  /* 0x0000000865057221 */ /* 0x000fe20000010000 */
[----:B------:R-:W-:Y:S02]  /*48d0*/  IMAD.MOV.U32 R59, RZ, RZ, R87 ;  /* 0x000000ffff3b7224 */ /* 0x000fe400078e0057 */
[----:B------:R-:W2:Y:S01]  /*48e0*/  MUFU.EX2 R31, R31 ;  /* 0x0000001f001f7308 */ /* 0x000ea20000000800 */
[----:B0-----:R-:W-:-:S01]  /*48f0*/  FADD.FTZ R8, R68, R5 ;  /* 0x0000000544087221 */ /* 0x001fc20000010000 */
[--C-:B------:R-:W-:Y:S02]  /*4900*/  IMAD.MOV.U32 R58, RZ, RZ, R87.reuse ;  /* 0x000000ffff3a7224 */ /* 0x100fe400078e0057 */
[----:B------:R-:W-:-:S04]  /*4910*/  IMAD.MOV.U32 R56, RZ, RZ, R87 ;  /* 0x000000ffff387224 */ /* 0x000fc800078e0057 */
[----:B------:R-:W0:Y:S01]  /*4920*/  MUFU.EX2 R71, R71 ;  /* 0x0000004700477308 */ /* 0x000e220000000800 */
[----:B-1----:R-:W-:-:S07]  /*4930*/  FADD.FTZ R10, R70, R9 ;  /* 0x00000009460a7221 */ /* 0x002fce0000010000 */
[----:B------:R-:W1:Y:S01]  /*4940*/  MUFU.EX2 R26, R62 ;  /* 0x0000003e001a7308 */ /* 0x000e620000000800 */
[C---:B--2---:R-:W-:Y:S01]  /*4950*/  F2FP.SATFINITE.E4M3.F32.PACK_AB_MERGE_C R68, R31.reuse, R68, RZ ;  /* 0x000000441f44723e */ /* 0x044fe200048070ff */
[----:B------:R-:W-:-:S03]  /*4960*/  FADD.FTZ R31, R31, R8 ;  /* 0x000000081f1f7221 */ /* 0x000fc60000010000 */
[----:B------:R-:W-:Y:S01]  /*4970*/  F2FP.SATFINITE.E4M3.F32.PACK_AB_MERGE_C R218, R101, R64, R68 ;  /* 0x0000004065da723e */ /* 0x000fe20004807044 */
[----:B------:R-:W-:-:S01]  /*4980*/  FADD.FTZ R8, R34, R31 ;  /* 0x0000001f22087221 */ /* 0x000fc20000010000 */
[--C-:B------:R-:W-:Y:S01]  /*4990*/  IMAD.MOV.U32 R68, RZ, RZ, R87.reuse ;  /* 0x000000ffff447224 */ /* 0x100fe200078e0057 */
[----:B------:R-:W2:Y:S01]  /*49a0*/  MUFU.EX2 R35, R35 ;  /* 0x0000002300237308 */ /* 0x000ea20000000800 */
[C---:B0-----:R-:W-:Y:S01]  /*49b0*/  F2FP.SATFINITE.E4M3.F32.PACK_AB_MERGE_C R70, R71.reuse, R70, RZ ;  /* 0x000000464746723e */ /* 0x041fe200048070ff */
[----:B------:R-:W-:Y:S01]  /*49c0*/  FADD.FTZ R71, R71, R10 ;  /* 0x0000000a47477221 */ /* 0x000fe20000010000 */
[--C-:B------:R-:W-:Y:S02]  /*49d0*/  IMAD.MOV.U32 R64, RZ, RZ, R87.reuse ;  /* 0x000000ffff407224 */ /* 0x100fe400078e0057 */
[----:B------:R-:W-:Y:S01]  /*49e0*/  F2FP.SATFINITE.E4M3.F32.PACK_AB_MERGE_C R219, R43, R42, R70 ;  /* 0x0000002a2bdb723e */ /* 0x000fe20004807046 */
[----:B------:R-:W-:Y:S02]  /*49f0*/  IMAD.MOV.U32 R70, RZ, RZ, R87 ;  /* 0x000000ffff467224 */ /* 0x000fe400078e0057 */
[----:B------:R-:W0:Y:S01]  /*4a00*/  MUFU.EX2 R7, R102 ;  /* 0x0000006600077308 */ /* 0x000e220000000800 */
[----:B-1----:R-:W-:-:S01]  /*4a10*/  FADD.FTZ R10, R26, R71 ;  /* 0x000000471a0a7221 */ /* 0x002fc20000010000 */
[----:B------:R-:W-:-:S02]  /*4a20*/  IMAD.MOV.U32 R71, RZ, RZ, R87 ;  /* 0x000000ffff477224 */ /* 0x000fc400078e0057 */
[--C-:B------:R-:W-:Y:S02]  /*4a30*/  IMAD.MOV.U32 R62, RZ, RZ, R87.reuse ;  /* 0x000000ffff3e7224 */ /* 0x100fe400078e0057 */
[----:B------:R-:W-:Y:S02]  /*4a40*/  IMAD.MOV.U32 R43, RZ, RZ, R87 ;  /* 0x000000ffff2b7224 */ /* 0x000fe400078e0057 */
[----:B------:R-:W1:Y:S01]  /*4a50*/  MUFU.EX2 R38, R38 ;  /* 0x0000002600267308 */ /* 0x000e620000000800 */
[----:B--2---:R-:W-:-:S01]  /*4a60*/  FADD.FTZ R9, R35, R8 ;  /* 0x0000000823097221 */ /* 0x004fc20000010000 */
[--C-:B------:R-:W-:Y:S02]  /*4a70*/  IMAD.MOV.U32 R42, RZ, RZ, R87.reuse ;  /* 0x000000ffff2a7224 */ /* 0x100fe400078e0057 */
[----:B------:R-:W-:-:S04]  /*4a80*/  IMAD.MOV.U32 R31, RZ, RZ, R87 ;  /* 0x000000ffff1f7224 */ /* 0x000fc800078e0057 */
[----:B------:R-:W2:Y:S01]  /*4a90*/  MUFU.EX2 R46, R46 ;  /* 0x0000002e002e7308 */ /* 0x000ea20000000800 */
[----:B0-----:R-:W-:-:S07]  /*4aa0*/  FADD.FTZ R11, R7, R10 ;  /* 0x0000000a070b7221 */ /* 0x001fce0000010000 */
[----:B------:R-:W0:Y:S01]  /*4ab0*/  MUFU.EX2 R39, R39 ;  /* 0x0000002700277308 */ /* 0x000e220000000800 */
[----:B-1----:R-:W-:-:S07]  /*4ac0*/  FADD.FTZ R8, R38, R9 ;  /* 0x0000000926087221 */ /* 0x002fce0000010000 */
[----:B------:R-:W1:Y:S01]  /*4ad0*/  MUFU.EX2 R47, R47 ;  /* 0x0000002f002f7308 */ /* 0x000e620000000800 */
[----:B--2---:R-:W-:-:S07]  /*4ae0*/  FADD.FTZ R10, R46, R11 ;  /* 0x0000000b2e0a7221 */ /* 0x004fce0000010000 */
[----:B------:R-:W2:Y:S01]  /*4af0*/  MUFU.EX2 R41, R41 ;  /* 0x0000002900297308 */ /* 0x000ea20000000800 */
[----:B0-----:R-:W-:-:S01]  /*4b00*/  FADD.FTZ R8, R39, R8 ;  /* 0x0000000827087221 */ /* 0x001fc20000010000 */
[----:B------:R-:W-:Y:S01]  /*4b10*/  F2FP.SATFINITE.E4M3.F32.PACK_AB_MERGE_C R38, R39, R38, RZ ;  /* 0x000000262726723e */ /* 0x000fe200048070ff */
[----:B------:R-:W-:-:S03]  /*4b20*/  IMAD.MOV.U32 R39, RZ, RZ, R87 ;  /* 0x000000ffff277224 */ /* 0x000fc600078e0057 */
[----:B------:R-:W-:Y:S01]  /*4b30*/  F2FP.SATFINITE.E4M3.F32.PACK_AB_MERGE_C R220, R35, R34, R38 ;  /* 0x0000002223dc723e */ /* 0x000fe20004807026 */
[--C-:B------:R-:W-:Y:S01]  /*4b40*/  IMAD.MOV.U32 R38, RZ, RZ, R87.reuse ;  /* 0x000000ffff267224 */ /* 0x100fe200078e0057 */
[----:B------:R-:W0:Y:S01]  /*4b50*/  MUFU.EX2 R50, R50 ;  /* 0x0000003200327308 */ /* 0x000e220000000800 */
[C---:B-1----:R-:W-:Y:S01]  /*4b60*/  F2FP.SATFINITE.E4M3.F32.PACK_AB_MERGE_C R46, R47.reuse, R46, RZ ;  /* 0x0000002e2f2e723e */ /* 0x042fe200048070ff */
[----:B------:R-:W-:Y:S01]  /*4b70*/  FADD.FTZ R47, R47, R10 ;  /* 0x0000000a2f2f7221 */ /* 0x000fe20000010000 */
[--C-:B------:R-:W-:Y:S02]  /*4b80*/  IMAD.MOV.U32 R35, RZ, RZ, R87.reuse ;  /* 0x000000ffff237224 */ /* 0x100fe400078e0057 */
[----:B------:R-:W-:Y:S01]  /*4b90*/  F2FP.SATFINITE.E4M3.F32.PACK_AB_MERGE_C R221, R7, R26, R46 ;  /* 0x0000001a07dd723e */ /* 0x000fe2000480702e */
[----:B------:R-:W-:Y:S02]  /*4ba0*/  IMAD.MOV.U32 R46, RZ, RZ, R87 ;  /* 0x000000ffff2e7224 */ /* 0x000fe400078e0057 */
[----:B------:R-:W1:Y:S01]  /*4bb0*/  MUFU.EX2 R48, R48 ;  /* 0x0000003000307308 */ /* 0x000e620000000800 */
[----:B--2---:R-:W-:-:S01]  /*4bc0*/  FADD.FTZ R9, R41, R8 ;  /* 0x0000000829097221 */ /* 0x004fc20000010000 */
[----:B------:R-:W-:-:S02]  /*4bd0*/  IMAD.MOV.U32 R34, RZ, RZ, R87 ;  /* 0x000000ffff227224 */ /* 0x000fc400078e0057 */
[----:B------:R-:W-:-:S04]  /*4be0*/  IMAD.MOV.U32 R26, RZ, RZ, R87 ;  /* 0x000000ffff1a7224 */ /* 0x000fc800078e0057 */
[----:B------:R-:W2:Y:S01]  /*4bf0*/  MUFU.EX2 R51, R51 ;  /* 0x0000003300337308 */ /* 0x000ea20000000800 */
[----:B0-----:R-:W-:-:S01]  /*4c00*/  FADD.FTZ R8, R50, R47 ;  /* 0x0000002f32087221 */ /* 0x001fc20000010000 */
[----:B------:R-:W-:-:S06]  /*4c10*/  IMAD.MOV.U32 R47, RZ, RZ, R87 ;  /* 0x000000ffff2f7224 */ /* 0x000fcc00078e0057 */
        /* <DEDUP_REMOVED lines=9> */
[C---:B--2---:R-:W-:Y:S01]  /*4cb0*/  F2FP.SATFINITE.E4M3.F32.PACK_AB_MERGE_C R45, R52.reuse, R45, RZ ;  /* 0x0000002d342d723e */ /* 0x044fe200048070ff */
[----:B------:R-:W-:-:S03]  /*4cc0*/  FADD.FTZ R52, R52, R11 ;  /* 0x0000000b34347221 */ /* 0x000fc60000010000 */
[----:B------:R-:W-:Y:S01]  /*4cd0*/  F2FP.SATFINITE.E4M3.F32.PACK_AB_MERGE_C R222, R48, R41, R45 ;  /* 0x0000002930de723e */ /* 0x000fe2000480702d */
[--C-:B------:R-:W-:Y:S02]  /*4ce0*/  IMAD.MOV.U32 R48, RZ, RZ, R87.reuse ;  /* 0x000000ffff307224 */ /* 0x100fe400078e0057 */
        /* <DEDUP_REMOVED lines=21> */
[----:B------:R2:W3:Y:S01]  /*4e40*/  MUFU.EX2 R5, R72 ;  /* 0x0000004800057308 */ /* 0x0004e20000000800 */
[----:B0-----:R-:W-:-:S07]  /*4e50*/  FADD.FTZ R8, R30, R9 ;  /* 0x000000091e087221 */ /* 0x001fce0000010000 */
[----:B------:R-:W0:Y:S01]  /*4e60*/  MUFU.EX2 R75, R75 ;  /* 0x0000004b004b7308 */ /* 0x000e220000000800 */
[C---:B-1----:R-:W-:Y:S01]  /*4e70*/  F2FP.SATFINITE.E4M3.F32.PACK_AB_MERGE_C R73, R104.reuse, R73, RZ ;  /* 0x000000496849723e */ /* 0x042fe200048070ff */
[----:B------:R-:W-:Y:S01]  /*4e80*/  FADD.FTZ R104, R104, R11 ;  /* 0x0000000b68687221 */ /* 0x000fe20000010000 */
[----:B--2---:R-:W-:Y:S02]  /*4e90*/  IMAD.MOV.U32 R72, RZ, RZ, R87 ;  /* 0x000000ffff487224 */ /* 0x004fe400078e0057 */
[----:B------:R-:W-:Y:S01]  /*4ea0*/  F2FP.SATFINITE.E4M3.F32.PACK_AB_MERGE_C R224, R100, R53, R73 ;  /* 0x0000003564e0723e */ /* 0x000fe20004807049 */
[----:B------:R-:W-:Y:S02]  /*4eb0*/  IMAD.MOV.U32 R73, RZ, RZ, R87 ;  /* 0x000000ffff497224 */ /* 0x000fe400078e0057 */
[----:B------:R-:W1:Y:S01]  /*4ec0*/  MUFU.EX2 R69, R69 ;  /* 0x0000004500457308 */ /* 0x000e620000000800 */
[----:B---3--:R-:W-:-:S01]  /*4ed0*/  FADD.FTZ R8, R5, R8 ;  /* 0x0000000805087221 */ /* 0x008fc20000010000 */
[----:B------:R-:W-:Y:S01]  /*4ee0*/  F2FP.SATFINITE.E4M3.F32.PACK_AB_MERGE_C R30, R5, R30, RZ ;  /* 0x0000001e051e723e */ /* 0x000fe200048070ff */
[----:B------:R-:W-:-:S03]  /*4ef0*/  IMAD.MOV.U32 R53, RZ, RZ, R87 ;  /* 0x000000ffff357224 */ /* 0x000fc600078e0057 */
[----:B------:R-:W-:Y:S01]  /*4f00*/  F2FP.SATFINITE.E4M3.F32.PACK_AB_MERGE_C R225, R27, R66, R30 ;  /* 0x000000421be1723e */ /* 0x000fe2000480701e */
[----:B------:R-:W-:Y:S01]  /*4f10*/  IMAD.MOV.U32 R66, RZ, RZ, R87 ;  /* 0x000000ffff427224 */ /* 0x000fe200078e0057 */
[----:B------:R-:W2:Y:S01]  /*4f20*/  MUFU.EX2 R108, R108 ;  /* 0x0000006c006c7308 */ /* 0x000ea20000000800 */
[----:B0-----:R-:W-:-:S01]  /*4f30*/  FADD.FTZ R5, R75, R104 ;  /* 0x000000684b057221 */ /* 0x001fc20000010000 */
[--C-:B------:R-:W-:Y:S02]  /*4f40*/  IMAD.MOV.U32 R30, RZ, RZ, R87.reuse ;  /* 0x000000ffff1e7224 */ /* 0x100fe400078e0057 */
[----:B------:R-:W-:-:S04]  /*4f50*/  IMAD.MOV.U32 R27, RZ, RZ, R87 ;  /* 0x000000ffff1b7224 */ /* 0x000fc800078e0057 */
[----:B------:R-:W0:Y:S01]  /*4f60*/  MUFU.EX2 R92, R92 ;  /* 0x0000005c005c7308 */ /* 0x000e220000000800 */
[----:B-1----:R-:W-:-:S07]  /*4f70*/  FADD.FTZ R7, R69, R8 ;  /* 0x0000000845077221 */ /* 0x002fce0000010000 */
[----:B------:R-:W-:Y:S01]  /*4f80*/  MUFU.EX2 R65, R65 ;  /* 0x0000004100417308 */ /* 0x000fe20000000800 */
[----:B--2---:R-:W-:-:S07]  /*4f90*/  FADD.FTZ R8, R108, R5 ;  /* 0x000000056c087221 */ /* 0x004fce0000010000 */
[----:B------:R1:W2:Y:S01]  /*4fa0*/  MUFU.EX2 R4, R83 ;  /* 0x0000005300047308 */ /* 0x0002a20000000800 */
[----:B0-----:R-:W-:-:S07]  /*4fb0*/  FADD.FTZ R10, R92, R7 ;  /* 0x000000075c0a7221 */ /* 0x001fce0000010000 */
[----:B------:R-:W0:Y:S01]  /*4fc0*/  MUFU.EX2 R77, R77 ;  /* 0x0000004d004d7308 */ /* 0x000e220000000800 */
[----:B-1----:R-:W-:-:S07]  /*4fd0*/  IMAD.MOV.U32 R83, RZ, RZ, R87 ;  /* 0x000000ffff537224 */ /* 0x002fce00078e0057 */
[----:B------:R-:W1:Y:S01]  /*4fe0*/  MUFU.EX2 R78, R78 ;  /* 0x0000004e004e7308 */ /* 0x000e620000000800 */
[----:B--2---:R-:W-:Y:S01]  /*4ff0*/  F2FP.SATFINITE.E4M3.F32.PACK_AB_MERGE_C R9, R4, R65, RZ ;  /* 0x000000410409723e */ /* 0x004fe200048070ff */
[----:B------:R-:W-:-:S03]  /*5000*/  FADD.FTZ R65, R65, R10 ;  /* 0x0000000a41417221 */ /* 0x000fc60000010000 */
[----:B------:R-:W-:Y:S01]  /*5010*/  F2FP.SATFINITE.E4M3.F32.PACK_AB_MERGE_C R227, R92, R69, R9 ;  /* 0x000000455ce3723e */ /* 0x000fe20004807009 */
[----:B------:R-:W-:-:S01]  /*5020*/  FADD.FTZ R4, R4, R65 ;  /* 0x0000004104047221 */ /* 0x000fc20000010000 */
[----:B------:R-:W-:Y:S02]  /*5030*/  IMAD.MOV.U32 R69, RZ, RZ, R87 ;  /* 0x000000ffff457224 */ /* 0x000fe400078e0057 */
[----:B0-----:R-:W-:-:S01]  /*5040*/  FADD.FTZ R5, R77, R8 ;  /* 0x000000084d057221 */ /* 0x001fc20000010000 */
[----:B------:R-:W-:Y:S01]  /*5050*/  IMAD.MOV.U32 R65, RZ, RZ, R87 ;  /* 0x000000ffff417224 */ /* 0x000fe200078e0057 */
[C---:B-1----:R-:W-:Y:S02]  /*5060*/  F2FP.SATFINITE.E4M3.F32.PACK_AB_MERGE_C R7, R78.reuse, R77, RZ ;  /* 0x0000004d4e07723e */ /* 0x042fe400048070ff */
[----:B------:R-:W-:Y:S01]  /*5070*/  FADD.FTZ R5, R78, R5 ;  /* 0x000000054e057221 */ /* 0x000fe20000010000 */
[----:B------:R-:W-:Y:S01]  /*5080*/  IMAD.MOV.U32 R78, RZ, RZ, R87 ;  /* 0x000000ffff4e7224 */ /* 0x000fe200078e0057 */
[----:B------:R-:W-:Y:S01]  /*5090*/  F2FP.SATFINITE.E4M3.F32.PACK_AB_MERGE_C R226, R108, R75, R7 ;  /* 0x0000004b6ce2723e */ /* 0x000fe20004807007 */
[----:B------:R-:W-:-:S02]  /*50a0*/  IMAD.MOV.U32 R77, RZ, RZ, R87 ;  /* 0x000000ffff4d7224 */ /* 0x000fc400078e0057 */
[----:B------:R-:W-:Y:S01]  /*50b0*/  IMAD.MOV.U32 R75, RZ, RZ, R87 ;  /* 0x000000ffff4b7224 */ /* 0x000fe200078e0057 */
[----:B------:R-:W-:Y:S06]  /*50c0*/  @!P1 BRA `(.L_x_15) ;  /* 0x0000003800109947 */ /* 0x000fec0003800000 */
[----:B------:R-:W-:Y:S01]  /*50d0*/  IMAD.MOV.U32 R9, RZ, RZ, R6 ;  /* 0x000000ffff097224 */ /* 0x000fe200078e0006 */
[----:B------:R-:W-:Y:S01]  /*50e0*/  CS2R R86, SRZ ;  /* 0x0000000000567805 */ /* 0x000fe2000001ff00 */
[----:B------:R-:W-:Y:S01]  /*50f0*/  IMAD.MOV.U32 R7, RZ, RZ, R3 ;  /* 0x000000ffff077224 */ /* 0x000fe200078e0003 */
[----:B------:R-:W-:Y:S02]  /*5100*/  CS2R R84, SRZ ;  /* 0x0000000000547805 */ /* 0x000fe4000001ff00 */
[----:B------:R-:W-:Y:S02]  /*5110*/  CS2R R82, SRZ ;  /* 0x0000000000527805 */ /* 0x000fe4000001ff00 */
[----:B------:R-:W-:Y:S02]  /*5120*/  CS2R R80, SRZ ;  /* 0x0000000000507805 */ /* 0x000fe4000001ff00 */
[----:B------:R-:W-:Y:S02]  /*5130*/  CS2R R78, SRZ ;  /* 0x00000000004e7805 */ /* 0x000fe4000001ff00 */
[----:B------:R-:W-:-:S02]  /*5140*/  CS2R R76, SRZ ;  /* 0x00000000004c7805 */ /* 0x000fc4000001ff00 */
[----:B------:R-:W-:Y:S02]  /*5150*/  CS2R R74, SRZ ;  /* 0x00000000004a7805 */ /* 0x000fe4000001ff00 */
        /* <DEDUP_REMOVED lines=24> */
[----:B------:R-:W-:Y:S01]  /*52e0*/  CS2R R24, SRZ ;  /* 0x0000000000187805 */ /* 0x000fe2000001ff00 */
[----:B------:R-:W-:Y:S01]  /*52f0*/  UIADD3 UR47, UR47, -0x2, URZ ;  /* 0xfffffffe2f2f7890 */ /* 0x000fe2000fffe03f */
[----:B------:R-:W-:Y:S01]  /*5300*/  UMOV UR52, UR44 ;  /* 0x0000002c00347c82 */ /* 0x000fe20008000000 */
[----:B------:R-:W-:-:S10]  /*5310*/  UMOV UR50, UR51 ;  /* 0x0000003300327c82 */ /* 0x000fd40008000000 */
.L_x_25:
[----:B------:R-:W-:Y:S01]  /*5320*/  ISETP.NE.AND P2, PT, RZ, UR37, PT ;  /* 0x00000025ff007c0c */ /* 0x000fe2000bf45270 */
[----:B------:R-:W-:-:S04]  /*5330*/  UISETP.NE.AND UP0, UPT, UR50, 0x1, UPT ;  /* 0x000000013200788c */ /* 0x000fc8000bf05270 */
[----:B------:R-:W-:-:S04]  /*5340*/  USEL UR44, URZ, 0x1, UP0 ;  /* 0x000000013f2c7887 */ /* 0x000fc80008000000 */
[----:B------:R-:W-:-:S04]  /*5350*/  ULOP3.LUT UR44, UR52, UR44, URZ, 0x3c, !UPT ;  /* 0x0000002c342c7292 */ /* 0x000fc8000f8e3c3f */
[----:B------:R-:W-:Y:S08]  /*5360*/  @P2 BRA `(.L_x_16) ;  /* 0x0000000000382947 */ /* 0x000ff00003800000 */
[----:B------:R-:W-:Y:S05]  /*5370*/  @!P0 BRA `(.L_x_17) ;  /* 0x0000000000048947 */ /* 0x000fea0003800000 */
[----:B------:R-:W-:Y:S01]  /*5380*/  BPT.TRAP 0x1 ;  /* 0x000000040000795c */ /* 0x000fe20000300000 */
.L_x_17:
[----:B------:R-:W-:Y:S01]  /*5390*/  UIADD3 UR6, UR50, 0x1, URZ ;  /* 0x0000000132067890 */ /* 0x000fe2000fffe03f */
[----:B------:R-:W-:-:S03]  /*53a0*/  IMAD.U32 R3, RZ, RZ, UR44 ;  /* 0x0000002cff037e24 */ /* 0x000fc6000f8e00ff */
[----:B------:R-:W-:Y:S02]  /*53b0*/  UISETP.NE.AND UP0, UPT, UR6, 0x2, UPT ;  /* 0x000000020600788c */ /* 0x000fe4000bf05270 */
[----:B------:R-:W-:Y:S02]  /*53c0*/  SHF.L.U32 R3, R3, 0x1f, RZ ;  /* 0x0000001f03037819 */ /* 0x000fe400000006ff */
[----:B------:R-:W-:-:S04]  /*53d0*/  USEL UR6, UR6, URZ, UP0 ;  /* 0x0000003f06067287 */ /* 0x000fc80008000000 */
[----:B------:R-:W-:-:S09]  /*53e0*/  ULEA UR6, UR6, UR39, 0x3 ;  /* 0x0000002706067291 */ /* 0x000fd2000f8e183f */
[----:B------:R0:W1:Y:S01]  /*53f0*/  SYNCS.PHASECHK.TRANS64.TRYWAIT P1, [UR6+0x2e830], R3 ;  /* 0x02e83003ff0075a7 */ /* 0x0000620008020146 */
[----:B------:R-:W-:Y:S05]  /*5400*/  @!P0 BRA `(.L_x_18) ;  /* 0x0000000000048947 */ /* 0x000fea0003800000 */
[----:B------:R-:W-:Y:S01]  /*5410*/  BPT.TRAP 0x1 ;  /* 0x000000040000795c */ /* 0x000fe20000300000 */
.L_x_18:
[----:B-1----:R-:W-:Y:S05]  /*5420*/  @P1 BRA `(.L_x_16) ;  /* 0x0000000000081947 */ /* 0x002fea0003800000 */
[----:B------:R-:W1:Y:S02]  /*5430*/  SYNCS.PHASECHK.TRANS64.TRYWAIT P1, [UR6+0x2e830], R3 ;  /* 0x02e83003ff0075a7 */ /* 0x000e640008020146 */
[----:B-1----:R-:W-:Y:S05]  /*5440*/  @!P1 BRA `(.L_x_19) ;  /* 0x0000009000a09947 */ /* 0x002fea0003800000 */
.L_x_16:
[----:B01----:R-:W-:Y:S01]  /*5450*/  VIADD R3, R22, 0x8 ;  /* 0x0000000816037836 */ /* 0x003fe20000000000 */
[----:B------:R-:W-:Y:S01]  /*5460*/  R2UR UR53, R0 ;  /* 0x00000000003572ca */ /* 0x000fe200000e0000 */
[----:B------:R-:W-:Y:S01]  /*5470*/  UIADD3 UR51, UR50, 0x1, URZ ;  /* 0x0000000132337890 */ /* 0x000fe2000fffe03f */
[----:B------:R-:W-:Y:S02]  /*5480*/  UMOV UR19, 0x40000040 ;  /* 0x4000004000137882 */ /* 0x000fe40000000000 */
[----:B------:R0:W-:Y:S01]  /*5490*/  BAR.SYNC.DEFER_BLOCKING R3, 0x100 ;  /* 0x000400030000751d */ /* 0x0001e20000010000 */
[----:B------:R-:W-:-:S04]  /*54a0*/  UISETP.NE.AND UP0, UPT, UR51, 0x2, UPT ;  /* 0x000000023300788c */ /* 0x000fc8000bf05270 */
[----:B------:R-:W-:Y:S01]  /*54b0*/  USEL UR51, UR51, URZ, UP0 ;  /* 0x0000003f33337287 */ /* 0x000fe20008000000 */
[----:B------:R-:W-:Y:S01]  /*54c0*/  UMOV UR20, UR16 ;  /* 0x0000001000147c82 */ /* 0x000fe20008000000 */
[----:B------:R-:W-:Y:S02]  /*54d0*/  UMOV UR21, UR17 ;  /* 0x0000001100157c82 */ /* 0x000fe40008000000 */
[----:B------:R-:W-:Y:S01]  /*54e0*/  UIMAD UR53, UR51, 0x700, UR53 ;  /* 0x00000700333578a4 */ /* 0x000fe2000f8e0235 */
[----:B------:R-:W-:Y:S01]  /*54f0*/  UMOV UR23, 0x40000040 ;  /* 0x4000004000177882 */ /* 0x000fe20000000000 */
[----:B------:R-:W-:Y:S02]  /*5500*/  UMOV UR24, UR16 ;  /* 0x0000001000187c82 */ /* 0x000fe40008000000 */
[----:B------:R-:W-:Y:S02]  /*5510*/  UIADD3 UR22, UR53, 0x100, URZ ;  /* 0x0000010035167890 */ /* 0x000fe4000fffe03f */
[----:B------:R-:W-:-:S02]  /*5520*/  UIADD3 UR26, UR53, 0x200, URZ ;  /* 0x00000200351a7890 */ /* 0x000fc4000fffe03f */
[----:B------:R-:W-:Y:S01]  /*5530*/  UMOV UR18, UR53 ;  /* 0x0000003500127c82 */ /* 0x000fe20008000000 */
[----:B------:R-:W-:Y:S01]  /*5540*/  UMOV UR25, UR17 ;  /* 0x0000001100197c82 */ /* 0x000fe20008000000 */
[----:B------:R-:W-:Y:S01]  /*5550*/  UMOV UR27, 0x40000040 ;  /* 0x40000040001b7882 */ /* 0x000fe20000000000 */
[----:B------:R-:W-:Y:S01]  /*5560*/  UIADD3 UR30, UR53, 0x300, URZ ;  /* 0x00000300351e7890 */ /* 0x000fe2000fffe03f */
[----:B------:R-:W-:Y:S01]  /*5570*/  UMOV UR28, UR16 ;  /* 0x00000010001c7c82 */ /* 0x000fe20008000000 */
[----:B------:R-:W-:Y:S01]  /*5580*/  UMOV UR29, UR17 ;  /* 0x00000011001d7c82 */ /* 0x000fe20008000000 */
[----:B------:R-:W-:Y:S01]  /*5590*/  WARPGROUP.ARRIVE ;  /* 0x00000000000079c5 */ /* 0x000fe20000000000 */
[----:B------:R-:W-:Y:S01]  /*55a0*/  UMOV UR31, 0x40000040 ;  /* 0x40000040001f7882 */ /* 0x000fe20000000000 */
[----:B------:R-:W-:Y:S01]  /*55b0*/  UIADD3 UR34, UR53, 0x400, URZ ;  /* 0x0000040035227890 */ /* 0x000fe2000fffe03f */
[----:B------:R-:W-:Y:S01]  /*55c0*/  UMOV UR32, UR16 ;  /* 0x0000001000207c82 */ /* 0x000fe20008000000 */
[----:B------:R-:W-:-:S02]  /*55d0*/  UMOV UR33, UR17 ;  /* 0x0000001100217c82 */ /* 0x000fc40008000000 */
[----:B------:R-:W-:Y:S01]  /*55e0*/  QGMMA.64x32x32.F32.E4M3.E4M3 R184, gdesc[UR16], RZ, !UPT, gsb0 ;  /* 0x0060000010b879f3 */ /* 0x000fe2000c0008ff */
[----:B------:R-:W-:Y:S01]  /*55f0*/  UMOV UR35, 0x40000040 ;  /* 0x4000004000237882 */ /* 0x000fe20000000000 */
[----:B------:R-:W-:Y:S01]  /*5600*/  UIADD3 UR18, UR53, 0x500, URZ ;  /* 0x0000050035127890 */ /* 0x000fe2000fffe03f */
[----:B------:R-:W-:Y:S01]  /*5610*/  UMOV UR19, 0x40000040 ;  /* 0x4000004000137882 */ /* 0x000fe20000000000 */
[----:B------:R-:W-:Y:S01]  /*5620*/  UIADD3 UR6, UR53, 0x600, URZ ;  /* 0x0000060035067890 */ /* 0x000fe2000fffe03f */
[----:B------:R-:W-:Y:S01]  /*5630*/  UMOV UR7, 0x40000040 ;  /* 0x4000004000077882 */ /* 0x000fe20000000000 */
[----:B------:R-:W-:Y:S01]  /*5640*/  UIADD3 UR10, UR53, 0x602, URZ ;  /* 0x00000602350a7890 */ /* 0x000fe2000fffe03f */
[----:B------:R-:W-:Y:S01]  /*5650*/  UMOV UR11, 0x40000040 ;  /* 0x40000040000b7882 */ /* 0x000fe20000000000 */
[----:B------:R-:W-:Y:S01]  /*5660*/  UIADD3 UR14, UR53, 0x6, URZ ;  /* 0x00000006350e7890 */ /* 0x000fe2000fffe03f */
[----:B------:R-:W-:Y:S01]  /*5670*/  UMOV UR15, 0x40000040 ;  /* 0x40000040000f7882 */ /* 0x000fe20000000000 */
[----:B------:R-:W-:-:S02]  /*5680*/  WARPGROUP.DEPBAR.LE gsb0, 0x0 ;  /* 0x00008000000079c5 */ /* 0x000fc40000010000 */
[----:B------:R-:W-:-:S06]  /*5690*/  WARPGROUP.ARRIVE ;  /* 0x00000000000079c5 */ /* 0x000fcc0000000000 */
[----:B------:R-:W-:Y:S01]  /*56a0*/  QGMMA.64x32x32.F32.E4M3.E4M3 R168, gdesc[UR20], RZ, !UPT, gsb0 ;  /* 0x0060000014a879f3 */ /* 0x000fe2000c0008ff */
[----:B------:R-:W-:Y:S01]  /*56b0*/  UIADD3 UR22, UR53, 0x102, URZ ;  /* 0x0000010235167890 */ /* 0x000fe2000fffe03f */
[----:B------:R-:W-:Y:S01]  /*56c0*/  UMOV UR20, UR4 ;  /* 0x0000000400147c82 */ /* 0x000fe20008000000 */
[----:B------:R-:W-:Y:S01]  /*56d0*/  UMOV UR21, UR5 ;  /* 0x0000000500157c82 */ /* 0x000fe20008000000 */
[----:B------:R-:W-:Y:S01]  /*56e0*/  UMOV UR23, 0x40000040 ;  /* 0x4000004000177882 */ /* 0x000fe20000000000 */
[----:B------:R-:W-:Y:S02]  /*56f0*/  WARPGROUP.DEPBAR.LE gsb0, 0x0 ;  /* 0x00008000000079c5 */ /* 0x000fe40000010000 */
        /* <DEDUP_REMOVED lines=38> */
[----:B------:R-:W-:Y:S01]  /*5960*/  UMOV UR20, UR8 ;  /* 0x0000000800147c82 */ /* 0x000fe20008000000 */
[----:B------:R-:W-:Y:S01]  /*5970*/  UMOV UR21, UR9 ;  /* 0x0000000900157c82 */ /* 0x000fe20008000000 */
        /* <DEDUP_REMOVED lines=31> */
[----:B------:R-:W-:Y:S02]  /*5b70*/  UIADD3 UR6, UR53, 0x604, URZ ;  /* 0x0000060435067890 */ /* 0x000fe4000fffe03f */
        /* <DEDUP_REMOVED lines=46> */
[----:B------:R-:W-:Y:S01]  /*5e60*/  UIADD3 UR53, UR53, 0x606, URZ ;  /* 0x0000060635357890 */ /* 0x000fe2000fffe03f */
[----:B------:R-:W-:Y:S02]  /*5e70*/  WARPGROUP.DEPBAR.LE gsb0, 0x0 ;  /* 0x00008000000079c5 */ /* 0x000fe40000010000 */
[----:B------:R-:W-:-:S06]  /*5e80*/  WARPGROUP.ARRIVE ;  /* 0x00000000000079c5 */ /* 0x000fcc0000000000 */
[----:B------:R-:W-:Y:S03]  /*5e90*/  QGMMA.64x32x32.F32.E4M3.E4M3 R168, gdesc[UR20], R168, gsb0 ;  /* 0x0060000014a879f3 */ /* 0x000fe600080008a8 */
        /* <DEDUP_REMOVED lines=18> */
[----:B0-----:R-:W-:Y:S05]  /*5fc0*/  @P2 BRA `(.L_x_20) ;  /* 0x00000000002c2947 */ /* 0x001fea0003800000 */
[----:B------:R-:W-:Y:S05]  /*5fd0*/  @!P0 BRA `(.L_x_21) ;  /* 0x0000000000048947 */ /* 0x000fea0003800000 */
[----:B------:R-:W-:Y:S01]  /*5fe0*/  BPT.TRAP 0x1 ;  /* 0x000000040000795c */ /* 0x000fe20000300000 */
.L_x_21:
[----:B------:R-:W-:Y:S01]  /*5ff0*/  ULEA UR6, UR50, UR39, 0x3 ;  /* 0x0000002732067291 */ /* 0x000fe2000f8e183f */
[----:B------:R-:W-:-:S05]  /*6000*/  IMAD.U32 R3, RZ, RZ, UR52 ;  /* 0x00000034ff037e24 */ /* 0x000fca000f8e00ff */
[----:B------:R-:W-:-:S04]  /*6010*/  SHF.L.U32 R3, R3, 0x1f, RZ ;  /* 0x0000001f03037819 */ /* 0x000fc800000006ff */
[----:B------:R0:W1:Y:S01]  /*6020*/  SYNCS.PHASECHK.TRANS64.TRYWAIT P1, [UR6+0x2e850], R3 ;  /* 0x02e85003ff0075a7 */ /* 0x0000620008020146 */
[----:B------:R-:W-:Y:S05]  /*6030*/  @!P0 BRA `(.L_x_22) ;  /* 0x0000000000048947 */ /* 0x000fea0003800000 */
[----:B------:R-:W-:Y:S01]  /*6040*/  BPT.TRAP 0x1 ;  /* 0x000000040000795c */ /* 0x000fe20000300000 */
.L_x_22:
[----:B-1----:R-:W-:Y:S05]  /*6050*/  @P1 BRA `(.L_x_20) ;  /* 0x0000000000081947 */ /* 0x002fea0003800000 */
[----:B------:R-:W1:Y:S02]  /*6060*/  SYNCS.PHASECHK.TRANS64.TRYWAIT P1, [UR6+0x2e850], R3 ;  /* 0x02e85003ff0075a7 */ /* 0x000e640008020146 */
[----:B-1----:R-:W-:Y:S05]  /*6070*/  @!P1 BRA `(.L_x_23) ;  /* 0x0000008400ac9947 */ /* 0x002fea0003800000 */
.L_x_20:
[----:B------:R-:W-:Y:S01]  /*6080*/  UIADD3 UR6, UR39, 0x400, URZ ;  /* 0x0000040027067890 */ /* 0x000fe2000fffe03f */
[----:B------:R-:W-:Y:S01]  /*6090*/  WARPGROUP.ARRIVE ;  /* 0x00000000000079c5 */ /* 0x000fe20000000000 */
[----:B------:R-:W-:Y:S01]  /*60a0*/  UMOV UR7, 0xc0000010 ;  /* 0xc000001000077882 */ /* 0x000fe20000000000 */
[----:B-1----:R-:W-:Y:S01]  /*60b0*/  FMNMX.FTZ R6, R184, R7, !PT ;  /* 0x00000007b8067209 */ /* 0x002fe20007810000 */
[----:B------:R-:W-:Y:S01]  /*60c0*/  USHF.R.U32.HI UR6, URZ, 0x4, UR6 ;  /* 0x000000043f067899 */ /* 0x000fe20008011606 */
[----:B------:R-:W-:Y:S02]  /*60d0*/  FMNMX.FTZ R8, R186, R9, !PT ;  /* 0x00000009ba087209 */ /* 0x000fe40007810000 */
[----:B------:R-:W1:Y:S01]  /*60e0*/  S2R R233, SR_TID.X ;  /* 0x0000000000e97919 */ /* 0x000e620000002100 */
[----:B0-----:R-:W-:Y:S01]  /*60f0*/  FMNMX.FTZ R3, R185, R6, !PT ;  /* 0x00000006b9037209 */ /* 0x001fe20007810000 */
[----:B------:R-:W-:Y:S01]  /*6100*/  ULOP3.LUT UR6, UR6, 0x3fff, URZ, 0xc0, !UPT ;  /* 0x00003fff06067892 */ /* 0x000fe2000f8ec03f */
[----:B------:R-:W-:-:S02]  /*6110*/  FMNMX.FTZ R11, R187, R8, !PT ;  /* 0x00000008bb0b7209 */ /* 0x000fc40007810000 */
[----:B------:R-:W-:Y:S01]  /*6120*/  FMNMX.FTZ R6, R188, R3, !PT ;  /* 0x00000003bc067209 */ /* 0x000fe20007810000 */
[----:B------:R-:W-:Y:S01]  /*6130*/  ULOP3.LUT UR6, UR6, 0x10000, URZ, 0xfc, !UPT ;  /* 0x0001000006067892 */ /* 0x000fe2000f8efc3f */
[----:B------:R-:W-:Y:S02]  /*6140*/  FMNMX.FTZ R8, R190, R11, !PT ;  /* 0x0000000bbe087209 */ /* 0x000fe40007810000 */
[----:B------:R-:W-:Y:S01]  /*6150*/  FMNMX.FTZ R3, R189, R6, !PT ;  /* 0x00000006bd037209 */ /* 0x000fe20007810000 */
[----:B------:R-:W-:Y:S01]  /*6160*/  UIMAD UR10, UR50, 0x700, UR6 ;  /* 0x00000700320a78a4 */ /* 0x000fe2000f8e0206 */
[----:B------:R-:W-:Y:S02]  /*6170*/  FMNMX.FTZ R11, R191, R8, !PT ;  /* 0x00000008bf0b7209 */ /* 0x000fe40007810000 */
[----:B------:R-:W-:Y:S02]  /*6180*/  FMNMX.FTZ R6, R192, R3, !PT ;  /* 0x00000003c0067209 */ /* 0x000fe40007810000 */
[----:B------:R-:W-:-:S02]  /*6190*/  FMNMX.FTZ R8, R194, R11, !PT ;  /* 0x0000000bc2087209 */ /* 0x000fc40007810000 */
[----:B------:R-:W-:Y:S01]  /*61a0*/  UMOV UR6, UR10 ;  /* 0x0000000a00067c82 */ /* 0x000fe20008000000 */
[----:B------:R-:W-:Y:S01]  /*61b0*/  FMNMX.FTZ R3, R193, R6, !PT ;  /* 0x00000006c1037209 */ /* 0x000fe20007810000 */
[----:B------:R-:W-:Y:S01]  /*61c0*/  QGMMA.64x128x32.F32.E4M3.E4M3 R24, R200, gdesc[UR4], R24, gsb0 ;  /* 0x01e00004c8187df3 */ /* 0x000fe20008000818 */
[----:B------:R-:W-:Y:S01]  /*61d0*/  UIADD3 UR6, UR10, 0x100, URZ ;  /* 0x000001000a067890 */ /* 0x000fe2000fffe03f */
[----:B------:R-:W-:Y:S01]  /*61e0*/  FMNMX.FTZ R11, R195, R8, !PT ;  /* 0x00000008c30b7209 */ /* 0x000fe20007810000 */
[----:B------:R-:W-:Y:S01]  /*61f0*/  UMOV UR7, 0xc0000010 ;  /* 0xc000001000077882 */ /* 0x000fe20000000000 */
[----:B------:R-:W-:Y:S02]  /*6200*/  FMNMX.FTZ R6, R196, R3, !PT ;  /* 0x00000003c4067209 */ /* 0x000fe40007810000 */
[----:B------:R-:W-:Y:S02]  /*6210*/  FMNMX.FTZ R8, R198, R11, !PT ;  /* 0x0000000bc6087209 */ /* 0x000fe40007810000 */
[----:B------:R-:W-:-:S02]  /*6220*/  FMNMX.FTZ R3, R197, R6, !PT ;  /* 0x00000006c5037209 */ /* 0x000fc40007810000 */
[----:B------:R-:W-:Y:S02]  /*6230*/  FMNMX.FTZ R11, R199, R8, !PT ;  /* 0x00000008c70b7209 */ /* 0x000fe40007810000 */
[----:B------:R-:W-:Y:S02]  /*6240*/  FMNMX.FTZ R6, R168, R3, !PT ;  /* 0x00000003a8067209 */ /* 0x000fe40007810000 */
[----:B------:R-:W-:Y:S02]  /*6250*/  FMNMX.FTZ R8, R170, R11, !PT ;  /* 0x0000000baa087209 */ /* 0x000fe40007810000 */
        /* <DEDUP_REMOVED lines=62> */
[----:B------:R-:W-:Y:S01]  /*6640*/  FMNMX.FTZ R6, R104, R3, !PT ;  /* 0x0000000368067209 */ /* 0x000fe20007810000 */
[----:B------:R-:W-:-:S02]  /*6650*/  WARPGROUP.DEPBAR.LE gsb0, 0x0 ;  /* 0x00008000000079c5 */ /* 0x000fc40000010000 */
[----:B------:R-:W-:Y:S01]  /*6660*/  WARPGROUP.ARRIVE ;  /* 0x00000000000079c5 */ /* 0x000fe20000000000 */
[----:B------:R-:W-:Y:S02]  /*6670*/  FMNMX.FTZ R3, R105, R6, !PT ;  /* 0x0000000669037209 */ /* 0x000fe40007810000 */
[----:B------:R-:W-:Y:S02]  /*6680*/  FMNMX.FTZ R8, R106, R11, !PT ;  /* 0x0000000b6a087209 */ /* 0x000fe40007810000 */
[----:B------:R-:W-:Y:S01]  /*6690*/  FMNMX.FTZ R6, R108, R3, !PT ;  /* 0x000000036c067209 */ /* 0x000fe20007810000 */
[----:B------:R-:W-:Y:S01]  /*66a0*/  QGMMA.64x128x32.F32.E4M3.E4M3 R24, R204, gdesc[UR4], R24, gsb0 ;  /* 0x01e00004cc187df3 */ /* 0x000fe20008000818 */
[----:B------:R-:W-:Y:S01]  /*66b0*/  UIADD3 UR6, UR10, 0x200, URZ ;  /* 0x000002000a067890 */ /* 0x000fe2000fffe03f */
[----:B------:R-:W-:Y:S01]  /*66c0*/  FMNMX.FTZ R11, R107, R8, !PT ;  /* 0x000000086b0b7209 */ /* 0x000fe20007810000 */
[----:B------:R-:W-:Y:S01]  /*66d0*/  UMOV UR7, 0xc0000010 ;  /* 0xc000001000077882 */ /* 0x000fe20000000000 */
        /* <DEDUP_REMOVED lines=26> */
[----:B-1----:R-:W-:Y:S01]  /*6880*/  LOP3.LUT P1, RZ, R233, 0x7f, RZ, 0xc0, !PT ;  /* 0x0000007fe9ff7812 */ /* 0x002fe2000782c0ff */
[----:B------:R-:W0:Y:S01]  /*6890*/  SHFL.BFLY PT, R3, R10, 0x2, 0x1f ;  /* 0x0c401f000a037f89 */ /* 0x000e2200000e0000 */
[----:B------:R-:W-:-:S05]  /*68a0*/  FMNMX.FTZ R8, R103, R8, !PT ;  /* 0x0000000867087209 */ /* 0x000fca0007810000 */
[----:B------:R-:W1:Y:S01]  /*68b0*/  SHFL.BFLY PT, R13, R8, 0x2, 0x1f ;  /* 0x0c401f00080d7f89 */ /* 0x000e6200000e0000 */
[----:B0-----:R-:W-:Y:S01]  /*68c0*/  FMNMX.FTZ R11, R10, R3, !PT ;  /* 0x000000030a0b7209 */ /* 0x001fe20007810000 */
[----:B------:R-:W-:-:S04]  /*68d0*/  IMAD.U32 R10, RZ, RZ, UR40 ;  /* 0x00000028ff0a7e24 */ /* 0x000fc8000f8e00ff */
[----:B------:R-:W0:Y:S01]  /*68e0*/  SHFL.BFLY PT, R6, R11, 0x1, 0x1f ;  /* 0x0c201f000b067f89 */ /* 0x000e2200000e0000 */
[----:B-1----:R-:W-:-:S05]  /*68f0*/  FMNMX.FTZ R13, R8, R13, !PT ;  /* 0x0000000d080d7209 */ /* 0x002fca0007810000 */
[----:B------:R-:W1:Y:S01]  /*6900*/  SHFL.BFLY PT, R12, R13, 0x1, 0x1f ;  /* 0x0c201f000d0c7f89 */ /* 0x000e6200000e0000 */
[----:B0-----:R-:W-:-:S05]  /*6910*/  FMNMX.FTZ R3, R11, R6, !PT ;  /* 0x000000060b037209 */ /* 0x001fca0007810000 */
[----:B------:R-:W-:Y:S01]  /*6920*/  FADD.FTZ R7, -R3, R7 ;  /* 0x0000000703077221 */ /* 0x000fe20000010100 */
[----:B-1----:R-:W-:-:S03]  /*6930*/  FMNMX.FTZ R6, R13, R12, !PT ;  /* 0x0000000c0d067209 */ /* 0x002fc60007810000 */
[----:B------:R-:W-:Y:S02]  /*6940*/  FMUL.FTZ R8, R7, UR40 ;  /* 0x0000002807087c20 */ /* 0x000fe40008410000 */
[----:B------:R-:W-:-:S01]  /*6950*/  FADD.FTZ R7, -R6, R9 ;  /* 0x0000000906077221 */ /* 0x000fc20000010100 */
[----:B------:R-:W-:-:S03]  /*6960*/  FFMA.FTZ R9, R3, R10, -8 ;  /* 0xc100000003097423 */ /* 0x000fc6000001000a */
[----:B------:R-:W-:Y:S01]  /*6970*/  FMUL.FTZ R7, R7, UR40 ;  /* 0x0000002807077c20 */ /* 0x000fe20008410000 */
[----:B------:R-:W-:-:S01]  /*6980*/  FFMA.FTZ R10, R185, UR40, -R9 ;  /* 0x00000028b90a7c23 */ /* 0x000fc20008010809 */
[----:B------:R-:W-:Y:S02]  /*6990*/  IMAD.U32 R185, RZ, RZ, UR40 ;  /* 0x00000028ffb97e24 */ /* 0x000fe4000f8e00ff */
[----:B------:R-:W-:-:S01]  /*69a0*/  FFMA.FTZ R11, R184, UR40, -R9 ;  /* 0x00000028b80b7c23 */ /* 0x000fc20008010809 */
[--C-:B------:R-:W-:Y:S01]  /*69b0*/  FFMA.FTZ R12, R188, UR40, -R9.reuse ;  /* 0x00000028bc0c7c23 */ /* 0x100fe20008010809 */
        /* <DEDUP_REMOVED lines=11> */
[----:B------:R-:W-:Y:S01]  /*6a70*/  FFMA.FTZ R180, R180, UR40, -R9 ;  /* 0x00000028b4b47c23 */ /* 0x000fe20008010809 */
[----:B------:R-:W-:-:S02]  /*6a80*/  WARPGROUP.DEPBAR.LE gsb0, 0x0 ;  /* 0x00008000000079c5 */ /* 0x000fc40000010000 */
[----:B------:R-:W-:Y:S01]  /*6a90*/  WARPGROUP.ARRIVE ;  /* 0x00000000000079c5 */ /* 0x000fe20000000000 */
[----:B------:R-:W-:-:S01]  /*6aa0*/  FFMA.FTZ R181, R181, UR40, -R9 ;  /* 0x00000028b5b57c23 */ /* 0x000fc20008010809 */
[--C-:B------:R-:W-:Y:S01]  /*6ab0*/  FFMA.FTZ R152, R152, UR40, -R9.reuse ;  /* 0x0000002898987c23 */ /* 0x100fe20008010809 */
[----:B------:R-:W-:-:S01]  /*6ac0*/  FFMA.FTZ R153, R153, UR40, -R9 ;  /* 0x0000002899997c23 */ /* 0x000fc20008010809 */
[--C-:B------:R-:W-:Y:S01]  /*6ad0*/  FFMA.FTZ R156, R156, UR40, -R9.reuse ;  /* 0x000000289c9c7c23 */ /* 0x100fe20008010809 */
[----:B------:R-:W-:-:S01]  /*6ae0*/  FFMA.FTZ R157, R157, UR40, -R9 ;  /* 0x000000289d9d7c23 */ /* 0x000fc20008010809 */
[----:B------:R-:W-:Y:S01]  /*6af0*/  QGMMA.64x128x32.F32.E4M3.E4M3 R24, R208, gdesc[UR4], R24, gsb0 ;  /* 0x01e00004d0187df3 */ /* 0x000fe20008000818 */
[----:B------:R-:W-:Y:S01]  /*6b00*/  UIADD3 UR6, UR10, 0x300, URZ ;  /* 0x000003000a067890 */ /* 0x000fe2000fffe03f */
[--C-:B------:R-:W-:Y:S01]  /*6b10*/  FFMA.FTZ R160, R160, UR40, -R9.reuse ;  /* 0x00000028a0a07c23 */ /* 0x100fe20008010809 */
[----:B------:R-:W-:Y:S01]  /*6b20*/  UMOV UR7, 0xc0000010 ;  /* 0xc000001000077882 */ /* 0x000fe20000000000 */
        /* <DEDUP_REMOVED lines=35> */
[----:B------:R-:W-:-:S01]  /*6d60*/  FFMA.FTZ R101, R6, R185, -8 ;  /* 0xc100000006657423 */ /* 0x000fc200000100b9 */
[----:B------:R-:W-:Y:S03]  /*6d70*/  MUFU.EX2 R8, R8 ;  /* 0x0000000800087308 */ /* 0x000fe60000000800 */
        /* <DEDUP_REMOVED lines=9> */
[--C-:B------:R-:W-:Y:S01]  /*6e10*/  FFMA.FTZ R170, R170, UR40, -R101.reuse ;  /* 0x00000028aaaa7c23 */ /* 0x100fe20008010865 */
[----:B------:R-:W-:-:S01]  /*6e20*/  FFMA.FTZ R171, R171, UR40, -R101 ;  /* 0x00000028abab7c23 */ /* 0x000fc20008010865 */
[--C-:B------:R-:W-:Y:S01]  /*6e30*/  FFMA.FTZ R174, R174, UR40, -R101.reuse ;  /* 0x00000028aeae7c23 */ /* 0x100fe20008010865 */
[----:B------:R-:W-:-:S01]  /*6e40*/  FFMA.FTZ R175, R175, UR40, -R101 ;  /* 0x00000028afaf7c23 */ /* 0x000fc20008010865 */
        /* <DEDUP_REMOVED lines=8> */
[----:B------:R-:W1:Y:S01]  /*6ed0*/  MUFU.EX2 R184, R184 ;  /* 0x000000b800b87308 */ /* 0x000e620000000800 */
[----:B0-----:R-:W-:-:S01]  /*6ee0*/  FFMA.FTZ R5, R8, R5, R11 ;  /* 0x0000000508057223 */ /* 0x001fc2000001000b */
        /* <DEDUP_REMOVED lines=14> */
[----:B------:R-:W2:Y:S01]  /*6fd0*/  MUFU.EX2 R185, R185 ;  /* 0x000000b900b97308 */ /* 0x000ea20000000800 */
[----:B-1----:R-:W-:-:S01]  /*6fe0*/  FFMA.FTZ R4, R7, R4, R184 ;  /* 0x0000000407047223 */ /* 0x002fc200000100b8 */
[--C-:B------:R-:W-:Y:S01]  /*6ff0*/  FFMA.FTZ R122, R122, UR40, -R101.reuse ;  /* 0x000000287a7a7c23 */ /* 0x100fe20008010865 */
[----:B------:R-:W-:-:S01]  /*7000*/  FFMA.FTZ R123, R123, UR40, -R101 ;  /* 0x000000287b7b7c23 */ /* 0x000fc20008010865 */
[--C-:B------:R-:W-:Y:S01]  /*7010*/  FFMA.FTZ R126, R126, UR40, -R101.reuse ;  /* 0x000000287e7e7c23 */ /* 0x100fe20008010865 */
[----:B------:R-:W-:-:S01]  /*7020*/  FFMA.FTZ R127, R127, UR40, -R101 ;  /* 0x000000287f7f7c23 */ /* 0x000fc20008010865 */
[--C-:B------:R-:W-:Y:S01]  /*7030*/  FFMA.FTZ R130, R130, UR40, -R101.reuse ;  /* 0x0000002882827c23 */ /* 0x100fe20008010865 */
[----:B------:R-:W-:-:S01]  /*7040*/  FFMA.FTZ R131, R131, UR40, -R101 ;  /* 0x0000002883837c23 */ /* 0x000fc20008010865 */
[----:B------:R-:W1:Y:S01]  /*7050*/  MUFU.EX2 R12, R12 ;  /* 0x0000000c000c7308 */ /* 0x000e620000000800 */
[----:B0-----:R-:W-:-:S01]  /*7060*/  FADD.FTZ R5, R10, R5 ;  /* 0x000000050a057221 */ /* 0x001fc20000010000 */
[--C-:B------:R-:W-:Y:S01]  /*7070*/  FFMA.FTZ R134, R134, UR40, -R101.reuse ;  /* 0x0000002886867c23 */ /* 0x100fe20008010865 */
[----:B------:R-:W-:-:S01]  /*7080*/  FFMA.FTZ R135, R135, UR40, -R101 ;  /* 0x0000002887877c23 */ /* 0x000fc20008010865 */
[--C-:B------:R-:W-:Y:S01]  /*7090*/  FFMA.FTZ R106, R106, UR40, -R101.reuse ;  /* 0x000000286a6a7c23 */ /* 0x100fe20008010865 */
[----:B------:R-:W-:-:S01]  /*70a0*/  FFMA.FTZ R107, R107, UR40, -R101 ;  /* 0x000000286b6b7c23 */ /* 0x000fc20008010865 */
[--C-:B------:R-:W-:Y:S01]  /*70b0*/  FFMA.FTZ R110, R110, UR40, -R101.reuse ;  /* 0x000000286e6e7c23 */ /* 0x100fe20008010865 */
[----:B------:R-:W-:-:S01]  /*70c0*/  FFMA.FTZ R111, R111, UR40, -R101 ;  /* 0x000000286f6f7c23 */ /* 0x000fc20008010865 */
[----:B------:R-:W0:Y:S01]  /*70d0*/  MUFU.EX2 R186, R186 ;  /* 0x000000ba00ba7308 */ /* 0x000e220000000800 */
[----:B--2---:R-:W-:-:S01]  /*70e0*/  FADD.FTZ R193, R185, R4 ;  /* 0x00000004b9c17221 */ /* 0x004fc20000010000 */
[--C-:B------:R-:W-:Y:S01]  /*70f0*/  FFMA.FTZ R114, R114, UR40, -R101.reuse ;  /* 0x0000002872727c23 */ /* 0x100fe20008010865 */
[----:B------:R-:W-:-:S01]  /*7100*/  FFMA.FTZ R115, R115, UR40, -R101 ;  /* 0x0000002873737c23 */ /* 0x000fc20008010865 */
[--C-:B------:R-:W-:Y:S01]  /*7110*/  FFMA.FTZ R118, R118, UR40, -R101.reuse ;  /* 0x0000002876767c23 */ /* 0x100fe20008010865 */
[----:B------:R-:W-:-:S01]  /*7120*/  FFMA.FTZ R119, R119, UR40, -R101 ;  /* 0x0000002877777c23 */ /* 0x000fc20008010865 */
[--C-:B------:R-:W-:Y:S01]  /*7130*/  FFMA.FTZ R90, R90, UR40, -R101.reuse ;  /* 0x000000285a5a7c23 */ /* 0x100fe20008010865 */
[----:B------:R-:W-:-:S01]  /*7140*/  FFMA.FTZ R91, R91, UR40, -R101 ;  /* 0x000000285b5b7c23 */ /* 0x000fc20008010865 */
[----:B------:R-:W2:Y:S01]  /*7150*/  MUFU.EX2 R13, R13 ;  /* 0x0000000d000d7308 */ /* 0x000ea20000000800 */
[----:B-1----:R-:W-:-:S01]  /*7160*/  FADD.FTZ R4, R12, R5 ;  /* 0x000000050c047221 */ /* 0x002fc20000010000 */
[--C-:B------:R-:W-:Y:S01]  /*7170*/  FFMA.FTZ R94, R94, UR40, -R101.reuse ;  /* 0x000000285e5e7c23 */ /* 0x100fe20008010865 */
[----:B------:R-:W-:-:S01]  /*7180*/  FFMA.FTZ R95, R95, UR40, -R101 ;  /* 0x000000285f5f7c23 */ /* 0x000fc20008010865 */
[----:B------:R-:W-:Y:S01]  /*7190*/  FFMA.FTZ R98, R98, UR40, -R101 ;  /* 0x0000002862627c23 */ /* 0x000fe20008010865 */
[----:B------:R-:W-:-:S02]  /*71a0*/  IMAD.U32 R195, RZ, RZ, UR51 ;  /* 0x00000033ffc37e24 */ /* 0x000fc4000f8e00ff */
[--C-:B------:R-:W-:Y:S01]  /*71b0*/  FFMA.FTZ R99, R99, UR40, -R101.reuse ;  /* 0x0000002863637c23 */ /* 0x100fe20008010865 */
[----:B------:R-:W-:-:S01]  /*71c0*/  FFMA.FTZ R102, R102, UR40, -R101 ;  /* 0x0000002866667c23 */ /* 0x000fc20008010865 */
[----:B------:R-:W1:Y:S01]  /*71d0*/  MUFU.EX2 R187, R187 ;  /* 0x000000bb00bb7308 */ /* 0x000e620000000800 */
[----:B0-----:R-:W-:-:S01]  /*71e0*/  FADD.FTZ R192, R186, R193 ;  /* 0x000000c1bac07221 */ /* 0x001fc20000010000 */
[----:B------:R-:W-:Y:S01]  /*71f0*/  @!P1 LEA R195, R195, UR39, 0x3 ;  /* 0x00000027c3c39c11 */ /* 0x000fe2000f8e18ff */
[----:B------:R-:W-:-:S05]  /*7200*/  FFMA.FTZ R101, R103, UR40, -R101 ;  /* 0x0000002867657c23 */ /* 0x000fca0008010865 */
[----:B------:R-:W0:Y:S01]  /*7210*/  MUFU.EX2 R14, R14 ;  /* 0x0000000e000e7308 */ /* 0x000e220000000800 */
[----:B--2---:R-:W-:-:S07]  /*7220*/  FADD.FTZ R5, R13, R4 ;  /* 0x000000040d057221 */ /* 0x004fce0000010000 */
[----:B------:R-:W2:Y:S01]  /*7230*/  MUFU.EX2 R188, R188 ;  /* 0x000000bc00bc7308 */ /* 0x000ea20000000800 */
[----:B-1----:R-:W-:-:S07]  /*7240*/  FADD.FTZ R193, R187, R192 ;  /* 0x000000c0bbc17221 */ /* 0x002fce0000010000 */
[----:B------:R-:W1:Y:S01]  /*7250*/  MUFU.EX2 R15, R15 ;  /* 0x0000000f000f7308 */ /* 0x000e620000000800 */
[----:B0-----:R-:W-:-:S01]  /*7260*/  FADD.FTZ R4, R14, R5 ;  /* 0x000000050e047221 */ /* 0x001fc20000010000 */
[----:B------:R-:W-:Y:S02]  /*7270*/  WARPGROUP.DEPBAR.LE gsb0, 0x0 ;  /* 0x00008000000079c5 */ /* 0x000fe40000010000 */
[----:B------:R-:W-:-:S04]  /*7280*/  WARPGROUP.ARRIVE ;  /* 0x00000000000079c5 */ /* 0x000fc80000000000 */
[----:B------:R-:W0:Y:S01]  /*7290*/  MUFU.EX2 R189, R189 ;  /* 0x000000bd00bd7308 */ /* 0x000e220000000800 */
[----:B--2---:R-:W-:-:S01]  /*72a0*/  FADD.FTZ R192, R188, R193 ;  /* 0x000000c1bcc07221 */ /* 0x004fc20000010000 */
[----:B------:R-:W-:Y:S01]  /*72b0*/  QGMMA.64x128x32.F32.E4M3.E4M3 R24, R212, gdesc[UR4], R24, gsb0 ;  /* 0x01e00004d4187df3 */ /* 0x000fe20008000818 */
[----:B------:R-:W-:Y:S01]  /*72c0*/  UIADD3 UR6, UR10, 0x400, URZ ;  /* 0x000004000a067890 */ /* 0x000fe2000fffe03f */
[----:B------:R-:W-:-:S04]  /*72d0*/  UMOV UR7, 0xc0000010 ;  /* 0xc000001000077882 */ /* 0x000fc80000000000 */
[----:B------:R-:W2:Y:S01]  /*72e0*/  MUFU.EX2 R20, R20 ;  /* 0x0000001400147308 */ /* 0x000ea20000000800 */
[----:B-1----:R-:W-:-:S07]  /*72f0*/  FADD.FTZ R5, R15, R4 ;  /* 0x000000040f057221 */ /* 0x002fce0000010000 */
[----:B------:R-:W1:Y:S01]  /*7300*/  MUFU.EX2 R190, R190 ;  /* 0x000000be00be7308 */ /* 0x000e620000000800 */
[----:B0-----:R-:W-:-:S07]  /*7310*/  FADD.FTZ R193, R189, R192 ;  /* 0x000000c0bdc17221 */ /* 0x001fce0000010000 */
[----:B------:R-:W0:Y:S01]  /*7320*/  MUFU.EX2 R21, R21 ;  /* 0x0000001500157308 */ /* 0x000e220000000800 */
[----:B--2---:R-:W-:-:S07]  /*7330*/  FADD.FTZ R4, R20, R5 ;  /* 0x0000000514047221 */ /* 0x004fce0000010000 */
        /* <DEDUP_REMOVED lines=29> */
[----:B--2---:R-:W-:-:S01]  /*7510*/  FADD.FTZ R193, R179, R192 ;  /* 0x000000c0b3c17221 */ /* 0x004fc20000010000 */
[----:B------:R-:W-:Y:S02]  /*7520*/  WARPGROUP.DEPBAR.LE gsb0, 0x0 ;  /* 0x00008000000079c5 */ /* 0x000fe40000010000 */
[----:B------:R-:W-:-:S04]  /*7530*/  WARPGROUP.ARRIVE ;  /* 0x00000000000079c5 */ /* 0x000fc80000000000 */
[----:B------:R-:W2:Y:S01]  /*7540*/  MUFU.EX2 R181, R181 ;  /* 0x000000b500b57308 */ /* 0x000ea20000000800 */
[----:B-1----:R-:W-:-:S01]  /*7550*/  FADD.FTZ R4, R180, R5 ;  /* 0x00000005b4047221 */ /* 0x002fc20000010000 */
[----:B------:R-:W-:Y:S01]  /*7560*/  QGMMA.64x128x32.F32.E4M3.E4M3 R24, R216, gdesc[UR4], R24, gsb0 ;  /* 0x01e00004d8187df3 */ /* 0x000fe20008000818 */
[----:B------:R-:W-:Y:S01]  /*7570*/  UIADD3 UR6, UR10, 0x500, URZ ;  /* 0x000005000a067890 */ /* 0x000fe2000fffe03f */
[----:B------:R-:W-:-:S04]  /*7580*/  UMOV UR7, 0xc0000010 ;  /* 0xc000001000077882 */ /* 0x000fc80000000000 */
        /* <DEDUP_REMOVED lines=40> */
[----:B0-----:R-:W-:-:S04]  /*7810*/  FADD.FTZ R193, R167, R192 ;  /* 0x000000c0a7c17221 */ /* 0x001fc80000010000 */
[----:B------:R-:W0:Y:S01]  /*7820*/  MUFU.EX2 R138, R138 ;  /* 0x0000008a008a7308 */ /* 0x000e220000000800 */
[----:B------:R-:W-:-:S07]  /*7830*/  UMOV UR7, 0xc0000010 ;  /* 0xc000001000077882 */ /* 0x000fce0000000000 */
        /* <DEDUP_REMOVED lines=34> */
[----:B------:R-:W-:Y:S02]  /*7a60*/  WARPGROUP.DEPBAR.LE gsb0, 0x0 ;  /* 0x00008000000079c5 */ /* 0x000fe40000010000 */
[----:B------:R-:W-:-:S04]  /*7a70*/  WARPGROUP.ARRIVE ;  /* 0x00000000000079c5 */ /* 0x000fc80000000000 */
[----:B------:R-:W0:Y:S01]  /*7a80*/  MUFU.EX2 R123, R123 ;  /* 0x0000007b007b7308 */ /* 0x000e220000000800 */
[----:B-1----:R-:W-:-:S01]  /*7a90*/  FADD.FTZ R192, R122, R193 ;  /* 0x000000c17ac07221 */ /* 0x002fc20000010000 */
[----:B------:R-:W-:Y:S06]  /*7aa0*/  QGMMA.64x128x32.F32.E4M3.E4M3 R24, R224, gdesc[UR4], R24, gsb0 ;  /* 0x01e00004e0187df3 */ /* 0x000fec0008000818 */
        /* <DEDUP_REMOVED lines=35> */
[----:B-1----:R-:W-:-:S01]  /*7ce0*/  FADD.FTZ R193, R107, R192 ;  /* 0x000000c06bc17221 */ /* 0x002fc20000010000 */
[----:B------:R-:W-:-:S06]  /*7cf0*/  WARPGROUP.DEPBAR.LE gsb0, 0x0 ;  /* 0x00008000000079c5 */ /* 0x000fcc0000010000 */
[----:B------:R-:W1:Y:S01]  /*7d00*/  MUFU.EX2 R109, R109 ;  /* 0x0000006d006d7308 */ /* 0x000e620000000800 */
[----:B--2---:R-:W-:-:S07]  /*7d10*/  FADD.FTZ R4, R108, R5 ;  /* 0x000000056c047221 */ /* 0x004fce0000010000 */
[----:B------:R-:W2:Y:S01]  /*7d20*/  MUFU.EX2 R111, R111 ;  /* 0x0000006f006f7308 */ /* 0x000ea20000000800 */
[----:B0-----:R-:W-:-:S07]  /*7d30*/  FADD.FTZ R192, R110, R193 ;  /* 0x000000c16ec07221 */ /* 0x001fce0000010000 */
[----:B------:R-:W0:Y:S01]  /*7d40*/  MUFU.EX2 R112, R112 ;  /* 0x0000007000707308 */ /* 0x000e220000000800 */
[----:B-1----:R-:W-:-:S01]  /*7d50*/  FADD.FTZ R5, R109, R4 ;  /* 0x000000046d057221 */ /* 0x002fc20000010000 */
[----:B------:R-:W-:-:S05]  /*7d60*/  IADD3 R4, -R22, 0xb, RZ ;  /* 0x0000000b16047810 */ /* 0x000fca0007ffe1ff */
[----:B------:R1:W-:Y:S06]  /*7d70*/  BAR.ARV R4, 0x100 ;  /* 0x000400040000751d */ /* 0x0003ec0000002000 */
[----:B------:R-:W3:Y:S01]  /*7d80*/  MUFU.EX2 R114, R114 ;  /* 0x0000007200727308 */ /* 0x000ee20000000800 */
[----:B--2---:R-:W-:-:S01]  /*7d90*/  FADD.FTZ R193, R111, R192 ;  /* 0x000000c06fc17221 */ /* 0x004fc20000010000 */
[----:B-1----:R-:W-:Y:S02]  /*7da0*/  @!P1 VIADD R4, R195, 0x2e840 ;  /* 0x0002e840c3049836 */ /* 0x002fe40000000000 */
[----:B0-----:R-:W-:-:S03]  /*7db0*/  FADD.FTZ R192, R112, R5 ;  /* 0x0000000570c07221 */ /* 0x001fc60000010000 */
[----:B------:R-:W-:Y:S01]  /*7dc0*/  @!P1 PRMT R4, RZ, 0x654, R4 ;  /* 0x00000654ff049816 */ /* 0x000fe20000000004 */
[----:B------:R-:W0:Y:S03]  /*7dd0*/  MUFU.EX2 R113, R113 ;  /* 0x0000007100717308 */ /* 0x000e260000000800 */
[----:B------:R1:W-:Y:S05]  /*7de0*/  @!P1 SYNCS.ARRIVE.TRANS64.RED.A1T0 RZ, [R4+URZ], RZ ;  /* 0x000000ff04ff99a7 */ /* 0x0003ea000810043f */
[----:B------:R-:W2:Y:S01]  /*7df0*/  MUFU.EX2 R115, R115 ;  /* 0x0000007300737308 */ /* 0x000ea20000000800 */
[----:B---3--:R-:W-:-:S07]  /*7e00*/  FADD.FTZ R194, R114, R193 ;  /* 0x000000c172c27221 */ /* 0x008fce0000010000 */
[----:B------:R-:W3:Y:S01]  /*7e10*/  MUFU.EX2 R116, R116 ;  /* 0x0000007400747308 */ /* 0x000ee20000000800 */
[----:B0-----:R-:W-:-:S07]  /*7e20*/  FADD.FTZ R5, R113, R192 ;  /* 0x000000c071057221 */ /* 0x001fce0000010000 */
[----:B------:R-:W0:Y:S01]  /*7e30*/  MUFU.EX2 R118, R118 ;  /* 0x0000007600767308 */ /* 0x000e220000000800 */
[----:B--2---:R-:W-:-:S07]  /*7e40*/  FADD.FTZ R193, R115, R194 ;  /* 0x000000c273c17221 */ /* 0x004fce0000010000 */
        /* <DEDUP_REMOVED lines=36> */
[----:B-1----:R-:W-:-:S03]  /*8090*/  FADD.FTZ R5, R9, R4 ;  /* 0x0000000409057221 */ /* 0x002fc60000010000 */
[----:B0-----:R-:W-:Y:S01]  /*80a0*/  FADD.FTZ R4, R101, R103 ;  /* 0x0000006765047221 */ /* 0x001fe20000010000 */
[----:B------:R-:W-:Y:S06]  /*80b0*/  @!P0 BRA `(.L_x_24) ;  /* 0x0000000000048947 */ /* 0x000fec0003800000 */
[----:B------:R-:W-:Y:S01]  /*80c0*/  BPT.TRAP 0x1 ;  /* 0x000000040000795c */ /* 0x000fe20000300000 */
.L_x_24:
[----:B------:R-:W-:Y:S01]  /*80d0*/  ULEA UR6, UR50, UR39, 0x3 ;  /* 0x0000002732067291 */ /* 0x000fe2000f8e183f */
[----:B------:R-:W-:Y:S01]  /*80e0*/  ISETP.LT.AND P1, PT, RZ, UR47, PT ;  /* 0x0000002fff007c0c */ /* 0x000fe2000bf21270 */
[----:B------:R-:W-:Y:S01]  /*80f0*/  UIADD3 UR7, UR47, -0x1, URZ ;  /* 0xffffffff2f077890 */ /* 0x000fe2000fffe03f */
[----:B------:R-:W-:Y:S01]  /*8100*/  F2FP.SATFINITE.E4M3.F32.PACK_AB_MERGE_C R9, R9, R100, RZ ;  /* 0x000000640909723e */ /* 0x000fe200048070ff */
[----:B------:R-:W-:Y:S01]  /*8110*/  UIADD3 UR6, UR6, 0x2e860, URZ ;  /* 0x0002e86006067890 */ /* 0x000fe2000fffe03f */
[----:B------:R-:W-:Y:S01]  /*8120*/  F2FP.SATFINITE.E4M3.F32.PACK_AB_MERGE_C R12, R13, R12, RZ ;  /* 0x0000000c0d0c723e */ /* 0x000fe200048070ff */
[----:B------:R-:W-:Y:S01]  /*8130*/  UMOV UR52, UR44 ;  /* 0x0000002c00347c82 */ /* 0x000fe20008000000 */
[----:B------:R-:W-:Y:S01]  /*8140*/  F2FP.SATFINITE.E4M3.F32.PACK_AB_MERGE_C R186, R187, R186, RZ ;  /* 0x000000babbba723e */ /* 0x000fe200048070ff */
[----:B------:R-:W-:Y:S01]  /*8150*/  UPRMT UR6, UR36, 0x654, UR6 ;  /* 0x0000065424067896 */ /* 0x000fe20008000006 */
[----:B------:R-:W-:Y:S01]  /*8160*/  F2FP.SATFINITE.E4M3.F32.PACK_AB_MERGE_C R20, R21, R20, RZ ;  /* 0x000000141514723e */ /* 0x000fe200048070ff */
[----:B------:R-:W-:Y:S01]  /*8170*/  UMOV UR47, UR7 ;  /* 0x00000007002f7c82 */ /* 0x000fe20008000000 */
[----:B------:R-:W-:Y:S01]  /*8180*/  F2FP.SATFINITE.E4M3.F32.PACK_AB_MERGE_C R190, R191, R190, RZ ;  /* 0x000000bebfbe723e */ /* 0x000fe200048070ff */
[----:B------:R-:W-:Y:S01]  /*8190*/  UMOV UR50, UR51 ;  /* 0x0000003300327c82 */ /* 0x000fe20008000000 */
[----:B------:R-:W-:Y:S01]  /*81a0*/  F2FP.SATFINITE.E4M3.F32.PACK_AB_MERGE_C R172, R173, R172, RZ ;  /* 0x000000acadac723e */ /* 0x000fe200048070ff */
[-C--:B------:R-:W-:Y:S01]  /*81b0*/  FMUL.FTZ R26, R26, R7.reuse ;  /* 0x000000071a1a7220 */ /* 0x080fe20000410000 */
[----:B------:R-:W-:Y:S01]  /*81c0*/  F2FP.SATFINITE.E4M3.F32.PACK_AB_MERGE_C R174, R175, R174, RZ ;  /* 0x000000aeafae723e */ /* 0x000fe200048070ff */
[-C--:B------:R-:W-:Y:S01]  /*81d0*/  FMUL.FTZ R27, R27, R7.reuse ;  /* 0x000000071b1b7220 */ /* 0x080fe20000410000 */
[----:B------:R-:W-:Y:S01]  /*81e0*/  F2FP.SATFINITE.E4M3.F32.PACK_AB_MERGE_C R180, R181, R180, RZ ;  /* 0x000000b4b5b4723e */ /* 0x000fe200048070ff */
[----:B------:R-:W-:Y:S01]  /*81f0*/  SYNCS.ARRIVE.TRANS64.RED.A1T0 RZ, [UR6], RZ ;  /* 0x000000ffffff79a7 */ /* 0x000fe20008100406 */
[----:B------:R-:W-:Y:S01]  /*8200*/  F2FP.SATFINITE.E4M3.F32.PACK_AB_MERGE_C R182, R183, R182, RZ ;  /* 0x000000b6b7b6723e */ /* 0x000fe200048070ff */
[-C--:B------:R-:W-:Y:S01]  /*8210*/  FMUL.FTZ R30, R30, R7.reuse ;  /* 0x000000071e1e7220 */ /* 0x080fe20000410000 */
        /* <DEDUP_REMOVED lines=38> */
[----:B------:R-:W-:Y:S01]  /*8480*/  F2FP.SATFINITE.E4M3.F32.PACK_AB_MERGE_C R226, R97, R96, R9 ;  /* 0x0000006061e2723e */ /* 0x000fe20004807009 */
[-C--:B------:R-:W-:Y:S01]  /*8490*/  FMUL.FTZ R70, R70, R7.reuse ;  /* 0x0000000746467220 */ /* 0x080fe20000410000 */
        /* <DEDUP_REMOVED lines=8> */
[----:B------:R-:W-:Y:S01]  /*8520*/  FMUL.FTZ R87, R87, R7 ;  /* 0x0000000757577220 */ /* 0x000fe20000410000 */
[----:B------:R-:W-:Y:S01]  /*8530*/  F2FP.SATFINITE.E4M3.F32.PACK_AB_MERGE_C R200, R10, R11, R12 ;  /* 0x0000000b0ac8723e */ /* 0x000fe2000480700c */
        /* <DEDUP_REMOVED lines=52> */
[-C--:B------:R-:W-:Y:S01]  /*8880*/  FMUL.FTZ R76, R76, R8.reuse ;  /* 0x000000084c4c7220 */ /* 0x080fe20000410000 */
[-C--:B------:R-:W-:Y:S01]  /*8890*/  FMUL.FTZ R77, R77, R8.reuse ;  /* 0x000000084d4d7220 */ /* 0x080fe20000410000 */
[-C--:B------:R-:W-:Y:S01]  /*88a0*/  FMUL.FTZ R80, R80, R8.reuse ;  /* 0x0000000850507220 */ /* 0x080fe20000410000 */
[-C--:B------:R-:W-:Y:S01]  /*88b0*/  FMUL.FTZ R81, R81, R8.reuse ;  /* 0x0000000851517220 */ /* 0x080fe20000410000 */
[-C--:B------:R-:W-:Y:S01]  /*88c0*/  FMUL.FTZ R84, R84, R8.reuse ;  /* 0x0000000854547220 */ /* 0x080fe20000410000 */
[----:B------:R-:W-:Y:S01]  /*88d0*/  FMUL.FTZ R85, R85, R8 ;  /* 0x0000000855557220 */ /* 0x000fe20000410000 */
[----:B------:R-:W-:-:S02]  /*88e0*/  IMAD.MOV.U32 R9, RZ, RZ, R6 ;  /* 0x000000ffff097224 */ /* 0x000fc400078e0006 */
[----:B------:R-:W-:Y:S01]  /*88f0*/  IMAD.MOV.U32 R7, RZ, RZ, R3 ;  /* 0x000000ffff077224 */ /* 0x000fe200078e0003 */
[----:B------:R-:W-:Y:S06]  /*8900*/  @P1 BRA `(.L_x_25) ;  /* 0xffffffc800841947 */ /* 0x000fec000383ffff */
.L_x_15:
[----:B------:R-:W-:Y:S06]  /*8910*/  BAR.ARV 0x8, 0x180 ;  /* 0x0206000000007b1d */ /* 0x000fec0000002000 */
[----:B------:R-:W-:Y:S05]  /*8920*/  @!P0 BRA `(.L_x_26) ;  /* 0x0000000000048947 */ /* 0x000fea0003800000 */
[----:B------:R-:W-:Y:S01]  /*8930*/  BPT.TRAP 0x1 ;  /* 0x000000040000795c */ /* 0x000fe20000300000 */
.L_x_26:
[----:B------:R-:W-:Y:S01]  /*8940*/  ULEA UR4, UR51, UR39, 0x3 ;  /* 0x0000002733047291 */ /* 0x000fe2000f8e183f */
[----:B------:R-:W-:-:S05]  /*8950*/  IMAD.U32 R0, RZ, RZ, UR44 ;  /* 0x0000002cff007e24 */ /* 0x000fca000f8e00ff */
[----:B------:R-:W-:-:S04]  /*8960*/  SHF.L.U32 R0, R0, 0x1f, RZ ;  /* 0x0000001f00007819 */ /* 0x000fc800000006ff */
[----:B------:R0:W1:Y:S01]  /*8970*/  SYNCS.PHASECHK.TRANS64.TRYWAIT P1, [UR4+0x2e850], R0 ;  /* 0x02e85000ff0075a7 */ /* 0x0000620008020144 */
[----:B------:R-:W-:Y:S05]  /*8980*/  @!P0 BRA `(.L_x_27) ;  /* 0x0000000000048947 */ /* 0x000fea0003800000 */
[----:B------:R-:W-:Y:S01]  /*8990*/  BPT.TRAP 0x1 ;  /* 0x000000040000795c */ /* 0x000fe20000300000 */
.L_x_27:
[----:B-1----:R-:W-:Y:S05]  /*89a0*/  @P1 BRA `(.L_x_28) ;  /* 0x0000000000081947 */ /* 0x002fea0003800000 */
[----:B------:R-:W1:Y:S02]  /*89b0*/  SYNCS.PHASECHK.TRANS64.TRYWAIT P1, [UR4+0x2e850], R0 ;  /* 0x02e85000ff0075a7 */ /* 0x000e640008020144 */
[----:B-1----:R-:W-:Y:S05]  /*89c0*/  @!P1 BRA `(.L_x_29) ;  /* 0x0000005c00709947 */ /* 0x002fea0003800000 */
.L_x_28:
[----:B------:R-:W-:Y:S01]  /*89d0*/  UIADD3 UR5, UR39, 0x400, URZ ;  /* 0x0000040027057890 */ /* 0x000fe2000fffe03f */
[----:B------:R-:W-:Y:S01]  /*89e0*/  WARPGROUP.ARRIVE ;  /* 0x00000000000079c5 */ /* 0x000fe20000000000 */
[----:B------:R-:W-:Y:S01]  /*89f0*/  UMOV UR7, 0xc0000010 ;  /* 0xc000001000077882 */ /* 0x000fe20000000000 */
[----:B-1----:R-:W-:Y:S01]  /*8a00*/  IMAD.MOV.U32 R7, RZ, RZ, 0x3f800000 ;  /* 0x3f800000ff077424 */ /* 0x002fe200078e00ff */
[----:B------:R-:W-:-:S04]  /*8a10*/  USHF.R.U32.HI UR5, URZ, 0x4, UR5 ;  /* 0x000000043f057899 */ /* 0x000fc80008011605 */
[----:B------:R-:W-:-:S04]  /*8a20*/  ULOP3.LUT UR5, UR5, 0x3fff, URZ, 0xc0, !UPT ;  /* 0x00003fff05057892 */ /* 0x000fc8000f8ec03f */
[----:B------:R-:W-:-:S04]  /*8a30*/  ULOP3.LUT UR5, UR5, 0x10000, URZ, 0xfc, !UPT ;  /* 0x0001000005057892 */ /* 0x000fc8000f8efc3f */
[----:B------:R-:W-:-:S07]  /*8a40*/  UIMAD UR5, UR51, 0x700, UR5 ;  /* 0x00000700330578a4 */ /* 0x000fce000f8e0205 */
[----:B------:R-:W-:Y:S02]  /*8a50*/  UMOV UR6, UR5 ;  /* 0x0000000500067c82 */ /* 0x000fe40008000000 */
[----:B------:R-:W-:Y:S01]  /*8a60*/  QGMMA.64x128x32.F32.E4M3.E4M3 R24, R200, gdesc[UR4], R24, gsb0 ;  /* 0x01e00004c8187df3 */ /* 0x000fe20008000818 */
[----:B------:R-:W-:Y:S01]  /*8a70*/  UIADD3 UR6, UR5, 0x100, URZ ;  /* 0x0000010005067890 */ /* 0x000fe2000fffe03f */
[----:B------:R-:W-:Y:S01]  /*8a80*/  UMOV UR7, 0xc0000010 ;  /* 0xc000001000077882 */ /* 0x000fe20000000000 */
[----:B------:R-:W-:Y:S02]  /*8a90*/  WARPGROUP.DEPBAR.LE gsb0, 0x0 ;  /* 0x00008000000079c5 */ /* 0x000fe40000010000 */
[----:B------:R-:W-:-:S07]  /*8aa0*/  WARPGROUP.ARRIVE ;  /* 0x00000000000079c5 */ /* 0x000fce0000000000 */
        /* <DEDUP_REMOVED lines=11> */
[----:B------:R-:W-:Y:S02]  /*8b60*/  ULDC.64 UR6, c[0x0][0x9a0] ;  /* 0x0002680000067ab9 */ /* 0x000fe40000000a00 */
[----:B------:R-:W-:-:S04]  /*8b70*/  UISETP.NE.U32.AND UP0, UPT, UR6, URZ, UPT ;  /* 0x0000003f0600728c */ /* 0x000fc8000bf05070 */
[----:B------:R-:W-:-:S06]  /*8b80*/  UISETP.NE.AND.EX UP0, UPT, UR7, URZ, UPT, UP0 ;  /* 0x0000003f0700728c */ /* 0x000fcc000bf05300 */
[----:B------:R-:W-:-:S05]  /*8b90*/  PLOP3.LUT P1, PT, PT, PT, UP0, 0x80, 0x0 ;  /* 0x000000000000781c */ /* 0x000fca0003f2f008 */
[----:B------:R-:W-:Y:S01]  /*8ba0*/  @UP0 USHF.R.S32.HI UR10, URZ, 0x1f, UR42 ;  /* 0x0000001f3f0a0899 */ /* 0x000fe2000801142a */
[----:B------:R-:W-:Y:S01]  /*8bb0*/  @UP0 ULDC.64 UR12, c[0x0][0x9c8] ;  /* 0x00027200000c0ab9 */ /* 0x000fe20000000a00 */
[----:B------:R-:W-:Y:S02]  /*8bc0*/  @UP0 UIADD3 UR8, -UR42, URZ, URZ ;  /* 0x0000003f2a080290 */ /* 0x000fe4000fffe13f */
[----:B------:R-:W-:Y:S01]  /*8bd0*/  @UP0 UIMAD UR10, UR10, UR12, URZ ;  /* 0x0000000c0a0a02a4 */ /* 0x000fe2000f8e023f */
[----:B------:R-:W-:Y:S02]  /*8be0*/  @UP0 ULDC UR9, c[0x0][0xc44] ;  /* 0x0003110000090ab9 */ /* 0x000fe40000000800 */
[----:B------:R-:W-:Y:S02]  /*8bf0*/  @UP0 UIMAD UR11, UR9, UR8, UR43 ;  /* 0x00000008090b02a4 */ /* 0x000fe4000f8e022b */
[----:B------:R-:W-:Y:S02]  /*8c00*/  @UP0 UIMAD.WIDE.U32 UR8, UR42, UR12, URZ ;  /* 0x0000000c2a0802a5 */ /* 0x000fe4000f8e003f */
[----:B------:R-:W-:-:S02]  /*8c10*/  @UP0 UIMAD UR10, UR42, UR13, UR10 ;  /* 0x0000000d2a0a02a4 */ /* 0x000fc4000f8e020a */
[----:B------:R-:W-:Y:S02]  /*8c20*/  @UP0 USHF.R.S32.HI UR14, URZ, 0x1f, UR11 ;  /* 0x0000001f3f0e0899 */ /* 0x000fe4000801140b */
[----:B------:R-:W-:Y:S01]  /*8c30*/  @UP0 UIADD3 UR9, UR9, UR10, URZ ;  /* 0x0000000a09090290 */ /* 0x000fe2000fffe03f */
[----:B------:R-:W-:Y:S02]  /*8c40*/  @UP0 ULDC.64 UR12, c[0x0][0x9d0] ;  /* 0x00027400000c0ab9 */ /* 0x000fe40000000a00 */
[----:B------:R-:W-:Y:S02]  /*8c50*/  @UP0 UIMAD UR10, UR14, UR12, URZ ;  /* 0x0000000c0e0a02a4 */ /* 0x000fe4000f8e023f */
[----:B------:R-:W-:Y:S02]  /*8c60*/  @UP0 UIMAD.WIDE.U32 UR8, UR11, UR12, UR8 ;  /* 0x0000000c0b0802a5 */ /* 0x000fe4000f8e0008 */
[----:B------:R-:W-:Y:S02]  /*8c70*/  @UP0 UIMAD UR10, UR11, UR13, UR10 ;  /* 0x0000000d0b0a02a4 */ /* 0x000fe4000f8e020a */
[----:B------:R-:W-:-:S02]  /*8c80*/  @UP0 ULEA UR6, UP1, UR8, UR6, 0x2 ;  /* 0x0000000608060291 */ /* 0x000fc4000f82103f */
[----:B------:R-:W-:-:S04]  /*8c90*/  @UP0 UIADD3 UR9, UR9, UR10, URZ ;  /* 0x0000000a09090290 */ /* 0x000fc8000fffe03f */
[----:B------:R-:W-:Y:S01]  /*8ca0*/  IMAD.U32 R8, RZ, RZ, UR6 ;  /* 0x00000006ff087e24 */ /* 0x000fe2000f8e00ff */
[----:B------:R-:W-:Y:S02]  /*8cb0*/  @UP0 ULEA.HI.X UR7, UR8, UR7, UR9, 0x2, UP1 ;  /* 0x0000000708070291 */ /* 0x000fe400088f1409 */
[----:B------:R-:W-:-:S04]  /*8cc0*/  UIADD3 UR6, UR5, 0x400, URZ ;  /* 0x0000040005067890 */ /* 0x000fc8000fffe03f */
[----:B------:R-:W-:Y:S01]  /*8cd0*/  IMAD.U32 R9, RZ, RZ, UR7 ;  /* 0x00000007ff097e24 */ /* 0x000fe2000f8e00ff */
[----:B------:R-:W-:-:S04]  /*8ce0*/  UMOV UR7, 0xc0000010 ;  /* 0xc000001000077882 */ /* 0x000fc80000000000 */
[----:B------:R1:W2:Y:S01]  /*8cf0*/  @P1 LDG.E R7, desc[UR48][R8.64] ;  /* 0x0000003008071981 */ /* 0x0002a2000c1e1900 */
[----:B------:R-:W-:Y:S02]  /*8d00*/  WARPGROUP.DEPBAR.LE gsb0, 0x0 ;  /* 0x00008000000079c5 */ /* 0x000fe40000010000 */
[----:B------:R-:W-:-:S06]  /*8d10*/  WARPGROUP.ARRIVE ;  /* 0x00000000000079c5 */ /* 0x000fcc0000000000 */
[----:B------:R-:W-:Y:S01]  /*8d20*/  QGMMA.64x128x32.F32.E4M3.E4M3 R24, R216, gdesc[UR4], R24, gsb0 ;  /* 0x01e00004d8187df3 */ /* 0x000fe20008000818 */
[----:B------:R-:W-:Y:S01]  /*8d30*/  UIADD3 UR6, UR5, 0x500, URZ ;  /* 0x0000050005067890 */ /* 0x000fe2000fffe03f */
[----:B------:R-:W-:Y:S01]  /*8d40*/  UMOV UR7, 0xc0000010 ;  /* 0xc000001000077882 */ /* 0x000fe20000000000 */
[----:B0-----:R-:W0:Y:S04]  /*8d50*/  SHFL.BFLY PT, R0, R5, 0x2, 0x1f ;  /* 0x0c401f0005007f89 */ /* 0x001e2800000e0000 */
[----:B------:R-:W3:Y:S01]  /*8d60*/  SHFL.BFLY PT, R11, R4, 0x2, 0x1f ;  /* 0x0c401f00040b7f89 */ /* 0x000ee200000e0000 */
[----:B------:R-:W-:Y:S02]  /*8d70*/  WARPGROUP.DEPBAR.LE gsb0, 0x0 ;  /* 0x00008000000079c5 */ /* 0x000fe40000010000 */
[----:B------:R-:W-:-:S06]  /*8d80*/  WARPGROUP.ARRIVE ;  /* 0x00000000000079c5 */ /* 0x000fcc0000000000 */
[----:B------:R-:W-:Y:S01]  /*8d90*/  QGMMA.64x128x32.F32.E4M3.E4M3 R24, R220, gdesc[UR4], R24, gsb0 ;  /* 0x01e00004dc187df3 */ /* 0x000fe20008000818 */
[----:B------:R-:W-:Y:S01]  /*8da0*/  UIADD3 UR6, UR5, 0x600, URZ ;  /* 0x0000060005067890 */ /* 0x000fe2000fffe03f */
[----:B------:R-:W-:Y:S01]  /*8db0*/  UMOV UR7, 0xc0000010 ;  /* 0xc000001000077882 */ /* 0x000fe20000000000 */
[----:B0-----:R-:W-:-:S01]  /*8dc0*/  FADD.FTZ R0, R0, R5 ;  /* 0x0000000500007221 */ /* 0x001fc20000010000 */
[----:B---3--:R-:W-:-:S04]  /*8dd0*/  FADD.FTZ R11, R11, R4 ;  /* 0x000000040b0b7221 */ /* 0x008fc80000010000 */
[----:B-1----:R-:W0:Y:S04]  /*8de0*/  SHFL.BFLY PT, R9, R0, 0x1, 0x1f ;  /* 0x0c201f0000097f89 */ /* 0x002e2800000e0000 */
[----:B------:R-:W1:Y:S01]  /*8df0*/  SHFL.BFLY PT, R8, R11, 0x1, 0x1f ;  /* 0x0c201f000b087f89 */ /* 0x000e6200000e0000 */
[----:B0-----:R-:W-:-:S01]  /*8e00*/  FADD.FTZ R10, R0, R9 ;  /* 0x00000009000a7221 */ /* 0x001fc20000010000 */
[----:B-1----:R-:W-:-:S04]  /*8e10*/  FADD.FTZ R13, R11, R8 ;  /* 0x000000080b0d7221 */ /* 0x002fc80000010000 */
[C---:B------:R-:W-:Y:S01]  /*8e20*/  FSETP.NE.FTZ.AND P1, PT, R10.reuse, RZ, PT ;  /* 0x000000ff0a00720b */ /* 0x040fe20003f35000 */
[----:B------:R-:W-:Y:S01]  /*8e30*/  FMUL.FTZ R5, R10, 0.00390625 ;  /* 0x3b8000000a057820 */ /* 0x000fe20000410000 */
[----:B------:R-:W-:Y:S01]  /*8e40*/  FMUL.FTZ R14, R13, 0.00390625 ;  /* 0x3b8000000d0e7820 */ /* 0x000fe20000410000 */
[----:B------:R-:W-:-:S03]  /*8e50*/  IMAD.MOV.U32 R8, RZ, RZ, RZ ;  /* 0x000000ffff087224 */ /* 0x000fc600078e00ff */
[----:B------:R-:W-:Y:S02]  /*8e60*/  FSETP.NE.FTZ.AND P2, PT, R5, RZ, PT ;  /* 0x000000ff0500720b */ /* 0x000fe40003f55000 */
[----:B------:R-:W-:-:S05]  /*8e70*/  FSETP.NE.FTZ.AND P3, PT, R14, RZ, PT ;  /* 0x000000ff0e00720b */ /* 0x000fca0003f75000 */
[----:B------:R-:W-:Y:S01]  /*8e80*/  @P1 MUFU.RCP R8, R10 ;  /* 0x0000000a00081308 */ /* 0x000fe20000001000 */
[----:B------:R-:W-:Y:S01]  /*8e90*/  FSETP.NE.FTZ.AND P1, PT, R13, RZ, PT ;  /* 0x000000ff0d00720b */ /* 0x000fe20003f35000 */
[----:B------:R-:W-:Y:S01]  /*8ea0*/  IMAD.MOV.U32 R12, RZ, RZ, RZ ;  /* 0x000000ffff0c7224 */ /* 0x000fe200078e00ff */
[----:B------:R-:W-:Y:S02]  /*8eb0*/  WARPGROUP.DEPBAR.LE gsb0, 0x0 ;  /* 0x00008000000079c5 */ /* 0x000fe40000010000 */
[----:B------:R-:W-:-:S06]  /*8ec0*/  WARPGROUP.ARRIVE ;  /* 0x00000000000079c5 */ /* 0x000fcc0000000000 */
[----:B------:R-:W-:Y:S01]  /*8ed0*/  QGMMA.64x128x32.F32.E4M3.E4M3 R24, R224, gdesc[UR4], R24, gsb0 ;  /* 0x01e00004e0187df3 */ /* 0x000fe20008000818 */
[----:B------:R-:W0:Y:S08]  /*8ee0*/  @P2 MUFU.LG2 R5, R5 ;  /* 0x0000000500052308 */ /* 0x000e300000000c00 */
[----:B------:R-:W1:Y:S08]  /*8ef0*/  @P3 MUFU.LG2 R9, R14 ;  /* 0x0000000e00093308 */ /* 0x000e700000000c00 */
[----:B------:R-:W3:Y:S01]  /*8f00*/  @P1 MUFU.RCP R12, R13 ;  /* 0x0000000d000c1308 */ /* 0x000ee20000001000 */
[----:B------:R-:W-:-:S02]  /*8f10*/  IMAD.U32 R11, RZ, RZ, UR40 ;  /* 0x00000028ff0b7e24 */ /* 0x000fc4000f8e00ff */
[----:B------:R-:W-:Y:S02]  /*8f20*/  IMAD.U32 R20, RZ, RZ, UR40 ;  /* 0x00000028ff147e24 */ /* 0x000fe4000f8e00ff */
[----:B0-----:R-:W-:Y:S01]  /*8f30*/  @P2 FMUL.FTZ R5, R5, 0.69314718246459960938 ;  /* 0x3f31721805052820 */ /* 0x001fe20000410000 */
[----:B------:R-:W-:Y:S01]  /*8f40*/  @P2 FMUL.FTZ R10, R11, 0.69314718246459960938 ;  /* 0x3f3172180b0a2820 */ /* 0x000fe20000410000 */
[----:B------:R-:W-:Y:S01]  /*8f50*/  @P3 FMUL.FTZ R20, R20, 0.69314718246459960938 ;  /* 0x3f31721814143820 */ /* 0x000fe20000410000 */
[----:B-1----:R-:W-:Y:S01]  /*8f60*/  @P3 FMUL.FTZ R9, R9, 0.69314718246459960938 ;  /* 0x3f31721809093820 */ /* 0x002fe20000410000 */
[----:B------:R-:W-:Y:S02]  /*8f70*/  IMAD.MOV.U32 R4, RZ, RZ, -0x800000 ;  /* 0xff800000ff047424 */ /* 0x000fe400078e00ff */
[----:B------:R-:W-:Y:S01]  /*8f80*/  @P2 FFMA.FTZ R4, R10, R3, R5 ;  /* 0x000000030a042223 */ /* 0x000fe20000010005 */
[----:B------:R-:W-:Y:S02]  /*8f90*/  IMAD.MOV.U32 R0, RZ, RZ, -0x800000 ;  /* 0xff800000ff007424 */ /* 0x000fe400078e00ff */
[----:B------:R-:W-:Y:S01]  /*8fa0*/  @P3 FFMA.FTZ R0, R20, R6, R9 ;  /* 0x0000000614003223 */ /* 0x000fe20000010009 */
[-C--:B--2---:R-:W-:Y:S01]  /*8fb0*/  FMUL.FTZ R11, R8, R7.reuse ;  /* 0x00000007080b7220 */ /* 0x084fe20000410000 */
[----:B---3--:R-:W-:Y:S01]  /*8fc0*/  FMUL.FTZ R88, R12, R7 ;  /* 0x000000070c587220 */ /* 0x008fe20000410000 */
[----:B------:R-:W-:-:S02]  /*8fd0*/  WARPGROUP.DEPBAR.LE gsb0, 0x0 ;  /* 0x00008000000079c5 */ /* 0x000fc40000010000 */
[----:B------:R-:W-:Y:S05]  /*8fe0*/  @!P0 BRA `(.L_x_30) ;  /* 0x0000000000048947 */ /* 0x000fea0003800000 */
[----:B------:R-:W-:Y:S01]  /*8ff0*/  BPT.TRAP 0x1 ;  /* 0x000000040000795c */ /* 0x000fe20000300000 */
.L_x_30:
[----:B------:R-:W0:Y:S01]  /*9000*/  S2R R89, SR_TID.X ;  /* 0x0000000000597919 */ /* 0x000e220000002100 */
[----:B------:R-:W-:Y:S01]  /*9010*/  ULDC.64 UR6, c[0x4][0x38] ;  /* 0x01000e0000067ab9 */ /* 0x000fe20000000a00 */
[----:B------:R-:W1:Y:S01]  /*9020*/  S2UR UR5, SR_SWINHI ;  /* 0x00000000000579c3 */ /* 0x000e620000002f00 */
[-C--:B------:R-:W-:Y:S01]  /*9030*/  FMUL.FTZ R8, R24, R11.reuse ;  /* 0x0000000b18087220 */ /* 0x080fe20000410000 */
[-C--:B------:R-:W-:Y:S01]  /*9040*/  FMUL.FTZ R9, R29, R11.reuse ;  /* 0x0000000b1d097220 */ /* 0x080fe20000410000 */
[-C--:B------:R-:W-:Y:S01]  /*9050*/  FMUL.FTZ R14, R32, R11.reuse ;  /* 0x0000000b200e7220 */ /* 0x080fe20000410000 */
[-C--:B------:R-:W-:Y:S01]  /*9060*/  FMUL.FTZ R21, R37, R11.reuse ;  /* 0x0000000b25157220 */ /* 0x080fe20000410000 */
[-C--:B------:R-:W-:Y:S01]  /*9070*/  FMUL.FTZ R5, R28, R11.reuse ;  /* 0x0000000b1c057220 */ /* 0x080fe20000410000 */
[-C--:B------:R-:W-:Y:S01]  /*9080*/  FMUL.FTZ R13, R36, R11.reuse ;  /* 0x0000000b240d7220 */ /* 0x080fe20000410000 */
[----:B------:R-:W-:Y:S01]  /*9090*/  FMUL.FTZ R10, R25, R11 ;  /* 0x0000000b190a7220 */ /* 0x000fe20000410000 */
[-C--:B------:R-:W-:Y:S01]  /*90a0*/  FMUL.FTZ R12, R27, R88.reuse ;  /* 0x000000581b0c7220 */ /* 0x080fe20000410000 */
[-C--:B------:R-:W-:Y:S01]  /*90b0*/  FMUL.FTZ R20, R34, R88.reuse ;  /* 0x0000005822147220 */ /* 0x080fe20000410000 */
[----:B------:R-:W-:Y:S01]  /*90c0*/  FMUL.FTZ R15, R38, R88 ;  /* 0x00000058260f7220 */ /* 0x000fe20000410000 */
[----:B------:R-:W-:Y:S01]  /*90d0*/  ULDC.64 UR8, c[0x0][0xb90] ;  /* 0x0002e40000087ab9 */ /* 0x000fe20000000a00 */
[----:B------:R-:W-:Y:S01]  /*90e0*/  USHF.R.S32.HI UR14, URZ, 0x1f, UR42 ;  /* 0x0000001f3f0e7899 */ /* 0x000fe2000801142a */
[----:B------:R-:W-:Y:S01]  /*90f0*/  ULDC.64 UR10, c[0x0][0xb98] ;  /* 0x0002e600000a7ab9 */ /* 0x000fe20000000a00 */
[----:B0-----:R-:W-:-:S05]  /*9100*/  IMAD.SHL.U32 R3, R89, 0x4, RZ ;  /* 0x0000000459037824 */ /* 0x001fca00078e00ff */
[----:B------:R-:W-:-:S04]  /*9110*/  LOP3.LUT R3, R3, 0xc, RZ, 0xc0, !PT ;  /* 0x0000000c03037812 */ /* 0x000fc800078ec0ff */
[----:B------:R-:W-:-:S05]  /*9120*/  IADD3 R6, P0, R3, UR6, RZ ;  /* 0x0000000603067c10 */ /* 0x000fca000ff1e0ff */
[----:B------:R-:W-:-:S05]  /*9130*/  IMAD.X R7, RZ, RZ, UR7, P0 ;  /* 0x00000007ff077e24 */ /* 0x000fca00080e06ff */
[----:B------:R0:W2:Y:S01]  /*9140*/  LDG.E.CONSTANT R3, desc[UR48][R6.64] ;  /* 0x0000003006037981 */ /* 0x0000a2000c1e9900 */
        /* <DEDUP_REMOVED lines=9> */
[-C--:B0-----:R-:W-:Y:S01]  /*91e0*/  FMUL.FTZ R6, R30, R88.reuse ;  /* 0x000000581e067220 */ /* 0x081fe20000410000 */
        /* <DEDUP_REMOVED lines=19> */
[-C--:B------:R-:W-:Y:S01]  /*9320*/  FMUL.FTZ R26, R35, R88.reuse ;  /* 0x00000058231a7220 */ /* 0x080fe20000410000 */
[-C--:B------:R-:W-:Y:S01]  /*9330*/  FMUL.FTZ R27, R46, R88.reuse ;  /* 0x000000582e1b7220 */ /* 0x080fe20000410000 */
[-C--:B------:R-:W-:Y:S01]  /*9340*/  FMUL.FTZ R30, R42, R88.reuse ;  /* 0x000000582a1e7220 */ /* 0x080fe20000410000 */
[----:B------:R-:W-:Y:S01]  /*9350*/  F2FP.BF16.F32.PACK_AB R6, R6, R7 ;  /* 0x000000070606723e */ /* 0x000fe200000010ff */
[----:B------:R-:W-:Y:S01]  /*9360*/  UMOV UR6, UR39 ;  /* 0x0000002700067c82 */ /* 0x000fe20008000000 */
[----:B-1----:R-:W-:Y:S01]  /*9370*/  UMOV UR7, UR5 ;  /* 0x0000000500077c82 */ /* 0x002fe20008000000 */
[----:B------:R-:W-:Y:S01]  /*9380*/  LOP3.LUT P0, R7, R89, 0x3, RZ, 0xc0, !PT ;  /* 0x0000000359077812 */ /* 0x000fe2000780c0ff */
[----:B------:R-:W-:Y:S01]  /*9390*/  FMUL.FTZ R31, R47, R88 ;  /* 0x000000582f1f7220 */ /* 0x000fe20000410000 */
[----:B------:R-:W-:Y:S01]  /*93a0*/  F2FP.BF16.F32.PACK_AB R5, R5, R8 ;  /* 0x000000080505723e */ /* 0x000fe200000010ff */
[----:B------:R-:W-:Y:S01]  /*93b0*/  FMUL.FTZ R34, R43, R88 ;  /* 0x000000582b227220 */ /* 0x000fe20000410000 */
[----:B------:R-:W-:Y:S01]  /*93c0*/  F2FP.BF16.F32.PACK_AB R11, R11, R12 ;  /* 0x0000000c0b0b723e */ /* 0x000fe200000010ff */
[----:B------:R-:W-:Y:S01]  /*93d0*/  FMUL.FTZ R46, R58, R88 ;  /* 0x000000583a2e7220 */ /* 0x000fe20000410000 */
[----:B------:R-:W-:Y:S01]  /*93e0*/  F2FP.BF16.F32.PACK_AB R8, R25, R26 ;  /* 0x0000001a1908723e */ /* 0x000fe200000010ff */
[----:B------:R-:W-:Y:S01]  /*93f0*/  IMAD.U32 R26, RZ, RZ, UR6 ;  /* 0x00000006ff1a7e24 */ /* 0x000fe2000f8e00ff */
[----:B------:R-:W-:Y:S01]  /*9400*/  F2FP.BF16.F32.PACK_AB R30, R27, R30 ;  /* 0x0000001e1b1e723e */ /* 0x000fe200000010ff */
[----:B------:R-:W-:Y:S01]  /*9410*/  IMAD.U32 R27, RZ, RZ, UR7 ;  /* 0x00000007ff1b7e24 */ /* 0x000fe2000f8e00ff */
[----:B------:R-:W-:Y:S01]  /*9420*/  ISETP.EQ.OR P0, PT, R7, 0x3, !P0 ;  /* 0x000000030700780c */ /* 0x000fe20004702670 */
[-C--:B------:R-:W-:Y:S01]  /*9430*/  FMUL.FTZ R58, R67, R88.reuse ;  /* 0x00000058433a7220 */ /* 0x080fe20000410000 */
[----:B------:R-:W-:Y:S01]  /*9440*/  FMUL.FTZ R67, R86, R88 ;  /* 0x0000005856437220 */ /* 0x000fe20000410000 */
[----:B------:R-:W-:Y:S01]  /*9450*/  F2FP.BF16.F32.PACK_AB R31, R31, R34 ;  /* 0x000000221f1f723e */ /* 0x000fe200000010ff */
[-C--:B------:R-:W-:Y:S01]  /*9460*/  FMUL.FTZ R43, R62, R88.reuse ;  /* 0x000000583e2b7220 */ /* 0x080fe20000410000 */
[----:B------:R-:W-:Y:S01]  /*9470*/  SEL R84, R6, R11, P0 ;  /* 0x0000000b06547207 */ /* 0x000fe20000000000 */
[----:B------:R-:W-:Y:S01]  /*9480*/  FMUL.FTZ R35, R54, R88 ;  /* 0x0000005836237220 */ /* 0x000fe20000410000 */
[----:B------:R-:W-:Y:S01]  /*9490*/  SEL R86, R11, R6, P0 ;  /* 0x000000060b567207 */ /* 0x000fe20000000000 */
[----:B------:R-:W-:Y:S01]  /*94a0*/  IMAD.WIDE R6, R230, 0x2, R26 ;  /* 0x00000002e6067825 */ /* 0x000fe200078e021a */
[----:B------:R-:W-:-:S03]  /*94b0*/  F2FP.BF16.F32.PACK_AB R10, R9, R10 ;  /* 0x0000000a090a723e */ /* 0x000fc600000010ff */
[-C--:B------:R-:W-:Y:S01]  /*94c0*/  FMUL.FTZ R38, R50, R88.reuse ;  /* 0x0000005832267220 */ /* 0x080fe20000410000 */
[----:B------:R-:W-:Y:S01]  /*94d0*/  SEL R92, R30, R31, P0 ;  /* 0x0000001f1e5c7207 */ /* 0x000fe20000000000 */
[----:B------:R-:W-:Y:S01]  /*94e0*/  FMUL.FTZ R39, R55, R88 ;  /* 0x0000005837277220 */ /* 0x000fe20000410000 */
[----:B------:R-:W-:Y:S01]  /*94f0*/  SEL R94, R31, R30, P0 ;  /* 0x0000001e1f5e7207 */ /* 0x000fe20000000000 */
[----:B------:R-:W-:Y:S01]  /*9500*/  FMUL.FTZ R42, R51, R88 ;  /* 0x00000058332a7220 */ /* 0x000fe20000410000 */
[----:B------:R-:W-:Y:S01]  /*9510*/  F2FP.BF16.F32.PACK_AB R15, R15, R20 ;  /* 0x000000140f0f723e */ /* 0x000fe200000010ff */
[-C--:B------:R-:W-:Y:S01]  /*9520*/  FMUL.FTZ R47, R63, R88.reuse ;  /* 0x000000583f2f7220 */ /* 0x080fe20000410000 */
[----:B------:R-:W-:Y:S01]  /*9530*/  IADD3 R31, P6, R6, 0x4060, RZ ;  /* 0x00004060061f7810 */ /* 0x000fe20007fde0ff */
[-C--:B------:R-:W-:Y:S01]  /*9540*/  FMUL.FTZ R50, R59, R88.reuse ;  /* 0x000000583b327220 */ /* 0x080fe20000410000 */
[-C--:B------:R-:W-:Y:S01]  /*9550*/  FMUL.FTZ R51, R70, R88.reuse ;  /* 0x0000005846337220 */ /* 0x080fe20000410000 */
[-C--:B------:R-:W-:Y:S01]  /*9560*/  FMUL.FTZ R54, R66, R88.reuse ;  /* 0x0000005842367220 */ /* 0x080fe20000410000 */
[-C--:B------:R-:W-:Y:S01]  /*9570*/  FMUL.FTZ R55, R71, R88.reuse ;  /* 0x0000005847377220 */ /* 0x080fe20000410000 */
[----:B------:R-:W-:Y:S01]  /*9580*/  FMUL.FTZ R62, R74, R88 ;  /* 0x000000584a3e7220 */ /* 0x000fe20000410000 */
[----:B------:R-:W-:Y:S01]  /*9590*/  F2FP.BF16.F32.PACK_AB R43, R43, R46 ;  /* 0x0000002e2b2b723e */ /* 0x000fe200000010ff */
[-C--:B------:R-:W-:Y:S01]  /*95a0*/  FMUL.FTZ R59, R78, R88.reuse ;  /* 0x000000584e3b7220 */ /* 0x080fe20000410000 */
[----:B------:R-:W-:Y:S01]  /*95b0*/  F2FP.BF16.F32.PACK_AB R49, R48, R49 ;  /* 0x000000313031723e */ /* 0x000fe200000010ff */
[-C--:B------:R-:W-:Y:S01]  /*95c0*/  FMUL.FTZ R63, R79, R88.reuse ;  /* 0x000000584f3f7220 */ /* 0x080fe20000410000 */
[-C--:B------:R-:W-:Y:S01]  /*95d0*/  FMUL.FTZ R66, R75, R88.reuse ;  /* 0x000000584b427220 */ /* 0x080fe20000410000 */
[-C--:B------:R-:W-:Y:S01]  /*95e0*/  FMUL.FTZ R70, R82, R88.reuse ;  /* 0x0000005852467220 */ /* 0x080fe20000410000 */
[-C--:B------:R-:W-:Y:S01]  /*95f0*/  FMUL.FTZ R71, R87, R88.reuse ;  /* 0x0000005857477220 */ /* 0x080fe20000410000 */
[----:B------:R-:W-:Y:S01]  /*9600*/  FMUL.FTZ R74, R83, R88 ;  /* 0x00000058534a7220 */ /* 0x000fe20000410000 */
[----:B------:R-:W-:Y:S01]  /*9610*/  SEL R46, R5, R10, P0 ;  /* 0x0000000a052e7207 */ /* 0x000fe20000000000 */
[----:B------:R-:W0:Y:S01]  /*9620*/  LDC R85, c[0x0][0xc38] ;  /* 0x00030e00ff557b82 */ /* 0x000e220000000800 */
[----:B------:R-:W-:Y:S01]  /*9630*/  SEL R48, R10, R5, P0 ;  /* 0x000000050a307207 */ /* 0x000fe20000000000 */
[----:B------:R-:W-:Y:S01]  /*9640*/  IMAD R5, R18, 0x40, R2 ;  /* 0x0000004012057824 */ /* 0x000fe200078e0202 */
[----:B------:R-:W-:Y:S01]  /*9650*/  SEL R88, R15, R8, P0 ;  /* 0x000000080f587207 */ /* 0x000fe20000000000 */
[----:B------:R-:W-:Y:S01]  /*9660*/  UIADD3 UR5, -UR42, URZ, URZ ;  /* 0x0000003f2a057290 */ /* 0x000fe2000fffe13f */
[----:B------:R-:W-:Y:S01]  /*9670*/  SEL R90, R8, R15, P0 ;  /* 0x0000000f085a7207 */ /* 0x000fe20000000000 */
[----:B------:R-:W-:Y:S01]  /*9680*/  IMAD.WIDE R26, R5, 0x2, R26 ;  /* 0x00000002051a7825 */ /* 0x000fe200078e021a */
[----:B------:R-:W-:Y:S01]  /*9690*/  LOP3.LUT R30, R31, 0x380, RZ, 0xc0, !PT ;  /* 0x000003801f1e7812 */ /* 0x000fe200078ec0ff */
[----:B------:R-:W-:Y:S01]  /*96a0*/  ULDC UR6, c[0x0][0xc44] ;  /* 0x0003110000067ab9 */ /* 0x000fe20000000800 */
[----:B------:R-:W-:Y:S01]  /*96b0*/  IADD3 R8, P2, R6, 0x20, RZ ;  /* 0x0000002006087810 */ /* 0x000fe20007f5e0ff */
[----:B------:R-:W-:Y:S01]  /*96c0*/  UIMAD UR13, UR6, UR5, UR43 ;  /* 0x00000005060d72a4 */ /* 0x000fe2000f8e022b */
[----:B------:R-:W-:Y:S01]  /*96d0*/  SHF.R.U64 R30, R30, 0x3, RZ ;  /* 0x000000031e1e7819 */ /* 0x000fe200000012ff */
[----:B------:R-:W-:Y:S01]  /*96e0*/  UIADD3 UR4, UR4, 0x2e860, URZ ;  /* 0x0002e86004047890 */ /* 0x000fe2000fffe03f */
[----:B------:R-:W-:Y:S01]  /*96f0*/  LOP3.LUT R5, R8, 0x380, RZ, 0xc0, !PT ;  /* 0x0000038008057812 */ /* 0x000fe200078ec0ff */
[----:B------:R-:W-:Y:S01]  /*9700*/  USHF.R.S32.HI UR12, URZ, 0x1f, UR13 ;  /* 0x0000001f3f0c7899 */ /* 0x000fe2000801140d */
[----:B------:R-:W-:Y:S01]  /*9710*/  LOP3.LUT R30, R30, R31, RZ, 0x3c, !PT ;  /* 0x0000001f1e1e7212 */ /* 0x000fe200078e3cff */
[--C-:B------:R-:W-:Y:S01]  /*9720*/  IMAD.X R31, RZ, RZ, R7.reuse, P6 ;  /* 0x000000ffff1f7224 */ /* 0x100fe200030e0607 */
[----:B------:R-:W-:Y:S01]  /*9730*/  SHF.R.U64 R5, R5, 0x3, RZ ;  /* 0x0000000305057819 */ /* 0x000fe200000012ff */
[----:B------:R-:W-:Y:S01]  /*9740*/  UIMAD UR5, UR12, UR8, URZ ;  /* 0x000000080c0572a4 */ /* 0x000fe2000f8e023f */
[----:B------:R-:W-:Y:S01]  /*9750*/  IADD3 R10, P6, R6, 0x40, RZ ;  /* 0x00000040060a7810 */ /* 0x000fe20007fde0ff */
[----:B------:R-:W-:Y:S01]  /*9760*/  UPRMT UR4, UR36, 0x654, UR4 ;  /* 0x0000065424047896 */ /* 0x000fe20008000004 */
[----:B------:R-:W-:Y:S01]  /*9770*/  F2FP.BF16.F32.PACK_AB R41, R40, R41 ;  /* 0x000000292829723e */ /* 0x000fe200000010ff */
[----:B------:R-:W-:Y:S01]  /*9780*/  UIMAD.WIDE.U32 UR6, UR13, UR8, URZ ;  /* 0x000000080d0672a5 */ /* 0x000fe2000f8e003f */
[----:B------:R-:W-:Y:S01]  /*9790*/  LOP3.LUT R40, R5, R8, RZ, 0x3c, !PT ;  /* 0x0000000805287212 */ /* 0x000fe200078e3cff */
[----:B------:R-:W-:Y:S01]  /*97a0*/  UIMAD UR5, UR13, UR9, UR5 ;  /* 0x000000090d0572a4 */ /* 0x000fe2000f8e0205 */
[----:B------:R-:W-:Y:S01]  /*97b0*/  LOP3.LUT R5, R10, 0x380, RZ, 0xc0, !PT ;  /* 0x000003800a057812 */ /* 0x000fe200078ec0ff */
[----:B------:R-:W-:Y:S01]  /*97c0*/  UIMAD UR8, UR14, UR10, URZ ;  /* 0x0000000a0e0872a4 */ /* 0x000fe2000f8e023f */
[----:B------:R-:W-:Y:S01]  /*97d0*/  F2FP.BF16.F32.PACK_AB R28, R28, R29 ;  /* 0x0000001d1c1c723e */ /* 0x000fe200000010ff */
[----:B------:R-:W-:Y:S01]  /*97e0*/  IMAD.X R29, RZ, RZ, R7, P6 ;  /* 0x000000ffff1d7224 */ /* 0x000fe200030e0607 */
[----:B------:R-:W-:Y:S01]  /*97f0*/  F2FP.BF16.F32.PACK_AB R33, R32, R33 ;  /* 0x000000212021723e */ /* 0x000fe200000010ff */
[----:B------:R-:W-:Y:S01]  /*9800*/  UIADD3 UR7, UR7, UR5, URZ ;  /* 0x0000000507077290 */ /* 0x000fe2000fffe03f */
[----:B------:R-:W-:Y:S01]  /*9810*/  SHF.R.U64 R5, R5, 0x3, RZ ;  /* 0x0000000305057819 */ /* 0x000fe200000012ff */
[----:B------:R-:W-:Y:S01]  /*9820*/  SYNCS.ARRIVE.TRANS64.RED.A1T0 RZ, [UR4], RZ ;  /* 0x000000ffffff79a7 */ /* 0x000fe20008100404 */
[----:B------:R-:W-:Y:S01]  /*9830*/  F2FP.BF16.F32.PACK_AB R59, R59, R62 ;  /* 0x0000003e3b3b723e */ /* 0x000fe200000010ff */
[----:B------:R-:W-:Y:S01]  /*9840*/  UIMAD UR8, UR42, UR11, UR8 ;  /* 0x0000000b2a0872a4 */ /* 0x000fe2000f8e0208 */
[----:B------:R-:W-:Y:S01]  /*9850*/  F2FP.BF16.F32.PACK_AB R65, R64, R65 ;  /* 0x000000414041723e */ /* 0x000fe200000010ff */
[----:B------:R-:W-:Y:S01]  /*9860*/  UIMAD.WIDE.U32 UR6, UR42, UR10, UR6 ;  /* 0x0000000a2a0672a5 */ /* 0x000fe2000f8e0006 */
[----:B------:R-:W-:Y:S01]  /*9870*/  SEL R62, R28, R33, P0 ;  /* 0x000000211c3e7207 */ /* 0x000fe20000000000 */
[----:B------:R-:W-:Y:S01]  /*9880*/  ULDC.64 UR4, c[0x0][0xb50] ;  /* 0x0002d40000047ab9 */ /* 0x000fe20000000a00 */
[----:B------:R-:W-:-:S02]  /*9890*/  SEL R64, R33, R28, P0 ;  /* 0x0000001c21407207 */ /* 0x000fc40000000000 */
[----:B------:R-:W-:Y:S02]  /*98a0*/  LOP3.LUT R28, R5, R10, RZ, 0x3c, !PT ;  /* 0x0000000a051c7212 */ /* 0x000fe400078e3cff */
[----:B------:R-:W1:Y:S01]  /*98b0*/  LDC R5, c[0x0][0xbe8] ;  /* 0x0002fa00ff057b82 */ /* 0x000e620000000800 */
[----:B------:R-:W-:Y:S02]  /*98c0*/  F2FP.BF16.F32.PACK_AB R36, R36, R37 ;  /* 0x000000252424723e */ /* 0x000fe400000010ff */
[----:B------:R-:W-:Y:S02]  /*98d0*/  F2FP.BF16.F32.PACK_AB R67, R67, R70 ;  /* 0x000000464343723e */ /* 0x000fe400000010ff */
[----:B------:R-:W-:Y:S02]  /*98e0*/  F2FP.BF16.F32.PACK_AB R73, R72, R73 ;  /* 0x000000494849723e */ /* 0x000fe400000010ff */
[----:B------:R-:W-:Y:S02]  /*98f0*/  SEL R70, R36, R41, P0 ;  /* 0x0000002924467207 */ /* 0x000fe40000000000 */
[----:B------:R-:W-:Y:S01]  /*9900*/  SEL R72, R41, R36, P0 ;  /* 0x0000002429487207 */ /* 0x000fe20000000000 */
[----:B------:R-:W-:Y:S01]  /*9910*/  IMAD.X R41, RZ, RZ, R7, P2 ;  /* 0x000000ffff297224 */ /* 0x000fe200010e0607 */
[----:B------:R-:W-:-:S02]  /*9920*/  F2FP.BF16.F32.PACK_AB R24, R21, R24 ;  /* 0x000000181518723e */ /* 0x000fc400000010ff */
[----:B------:R-:W-:Y:S02]  /*9930*/  IADD3 R21, P2, R26, 0x2000, RZ ;  /* 0x000020001a157810 */ /* 0x000fe40007f5e0ff */
[----:B------:R-:W-:Y:S02]  /*9940*/  F2FP.BF16.F32.PACK_AB R50, R47, R50 ;  /* 0x000000322f32723e */ /* 0x000fe400000010ff */
[----:B------:R-:W-:Y:S02]  /*9950*/  LOP3.LUT R20, R21, 0x380, RZ, 0xc0, !PT ;  /* 0x0000038015147812 */ /* 0x000fe400078ec0ff */
[----:B------:R-:W-:Y:S02]  /*9960*/  F2FP.BF16.F32.PACK_AB R60, R60, R61 ;  /* 0x0000003d3c3c723e */ /* 0x000fe400000010ff */
[----:B------:R-:W-:Y:S02]  /*9970*/  SHF.R.U64 R20, R20, 0x3, RZ ;  /* 0x0000000314147819 */ /* 0x000fe400000012ff */
[----:B------:R-:W-:-:S02]  /*9980*/  SEL R100, R43, R50, P0 ;  /* 0x000000322b647207 */ /* 0x000fc40000000000 */
[----:B------:R-:W-:Y:S01]  /*9990*/  LOP3.LUT R20, R20, R21, RZ, 0x3c, !PT ;  /* 0x0000001514147212 */ /* 0x000fe200078e3cff */
[----:B------:R-:W-:Y:S01]  /*99a0*/  IMAD.X R21, RZ, RZ, R27, P2 ;  /* 0x000000ffff157224 */ /* 0x000fe200010e061b */
[----:B-1----:R-:W-:Y:S02]  /*99b0*/  ISETP.NE.AND P2, PT, R5, 0x1, PT ;  /* 0x000000010500780c */ /* 0x002fe40003f45270 */
[----:B------:R-:W-:Y:S02]  /*99c0*/  SEL R80, R60, R65, P0 ;  /* 0x000000413c507207 */ /* 0x000fe40000000000 */
[----:B------:R-:W-:Y:S02]  /*99d0*/  SEL R50, R50, R43, P0 ;  /* 0x0000002b32327207 */ /* 0x000fe40000000000 */
[----:B------:R-:W-:Y:S02]  /*99e0*/  SEL R60, R65, R60, P0 ;  /* 0x0000003c413c7207 */ /* 0x000fe40000000000 */
[----:B------:R-:W-:-:S02]  /*99f0*/  LOP3.LUT R43, R6, 0x380, RZ, 0xc0, !PT ;  /* 0x00000380062b7812 */ /* 0x000fc400078ec0ff */
[----:B------:R-:W-:Y:S01]  /*9a00*/  MOV R65, R30 ;  /* 0x0000001e00417202 */ /* 0x000fe20000000f00 */
[----:B------:R-:W-:Y:S01]  /*9a10*/  IMAD R30, RZ, RZ, -UR43 ;  /* 0x8000002bff1e7e24 */ /* 0x000fe2000f8e02ff */
[----:B------:R-:W-:Y:S01]  /*9a20*/  F2FP.BF16.F32.PACK_AB R13, R13, R14 ;  /* 0x0000000e0d0d723e */ /* 0x000fe200000010ff */
[----:B------:R-:W1:Y:S01]  /*9a30*/  @P2 LDC R31, c[0x0][0xbec] ;  /* 0x0002fb00ff1f2b82 */ /* 0x000e620000000800 */
[----:B------:R-:W-:Y:S01]  /*9a40*/  F2FP.BF16.F32.PACK_AB R35, R35, R38 ;  /* 0x000000262323723e */ /* 0x000fe200000010ff */
[----:B0-----:R-:W-:Y:S01]  /*9a50*/  IMAD R85, R85, R30, UR41 ;  /* 0x0000002955557e24 */ /* 0x001fe2000f8e021e */
[----:B------:R-:W-:Y:S02]  /*9a60*/  F2FP.BF16.F32.PACK_AB R42, R39, R42 ;  /* 0x0000002a272a723e */ /* 0x000fe400000010ff */
[C---:B------:R-:W-:Y:S02]  /*9a70*/  IADD3 R14, P5, R6.reuse, 0x4040, RZ ;  /* 0x00004040060e7810 */ /* 0x040fe40007fbe0ff */
[C---:B------:R-:W-:Y:S01]  /*9a80*/  IADD3 R12, P4, R6.reuse, 0x4020, RZ ;  /* 0x00004020060c7810 */ /* 0x040fe20007f9e0ff */
[----:B------:R-:W0:Y:S01]  /*9a90*/  @P2 LDC R30, c[0x0][0xbf0] ;  /* 0x0002fc00ff1e2b82 */ /* 0x000e220000000800 */
[C---:B------:R-:W-:Y:S01]  /*9aa0*/  IADD3 R11, P3, R6.reuse, 0x4000, RZ ;  /* 0x00004000060b7810 */ /* 0x040fe20007f7e0ff */
[----:B------:R-:W-:Y:S01]  /*9ab0*/  IMAD.X R33, RZ, RZ, R7, P5 ;  /* 0x000000ffff217224 */ /* 0x000fe200028e0607 */
[----:B------:R-:W-:-:S02]  /*9ac0*/  IADD3 R9, P1, R6, 0x60, RZ ;  /* 0x0000006006097810 */ /* 0x000fc40007f3e0ff */
[----:B------:R-:W-:Y:S01]  /*9ad0*/  SHF.R.U64 R43, R43, 0x3, RZ ;  /* 0x000000032b2b7819 */ /* 0x000fe200000012ff */
[--C-:B------:R-:W-:Y:S01]  /*9ae0*/  IMAD.X R37, RZ, RZ, R7.reuse, P3 ;  /* 0x000000ffff257224 */ /* 0x100fe200018e0607 */
[----:B------:R-:W-:Y:S01]  /*9af0*/  SEL R96, R35, R42, P0 ;  /* 0x0000002a23607207 */ /* 0x000fe20000000000 */
[--C-:B------:R-:W-:Y:S01]  /*9b00*/  IMAD.X R39, RZ, RZ, R7.reuse, P1 ;  /* 0x000000ffff277224 */ /* 0x100fe200008e0607 */
[----:B------:R-:W-:Y:S01]  /*9b10*/  SEL R98, R42, R35, P0 ;  /* 0x000000232a627207 */ /* 0x000fe20000000000 */
[--C-:B------:R-:W-:Y:S01]  /*9b20*/  IMAD.X R35, RZ, RZ, R7.reuse, P4 ;  /* 0x000000ffff237224 */ /* 0x100fe200020e0607 */
[----:B------:R-:W-:Y:S01]  /*9b30*/  LOP3.LUT R42, R43, R6, RZ, 0x3c, !PT ;  /* 0x000000062b2a7212 */ /* 0x000fe200078e3cff */
[----:B------:R-:W-:Y:S01]  /*9b40*/  IMAD.MOV.U32 R43, RZ, RZ, R7 ;  /* 0x000000ffff2b7224 */ /* 0x000fe200078e0007 */
[----:B------:R-:W-:Y:S02]  /*9b50*/  LOP3.LUT R7, R12, 0x380, RZ, 0xc0, !PT ;  /* 0x000003800c077812 */ /* 0x000fe400078ec0ff */
[----:B------:R-:W-:-:S02]  /*9b60*/  F2FP.BF16.F32.PACK_AB R51, R51, R54 ;  /* 0x000000363333723e */ /* 0x000fc400000010ff */
[----:B------:R-:W-:Y:S02]  /*9b70*/  F2FP.BF16.F32.PACK_AB R57, R56, R57 ;  /* 0x000000393839723e */ /* 0x000fe400000010ff */
[----:B------:R-:W-:Y:S02]  /*9b80*/  LOP3.LUT R6, R11, 0x380, RZ, 0xc0, !PT ;  /* 0x000003800b067812 */ /* 0x000fe400078ec0ff */
[----:B------:R-:W-:Y:S02]  /*9b90*/  SEL R54, R13, R24, P0 ;  /* 0x000000180d367207 */ /* 0x000fe40000000000 */
[----:B------:R-:W-:Y:S02]  /*9ba0*/  SEL R56, R24, R13, P0 ;  /* 0x0000000d18387207 */ /* 0x000fe40000000000 */
[----:B------:R-:W-:Y:S02]  /*9bb0*/  SHF.R.U64 R7, R7, 0x3, RZ ;  /* 0x0000000307077819 */ /* 0x000fe400000012ff */
[----:B------:R-:W-:-:S02]  /*9bc0*/  LOP3.LUT R13, R14, 0x380, RZ, 0xc0, !PT ;  /* 0x000003800e0d7812 */ /* 0x000fc400078ec0ff */
[----:B------:R-:W-:Y:S02]  /*9bd0*/  SHF.R.U64 R6, R6, 0x3, RZ ;  /* 0x0000000306067819 */ /* 0x000fe400000012ff */
[----:B------:R-:W-:Y:S02]  /*9be0*/  LOP3.LUT R34, R7, R12, RZ, 0x3c, !PT ;  /* 0x0000000c07227212 */ /* 0x000fe400078e3cff */
[----:B------:R-:W-:Y:S02]  /*9bf0*/  SHF.R.U64 R13, R13, 0x3, RZ ;  /* 0x000000030d0d7819 */ /* 0x000fe400000012ff */
[----:B------:R-:W-:Y:S02]  /*9c00*/  F2FP.BF16.F32.PACK_AB R68, R68, R69 ;  /* 0x000000454444723e */ /* 0x000fe400000010ff */
[----:B------:R-:W-:Y:S02]  /*9c10*/  F2FP.BF16.F32.PACK_AB R74, R71, R74 ;  /* 0x0000004a474a723e */ /* 0x000fe400000010ff */
[----:B------:R-:W-:-:S02]  /*9c20*/  LOP3.LUT R36, R6, R11, RZ, 0x3c, !PT ;  /* 0x0000000b06247212 */ /* 0x000fc400078e3cff */
[----:B------:R-:W-:Y:S02]  /*9c30*/  IADD3 R25, P6, R26, 0x1000, RZ ;  /* 0x000010001a197810 */ /* 0x000fe40007fde0ff */
[----:B------:R-:W-:Y:S02]  /*9c40*/  LOP3.LUT R6, R9, 0x380, RZ, 0xc0, !PT ;  /* 0x0000038009067812 */ /* 0x000fe400078ec0ff */
[----:B------:R-:W-:Y:S01]  /*9c50*/  MOV R69, R34 ;  /* 0x0000002200457202 */ /* 0x000fe20000000f00 */
[----:B------:R-:W-:Y:S01]  /*9c60*/  IMAD R34, R85, 0x80, R229 ;  /* 0x0000008055227824 */ /* 0x000fe200078e02e5 */
[----:B------:R-:W-:Y:S02]  /*9c70*/  LOP3.LUT R32, R13, R14, RZ, 0x3c, !PT ;  /* 0x0000000e0d207212 */ /* 0x000fe400078e3cff */
[----:B------:R-:W-:Y:S02]  /*9c80*/  F2FP.BF16.F32.PACK_AB R66, R63, R66 ;  /* 0x000000423f42723e */ /* 0x000fe400000010ff */
[----:B------:R-:W-:-:S02]  /*9c90*/  SEL R106, R67, R74, P0 ;  /* 0x0000004a436a7207 */ /* 0x000fc40000000000 */
[----:B------:R-:W-:Y:S02]  /*9ca0*/  LOP3.LUT R24, R25, 0x380, RZ, 0xc0, !PT ;  /* 0x0000038019187812 */ /* 0x000fe400078ec0ff */
[----:B------:R-:W-:Y:S02]  /*9cb0*/  MOV R63, R42 ;  /* 0x0000002a003f7202 */ /* 0x000fe40000000f00 */
[----:B------:R-:W-:Y:S02]  /*9cc0*/  SEL R74, R74, R67, P0 ;  /* 0x000000434a4a7207 */ /* 0x000fe40000000000 */
[----:B------:R-:W-:Y:S02]  /*9cd0*/  SHF.R.U64 R6, R6, 0x3, RZ ;  /* 0x0000000306067819 */ /* 0x000fe400000012ff */
[----:B------:R-:W-:Y:S01]  /*9ce0*/  MOV R42, R28 ;  /* 0x0000001c002a7202 */ /* 0x000fe20000000f00 */
[----:B-1----:R-:W-:Y:S01]  /*9cf0*/  @P2 IMAD.HI.U32 R29, R34, R31, RZ ;  /* 0x0000001f221d2227 */ /* 0x002fe200078e00ff */
[----:B------:R-:W-:-:S02]  /*9d00*/  MOV R67, R32 ;  /* 0x0000002000437202 */ /* 0x000fc40000000f00 */
[----:B------:R-:W-:Y:S01]  /*9d10*/  SHF.R.U64 R24, R24, 0x3, RZ ;  /* 0x0000000318187819 */ /* 0x000fe200000012ff */
[----:B------:R-:W-:Y:S01]  /*9d20*/  IMAD.MOV.U32 R28, RZ, RZ, R34 ;  /* 0x000000ffff1c7224 */ /* 0x000fe200078e0022 */
[----:B------:R-:W-:Y:S02]  /*9d30*/  F2FP.BF16.F32.PACK_AB R58, R55, R58 ;  /* 0x0000003a373a723e */ /* 0x000fe400000010ff */
[----:B------:R-:W-:Y:S02]  /*9d40*/  LOP3.LUT R38, R6, R9, RZ, 0x3c, !PT ;  /* 0x0000000906267212 */ /* 0x000fe400078e3cff */
[----:B------:R-:W-:Y:S02]  /*9d50*/  SEL R82, R68, R73, P0 ;  /* 0x0000004944527207 */ /* 0x000fe40000000000 */
[----:B0-----:R-:W-:Y:S02]  /*9d60*/  @P2 SHF.R.U32.HI R28, RZ, R30, R29 ;  /* 0x0000001eff1c2219 */ /* 0x001fe4000001161d */
[----:B------:R-:W-:-:S02]  /*9d70*/  SEL R68, R73, R68, P0 ;  /* 0x0000004449447207 */ /* 0x000fc40000000000 */
[----:B------:R-:W-:Y:S01]  /*9d80*/  LOP3.LUT R24, R24, R25, RZ, 0x3c, !PT ;  /* 0x0000001918187212 */ /* 0x000fe200078e3cff */
[----:B------:R-:W-:Y:S01]  /*9d90*/  IMAD.X R25, RZ, RZ, R27, P6 ;  /* 0x000000ffff197224 */ /* 0x000fe200030e061b */
[----:B------:R-:W-:Y:S01]  /*9da0*/  IADD3 R15, P1, R26, 0x3000, RZ ;  /* 0x000030001a0f7810 */ /* 0x000fe20007f3e0ff */
[----:B------:R-:W-:Y:S01]  /*9db0*/  IMAD.MOV R32, RZ, RZ, -R28 ;  /* 0x000000ffff207224 */ /* 0x000fe200078e0a1c */
[----:B------:R-:W-:Y:S02]  /*9dc0*/  F2FP.BF16.F32.PACK_AB R44, R44, R45 ;  /* 0x0000002d2c2c723e */ /* 0x000fe400000010ff */
[----:B------:R-:W-:Y:S02]  /*9dd0*/  SEL R102, R51, R58, P0 ;  /* 0x0000003a33667207 */ /* 0x000fe40000000000 */
[----:B------:R-:W-:Y:S02]  /*9de0*/  MOV R71, R36 ;  /* 0x0000002400477202 */ /* 0x000fe40000000f00 */
[----:B------:R-:W-:-:S02]  /*9df0*/  MOV R73, R38 ;  /* 0x0000002600497202 */ /* 0x000fc40000000f00 */
[----:B------:R-:W-:Y:S02]  /*9e00*/  SEL R58, R58, R51, P0 ;  /* 0x000000333a3a7207 */ /* 0x000fe40000000000 */
[----:B------:R-:W-:Y:S02]  /*9e10*/  IADD3 R45, P6, R26, 0x7000, RZ ;  /* 0x000070001a2d7810 */ /* 0x000fe40007fde0ff */
[----:B------:R-:W-:Y:S02]  /*9e20*/  F2FP.BF16.F32.PACK_AB R52, R52, R53 ;  /* 0x000000353434723e */ /* 0x000fe400000010ff */
[----:B------:R-:W-:Y:S02]  /*9e30*/  LOP3.LUT R14, R15, 0x380, RZ, 0xc0, !PT ;  /* 0x000003800f0e7812 */ /* 0x000fe400078ec0ff */
[----:B------:R-:W-:Y:S02]  /*9e40*/  LOP3.LUT R6, R45, 0x380, RZ, 0xc0, !PT ;  /* 0x000003802d067812 */ /* 0x000fe400078ec0ff */
[----:B------:R-:W-:-:S02]  /*9e50*/  SEL R76, R44, R49, P0 ;  /* 0x000000312c4c7207 */ /* 0x000fc40000000000 */
[----:B------:R-:W-:Y:S02]  /*9e60*/  SEL R78, R52, R57, P0 ;  /* 0x00000039344e7207 */ /* 0x000fe40000000000 */
[----:B------:R-:W-:Y:S02]  /*9e70*/  SEL R104, R59, R66, P0 ;  /* 0x000000423b687207 */ /* 0x000fe40000000000 */
[----:B------:R-:W-:Y:S02]  /*9e80*/  SHF.R.U64 R14, R14, 0x3, RZ ;  /* 0x000000030e0e7819 */ /* 0x000fe400000012ff */
[----:B------:R-:W-:Y:S02]  /*9e90*/  SEL R44, R49, R44, P0 ;  /* 0x0000002c312c7207 */ /* 0x000fe40000000000 */
[----:B------:R-:W-:Y:S02]  /*9ea0*/  SEL R52, R57, R52, P0 ;  /* 0x0000003439347207 */ /* 0x000fe40000000000 */
[----:B------:R-:W-:Y:S01]  /*9eb0*/  SEL R66, R66, R59, P0 ;  /* 0x0000003b42427207 */ /* 0x000fe20000000000 */
[----:B------:R-:W-:Y:S01]  /*9ec0*/  IMAD R59, R5, R32, R34 ;  /* 0x00000020053b7224 */ /* 0x000fe200078e0222 */
[----:B------:R-:W-:-:S02]  /*9ed0*/  SHF.R.U64 R6, R6, 0x3, RZ ;  /* 0x0000000306067819 */ /* 0x000fc400000012ff */
[----:B------:R-:W-:Y:S01]  /*9ee0*/  LOP3.LUT R14, R14, R15, RZ, 0x3c, !PT ;  /* 0x0000000f0e0e7212 */ /* 0x000fe200078e3cff */
[----:B------:R-:W-:Y:S01]  /*9ef0*/  IMAD.X R15, RZ, RZ, R27, P1 ;  /* 0x000000ffff0f7224 */ /* 0x000fe200008e061b */
[----:B------:R-:W-:Y:S01]  /*9f00*/  MOV R61, R40 ;  /* 0x00000028003d7202 */ /* 0x000fe20000000f00 */
[----:B------:R-:W-:Y:S01]  /*9f10*/  IMAD.U32 R41, RZ, RZ, UR8 ;  /* 0x00000008ff297e24 */ /* 0x000fe2000f8e00ff */
[----:B------:R-:W-:Y:S01]  /*9f20*/  LOP3.LUT R6, R6, R45, RZ, 0x3c, !PT ;  /* 0x0000002d06067212 */ /* 0x000fe200078e3cff */
[----:B------:R-:W-:Y:S01]  /*9f30*/  ULDC.64 UR8, c[0x0][0xae8] ;  /* 0x0002ba0000087ab9 */ /* 0x000fe20000000a00 */
[----:B------:R-:W-:Y:S02]  /*9f40*/  SHF.R.S32.HI R30, RZ, 0x1f, R28 ;  /* 0x0000001fff1e7819 */ /* 0x000fe4000001141c */
[----:B------:R-:W-:Y:S02]  /*9f50*/  IADD3 R40, P1, R28, UR6, RZ ;  /* 0x000000061c287c10 */ /* 0x000fe4000ff3e0ff */
[----:B------:R-:W-:-:S02]  /*9f60*/  SHF.R.S32.HI R36, RZ, 0x1f, R59 ;  /* 0x0000001fff247819 */ /* 0x000fc4000001143b */
[----:B------:R-:W-:Y:S01]  /*9f70*/  IADD3.X R41, R30, UR7, R41, P1, !PT ;  /* 0x000000071e297c10 */ /* 0x000fe20008ffe429 */
[----:B------:R-:W-:Y:S01]  /*9f80*/  ULDC.64 UR6, c[0x0][0xb88] ;  /* 0x0002e20000067ab9 */ /* 0x000fe20000000a00 */
[----:B------:R-:W-:Y:S01]  /*9f90*/  IADD3 R11, P4, R26, 0x5000, RZ ;  /* 0x000050001a0b7810 */ /* 0x000fe20007f9e0ff */
[----:B------:R-:W-:Y:S01]  /*9fa0*/  IMAD R36, R36, UR6, RZ ;  /* 0x0000000624247c24 */ /* 0x000fe2000f8e02ff */
[----:B------:R-:W-:Y:S01]  /*9fb0*/  IADD3 R13, P3, R26, 0x4000, RZ ;  /* 0x000040001a0d7810 */ /* 0x000fe20007f7e0ff */
[----:B--2---:R-:W-:Y:S01]  /*9fc0*/  SHFL.IDX PT, R46, R46, R3, 0x1c1f ;  /* 0x001c1f032e2e7589 */ /* 0x004fe200000e0000 */
[----:B------:R-:W-:Y:S01]  /*9fd0*/  LOP3.LUT R33, R3, 0x2, RZ, 0x3c, !PT ;  /* 0x0000000203217812 */ /* 0x000fe200078e3cff */
[----:B------:R-:W-:Y:S01]  /*9fe0*/  IMAD R75, R59, UR7, R36 ;  /* 0x000000073b4b7c24 */ /* 0x000fe2000f8e0224 */
[----:B------:R-:W-:Y:S01]  /*9ff0*/  LOP3.LUT R10, R11, 0x380, RZ, 0xc0, !PT ;  /* 0x000003800b0a7812 */ /* 0x000fe200078ec0ff */
[----:B------:R-:W-:Y:S01]  /*a000*/  SHFL.IDX PT, R54, R54, R3, 0x1c1f ;  /* 0x001c1f0336367589 */ /* 0x000fe200000e0000 */
[----:B------:R-:W-:Y:S01]  /*a010*/  LOP3.LUT R12, R13, 0x380, RZ, 0xc0, !PT ;  /* 0x000003800d0c7812 */ /* 0x000fe200078ec0ff */
[----:B------:R-:W-:Y:S01]  /*a020*/  IMAD.WIDE.U32 R40, R59, UR6, R40 ;  /* 0x000000063b287c25 */ /* 0x000fe2000f8e0028 */
[----:B------:R-:W-:Y:S01]  /*a030*/  SHF.R.U64 R10, R10, 0x3, RZ ;  /* 0x000000030a0a7819 */ /* 0x000fe200000012ff */
[----:B------:R-:W0:Y:S01]  /*a040*/  SHFL.IDX PT, R29, R48, R33, 0x1c1f ;  /* 0x001c1f21301d7589 */ /* 0x000e2200000e0000 */
[----:B------:R-:W-:Y:S01]  /*a050*/  ULDC UR6, c[0x0][0xa88] ;  /* 0x0002a20000067ab9 */ /* 0x000fe20000000800 */
[----:B------:R-:W-:-:S02]  /*a060*/  SHF.R.U64 R12, R12, 0x3, RZ ;  /* 0x000000030c0c7819 */ /* 0x000fc400000012ff */
[----:B------:R-:W1:Y:S01]  /*a070*/  SHFL.IDX PT, R31, R56, R33, 0x1c1f ;  /* 0x001c1f21381f7589 */ /* 0x000e6200000e0000 */
[----:B------:R-:W-:Y:S01]  /*a080*/  LOP3.LUT R10, R10, R11, RZ, 0x3c, !PT ;  /* 0x0000000b0a0a7212 */ /* 0x000fe200078e3cff */
[--C-:B------:R-:W-:Y:S01]  /*a090*/  IMAD.X R11, RZ, RZ, R27.reuse, P4 ;  /* 0x000000ffff0b7224 */ /* 0x100fe200020e061b */
[----:B------:R-:W-:Y:S01]  /*a0a0*/  LOP3.LUT P1, RZ, R19, 0x3, RZ, 0xc0, !PT ;  /* 0x0000000313ff7812 */ /* 0x000fe2000782c0ff */
[----:B------:R-:W-:Y:S01]  /*a0b0*/  SHFL.IDX PT, R84, R84, R3, 0x1c1f ;  /* 0x001c1f0354547589 */ /* 0x000fe200000e0000 */
[----:B------:R-:W-:Y:S01]  /*a0c0*/  LOP3.LUT R12, R12, R13, RZ, 0x3c, !PT ;  /* 0x0000000d0c0c7212 */ /* 0x000fe200078e3cff */
[----:B------:R-:W-:Y:S01]  /*a0d0*/  IMAD.X R13, RZ, RZ, R27, P3 ;  /* 0x000000ffff0d7224 */ /* 0x000fe200018e061b */
[C---:B------:R-:W-:Y:S01]  /*a0e0*/  IADD3 R9, P5, R26.reuse, 0x6000, RZ ;  /* 0x000060001a097810 */ /* 0x040fe20007fbe0ff */
[----:B------:R-:W2:Y:S01]  /*a0f0*/  SHFL.IDX PT, R35, R86, R33, 0x1c1f ;  /* 0x001c1f2156237589 */ /* 0x000ea200000e0000 */
[----:B------:R-:W-:Y:S02]  /*a100*/  LOP3.LUT R7, R26, 0x380, RZ, 0xc0, !PT ;  /* 0x000003801a077812 */ /* 0x000fe400078ec0ff */
[----:B------:R-:W-:Y:S01]  /*a110*/  LOP3.LUT R8, R9, 0x380, RZ, 0xc0, !PT ;  /* 0x0000038009087812 */ /* 0x000fe200078ec0ff */
[----:B------:R-:W-:Y:S01]  /*a120*/  SHFL.IDX PT, R62, R62, R3, 0x1c1f ;  /* 0x001c1f033e3e7589 */ /* 0x000fe200000e0000 */
[----:B------:R-:W-:-:S02]  /*a130*/  SHF.R.U64 R7, R7, 0x3, RZ ;  /* 0x0000000307077819 */ /* 0x000fc400000012ff */
[----:B------:R-:W-:Y:S01]  /*a140*/  SHF.R.U64 R8, R8, 0x3, RZ ;  /* 0x0000000308087819 */ /* 0x000fe200000012ff */
[----:B------:R-:W-:Y:S01]  /*a150*/  SHFL.IDX PT, R88, R88, R3, 0x1c1f ;  /* 0x001c1f0358587589 */ /* 0x000fe200000e0000 */
[----:B------:R-:W-:Y:S01]  /*a160*/  LOP3.LUT R26, R7, R26, RZ, 0x3c, !PT ;  /* 0x0000001a071a7212 */ /* 0x000fe200078e3cff */
[--C-:B------:R-:W-:Y:S01]  /*a170*/  IMAD.X R7, RZ, RZ, R27.reuse, P6 ;  /* 0x000000ffff077224 */ /* 0x100fe200030e061b */
[----:B------:R-:W-:Y:S01]  /*a180*/  LOP3.LUT R8, R8, R9, RZ, 0x3c, !PT ;  /* 0x0000000908087212 */ /* 0x000fe200078e3cff */
[----:B------:R3:W4:Y:S01]  /*a190*/  SHFL.IDX PT, R37, R64, R33, 0x1c1f ;  /* 0x001c1f2140257589 */ /* 0x00072200000e0000 */
[----:B0-----:R-:W-:Y:S01]  /*a1a0*/  SEL R28, R46, R29, P0 ;  /* 0x0000001d2e1c7207 */ /* 0x001fe20000000000 */
[----:B------:R-:W-:Y:S01]  /*a1b0*/  IMAD.X R9, RZ, RZ, R27, P5 ;  /* 0x000000ffff097224 */ /* 0x000fe200028e061b */
[----:B------:R-:W-:Y:S01]  /*a1c0*/  SEL R30, R29, R46, P0 ;  /* 0x0000002e1d1e7207 */ /* 0x000fe20000000000 */
[----:B------:R-:W0:Y:S01]  /*a1d0*/  SHFL.IDX PT, R39, R90, R33, 0x1c1f ;  /* 0x001c1f215a277589 */ /* 0x000e2200000e0000 */
[----:B-1----:R-:W-:-:S02]  /*a1e0*/  SEL R32, R54, R31, P0 ;  /* 0x0000001f36207207 */ /* 0x002fc40000000000 */
[----:B------:R-:W-:Y:S01]  /*a1f0*/  SEL R34, R31, R54, P0 ;  /* 0x000000361f227207 */ /* 0x000fe20000000000 */
[----:B------:R-:W-:Y:S01]  /*a200*/  SHFL.IDX PT, R92, R92, R3, 0x1c1f ;  /* 0x001c1f035c5c7589 */ /* 0x000fe200000e0000 */
[----:B---3--:R-:W-:-:S03]  /*a210*/  IMAD R64, R5, UR6, RZ ;  /* 0x0000000605407c24 */ /* 0x008fc6000f8e02ff */
[----:B------:R-:W1:Y:S01]  /*a220*/  SHFL.IDX PT, R51, R94, R33, 0x1c1f ;  /* 0x001c1f215e337589 */ /* 0x000e6200000e0000 */
[----:B--2---:R-:W-:Y:S02]  /*a230*/  SEL R29, R84, R35, P0 ;  /* 0x00000023541d7207 */ /* 0x004fe40000000000 */
[----:B------:R-:W-:Y:S01]  /*a240*/  SEL R31, R35, R84, P0 ;  /* 0x00000054231f7207 */ /* 0x000fe20000000000 */
[----:B------:R-:W-:Y:S06]  /*a250*/  BAR.SYNC.DEFER_BLOCKING 0x1, 0x100 ;  /* 0x0044000000007b1d */ /* 0x000fec0000010000 */
[----:B------:R-:W-:Y:S01]  /*a260*/  SHFL.IDX PT, R80, R80, R3, 0x1c1f ;  /* 0x001c1f0350507589 */ /* 0x000fe200000e0000 */
[----:B----4-:R-:W-:-:S02]  /*a270*/  SEL R36, R62, R37, P0 ;  /* 0x000000253e247207 */ /* 0x010fc40000000000 */
[----:B------:R-:W-:Y:S01]  /*a280*/  SEL R38, R37, R62, P0 ;  /* 0x0000003e25267207 */ /* 0x000fe20000000000 */
[----:B------:R-:W-:Y:S01]  /*a290*/  SHFL.IDX PT, R47, R60, R33, 0x1c1f ;  /* 0x001c1f213c2f7589 */ /* 0x000fe200000e0000 */
[----:B0-----:R-:W-:-:S03]  /*a2a0*/  SEL R35, R39, R88, P0 ;  /* 0x0000005827237207 */ /* 0x001fc60000000000 */
[----:B------:R-:W-:Y:S04]  /*a2b0*/  SHFL.IDX PT, R70, R70, R3, 0x1c1f ;  /* 0x001c1f0346467589 */ /* 0x000fe800000e0000 */
[----:B------:R-:W-:Y:S01]  /*a2c0*/  SHFL.IDX PT, R76, R76, R3, 0x1c1f ;  /* 0x001c1f034c4c7589 */ /* 0x000fe200000e0000 */
[----:B-1----:R-:W-:-:S03]  /*a2d0*/  SEL R37, R92, R51, P0 ;  /* 0x000000335c257207 */ /* 0x002fc60000000000 */
[----:B------:R-:W-:Y:S04]  /*a2e0*/  SHFL.IDX PT, R78, R78, R3, 0x1c1f ;  /* 0x001c1f034e4e7589 */ /* 0x000fe800000e0000 */
        /* <DEDUP_REMOVED lines=8> */
[----:B------:R-:W0:Y:S04]  /*a370*/  SHFL.IDX PT, R43, R44, R33, 0x1c1f ;  /* 0x001c1f212c2b7589 */ /* 0x000e2800000e0000 */
[----:B------:R-:W-:Y:S04]  /*a380*/  SHFL.IDX PT, R53, R98, R33, 0x1c1f ;  /* 0x001c1f2162357589 */ /* 0x000fe800000e0000 */
[----:B------:R-:W1:Y:S04]  /*a390*/  SHFL.IDX PT, R45, R52, R33, 0x1c1f ;  /* 0x001c1f21342d7589 */ /* 0x000e6800000e0000 */
[----:B------:R2:W-:Y:S04]  /*a3a0*/  SHFL.IDX PT, R55, R50, R33, 0x1c1f ;  /* 0x001c1f2132377589 */ /* 0x0005e800000e0000 */
[----:B------:R-:W3:Y:S04]  /*a3b0*/  SHFL.IDX PT, R79, R58, R33, 0x1c1f ;  /* 0x001c1f213a4f7589 */ /* 0x000ee800000e0000 */
[----:B------:R-:W4:Y:S04]  /*a3c0*/  SHFL.IDX PT, R57, R66, R33, 0x1c1f ;  /* 0x001c1f2142397589 */ /* 0x000f2800000e0000 */
[----:B------:R1:W4:Y:S01]  /*a3d0*/  SHFL.IDX PT, R83, R74, R33, 0x1c1f ;  /* 0x001c1f214a537589 */ /* 0x00032200000e0000 */
[----:B0-----:R-:W-:-:S02]  /*a3e0*/  SEL R48, R76, R43, P0 ;  /* 0x0000002b4c307207 */ /* 0x001fc40000000000 */
[----:B--2---:R-:W-:Y:S01]  /*a3f0*/  SEL R50, R43, R76, P0 ;  /* 0x0000004c2b327207 */ /* 0x004fe20000000000 */
[----:B------:R0:W-:Y:S01]  /*a400*/  STSM.16.M88.4 [R63], R28 ;  /* 0x0000001c3f007844 */ /* 0x0001e20000000200 */
[----:B-1----:R-:W-:Y:S02]  /*a410*/  SEL R76, R78, R45, P0 ;  /* 0x0000002d4e4c7207 */ /* 0x002fe40000000000 */
[----:B------:R-:W-:Y:S02]  /*a420*/  SEL R33, R88, R39, P0 ;  /* 0x0000002758217207 */ /* 0x000fe40000000000 */
[----:B------:R-:W-:Y:S01]  /*a430*/  SEL R39, R51, R92, P0 ;  /* 0x0000005c33277207 */ /* 0x000fe20000000000 */
[----:B------:R-:W-:Y:S01]  /*a440*/  IMAD R51, R85, 0x80, R228 ;  /* 0x0000008055337824 */ /* 0x000fe200078e02e4 */
[----:B------:R-:W-:Y:S01]  /*a450*/  SEL R78, R45, R78, P0 ;  /* 0x0000004e2d4e7207 */ /* 0x000fe20000000000 */
[----:B------:R1:W-:Y:S01]  /*a460*/  STSM.16.M88.4 [R61], R32 ;  /* 0x000000203d007844 */ /* 0x0003e20000000200 */
[----:B---3--:R-:W-:-:S02]  /*a470*/  SEL R77, R102, R79, P0 ;  /* 0x0000004f664d7207 */ /* 0x008fc40000000000 */
[C---:B------:R-:W-:Y:S01]  /*a480*/  ISETP.GE.OR P3, PT, R51.reuse, R64, P1 ;  /* 0x000000403300720c */ /* 0x040fe20000f66670 */
[----:B------:R2:W-:Y:S01]  /*a490*/  STSM.16.M88.4 [R42], R36 ;  /* 0x000000242a007844 */ /* 0x0005e20000000200 */
[----:B0-----:R-:W-:Y:S01]  /*a4a0*/  VIADD R29, R51, 0x8 ;  /* 0x00000008331d7836 */ /* 0x001fe20000000000 */
[----:B------:R-:W-:Y:S01]  /*a4b0*/  SEL R28, R70, R3, P0 ;  /* 0x00000003461c7207 */ /* 0x000fe20000000000 */
[----:B------:R-:W-:Y:S01]  /*a4c0*/  IMAD.IADD R31, R41, 0x1, R75 ;  /* 0x00000001291f7824 */ /* 0x000fe200078e024b */
[----:B------:R-:W-:Y:S02]  /*a4d0*/  SEL R30, R3, R70, P0 ;  /* 0x00000046031e7207 */ /* 0x000fe40000000000 */
[----:B------:R-:W-:Y:S02]  /*a4e0*/  ISETP.GE.OR P1, PT, R29, R64, P1 ;  /* 0x000000401d00720c */ /* 0x000fe40000f26670 */
[----:B------:R-:W-:Y:S02]  /*a4f0*/  SEL R29, R96, R53, P0 ;  /* 0x00000035601d7207 */ /* 0x000fe40000000000 */
[----:B------:R-:W-:-:S02]  /*a500*/  SEL R51, R55, R100, P0 ;  /* 0x0000006437337207 */ /* 0x000fc40000000000 */
[----:B-1----:R-:W-:Y:S02]  /*a510*/  LEA R32, P4, R40, UR4, 0x2 ;  /* 0x0000000428207c11 */ /* 0x002fe4000f8810ff */
[----:B------:R-:W-:Y:S02]  /*a520*/  SEL R79, R79, R102, P0 ;  /* 0x000000664f4f7207 */ /* 0x000fe40000000000 */
[----:B--2---:R-:W-:Y:S01]  /*a530*/  SEL R36, R80, R47, P0 ;  /* 0x0000002f50247207 */ /* 0x004fe20000000000 */
[----:B------:R-:W-:Y:S01]  /*a540*/  SHFL.IDX PT, R60, R32, RZ, 0x1c1f ;  /* 0x001c1fff203c7589 */ /* 0x000fe200000e0000 */
[----:B------:R-:W-:Y:S02]  /*a550*/  SEL R38, R47, R80, P0 ;  /* 0x000000502f267207 */ /* 0x000fe40000000000 */
[----:B------:R-:W-:Y:S01]  /*a560*/  LEA.HI.X R40, R40, UR5, R31, 0x2, P4 ;  /* 0x0000000528287c11 */ /* 0x000fe2000a0f141f */
[----:B------:R-:W-:Y:S01]  /*a570*/  SHFL.IDX PT, R62, R32, 0x1, 0x1c1f ;  /* 0x003c1f00203e7f89 */ /* 0x000fe200000e0000 */
[----:B------:R-:W-:-:S02]  /*a580*/  SEL R80, R82, R49, P0 ;  /* 0x0000003152507207 */ /* 0x000fc40000000000 */
[----:B------:R-:W-:Y:S01]  /*a590*/  SEL R82, R49, R82, P0 ;  /* 0x0000005231527207 */ /* 0x000fe20000000000 */
[----:B------:R-:W0:Y:S01]  /*a5a0*/  SHFL.IDX PT, R61, R40, RZ, 0x1c1f ;  /* 0x001c1fff283d7589 */ /* 0x000e2200000e0000 */
[----:B------:R-:W-:Y:S02]  /*a5b0*/  SEL R31, R53, R96, P0 ;  /* 0x00000060351f7207 */ /* 0x000fe40000000000 */
[----:B------:R-:W-:Y:S01]  /*a5c0*/  SEL R49, R100, R55, P0 ;  /* 0x0000003764317207 */ /* 0x000fe20000000000 */
[----:B------:R-:W1:Y:S01]  /*a5d0*/  SHFL.IDX PT, R63, R40, 0x1, 0x1c1f ;  /* 0x003c1f00283f7f89 */ /* 0x000e6200000e0000 */
[----:B----4-:R-:W-:Y:S02]  /*a5e0*/  SEL R37, R104, R57, P0 ;  /* 0x0000003968257207 */ /* 0x010fe40000000000 */
[----:B------:R-:W-:Y:S01]  /*a5f0*/  SEL R39, R57, R104, P0 ;  /* 0x0000006839277207 */ /* 0x000fe20000000000 */
[----:B------:R-:W-:Y:S01]  /*a600*/  STSM.16.M88.4 [R73], R28 ;  /* 0x0000001c49007844 */ /* 0x000fe20000000200 */
[----:B------:R-:W-:-:S02]  /*a610*/  SEL R81, R106, R83, P0 ;  /* 0x000000536a517207 */ /* 0x000fc40000000000 */
[----:B------:R-:W-:Y:S01]  /*a620*/  SEL R83, R83, R106, P0 ;  /* 0x0000006a53537207 */ /* 0x000fe20000000000 */
[----:B------:R-:W-:Y:S04]  /*a630*/  STSM.16.M88.4 [R71], R48 ;  /* 0x0000003047007844 */ /* 0x000fe80000000200 */
[----:B------:R-:W-:Y:S04]  /*a640*/  STSM.16.M88.4 [R69], R76 ;  /* 0x0000004c45007844 */ /* 0x000fe80000000200 */
[----:B------:R-:W-:Y:S04]  /*a650*/  STSM.16.M88.4 [R67], R36 ;  /* 0x0000002443007844 */ /* 0x000fe80000000200 */
[----:B------:R2:W-:Y:S01]  /*a660*/  STSM.16.M88.4 [R65], R80 ;  /* 0x0000005041007844 */ /* 0x0005e20000000200 */
[----:B------:R-:W-:Y:S08]  /*a670*/  BAR.SYNC.DEFER_BLOCKING 0x1, 0x100 ;  /* 0x0044000000007b1d */ /* 0x000ff00000010000 */
[----:B--2---:R-:W2:Y:S01]  /*a680*/  @P2 LDC R65, c[0x0][0xbec] ;  /* 0x0002fb00ff412b82 */ /* 0x004ea20000000800 */
[----:B0-----:R0:W-:Y:S01]  /*a690*/  @!P3 ST.E desc[UR48][R60.64], R4 ;  /* 0x000000043c00b985 */ /* 0x0011e2000c101930 */
[----:B------:R-:W-:-:S03]  /*a6a0*/  UIMAD UR6, UR12, UR8, URZ ;  /* 0x000000080c0672a4 */ /* 0x000fc6000f8e023f */
[----:B-1----:R1:W-:Y:S03]  /*a6b0*/  @!P1 ST.E desc[UR48][R62.64], R0 ;  /* 0x000000003e009985 */ /* 0x0023e6000c101930 */
[----:B0-----:R-:W0:Y:S01]  /*a6c0*/  @P2 LDC R61, c[0x0][0xbf0] ;  /* 0x0002fc00ff3d2b82 */ /* 0x001e220000000800 */
[----:B------:R3:W5:Y:S01]  /*a6d0*/  LD.E.128 R48, desc[UR48][R8.64] ;  /* 0x0000003008307980 */ /* 0x000762000c101d00 */
[----:B-1----:R-:W-:Y:S01]  /*a6e0*/  IMAD R0, R17, 0x20, R18 ;  /* 0x0000002011007824 */ /* 0x002fe200078e0212 */
[----:B------:R-:W-:Y:S02]  /*a6f0*/  UIMAD.WIDE.U32 UR4, UR13, UR8, URZ ;  /* 0x000000080d0472a5 */ /* 0x000fe4000f8e003f */
[----:B------:R1:W5:Y:S01]  /*a700*/  LD.E.128 R36, desc[UR48][R6.64] ;  /* 0x0000003006247980 */ /* 0x000362000c101d00 */
[----:B------:R-:W-:-:S03]  /*a710*/  UIMAD UR6, UR13, UR9, UR6 ;  /* 0x000000090d0672a4 */ /* 0x000fc6000f8e0206 */
[----:B------:R-:W-:Y:S01]  /*a720*/  ULDC.64 UR8, c[0x0][0xaf0] ;  /* 0x0002bc0000087ab9 */ /* 0x000fe20000000a00 */
[----:B---3--:R-:W-:Y:S01]  /*a730*/  IMAD R8, R85, 0x80, R0 ;  /* 0x0000008055087824 */ /* 0x008fe200078e0200 */
[----:B------:R-:W-:Y:S01]  /*a740*/  UIMAD UR7, UR14, UR8, URZ ;  /* 0x000000080e0772a4 */ /* 0x000fe2000f8e023f */
[----:B------:R-:W5:Y:S02]  /*a750*/  LD.E.128 R44, desc[UR48][R26.64] ;  /* 0x000000301a2c7980 */ /* 0x000f64000c101d00 */
[----:B--2---:R-:W-:Y:S01]  /*a760*/  @P2 IMAD.HI.U32 R0, R8, R65, RZ ;  /* 0x0000004108002227 */ /* 0x004fe200078e00ff */
[----:B------:R-:W-:Y:S01]  /*a770*/  UIADD3 UR5, UR5, UR6, URZ ;  /* 0x0000000605057290 */ /* 0x000fe2000fffe03f */
[----:B------:R-:W5:Y:S01]  /*a780*/  LD.E.128 R40, desc[UR48][R24.64] ;  /* 0x0000003018287980 */ /* 0x000f62000c101d00 */
[----:B------:R-:W-:Y:S01]  /*a790*/  UIMAD UR7, UR42, UR9, UR7 ;  /* 0x000000092a0772a4 */ /* 0x000fe2000f8e0207 */
[----:B------:R-:W-:Y:S01]  /*a7a0*/  IMAD.MOV.U32 R3, RZ, RZ, R8 ;  /* 0x000000ffff037224 */ /* 0x000fe200078e0008 */
[----:B------:R-:W-:Y:S01]  /*a7b0*/  UIMAD.WIDE.U32 UR42, UR42, UR8, UR4 ;  /* 0x000000082a2a72a5 */ /* 0x000fe2000f8e0004 */
[----:B------:R-:W5:Y:S01]  /*a7c0*/  LD.E.128 R32, desc[UR48][R20.64] ;  /* 0x0000003014207980 */ /* 0x000f62000c101d00 */
[----:B0-----:R-:W-:-:S02]  /*a7d0*/  @P2 SHF.R.U32.HI R3, RZ, R61, R0 ;  /* 0x0000003dff032219 */ /* 0x001fc40000011600 */
[----:B------:R-:W-:Y:S01]  /*a7e0*/  UIADD3 UR4, UR43, UR7, URZ ;  /* 0x000000072b047290 */ /* 0x000fe2000fffe03f */
[----:B------:R-:W5:Y:S01]  /*a7f0*/  LD.E.128 R28, desc[UR48][R14.64] ;  /* 0x000000300e1c7980 */ /* 0x000f62000c101d00 */
[--C-:B------:R-:W-:Y:S01]  /*a800*/  SHF.R.S32.HI R0, RZ, 0x1f, R3.reuse ;  /* 0x0000001fff007819 */ /* 0x100fe20000011403 */
[----:B------:R-:W-:Y:S01]  /*a810*/  IMAD.MOV R4, RZ, RZ, -R3 ;  /* 0x000000ffff047224 */ /* 0x000fe200078e0a03 */
[----:B------:R-:W-:Y:S01]  /*a820*/  ULDC.64 UR6, c[0x0][0xae0] ;  /* 0x0002b80000067ab9 */ /* 0x000fe20000000a00 */
[----:B-1----:R-:W-:Y:S01]  /*a830*/  IMAD.U32 R7, RZ, RZ, UR43 ;  /* 0x0000002bff077e24 */ /* 0x002fe2000f8e00ff */
[----:B------:R-:W5:Y:S01]  /*a840*/  LD.E.128 R52, desc[UR48][R12.64] ;  /* 0x000000300c347980 */ /* 0x000f62000c101d00 */
[----:B------:R-:W-:Y:S02]  /*a850*/  IMAD R0, R0, UR6, RZ ;  /* 0x0000000600007c24 */ /* 0x000fe4000f8e02ff */
[----:B------:R-:W-:Y:S01]  /*a860*/  IMAD R9, R5, R4, R8 ;  /* 0x0000000405097224 */ /* 0x000fe200078e0208 */
[----:B------:R0:W5:Y:S01]  /*a870*/  LD.E.128 R56, desc[UR48][R10.64] ;  /* 0x000000300a387980 */ /* 0x000162000c101d00 */
[----:B------:R-:W-:-:S02]  /*a880*/  IMAD.U32 R6, RZ, RZ, UR42 ;  /* 0x0000002aff067e24 */ /* 0x000fc4000f8e00ff */
[----:B------:R-:W-:Y:S01]  /*a890*/  IMAD.U32 R7, RZ, RZ, UR4 ;  /* 0x00000004ff077e24 */ /* 0x000fe2000f8e00ff */
[----:B------:R-:W-:Y:S01]  /*a8a0*/  @!PT LDS RZ, [RZ] ;  /* 0x00000000fffff984 */ /* 0x000fe20000000800 */
[----:B------:R-:W-:Y:S01]  /*a8b0*/  @!PT LDS RZ, [RZ] ;  /* 0x00000000fffff984 */ /* 0x000fe20000000800 */
[----:B------:R-:W-:Y:S01]  /*a8c0*/  @!PT LDS RZ, [RZ] ;  /* 0x00000000fffff984 */ /* 0x000fe20000000800 */
[----:B------:R-:W-:Y:S01]  /*a8d0*/  @!PT LDS RZ, [RZ] ;  /* 0x00000000fffff984 */ /* 0x000fe20000000800 */
[----:B------:R1:W-:Y:S06]  /*a8e0*/  MEMBAR.ALL.CTA ;  /* 0x0000000000007992 */ /* 0x0003ec0000008000 */
[----:B-1----:R-:W1:Y:S01]  /*a8f0*/  FENCE.VIEW.ASYNC.S ;  /* 0x00000000000073c6 */ /* 0x002e620000000000 */
[----:B------:R-:W-:-:S04]  /*a900*/  IMAD.WIDE.U32 R4, R3, UR6, R6 ;  /* 0x0000000603047c25 */ /* 0x000fc8000f8e0006 */
[----:B0-----:R-:W-:Y:S01]  /*a910*/  IMAD R11, R3, UR7, R0 ;  /* 0x00000007030b7c24 */ /* 0x001fe2000f8e0200 */
[----:B------:R-:W-:Y:S01]  /*a920*/  SHF.R.S32.HI R0, RZ, 0x1f, R9 ;  /* 0x0000001fff007819 */ /* 0x000fe20000011409 */
[----:B------:R-:W-:Y:S01]  /*a930*/  ULDC.64 UR6, c[0x0][0xad8] ;  /* 0x0002b60000067ab9 */ /* 0x000fe20000000a00 */
[----:B------:R-:W-:Y:S02]  /*a940*/  IMAD R85, R85, 0x80, R18 ;  /* 0x0000008055557824 */ /* 0x000fe400078e0212 */
[----:B------:R-:W-:Y:S02]  /*a950*/  IMAD.IADD R5, R5, 0x1, R11 ;  /* 0x0000000105057824 */ /* 0x000fe400078e020b */
[----:B------:R-:W-:Y:S01]  /*a960*/  IMAD R0, R0, UR6, RZ ;  /* 0x0000000600007c24 */ /* 0x000fe2000f8e02ff */
[----:B------:R-:W-:Y:S01]  /*a970*/  UIADD3 UR39, UR39, 0x2e820, URZ ;  /* 0x0002e82027277890 */ /* 0x000fe2000fffe03f */
[----:B------:R-:W-:Y:S01]  /*a980*/  IMAD.WIDE.U32 R4, R9, UR6, R4 ;  /* 0x0000000609047c25 */ /* 0x000fe2000f8e0004 */
[----:B------:R-:W-:Y:S01]  /*a990*/  UIADD3 UR51, UR51, 0x1, URZ ;  /* 0x0000000133337890 */ /* 0x000fe2000fffe03f */
[----:B------:R-:W-:-:S02]  /*a9a0*/  ISETP.GE.AND P1, PT, R85, R64, PT ;  /* 0x000000405500720c */ /* 0x000fc40003f26270 */
[----:B------:R-:W-:Y:S01]  /*a9b0*/  IMAD R7, R9, UR7, R0 ;  /* 0x0000000709077c24 */ /* 0x000fe2000f8e0200 */
[----:B------:R-:W-:Y:S01]  /*a9c0*/  ULDC.64 UR6, c[0x0][0xa80] ;  /* 0x0002a00000067ab9 */ /* 0x000fe20000000a00 */
[----:B------:R-:W-:Y:S01]  /*a9d0*/  UPRMT UR39, URZ, 0x654, UR39 ;  /* 0x000006543f277896 */ /* 0x000fe20008000027 */
[----:B------:R-:W-:Y:S01]  /*a9e0*/  LEA R0, P2, R4, UR6, 0x1 ;  /* 0x0000000604007c11 */ /* 0x000fe2000f8408ff */
[----:B------:R-:W-:Y:S01]  /*a9f0*/  IMAD.IADD R5, R5, 0x1, R7 ;  /* 0x0000000105057824 */ /* 0x000fe200078e0207 */
[----:B------:R-:W-:Y:S01]  /*aa00*/  UISETP.NE.AND UP0, UPT, UR51, 0x2, UPT ;  /* 0x000000023300788c */ /* 0x000fe2000bf05270 */
[----:B------:R-:W-:-:S03]  /*aa10*/  VIADD R3, R85, 0x20 ;  /* 0x0000002055037836 */ /* 0x000fc60000000000 */
[----:B------:R-:W-:Y:S01]  /*aa20*/  LEA.HI.X R10, R4, UR7, R5, 0x1, P2 ;  /* 0x00000007040a7c11 */ /* 0x000fe200090f0c05 */
[----:B------:R-:W-:Y:S01]  /*aa30*/  USEL UR5, URZ, 0x1, UP0 ;  /* 0x000000013f057887 */ /* 0x000fe20008000000 */
[-C--:B------:R-:W-:Y:S01]  /*aa40*/  ISETP.GE.AND P3, PT, R3, R64.reuse, PT ;  /* 0x000000400300720c */ /* 0x080fe20003f66270 */
[----:B------:R-:W-:Y:S01]  /*aa50*/  ULDC UR4, c[0x0][0xc] ;  /* 0x0000030000047ab9 */ /* 0x000fe20000000800 */
[----:B------:R-:W-:Y:S01]  /*aa60*/  VIADD R3, R85, 0x40 ;  /* 0x0000004055037836 */ /* 0x000fe20000000000 */
[----:B------:R-:W-:Y:S01]  /*aa70*/  UIADD3 UR41, UR4, UR41, URZ ;  /* 0x0000002904297290 */ /* 0x000fe2000fffe03f */
[----:B-1----:R0:W1:Y:S01]  /*aa80*/  SHFL.IDX PT, R8, R0, RZ, 0x181f ;  /* 0x00181fff00087589 */ /* 0x00206200000e0000 */
[----:B------:R-:W-:Y:S01]  /*aa90*/  USEL UR51, UR51, URZ, UP0 ;  /* 0x0000003f33337287 */ /* 0x000fe20008000000 */
[----:B------:R-:W-:Y:S01]  /*aaa0*/  SYNCS.ARRIVE.TRANS64.RED.A1T0 RZ, [UR39], RZ ;  /* 0x000000ffffff79a7 */ /* 0x000fe20008100427 */
[----:B------:R-:W-:Y:S01]  /*aab0*/  ULOP3.LUT UR44, UR44, UR5, URZ, 0x3c, !UPT ;  /* 0x000000052c2c7292 */ /* 0x000fe2000f8e3c3f */
[----:B------:R0:W2:Y:S01]  /*aac0*/  SHFL.IDX PT, R9, R10, RZ, 0x181f ;  /* 0x00181fff0a097589 */ /* 0x0000a200000e0000 */
[----:B------:R-:W-:Y:S01]  /*aad0*/  BSSY B0, `(.L_x_31) ;  /* 0x000000b000007945 */ /* 0x000fe20003800000 */
[----:B------:R-:W-:-:S03]  /*aae0*/  ISETP.GE.AND P0, PT, R3, R64, PT ;  /* 0x000000400300720c */ /* 0x000fc60003f06270 */
[----:B------:R-:W-:Y:S10]  /*aaf0*/  @P1 BRA `(.L_x_32) ;  /* 0x0000000000201947 */ /* 0x000ff40003800000 */
[----:B------:R-:W-:Y:S02]  /*ab00*/  ULDC UR4, c[0x0][0xac8] ;  /* 0x0002b20000047ab9 */ /* 0x000fe40000000800 */
[----:B------:R-:W-:Y:S02]  /*ab10*/  ISETP.GE.AND P2, PT, R16, UR4, PT ;  /* 0x0000000410007c0c */ /* 0x000fe4000bf46270 */
[----:B------:R-:W-:-:S11]  /*ab20*/  ISETP.GE.AND P1, PT, R2, UR4, PT ;  /* 0x0000000402007c0c */ /* 0x000fd6000bf26270 */
[----:B-1----:R-:W-:Y:S02]  /*ab30*/  @!P2 LEA R6, P4, R16, R8, 0x1 ;  /* 0x000000081006a211 */ /* 0x002fe400078808ff */
[----:B--2---:R-:W-:Y:S02]  /*ab40*/  @!P1 IMAD.WIDE R4, R2, 0x2, R8 ;  /* 0x0000000202049825 */ /* 0x004fe400078e0208 */
[----:B------:R-:W-:-:S03]  /*ab50*/  @!P2 LEA.HI.X R7, R16, R9, R232, 0x1, P4 ;  /* 0x000000091007a211 */ /* 0x000fc600020f0ce8 */
[----:B-----5:R3:W-:Y:S04]  /*ab60*/  @!P1 ST.E.128 desc[UR48][R4.64], R44 ;  /* 0x0000002c04009985 */ /* 0x0207e8000c101d30 */
[----:B------:R3:W-:Y:S02]  /*ab70*/  @!P2 ST.E.128 desc[UR48][R6.64], R52 ;  /* 0x000000340600a985 */ /* 0x0007e4000c101d30 */
.L_x_32:
[----:B------:R-:W-:Y:S05]  /*ab80*/  BSYNC B0 ;  /* 0x0000000000007941 */ /* 0x000fea0003800000 */
.L_x_31:
[----:B--2---:R2:W4:Y:S01]  /*ab90*/  SHFL.IDX PT, R9, R10, 0x1, 0x181f ;  /* 0x00381f000a097f89 */ /* 0x00452200000e0000 */
[----:B------:R-:W-:Y:S03]  /*aba0*/  BSSY B0, `(.L_x_33) ;  /* 0x000000b000007945 */ /* 0x000fe60003800000 */
[----:B-1----:R2:W1:Y:S01]  /*abb0*/  SHFL.IDX PT, R8, R0, 0x1, 0x181f ;  /* 0x00381f0000087f89 */ /* 0x00246200000e0000 */
[----:B------:R-:W-:Y:S05]  /*abc0*/  @P3 BRA `(.L_x_34) ;  /* 0x0000000000203947 */ /* 0x000fea0003800000 */
[----:B------:R-:W-:Y:S02]  /*abd0*/  ULDC UR4, c[0x0][0xac8] ;  /* 0x0002b20000047ab9 */ /* 0x000fe40000000800 */
[----:B------:R-:W-:Y:S02]  /*abe0*/  ISETP.GE.AND P3, PT, R16, UR4, PT ;  /* 0x0000000410007c0c */ /* 0x000fe4000bf66270 */
[----:B------:R-:W-:-:S11]  /*abf0*/  ISETP.GE.AND P2, PT, R2, UR4, PT ;  /* 0x0000000402007c0c */ /* 0x000fd6000bf46270 */
[----:B-1-3--:R-:W-:Y:S02]  /*ac00*/  @!P3 LEA R6, P1, R16, R8, 0x1 ;  /* 0x000000081006b211 */ /* 0x00afe400078208ff */
[----:B----4-:R-:W-:Y:S02]  /*ac10*/  @!P2 IMAD.WIDE R4, R2, 0x2, R8 ;  /* 0x000000020204a825 */ /* 0x010fe400078e0208 */
[----:B------:R-:W-:-:S03]  /*ac20*/  @!P3 LEA.HI.X R7, R16, R9, R232, 0x1, P1 ;  /* 0x000000091007b211 */ /* 0x000fc600008f0ce8 */
[----:B-----5:R1:W-:Y:S04]  /*ac30*/  @!P2 ST.E.128 desc[UR48][R4.64], R40 ;  /* 0x000000280400a985 */ /* 0x0203e8000c101d30 */
[----:B------:R1:W-:Y:S02]  /*ac40*/  @!P3 ST.E.128 desc[UR48][R6.64], R56 ;  /* 0x000000380600b985 */ /* 0x0003e4000c101d30 */
.L_x_34:
[----:B------:R-:W-:Y:S05]  /*ac50*/  BSYNC B0 ;  /* 0x0000000000007941 */ /* 0x000fea0003800000 */
.L_x_33:
[----:B----4-:R4:W0:Y:S01]  /*ac60*/  SHFL.IDX PT, R9, R10, 0x2, 0x181f ;  /* 0x00581f000a097f89 */ /* 0x01082200000e0000 */
[----:B------:R-:W-:Y:S03]  /*ac70*/  BSSY B0, `(.L_x_35) ;  /* 0x000000b000007945 */ /* 0x000fe60003800000 */
[----:B-1----:R4:W1:Y:S01]  /*ac80*/  SHFL.IDX PT, R8, R0, 0x2, 0x181f ;  /* 0x00581f0000087f89 */ /* 0x00286200000e0000 */
[----:B------:R-:W-:Y:S05]  /*ac90*/  @P0 BRA `(.L_x_36) ;  /* 0x0000000000200947 */ /* 0x000fea0003800000 */
[----:B------:R-:W-:Y:S02]  /*aca0*/  ULDC UR4, c[0x0][0xac8] ;  /* 0x0002b20000047ab9 */ /* 0x000fe40000000800 */
[----:B------:R-:W-:Y:S02]  /*acb0*/  ISETP.GE.AND P2, PT, R16, UR4, PT ;  /* 0x0000000410007c0c */ /* 0x000fe4000bf46270 */
[----:B------:R-:W-:-:S11]  /*acc0*/  ISETP.GE.AND P1, PT, R2, UR4, PT ;  /* 0x0000000402007c0c */ /* 0x000fd6000bf26270 */
[----:B-1-3--:R-:W-:Y:S02]  /*acd0*/  @!P2 LEA R6, P0, R16, R8, 0x1 ;  /* 0x000000081006a211 */ /* 0x00afe400078008ff */
[----:B0-----:R-:W-:Y:S02]  /*ace0*/  @!P1 IMAD.WIDE R4, R2, 0x2, R8 ;  /* 0x0000000202049825 */ /* 0x001fe400078e0208 */
[----:B------:R-:W-:-:S03]  /*acf0*/  @!P2 LEA.HI.X R7, R16, R9, R232, 0x1, P0 ;  /* 0x000000091007a211 */ /* 0x000fc600000f0ce8 */
[----:B-----5:R0:W-:Y:S04]  /*ad00*/  @!P1 ST.E.128 desc[UR48][R4.64], R32 ;  /* 0x0000002004009985 */ /* 0x0201e8000c101d30 */
[----:B------:R0:W-:Y:S02]  /*ad10*/  @!P2 ST.E.128 desc[UR48][R6.64], R48 ;  /* 0x000000300600a985 */ /* 0x0001e4000c101d30 */
.L_x_36:
[----:B------:R-:W-:Y:S05]  /*ad20*/  BSYNC B0 ;  /* 0x0000000000007941 */ /* 0x000fea0003800000 */
.L_x_35:
[----:B------:R-:W-:Y:S01]  /*ad30*/  VIADD R3, R85, 0x60 ;  /* 0x0000006055037836 */ /* 0x000fe20000000000 */
[----:B0-----:R0:W0:Y:S01]  /*ad40*/  SHFL.IDX PT, R9, R10, 0x3, 0x181f ;  /* 0x00781f000a097f89 */ /* 0x00102200000e0000 */
[----:B------:R-:W-:Y:S01]  /*ad50*/  UIADD3 UR45, UR45, 0x1, URZ ;  /* 0x000000012d2d7890 */ /* 0x000fe2000fffe03f */
[----:B------:R-:W-:Y:S02]  /*ad60*/  BSSY B0, `(.L_x_37) ;  /* 0x000000c000007945 */ /* 0x000fe40003800000 */
[----:B------:R-:W-:Y:S01]  /*ad70*/  ISETP.GE.AND P0, PT, R3, R64, PT ;  /* 0x000000400300720c */ /* 0x000fe20003f06270 */
[----:B-1----:R1:W0:-:S12]  /*ad80*/  SHFL.IDX PT, R8, R0, 0x3, 0x181f ;  /* 0x00781f0000087f89 */ /* 0x00221800000e0000 */
[----:B-1----:R-:W-:Y:S05]  /*ad90*/  @P0 BRA `(.L_x_38) ;  /* 0x0000000000200947 */ /* 0x002fea0003800000 */
[----:B------:R-:W-:Y:S02]  /*ada0*/  ULDC UR4, c[0x0][0xac8] ;  /* 0x0002b20000047ab9 */ /* 0x000fe40000000800 */
[----:B------:R-:W-:Y:S02]  /*adb0*/  ISETP.GE.AND P2, PT, R16, UR4, PT ;  /* 0x0000000410007c0c */ /* 0x000fe4000bf46270 */
[----:B------:R-:W-:-:S11]  /*adc0*/  ISETP.GE.AND P1, PT, R2, UR4, PT ;  /* 0x0000000402007c0c */ /* 0x000fd6000bf26270 */
[----:B0--3--:R-:W-:Y:S02]  /*add0*/  @!P2 LEA R6, P0, R16, R8, 0x1 ;  /* 0x000000081006a211 */ /* 0x009fe400078008ff */
[----:B------:R-:W-:Y:S02]  /*ade0*/  @!P1 IMAD.WIDE R4, R2, 0x2, R8 ;  /* 0x0000000202049825 */ /* 0x000fe400078e0208 */
[----:B------:R-:W-:-:S03]  /*adf0*/  @!P2 LEA.HI.X R7, R16, R9, R232, 0x1, P0 ;  /* 0x000000091007a211 */ /* 0x000fc600000f0ce8 */
[----:B-----5:R1:W-:Y:S04]  /*ae00*/  @!P1 ST.E.128 desc[UR48][R4.64], R28 ;  /* 0x0000001c04009985 */ /* 0x0203e8000c101d30 */
[----:B------:R1:W-:Y:S02]  /*ae10*/  @!P2 ST.E.128 desc[UR48][R6.64], R36 ;  /* 0x000000240600a985 */ /* 0x0003e4000c101d30 */
.L_x_38:
[----:B------:R-:W-:Y:S05]  /*ae20*/  BSYNC B0 ;  /* 0x0000000000007941 */ /* 0x000fea0003800000 */
.L_x_37:
[----:B--2-4-:R-:W2:Y:S02]  /*ae30*/  LDC R0, c[0x0][0xc34] ;  /* 0x00030d00ff007b82 */ /* 0x014ea40000000800 */
[----:B--2---:R-:W-:-:S13]  /*ae40*/  ISETP.LE.AND P0, PT, R0, UR41, PT ;  /* 0x0000002900007c0c */ /* 0x004fda000bf03270 */
[----:B------:R-:W-:Y:S05]  /*ae50*/  @!P0 BRA `(.L_x_39) ;  /* 0xffffff5c00d08947 */ /* 0x000fea000383ffff */
[----:B------:R-:W-:Y:S05]  /*ae60*/  EXIT ;  /* 0x000000000000794d */ /* 0x000fea0003800000 */
.L_x_7:
[----:B------:R-:W-:-:S08]  /*ae70*/  NOP ;  /* 0x0000000000007918 */ /* 0x000fd00000000000 */
[----:B------:R-:W0:-:S00]  /*ae80*/  USETMAXREG.DEALLOC.CTAPOOL 0x18 ;  /* 0x00000018000079c8 */ /* 0x000e0000080e0500 */
[----:B------:R-:W1:Y:S01]  /*ae90*/  S2UR UR50, SR_CTAID.X ;  /* 0x00000000003279c3 */ /* 0x000e620000002500 */
[----:B0-----:R-:W-:Y:S01]  /*aea0*/  IMAD.MOV.U32 R0, RZ, RZ, 0x1 ;  /* 0x00000001ff007424 */ /* 0x001fe200078e00ff */
[----:B------:R-:W-:Y:S01]  /*aeb0*/  UMOV UR46, 0x1 ;  /* 0x00000001002e7882 */ /* 0x000fe20000000000 */
[----:B------:R-:W-:-:S03]  /*aec0*/  IMAD.MOV.U32 R19, RZ, RZ, RZ ;  /* 0x000000ffff137224 */ /* 0x000fc600078e00ff */
[----:B------:R0:W-:Y:S02]  /*aed0*/  STL [R1], R0 ;  /* 0x0000000001007387 */ /* 0x0001e40000100800 */
[----:B------:R-:W1:Y:S02]  /*aee0*/  LDC R2, c[0x0][0xc34] ;  /* 0x00030d00ff027b82 */ /* 0x000e640000000800 */
[----:B-1----:R-:W-:-:S13]  /*aef0*/  ISETP.LE.AND P0, PT, R2, UR50, PT ;  /* 0x0000003202007c0c */ /* 0x002fda000bf03270 */
[----:B0-----:R-:W-:Y:S05]  /*af00*/  @P0 BRA `(.L_x_40) ;  /* 0x0000003000e40947 */ /* 0x001fea0003800000 */
[----:B------:R-:W0:Y:S01]  /*af10*/  S2R R6, SR_TID.X ;  /* 0x0000000000067919 */ /* 0x000e220000002100 */
[----:B------:R-:W1:Y:S01]  /*af20*/  S2UR UR4, SR_CgaCtaId ;  /* 0x00000000000479c3 */ /* 0x000e620000008800 */
[----:B------:R-:W-:Y:S01]  /*af30*/  UMOV UR41, 0x400 ;  /* 0x0000040000297882 */ /* 0x000fe20000000000 */
[----:B------:R-:W-:Y:S01]  /*af40*/  IMAD.MOV.U32 R19, RZ, RZ, RZ ;  /* 0x000000ffff137224 */ /* 0x000fe200078e00ff */
[----:B------:R-:W-:Y:S01]  /*af50*/  ULDC.64 UR52, c[0x0][0x198] ;  /* 0x0000660000347ab9 */ /* 0x000fe20000000a00 */
[----:B------:R-:W-:Y:S02]  /*af60*/  ULOP3.LUT UR42, UR38, 0x1, URZ, 0xfc, !UPT ;  /* 0x00000001262a7892 */ /* 0x000fe4000f8efc3f */
[----:B------:R-:W-:Y:S01]  /*af70*/  ULOP3.LUT UR47, UR38, 0x2, URZ, 0xfc, !UPT ;  /* 0x00000002262f7892 */ /* 0x000fe2000f8efc3f */
[----:B------:R-:W-:Y:S01]  /*af80*/  ULDC UR43, c[0x0][0xc] ;  /* 0x00000300002b7ab9 */ /* 0x000fe20000000800 */
[----:B------:R-:W-:Y:S01]  /*af90*/  UMOV UR46, URZ ;  /* 0x0000003f002e7c82 */ /* 0x000fe20008000000 */
[----:B-1----:R-:W-:Y:S01]  /*afa0*/  ULEA UR41, UR4, UR41, 0x18 ;  /* 0x0000002904297291 */ /* 0x002fe2000f8ec03f */
[C---:B0-----:R-:W-:Y:S01]  /*afb0*/  IMAD.SHL.U32 R2, R6.reuse, 0x20, RZ ;  /* 0x0000002006027824 */ /* 0x041fe200078e00ff */
[C---:B------:R-:W-:Y:S01]  /*afc0*/  LOP3.LUT R4, R6.reuse, 0x7f, RZ, 0xc0, !PT ;  /* 0x0000007f06047812 */ /* 0x040fe200078ec0ff */
[C---:B------:R-:W-:Y:S01]  /*afd0*/  IMAD.SHL.U32 R5, R6.reuse, 0x4, RZ ;  /* 0x0000000406057824 */ /* 0x040fe200078e00ff */
[----:B------:R-:W-:-:S02]  /*afe0*/  LOP3.LUT P0, RZ, R6, 0x4, RZ, 0xc0, !PT ;  /* 0x0000000406ff7812 */ /* 0x000fc4000780c0ff */
[C---:B------:R-:W-:Y:S02]  /*aff0*/  LOP3.LUT R0, R2.reuse, 0x80, RZ, 0xc0, !PT ;  /* 0x0000008002007812 */ /* 0x040fe400078ec0ff */
[----:B------:R-:W-:Y:S02]  /*b000*/  LOP3.LUT R3, R2, 0x60, RZ, 0xc0, !PT ;  /* 0x0000006002037812 */ /* 0x000fe400078ec0ff */
[----:B------:R-:W-:Y:S02]  /*b010*/  LOP3.LUT R0, R0, 0x10, R6, 0xf8, !PT ;  /* 0x0000001000007812 */ /* 0x000fe400078ef806 */
[----:B------:R-:W-:Y:S02]  /*b020*/  LOP3.LUT R2, R2, 0x100, RZ, 0xc0, !PT ;  /* 0x0000010002027812 */ /* 0x000fe400078ec0ff */
[----:B------:R-:W-:Y:S02]  /*b030*/  LOP3.LUT R5, R0, 0x10, R5, 0x78, !PT ;  /* 0x0000001000057812 */ /* 0x000fe400078e7805 */
[----:B------:R-:W-:-:S05]  /*b040*/  SHF.R.U32.HI R0, RZ, 0x5, R4 ;  /* 0x00000005ff007819 */ /* 0x000fca0000011604 */
[----:B------:R-:W-:-:S05]  /*b050*/  IMAD R3, R0, 0x200, R3 ;  /* 0x0000020000037824 */ /* 0x000fca00078e0203 */
[----:B------:R-:W-:Y:S01]  /*b060*/  IADD3 R5, R5, R3, R2 ;  /* 0x0000000305057210 */ /* 0x000fe20007ffe002 */
[----:B------:R-:W-:-:S04]  /*b070*/  IMAD.SHL.U32 R2, R6, 0x80, RZ ;  /* 0x0000008006027824 */ /* 0x000fc800078e00ff */
[----:B------:R0:W-:Y:S01]  /*b080*/  STL [R1+0x10], R5 ;  /* 0x0000100501007387 */ /* 0x0001e20000100800 */
[----:B------:R-:W-:-:S05]  /*b090*/  LOP3.LUT R3, R2, 0x380, RZ, 0xc0, !PT ;  /* 0x0000038002037812 */ /* 0x000fca00078ec0ff */
[----:B------:R-:W-:Y:S02]  /*b0a0*/  IMAD R3, R0, 0x10, R3 ;  /* 0x0000001000037824 */ /* 0x000fe400078e0203 */
[----:B------:R-:W-:-:S05]  /*b0b0*/  IMAD.SHL.U32 R0, R6, 0x10, RZ ;  /* 0x0000001006007824 */ /* 0x000fca00078e00ff */
[----:B------:R-:W-:-:S04]  /*b0c0*/  LOP3.LUT R3, R3, 0x70, R0, 0x78, !PT ;  /* 0x0000007003037812 */ /* 0x000fc800078e7800 */
[----:B0-----:R-:W-:Y:S01]  /*b0d0*/  LOP3.LUT R5, R3, 0xc00, R2, 0xf8, !PT ;  /* 0x00000c0003057812 */ /* 0x001fe200078ef802 */
[----:B------:R-:W-:Y:S01]  /*b0e0*/  IMAD.SHL.U32 R3, R6, 0x2, RZ ;  /* 0x0000000206037824 */ /* 0x000fe200078e00ff */
[----:B------:R-:W-:-:S03]  /*b0f0*/  LOP3.LUT R2, R0, 0x3f0, RZ, 0xc0, !PT ;  /* 0x000003f000027812 */ /* 0x000fc600078ec0ff */
[----:B------:R0:W-:Y:S01]  /*b100*/  STL [R1+0x14], R5 ;  /* 0x0000140501007387 */ /* 0x0001e20000100800 */
[----:B------:R-:W-:Y:S01]  /*b110*/  LOP3.LUT R3, R2, 0x70, R3, 0x78, !PT ;  /* 0x0000007002037812 */ /* 0x000fe200078e7803 */
[----:B------:R-:W-:Y:S01]  /*b120*/  IMAD.SHL.U32 R2, R4, 0x10, RZ ;  /* 0x0000001004027824 */ /* 0x000fe200078e00ff */
[----:B------:R-:W-:-:S04]  /*b130*/  SHF.R.U32.HI R4, RZ, 0x3, R4 ;  /* 0x00000003ff047819 */ /* 0x000fc80000011604 */
[----:B------:R-:W-:Y:S01]  /*b140*/  LOP3.LUT R2, R3, 0x400, R2, 0xf8, !PT ;  /* 0x0000040003027812 */ /* 0x000fe200078ef802 */
[----:B------:R-:W-:Y:S01]  /*b150*/  IMAD.MOV.U32 R3, RZ, RZ, 0x40 ;  /* 0x00000040ff037424 */ /* 0x000fe200078e00ff */
[----:B------:R-:W-:Y:S01]  /*b160*/  LOP3.LUT R0, R4, 0x70, R0, 0xf8, !PT ;  /* 0x0000007004007812 */ /* 0x000fe200078ef800 */
[----:B------:R-:W-:Y:S02]  /*b170*/  IMAD.MOV.U32 R0, RZ, RZ, 0x1 ;  /* 0x00000001ff007424 */ /* 0x000fe400078e00ff */
[----:B------:R-:W-:Y:S01]  /*b180*/  VIADD R2, R2, UR41 ;  /* 0x0000002902027c36 */ /* 0x000fe20008000000 */
[----:B------:R-:W-:-:S05]  /*b190*/  SEL R3, R3, 0xffffffc0, !P0 ;  /* 0xffffffc003037807 */ /* 0x000fca0004000000 */
[----:B------:R0:W-:Y:S04]  /*b1a0*/  STL [R1+0x18], R3 ;  /* 0x0000180301007387 */ /* 0x0001e80000100800 */
[----:B------:R0:W-:Y:S04]  /*b1b0*/  STL [R1+0x1c], R2 ;  /* 0x00001c0201007387 */ /* 0x0001e80000100800 */
[----:B------:R0:W-:Y:S02]  /*b1c0*/  STL [R1], R0 ;  /* 0x0000000001007387 */ /* 0x0001e40000100800 */
.L_x_83:
[----:B------:R-:W-:Y:S01]  /*b1d0*/  ULDC UR4, c[0x0][0xc38] ;  /* 0x00030e0000047ab9 */ /* 0x000fe20000000800 */
[----:B------:R-:W-:Y:S01]  /*b1e0*/  ULDC UR8, c[0x0][0xc44] ;  /* 0x0003110000087ab9 */ /* 0x000fe20000000800 */
[----:B------:R-:W-:Y:S01]  /*b1f0*/  UISETP.NE.AND UP1, UPT, UR4, 0x1, UPT ;  /* 0x000000010400788c */ /* 0x000fe2000bf25270 */
[----:B------:R-:W-:Y:S02]  /*b200*/  ULDC UR6, c[0x0][0x424] ;  /* 0x0001090000067ab9 */ /* 0x000fe40000000800 */
[----:B------:R-:W-:Y:S01]  /*b210*/  ULDC.64 UR4, c[0x0][0x418] ;  /* 0x0001060000047ab9 */ /* 0x000fe20000000a00 */
[----:B------:R-:W-:Y:S02]  /*b220*/  UISETP.NE.AND UP2, UPT, UR8, 0x1, UPT ;  /* 0x000000010800788c */ /* 0x000fe4000bf45270 */
[----:B------:R-:W-:Y:S02]  /*b230*/  UISETP.NE.U32.AND UP0, UPT, UR4, URZ, UPT ;  /* 0x0000003f0400728c */ /* 0x000fe4000bf05070 */
[----:B------:R-:W-:-:S02]  /*b240*/  UIADD3 UR9, UR41, 0x20400, URZ ;  /* 0x0002040029097890 */ /* 0x000fc4000fffe03f */
[----:B------:R-:W-:Y:S01]  /*b250*/  UISETP.NE.AND.EX UP0, UPT, UR5, URZ, UPT, UP0 ;  /* 0x0000003f0500728c */ /* 0x000fe2000bf05300 */
[----:B------:R-:W-:Y:S01]  /*b260*/  @UP1 ULDC UR4, c[0x0][0xc3c] ;  /* 0x00030f0000041ab9 */ /* 0x000fe20000000800 */
[----:B------:R-:W-:Y:S02]  /*b270*/  ULDC UR40, c[0x0][0x2f0] ;  /* 0x0000bc0000287ab9 */ /* 0x000fe40000000800 */
[----:B------:R-:W-:Y:S02]  /*b280*/  USEL UR6, UR6, 0x1, UP0 ;  /* 0x0000000106067887 */ /* 0x000fe40008000000 */
[----:B------:R-:W-:Y:S02]  /*b290*/  UIMAD.WIDE.U32 UR4, UR50, UR4, URZ ;  /* 0x00000004320472a5 */ /* 0x000fe4000f8e003f */
[----:B------:R-:W-:Y:S02]  /*b2a0*/  UIMAD UR40, UR6, UR40, URZ ;  /* 0x00000028062872a4 */ /* 0x000fe4000f8e023f */
[----:B------:R-:W-:Y:S01]  /*b2b0*/  ULOP3.LUT UP0, URZ, UR9, 0x3ff, URZ, 0xc0, !UPT ;  /* 0x000003ff093f7892 */ /* 0x000fe2000f80c03f */
[----:B------:R-:W-:Y:S01]  /*b2c0*/  @UP1 ULDC UR6, c[0x0][0xc40] ;  /* 0x0003100000061ab9 */ /* 0x000fe20000000800 */
[----:B------:R-:W-:Y:S01]  /*b2d0*/  UMOV UR45, UR50 ;  /* 0x00000032002d7c82 */ /* 0x000fe20008000000 */
[----:B------:R-:W-:Y:S01]  /*b2e0*/  @UP1 USHF.R.U32.HI UR45, URZ, UR6, UR5 ;  /* 0x000000063f2d1299 */ /* 0x000fe20008011605 */
[----:B------:R-:W-:Y:S01]  /*b2f0*/  @UP2 ULDC.64 UR10, c[0x0][0xc48] ;  /* 0x00031200000a2ab9 */ /* 0x000fe20000000a00 */
[----:B------:R-:W-:Y:S01]  /*b300*/  UIADD3 UR5, UR40, 0xdf, URZ ;  /* 0x000000df28057890 */ /* 0x000fe2000fffe03f */
[----:B------:R-:W-:Y:S01]  /*b310*/  PLOP3.LUT P0, PT, PT, PT, UP0, 0x80, 0x0 ;  /* 0x000000000000781c */ /* 0x000fe20003f0f008 */
[----:B------:R-:W-:Y:S01]  /*b320*/  UIMAD.WIDE.U32 UR6, UR45, UR10, URZ ;  /* 0x0000000a2d0672a5 */ /* 0x000fe2000f8e003f */
[----:B------:R-:W-:-:S02]  /*b330*/  UMOV UR4, URZ ;  /* 0x0000003f00047c82 */ /* 0x000fc40008000000 */
[----:B------:R-:W-:Y:S01]  /*b340*/  UMOV UR44, UR45 ;  /* 0x0000002d002c7c82 */ /* 0x000fe20008000000 */
[----:B------:R-:W-:Y:S02]  /*b350*/  UIMAD.WIDE UR4, UR5, -0x6db6db6d, UR4 ;  /* 0x92492493050478a5 */ /* 0x000fe4000f8e0204 */
[----:B------:R-:W-:Y:S02]  /*b360*/  @UP2 USHF.R.U32.HI UR44, URZ, UR11, UR7 ;  /* 0x0000000b3f2c2299 */ /* 0x000fe40008011607 */
[----:B------:R-:W-:Y:S02]  /*b370*/  USHF.R.U32.HI UR39, URZ, 0x1f, UR5 ;  /* 0x0000001f3f277899 */ /* 0x000fe40008011605 */
[----:B------:R-:W-:Y:S02]  /*b380*/  UIADD3 UR36, -UR44, URZ, URZ ;  /* 0x0000003f2c247290 */ /* 0x000fe4000fffe13f */
[----:B------:R-:W-:Y:S02]  /*b390*/  ULEA.HI.SX32 UR39, UR5, UR39, 0x19 ;  /* 0x0000002705277291 */ /* 0x000fe4000f8fca3f */
[----:B------:R-:W-:Y:S01]  /*b3a0*/  UIMAD UR36, UR8, UR36, UR45 ;  /* 0x00000024082472a4 */ /* 0x000fe2000f8e022d */
[----:B-12---:R-:W-:Y:S11]  /*b3b0*/  @!P0 BRA `(.L_x_41) ;  /* 0x0000000000408947 */ /* 0x006ff60003800000 */
[----:B0-----:R-:W-:Y:S01]  /*b3c0*/  MOV R2, 0x0 ;  /* 0x0000000000027802 */ /* 0x001fe20000000f00 */
[----:B------:R-:W-:Y:S01]  /*b3d0*/  ULDC.64 UR6, c[0x4][0x98] ;  /* 0x0100260000067ab9 */ /* 0x000fe20000000a00 */
[----:B------:R-:W-:Y:S01]  /*b3e0*/  ULDC.64 UR8, c[0x4][0xa0] ;  /* 0x0100280000087ab9 */ /* 0x000fe20000000a00 */
[----:B------:R-:W-:Y:S01]  /*b3f0*/  ULDC.64 UR4, c[0x4][0x8] ;  /* 0x0100020000047ab9 */ /* 0x000fe20000000a00 */
[----:B------:R-:W-:Y:S02]  /*b400*/  IMAD.U32 R4, RZ, RZ, UR6 ;  /* 0x00000006ff047e24 */ /* 0x000fe4000f8e00ff */
[----:B------:R-:W0:Y:S01]  /*b410*/  LDC.64 R2, c[0x4][R2] ;  /* 0x0100000002027b82 */ /* 0x000e220000000a00 */
[----:B------:R-:W-:Y:S02]  /*b420*/  IMAD.U32 R5, RZ, RZ, UR7 ;  /* 0x00000007ff057e24 */ /* 0x000fe4000f8e00ff */
[----:B------:R-:W-:Y:S02]  /*b430*/  IMAD.U32 R6, RZ, RZ, UR8 ;  /* 0x00000008ff067e24 */ /* 0x000fe4000f8e00ff */
[----:B------:R-:W-:-:S02]  /*b440*/  IMAD.U32 R7, RZ, RZ, UR9 ;  /* 0x00000009ff077e24 */ /* 0x000fc4000f8e00ff */
[----:B------:R-:W-:Y:S02]  /*b450*/  IMAD.U32 R10, RZ, RZ, UR4 ;  /* 0x00000004ff0a7e24 */ /* 0x000fe4000f8e00ff */
[----:B------:R-:W-:Y:S02]  /*b460*/  IMAD.U32 R11, RZ, RZ, UR5 ;  /* 0x00000005ff0b7e24 */ /* 0x000fe4000f8e00ff */
[----:B------:R-:W-:Y:S02]  /*b470*/  IMAD.MOV.U32 R8, RZ, RZ, 0x70 ;  /* 0x00000070ff087424 */ /* 0x000fe400078e00ff */
[----:B------:R-:W-:Y:S02]  /*b480*/  IMAD.MOV.U32 R12, RZ, RZ, 0x1 ;  /* 0x00000001ff0c7424 */ /* 0x000fe400078e00ff */
[----:B------:R-:W-:-:S07]  /*b490*/  IMAD.MOV.U32 R13, RZ, RZ, RZ ;  /* 0x000000ffff0d7224 */ /* 0x000fce00078e00ff */
[----:B------:R-:W-:-:S07]  /*b4a0*/  LEPC R20, `(.L_x_41) ;  /* 0x000000001014794e */ /* 0x000fce0000000000 */
[----:B0-----:R-:W-:Y:S05]  /*b4b0*/  CALL.ABS.NOINC R2 ;  /* 0x0000000002007343 */ /* 0x001fea0003c00000 */
.L_x_41:
[----:B------:R-:W-:-:S06]  /*b4c0*/  UIADD3 UR4, UR41, 0xe400, URZ ;  /* 0x0000e40029047890 */ /* 0x000fcc000fffe03f */
[----:B------:R-:W-:-:S05]  /*b4d0*/  IMAD.U32 R16, RZ, RZ, UR4 ;  /* 0x00000004ff107e24 */ /* 0x000fca000f8e00ff */
[----:B------:R-:W-:-:S13]  /*b4e0*/  LOP3.LUT P0, RZ, R16, 0x3ff, RZ, 0xc0, !PT ;  /* 0x000003ff10ff7812 */ /* 0x000fda000780c0ff */
[----:B------:R-:W-:Y:S05]  /*b4f0*/  @!P0 BRA `(.L_x_42) ;  /* 0x0000000000408947 */ /* 0x000fea0003800000 */
        /* <DEDUP_REMOVED lines=16> */
.L_x_42:
[----:B------:R-:W-:-:S04]  /*b600*/  UIADD3 UR4, UR41, 0x400, URZ ;  /* 0x0000040029047890 */ /* 0x000fc8000fffe03f */
[----:B------:R-:W-:-:S06]  /*b610*/  ULOP3.LUT UP0, URZ, UR4, 0x9f, URZ, 0xc0, !UPT ;  /* 0x0000009f043f7892 */ /* 0x000fcc000f80c03f */
[----:B------:R-:W-:-:S13]  /*b620*/  PLOP3.LUT P0, PT, PT, PT, UP0, 0x80, 0x0 ;  /* 0x000000000000781c */ /* 0x000fda0003f0f008 */
        /* <DEDUP_REMOVED lines=17> */
.L_x_43:
        /* <DEDUP_REMOVED lines=18> */
.L_x_44:
[----:B------:R-:W-:Y:S01]  /*b860*/  ULDC.64 UR4, c[0x0][0x9f8] ;  /* 0x00027e0000047ab9 */ /* 0x000fe20000000a00 */
[----:B------:R-:W2:Y:S01]  /*b870*/  LDL.LU R17, [R1+0x8] ;  /* 0x0000080001117983 */ /* 0x000ea20000300800 */
[----:B------:R-:W-:Y:S01]  /*b880*/  UISETP.NE.U32.AND UP0, UPT, UR4, URZ, UPT ;  /* 0x0000003f0400728c */ /* 0x000fe2000bf05070 */
[----:B------:R-:W-:-:S03]  /*b890*/  IMAD.U32 R8, RZ, RZ, UR44 ;  /* 0x0000002cff087e24 */ /* 0x000fc6000f8e00ff */
[----:B------:R-:W-:-:S06]  /*b8a0*/  UISETP.NE.AND.EX UP0, UPT, UR5, URZ, UPT, UP0 ;  /* 0x0000003f0500728c */ /* 0x000fcc000bf05300 */
[----:B------:R-:W-:-:S05]  /*b8b0*/  PLOP3.LUT P0, PT, PT, PT, UP0, 0x80, 0x0 ;  /* 0x000000000000781c */ /* 0x000fca0003f0f008 */
[----:B------:R-:W-:Y:S02]  /*b8c0*/  @UP0 ULDC.64 UR4, c[0x0][0x9f8] ;  /* 0x00027e0000040ab9 */ /* 0x000fe40000000a00 */
[----:B------:R-:W-:-:S06]  /*b8d0*/  @UP0 UIMAD.WIDE UR4, UR44, 0x4, UR4 ;  /* 0x000000042c0408a5 */ /* 0x000fcc000f8e0204 */
[----:B0-----:R-:W-:Y:S02]  /*b8e0*/  IMAD.U32 R2, RZ, RZ, UR4 ;  /* 0x00000004ff027e24 */ /* 0x001fe4000f8e00ff */
[----:B------:R-:W-:-:S05]  /*b8f0*/  IMAD.U32 R3, RZ, RZ, UR5 ;  /* 0x00000005ff037e24 */ /* 0x000fca000f8e00ff */
[----:B------:R0:W3:Y:S01]  /*b900*/  @P0 LDG.E R8, desc[UR48][R2.64] ;  /* 0x0000003002080981 */ /* 0x0000e2000c1e1900 */
[----:B------:R-:W-:Y:S01]  /*b910*/  UMOV UR4, 0xffffffff ;  /* 0xffffffff00047882 */ /* 0x000fe20000000000 */
[----:B------:R-:W1:Y:S01]  /*b920*/  S2R R18, SR_TID.X ;  /* 0x0000000000127919 */ /* 0x000e620000002100 */
[----:B0-----:R-:W0:Y:S02]  /*b930*/  LDC.64 R2, c[0x0][0x418] ;  /* 0x00010600ff027b82 */ /* 0x001e240000000a00 */
[----:B0-----:R-:W-:Y:S02]  /*b940*/  ISETP.NE.U32.AND P0, PT, R2, RZ, PT ;  /* 0x000000ff0200720c */ /* 0x001fe40003f05070 */
[----:B-1----:R-:W-:Y:S02]  /*b950*/  SHF.R.U32.HI R18, RZ, 0x5, R18 ;  /* 0x00000005ff127819 */ /* 0x002fe40000011612 */
[----:B------:R-:W-:Y:S02]  /*b960*/  ISETP.NE.AND.EX P1, PT, R3, RZ, PT, P0 ;  /* 0x000000ff0300720c */ /* 0x000fe40003f25300 */
[----:B------:R-:W-:-:S02]  /*b970*/  LOP3.LUT R18, R18, 0x3, RZ, 0xc0, !PT ;  /* 0x0000000312127812 */ /* 0x000fc400078ec0ff */
[----:B--2---:R-:W-:-:S09]  /*b980*/  LOP3.LUT R17, R17, 0xfffffffe, RZ, 0xc0, !PT ;  /* 0xfffffffe11117812 */ /* 0x004fd200078ec0ff */
[----:B------:R-:W-:Y:S02]  /*b990*/  @P1 LOP3.LUT R17, R17, 0x1, RZ, 0xfc, !PT ;  /* 0x0000000111111812 */ /* 0x000fe400078efcff */
[----:B---3--:R-:W-:Y:S01]  /*b9a0*/  SHF.R.S32.HI R9, RZ, 0x1f, R8 ;  /* 0x0000001fff097819 */ /* 0x008fe20000011408 */
[----:B------:R0:W-:Y:S01]  /*b9b0*/  STL [R1+0x4], R8 ;  /* 0x0000040801007387 */ /* 0x0001e20000100800 */
[----:B------:R-:W-:-:S03]  /*b9c0*/  SEL R16, R8, RZ, !P1 ;  /* 0x000000ff08107207 */ /* 0x000fc60004800000 */
[----:B------:R0:W-:Y:S04]  /*b9d0*/  STL [R1+0xc], R9 ;  /* 0x00000c0901007387 */ /* 0x0001e80000100800 */
[----:B------:R0:W-:Y:S01]  /*b9e0*/  STL [R1+0x8], R17 ;  /* 0x0000081101007387 */ /* 0x0001e20000100800 */
[----:B------:R-:W-:Y:S05]  /*b9f0*/  BRA.DIV UR4, `(.L_x_45) ;  /* 0x0000002e047c7947 */ /* 0x000fea000b800000 */
[----:B------:R1:W2:Y:S02]  /*ba00*/  SHFL.IDX PT, R14, R18, RZ, 0x1f ;  /* 0x00001fff120e7589 */ /* 0x0002a400000e0000 */
.L_x_99:
[----:B------:R-:W-:Y:S01]  /*ba10*/  PLOP3.LUT P2, PT, PT, PT, PT, 0x8, 0x0 ;  /* 0x000000000000781c */ /* 0x000fe20003f4e170 */
[----:B------:R-:W-:Y:S01]  /*ba20*/  IMAD.MOV.U32 R0, RZ, RZ, R17 ;  /* 0x000000ffff007224 */ /* 0x000fe200078e0011 */
[----:B--2---:R-:W-:-:S04]  /*ba30*/  ISETP.NE.AND P0, PT, R14, RZ, PT ;  /* 0x000000ff0e00720c */ /* 0x004fc80003f05270 */
[----:B------:R-:W-:-:S07]  /*ba40*/  LOP3.LUT R0, R0, 0xfffffffd, RZ, 0xc0, !PT ;  /* 0xfffffffd00007812 */ /* 0x000fce00078ec0ff */
[----:B------:R-:W-:-:S05]  /*ba50*/  @P2 LOP3.LUT R0, R0, 0x2, RZ, 0xfc, !PT ;  /* 0x0000000200002812 */ /* 0x000fca00078efcff */
[----:B------:R2:W-:Y:S01]  /*ba60*/  STL [R1+0x8], R0 ;  /* 0x0000080001007387 */ /* 0x0005e20000100800 */
[----:B------:R-:W-:Y:S05]  /*ba70*/  @P0 BRA `(.L_x_46) ;  /* 0x0000000400540947 */ /* 0x000fea0003800000 */
[----:B------:R-:W-:-:S06]  /*ba80*/  UIADD3 UR4, UR39, -0x1, URZ ;  /* 0xffffffff27047890 */ /* 0x000fcc000fffe03f */
[----:B--2---:R-:W-:Y:S01]  /*ba90*/  IMAD.U32 R0, RZ, RZ, UR4 ;  /* 0x00000004ff007e24 */ /* 0x004fe2000f8e00ff */
[----:B------:R-:W-:-:S03]  /*baa0*/  UMOV UR4, 0xffffffff ;  /* 0xffffffff00047882 */ /* 0x000fc60000000000 */
[----:B------:R-:W-:Y:S05]  /*bab0*/  BRA.DIV UR4, `(.L_x_47) ;  /* 0x0000002e046c7947 */ /* 0x000fea000b800000 */
[----:B------:R-:W-:-:S13]  /*bac0*/  ELECT P6, URZ, PT ;  /* 0x00000000003f782f */ /* 0x000fda00038c0000 */
.L_x_102:
[----:B------:R-:W-:Y:S05]  /*bad0*/  @!P6 BRA `(.L_x_46) ;  /* 0x00000004003ce947 */ /* 0x000fea0003800000 */
[----:B------:R-:W-:Y:S01]  /*bae0*/  IMAD.MOV.U32 R16, RZ, RZ, R8 ;  /* 0x000000ffff107224 */ /* 0x000fe200078e0008 */
[----:B------:R-:W-:Y:S06]  /*baf0*/  @!P1 BRA `(.L_x_48) ;  /* 0x0000000000449947 */ /* 0x000fec0003800000 */
[----:B------:R-:W2:Y:S01]  /*bb00*/  LDC R6, c[0x0][0x43c] ;  /* 0x00010f00ff067b82 */ /* 0x000ea20000000800 */
[----:B------:R-:W-:Y:S01]  /*bb10*/  ULDC.64 UR4, c[0x0][0x428] ;  /* 0x00010a0000047ab9 */ /* 0x000fe20000000a00 */
[----:B--2---:R-:W-:-:S13]  /*bb20*/  ISETP.NE.AND P0, PT, R6, 0x1, PT ;  /* 0x000000010600780c */ /* 0x004fda0003f05270 */
[----:B------:R-:W2:Y:S02]  /*bb30*/  @P0 LDC.64 R4, c[0x0][0x440] ;  /* 0x00011000ff040b82 */ /* 0x000ea40000000a00 */
[----:B--2---:R-:W-:-:S04]  /*bb40*/  @P0 IMAD.HI.U32 R7, R0, R4, RZ ;  /* 0x0000000400070227 */ /* 0x004fc800078e00ff */
[----:B------:R-:W-:Y:S01]  /*bb50*/  IMAD.MOV.U32 R4, RZ, RZ, R0 ;  /* 0x000000ffff047224 */ /* 0x000fe200078e0000 */
[----:B------:R-:W-:-:S05]  /*bb60*/  @P0 SHF.R.U32.HI R4, RZ, R5, R7 ;  /* 0x00000005ff040219 */ /* 0x000fca0000011607 */
[----:B------:R-:W-:-:S04]  /*bb70*/  IMAD.MOV R5, RZ, RZ, -R4 ;  /* 0x000000ffff057224 */ /* 0x000fc800078e0a04 */
[----:B------:R-:W-:Y:S01]  /*bb80*/  IMAD R0, R6, R5, R0 ;  /* 0x0000000506007224 */ /* 0x000fe200078e0200 */
[--C-:B------:R-:W-:Y:S01]  /*bb90*/  SHF.R.S32.HI R5, RZ, 0x1f, R4.reuse ;  /* 0x0000001fff057819 */ /* 0x100fe20000011404 */
[----:B------:R-:W-:Y:S02]  /*bba0*/  IMAD R6, R9, UR4, RZ ;  /* 0x0000000409067c24 */ /* 0x000fe4000f8e02ff */
[----:B------:R-:W-:-:S04]  /*bbb0*/  IMAD.WIDE.U32 R4, R8, UR4, R4 ;  /* 0x0000000408047c25 */ /* 0x000fc8000f8e0004 */
[----:B------:R-:W-:Y:S01]  /*bbc0*/  IMAD R6, R8, UR5, R6 ;  /* 0x0000000508067c24 */ /* 0x000fe2000f8e0206 */
[----:B------:R-:W-:-:S03]  /*bbd0*/  LEA R2, P0, R4, R2, 0x2 ;  /* 0x0000000204027211 */ /* 0x000fc600078010ff */
[----:B------:R-:W-:-:S05]  /*bbe0*/  IMAD.IADD R6, R5, 0x1, R6 ;  /* 0x0000000105067824 */ /* 0x000fca00078e0206 */
[----:B------:R-:W-:-:S05]  /*bbf0*/  LEA.HI.X R3, R4, R3, R6, 0x2, P0 ;  /* 0x0000000304037211 */ /* 0x000fca00000f1406 */
[----:B------:R2:W5:Y:S02]  /*bc00*/  LDG.E R16, desc[UR48][R2.64] ;  /* 0x0000003002107981 */ /* 0x000564000c1e1900 */
.L_x_48:
[----:B--2---:R-:W2:Y:S01]  /*bc10*/  LDL R2, [R1] ;  /* 0x0000000001027983 */ /* 0x004ea20000100800 */
[----:B------:R-:W3:Y:S02]  /*bc20*/  S2R R3, SR_TID.X ;  /* 0x0000000000037919 */ /* 0x000ee40000002100 */
[----:B---3--:R-:W-:Y:S02]  /*bc30*/  LOP3.LUT R4, R3, 0x7f, RZ, 0xc0, !PT ;  /* 0x0000007f03047812 */ /* 0x008fe400078ec0ff */
[----:B------:R-:W-:Y:S02]  /*bc40*/  LEA R3, R19, UR41, 0x3 ;  /* 0x0000002913037c11 */ /* 0x000fe4000f8e18ff */
[----:B------:R-:W-:Y:S02]  /*bc50*/  ISETP.NE.AND P1, PT, R4, RZ, PT ;  /* 0x000000ff0400720c */ /* 0x000fe40003f25270 */
[----:B--2---:R-:W-:-:S04]  /*bc60*/  SHF.L.U32 R2, R2, 0x1f, RZ ;  /* 0x0000001f02027819 */ /* 0x004fc800000006ff */
[----:B------:R-:W2:Y:S02]  /*bc70*/  SYNCS.PHASECHK.TRANS64.TRYWAIT P0, [R3+URZ+0x2e880], R2 ;  /* 0x02e88002030075a7 */ /* 0x000ea4000800017f */
[----:B--2---:R-:W-:Y:S05]  /*bc80*/  @!P0 BRA `(.L_x_49) ;  /* 0x0000002c00188947 */ /* 0x004fea0003800000 */
.L_x_103:
[----:B------:R-:W-:Y:S05]  /*bc90*/  @P1 BRA `(.L_x_50) ;  /* 0x00000000001c1947 */ /* 0x000fea0003800000 */
[----:B------:R-:W3:Y:S02]  /*bca0*/  S2R R4, SR_TID.X ;  /* 0x0000000000047919 */ /* 0x000ee40000002100 */
[----:B---3--:R-:W-:Y:S01]  /*bcb0*/  LOP3.LUT R5, R4, 0x1f, RZ, 0xc0, !PT ;  /* 0x0000001f04057812 */ /* 0x008fe200078ec0ff */
[----:B------:R-:W-:-:S03]  /*bcc0*/  IMAD.MOV.U32 R4, RZ, RZ, 0x7000 ;  /* 0x00007000ff047424 */ /* 0x000fc600078e00ff */
[----:B------:R-:W-:Y:S01]  /*bcd0*/  ISETP.NE.AND P0, PT, R5, RZ, PT ;  /* 0x000000ff0500720c */ /* 0x000fe20003f05270 */
[----:B------:R3:W-:-:S12]  /*bce0*/  SYNCS.ARRIVE.TRANS64 RZ, [R3+URZ+0x2e870], R4 ;  /* 0x02e8700403ff79a7 */ /* 0x0007d8000800003f */
[----:B---3--:R-:W-:Y:S05]  /*bcf0*/  @!P0 BRA `(.L_x_50) ;  /* 0x0000000000048947 */ /* 0x008fea0003800000 */
[----:B------:R-:W-:Y:S01]  /*bd00*/  BPT.TRAP 0x1 ;  /* 0x000000040000795c */ /* 0x000fe20000300000 */
.L_x_50:
[----:B------:R-:W-:Y:S01]  /*bd10*/  IMAD.U32 R4, RZ, RZ, UR41 ;  /* 0x00000029ff047e24 */ /* 0x000fe2000f8e00ff */
[----:B------:R-:W-:Y:S01]  /*bd20*/  R2UR UR33, R3 ;  /* 0x00000000032172ca */ /* 0x000fe200000e0000 */
[----:B------:R-:W-:Y:S01]  /*bd30*/  IMAD R0, R0, 0xe0, RZ ;  /* 0x000000e000007824 */ /* 0x000fe200078e02ff */
[----:B-----5:R-:W-:Y:S01]  /*bd40*/  R2UR UR37, R16 ;  /* 0x00000000102572ca */ /* 0x020fe200000e0000 */
[----:B------:R-:W-:Y:S01]  /*bd50*/  IMAD R4, R19, 0x7000, R4 ;  /* 0x0000700013047824 */ /* 0x000fe200078e0204 */
[----:B------:R-:W-:Y:S02]  /*bd60*/  UIADD3 UR4, UP0, UR52, 0x470, URZ ;  /* 0x0000047034047890 */ /* 0x000fe4000ff1e03f */
[----:B------:R-:W-:Y:S01]  /*bd70*/  R2UR UR35, R0 ;  /* 0x00000000002372ca */ /* 0x000fe200000e0000 */
[----:B------:R-:W-:Y:S01]  /*bd80*/  UMOV UR6, 0x0 ;  /* 0x0000000000067882 */ /* 0x000fe20000000000 */
[----:B------:R-:W-:Y:S01]  /*bd90*/  R2UR UR32, R4 ;  /* 0x00000000042072ca */ /* 0x000fe200000e0000 */
[----:B------:R-:W-:Y:S01]  /*bda0*/  UIADD3.X UR5, URZ, UR53, URZ, UP0, !UPT ;  /* 0x000000353f057290 */ /* 0x000fe200087fe43f */
[----:B------:R-:W-:Y:S01]  /*bdb0*/  UMOV UR7, 0x14f00000 ;  /* 0x14f0000000077882 */ /* 0x000fe20000000000 */
[----:B------:R-:W-:-:S02]  /*bdc0*/  UMOV UR34, URZ ;  /* 0x0000003f00227c82 */ /* 0x000fc40008000000 */
[----:B------:R-:W-:-:S08]  /*bdd0*/  UIADD3 UR33, UR33, 0x2e870, URZ ;  /* 0x0002e87021217890 */ /* 0x000fd0000fffe03f */
[----:B------:R-:W-:-:S09]  /*bde0*/  UIADD3 UR32, UR32, 0xe400, URZ ;  /* 0x0000e40020207890 */ /* 0x000fd2000fffe03f */
[----:B------:R3:W-:Y:S01]  /*bdf0*/  UTMALDG.4D [UR32], [UR4], desc[UR6] ;  /* 0x00000620040075b4 */ /* 0x0007e20008019000 */
[----:B------:R-:W4:Y:S02]  /*be00*/  SYNCS.PHASECHK.TRANS64.TRYWAIT P0, [R3+URZ+0x2e840], R2 ;  /* 0x02e84002030075a7 */ /* 0x000f24000800017f */
[----:B---34-:R-:W-:Y:S05]  /*be10*/  @!P0 BRA `(.L_x_51) ;  /* 0x0000002800c88947 */ /* 0x018fea0003800000 */
.L_x_104:
[----:B------:R-:W-:Y:S05]  /*be20*/  @P1 BRA `(.L_x_52) ;  /* 0x00000000001c1947 */ /* 0x000fea0003800000 */
[----:B------:R-:W4:Y:S01]  /*be30*/  S2R R5, SR_TID.X ;  /* 0x0000000000057919 */ /* 0x000f220000002100 */
[----:B--23--:R-:W-:-:S04]  /*be40*/  IMAD.MOV.U32 R2, RZ, RZ, 0x7000 ;  /* 0x00007000ff027424 */ /* 0x00cfc800078e00ff */
[----:B------:R2:W-:Y:S01]  /*be50*/  SYNCS.ARRIVE.TRANS64 RZ, [R3+URZ+0x2e830], R2 ;  /* 0x02e8300203ff79a7 */ /* 0x0005e2000800003f */
[----:B----4-:R-:W-:-:S04]  /*be60*/  LOP3.LUT R5, R5, 0x1f, RZ, 0xc0, !PT ;  /* 0x0000001f05057812 */ /* 0x010fc800078ec0ff */
[----:B------:R-:W-:-:S13]  /*be70*/  ISETP.NE.AND P0, PT, R5, RZ, PT ;  /* 0x000000ff0500720c */ /* 0x000fda0003f05270 */
[----:B--2---:R-:W-:Y:S05]  /*be80*/  @!P0 BRA `(.L_x_52) ;  /* 0x0000000000048947 */ /* 0x004fea0003800000 */
[----:B------:R-:W-:Y:S01]  /*be90*/  BPT.TRAP 0x1 ;  /* 0x000000040000795c */ /* 0x000fe20000300000 */
.L_x_52:
[----:B--23--:R-:W2:Y:S01]  /*bea0*/  LDL.LU R2, [R1+0x8] ;  /* 0x0000080001027983 */ /* 0x00cea20000300800 */
[----:B------:R-:W-:Y:S01]  /*beb0*/  R2UR UR8, R4 ;  /* 0x00000000040872ca */ /* 0x000fe200000e0000 */
[----:B------:R-:W-:Y:S01]  /*bec0*/  UIADD3 UR4, UP0, UR52, 0x370, URZ ;  /* 0x0000037034047890 */ /* 0x000fe2000ff1e03f */
[----:B------:R-:W-:Y:S01]  /*bed0*/  R2UR UR9, R3 ;  /* 0x00000000030972ca */ /* 0x000fe200000e0000 */
[----:B------:R-:W-:Y:S01]  /*bee0*/  UMOV UR6, 0x0 ;  /* 0x0000000000067882 */ /* 0x000fe20000000000 */
[----:B------:R-:W-:Y:S01]  /*bef0*/  PLOP3.LUT P0, PT, PT, PT, PT, 0x80, 0x0 ;  /* 0x000000000000781c */ /* 0x000fe20003f0f070 */
[----:B------:R-:W-:Y:S01]  /*bf00*/  UIADD3.X UR5, URZ, UR53, URZ, UP0, !UPT ;  /* 0x000000353f057290 */ /* 0x000fe200087fe43f */
[----:B------:R-:W-:Y:S01]  /*bf10*/  R2UR UR11, R0 ;  /* 0x00000000000b72ca */ /* 0x000fe200000e0000 */
[----:B------:R-:W-:Y:S01]  /*bf20*/  UMOV UR7, 0x14f00000 ;  /* 0x14f0000000077882 */ /* 0x000fe20000000000 */
[----:B------:R-:W-:Y:S01]  /*bf30*/  R2UR UR13, R16 ;  /* 0x00000000100d72ca */ /* 0x000fe200000e0000 */
[----:B------:R-:W-:Y:S01]  /*bf40*/  UMOV UR10, URZ ;  /* 0x0000003f000a7c82 */ /* 0x000fe20008000000 */
[----:B------:R-:W-:-:S03]  /*bf50*/  UMOV UR12, UR36 ;  /* 0x00000024000c7c82 */ /* 0x000fc60008000000 */
[----:B------:R-:W-:Y:S02]  /*bf60*/  UIADD3 UR8, UR8, 0x20400, URZ ;  /* 0x0002040008087890 */ /* 0x000fe4000fffe03f */
[----:B------:R-:W-:-:S09]  /*bf70*/  UIADD3 UR9, UR9, 0x2e830, URZ ;  /* 0x0002e83009097890 */ /* 0x000fd2000fffe03f */
[----:B------:R3:W-:Y:S01]  /*bf80*/  UTMALDG.4D [UR8], [UR4], desc[UR6] ;  /* 0x00000608040075b4 */ /* 0x0007e20008019000 */
[----:B--2---:R-:W-:-:S04]  /*bf90*/  LOP3.LUT R2, R2, 0xfffffffd, RZ, 0xc0, !PT ;  /* 0xfffffffd02027812 */ /* 0x004fc800078ec0ff */
[----:B------:R-:W-:-:S05]  /*bfa0*/  @P0 LOP3.LUT R2, R2, 0x2, RZ, 0xfc, !PT ;  /* 0x0000000202020812 */ /* 0x000fca00078efcff */
[----:B------:R3:W-:Y:S01]  /*bfb0*/  STL [R1+0x8], R2 ;  /* 0x0000080201007387 */ /* 0x0007e20000100800 */
[----:B------:R-:W-:Y:S01]  /*bfc0*/  NOP ;  /* 0x0000000000007918 */ /* 0x000fe20000000000 */
.L_x_46:
[----:B------:R-:W-:Y:S05]  /*bfd0*/  WARPSYNC.ALL ;  /* 0x0000000000007948 */ /* 0x000fea0003800000 */
[----:B---3--:R-:W-:Y:S01]  /*bfe0*/  UIADD3 UR4, UR41, 0x1c400, URZ ;  /* 0x0001c40029047890 */ /* 0x008fe2000fffe03f */
[----:B------:R-:W-:Y:S03]  /*bff0*/  BAR.SYNC.DEFER_BLOCKING 0x8, 0x180 ;  /* 0x0206000000007b1d */ /* 0x000fe60000010000 */
[----:B------:R-:W-:-:S06]  /*c000*/  ULOP3.LUT UP0, URZ, UR4, 0x3ff, URZ, 0xc0, !UPT ;  /* 0x000003ff043f7892 */ /* 0x000fcc000f80c03f */
[----:B------:R-:W-:-:S13]  /*c010*/  PLOP3.LUT P0, PT, PT, PT, UP0, 0x80, 0x0 ;  /* 0x000000000000781c */ /* 0x000fda0003f0f008 */
[----:B------:R-:W-:Y:S05]  /*c020*/  @!P0 BRA `(.L_x_53) ;  /* 0x0000000000408947 */ /* 0x000fea0003800000 */
[----:B------:R-:W-:Y:S01]  /*c030*/  MOV R2, 0x0 ;  /* 0x0000000000027802 */ /* 0x000fe20000000f00 */
[----:B------:R-:W-:Y:S01]  /*c040*/  ULDC.64 UR6, c[0x4][0x98] ;  /* 0x0100260000067ab9 */ /* 0x000fe20000000a00 */
[----:B------:R-:W-:Y:S01]  /*c050*/  ULDC.64 UR8, c[0x4][0xa0] ;  /* 0x0100280000087ab9 */ /* 0x000fe20000000a00 */
[----:B------:R-:W-:Y:S01]  /*c060*/  ULDC.64 UR4, c[0x4][0x28] ;  /* 0x01000a0000047ab9 */ /* 0x000fe20000000a00 */
[----:B------:R-:W-:Y:S02]  /*c070*/  IMAD.U32 R4, RZ, RZ, UR6 ;  /* 0x00000006ff047e24 */ /* 0x000fe4000f8e00ff */
[----:B------:R-:W3:Y:S01]  /*c080*/  LDC.64 R2, c[0x4][R2] ;  /* 0x0100000002027b82 */ /* 0x000ee20000000a00 */
[----:B------:R-:W-:Y:S02]  /*c090*/  IMAD.U32 R5, RZ, RZ, UR7 ;  /* 0x00000007ff057e24 */ /* 0x000fe4000f8e00ff */
[----:B------:R-:W-:Y:S02]  /*c0a0*/  IMAD.U32 R6, RZ, RZ, UR8 ;  /* 0x00000008ff067e24 */ /* 0x000fe4000f8e00ff */
[----:B------:R-:W-:-:S02]  /*c0b0*/  IMAD.U32 R7, RZ, RZ, UR9 ;  /* 0x00000009ff077e24 */ /* 0x000fc4000f8e00ff */
[----:B------:R-:W-:Y:S02]  /*c0c0*/  IMAD.U32 R10, RZ, RZ, UR4 ;  /* 0x00000004ff0a7e24 */ /* 0x000fe4000f8e00ff */
[----:B------:R-:W-:Y:S02]  /*c0d0*/  IMAD.U32 R11, RZ, RZ, UR5 ;  /* 0x00000005ff0b7e24 */ /* 0x000fe4000f8e00ff */
[----:B0-----:R-:W-:Y:S02]  /*c0e0*/  IMAD.MOV.U32 R8, RZ, RZ, 0x70 ;  /* 0x00000070ff087424 */ /* 0x001fe400078e00ff */
[----:B------:R-:W-:Y:S02]  /*c0f0*/  IMAD.MOV.U32 R12, RZ, RZ, 0x1 ;  /* 0x00000001ff0c7424 */ /* 0x000fe400078e00ff */
[----:B------:R-:W-:-:S07]  /*c100*/  IMAD.MOV.U32 R13, RZ, RZ, RZ ;  /* 0x000000ffff0d7224 */ /* 0x000fce00078e00ff */
[----:B------:R-:W-:-:S07]  /*c110*/  LEPC R20, `(.L_x_53) ;  /* 0x000000001014794e */ /* 0x000fce0000000000 */
[----:B-123--:R-:W-:Y:S05]  /*c120*/  CALL.ABS.NOINC R2 ;  /* 0x0000000002007343 */ /* 0x00efea0003c00000 */
.L_x_53:
[----:B0-----:R0:W5:Y:S01]  /*c130*/  LDL R9, [R1+0x1c] ;  /* 0x00001c0001097983 */ /* 0x0011620000100800 */
[----:B------:R-:W3:Y:S01]  /*c140*/  LDC R7, c[0x0][0x448] ;  /* 0x00011200ff077b82 */ /* 0x000ee20000000800 */
[----:B--2---:R-:W-:Y:S01]  /*c150*/  IMAD R0, RZ, RZ, -UR45 ;  /* 0x8000002dff007e24 */ /* 0x004fe2000f8e02ff */
[----:B------:R-:W2:Y:S01]  /*c160*/  S2R R2, SR_TID.X ;  /* 0x0000000000027919 */ /* 0x000ea20000002100 */
[----:B------:R-:W4:Y:S05]  /*c170*/  S2R R17, SR_TID.X ;  /* 0x0000000000117919 */ /* 0x000f2a0000002100 */
[----:B------:R-:W1:Y:S01]  /*c180*/  LDC R3, c[0x0][0xc38] ;  /* 0x00030e00ff037b82 */ /* 0x000e620000000800 */
[----:B------:R-:W-:Y:S01]  /*c190*/  USHF.R.S32.HI UR4, URZ, 0x1f, UR36 ;  /* 0x0000001f3f047899 */ /* 0x000fe20008011424 */
[----:B------:R-:W-:Y:S01]  /*c1a0*/  ULDC.64 UR8, c[0x0][0x2d8] ;  /* 0x0000b60000087ab9 */ /* 0x000fe20000000a00 */
[----:B---3--:R-:W-:Y:S01]  /*c1b0*/  ISETP.NE.AND P0, PT, R7, 0x1, PT ;  /* 0x000000010700780c */ /* 0x008fe20003f05270 */
[----:B-1----:R-:W-:Y:S01]  /*c1c0*/  IMAD R0, R3, R0, UR50 ;  /* 0x0000003203007e24 */ /* 0x002fe2000f8e0200 */
[----:B--2---:R-:W-:-:S03]  /*c1d0*/  LOP3.LUT R2, R2, 0x7f, RZ, 0xc0, !PT ;  /* 0x0000007f02027812 */ /* 0x004fc600078ec0ff */
[----:B------:R-:W-:-:S08]  /*c1e0*/  IMAD.SHL.U32 R0, R0, 0x80, RZ ;  /* 0x0000008000007824 */ /* 0x000fd000078e00ff */
[----:B------:R-:W1:Y:S01]  /*c1f0*/  @P0 LDC R4, c[0x0][0x44c] ;  /* 0x00011300ff040b82 */ /* 0x000e620000000800 */
[----:B------:R-:W-:Y:S01]  /*c200*/  SHF.R.U32.HI R2, RZ, 0x3, R2 ;  /* 0x00000003ff027819 */ /* 0x000fe20000011602 */
[----:B----4-:R-:W-:-:S05]  /*c210*/  IMAD.SHL.U32 R17, R17, 0x10, RZ ;  /* 0x0000001011117824 */ /* 0x010fca00078e00ff */
[----:B------:R-:W-:Y:S02]  /*c220*/  LOP3.LUT R17, R2, 0x70, R17, 0xf8, !PT ;  /* 0x0000007002117812 */ /* 0x000fe400078ef811 */
[----:B------:R-:W2:Y:S02]  /*c230*/  @P0 LDC R2, c[0x0][0x450] ;  /* 0x00011400ff020b82 */ /* 0x000ea40000000800 */
[----:B------:R-:W-:-:S05]  /*c240*/  LOP3.LUT R3, R17, R0, RZ, 0xfc, !PT ;  /* 0x0000000011037212 */ /* 0x000fca00078efcff */
[----:B------:R-:W-:Y:S02]  /*c250*/  IMAD.MOV.U32 R6, RZ, RZ, R3 ;  /* 0x000000ffff067224 */ /* 0x000fe400078e0003 */
[----:B-1----:R-:W-:-:S05]  /*c260*/  @P0 IMAD.HI.U32 R4, R3, R4, RZ ;  /* 0x0000000403040227 */ /* 0x002fca00078e00ff */
[----:B--2---:R-:W-:-:S05]  /*c270*/  @P0 SHF.R.U32.HI R6, RZ, R2, R4 ;  /* 0x00000002ff060219 */ /* 0x004fca0000011604 */
[----:B------:R-:W-:-:S04]  /*c280*/  IMAD.MOV R4, RZ, RZ, -R6 ;  /* 0x000000ffff047224 */ /* 0x000fc800078e0a06 */
[----:B------:R-:W-:Y:S02]  /*c290*/  IMAD R4, R7, R4, R3 ;  /* 0x0000000407047224 */ /* 0x000fe400078e0203 */
[----:B------:R-:W1:Y:S01]  /*c2a0*/  LDC.64 R2, c[0x0][0x2d0] ;  /* 0x0000b400ff027b82 */ /* 0x000e620000000a00 */
[----:B------:R-:W-:Y:S01]  /*c2b0*/  UIMAD UR6, UR4, UR8, URZ ;  /* 0x00000008040672a4 */ /* 0x000fe2000f8e023f */
[----:B------:R-:W2:Y:S01]  /*c2c0*/  S2R R17, SR_TID.X ;  /* 0x0000000000117919 */ /* 0x000ea20000002100 */
[----:B------:R-:W-:Y:S02]  /*c2d0*/  UIMAD.WIDE.U32 UR4, UR36, UR8, URZ ;  /* 0x00000008240472a5 */ /* 0x000fe4000f8e003f */
[----:B------:R-:W-:Y:S02]  /*c2e0*/  UIMAD UR6, UR36, UR9, UR6 ;  /* 0x00000009240672a4 */ /* 0x000fe4000f8e0206 */
[----:B------:R-:W-:Y:S01]  /*c2f0*/  USHF.R.S32.HI UR7, URZ, 0x1f, UR44 ;  /* 0x0000001f3f077899 */ /* 0x000fe2000801142c */
[----:B------:R-:W-:Y:S01]  /*c300*/  ULDC.64 UR8, c[0x0][0x2e0] ;  /* 0x0000b80000087ab9 */ /* 0x000fe20000000a00 */
[----:B------:R-:W-:-:S02]  /*c310*/  UIADD3 UR5, UR5, UR6, URZ ;  /* 0x0000000605057290 */ /* 0x000fc4000fffe03f */
[----:B------:R-:W-:Y:S01]  /*c320*/  UIMAD UR6, UR7, UR8, URZ ;  /* 0x00000008070672a4 */ /* 0x000fe2000f8e023f */
[----:B------:R-:W-:Y:S01]  /*c330*/  SHF.R.S32.HI R5, RZ, 0x1f, R6 ;  /* 0x0000001fff057819 */ /* 0x000fe20000011406 */
[----:B------:R-:W-:Y:S02]  /*c340*/  UIMAD.WIDE.U32 UR4, UR44, UR8, UR4 ;  /* 0x000000082c0472a5 */ /* 0x000fe4000f8e0004 */
[----:B------:R-:W-:-:S04]  /*c350*/  UIMAD UR6, UR44, UR9, UR6 ;  /* 0x000000092c0672a4 */ /* 0x000fc8000f8e0206 */
[----:B------:R-:W-:Y:S01]  /*c360*/  UIADD3 UR5, UR5, UR6, URZ ;  /* 0x0000000605057290 */ /* 0x000fe2000fffe03f */
[----:B-1----:R-:W-:-:S04]  /*c370*/  IMAD R5, R5, R2, RZ ;  /* 0x0000000205057224 */ /* 0x002fc800078e02ff */
[C---:B------:R-:W-:Y:S02]  /*c380*/  IMAD R5, R6.reuse, R3, R5 ;  /* 0x0000000306057224 */ /* 0x040fe400078e0205 */
[----:B------:R-:W-:Y:S01]  /*c390*/  IMAD.WIDE.U32 R2, R6, R2, UR4 ;  /* 0x0000000406027e25 */ /* 0x000fe2000f8e0002 */
[----:B------:R-:W-:-:S03]  /*c3a0*/  ULDC.64 UR4, c[0x0][0x2c8] ;  /* 0x0000b20000047ab9 */ /* 0x000fc60000000a00 */
[----:B------:R-:W-:Y:S01]  /*c3b0*/  IMAD.IADD R3, R3, 0x1, R5 ;  /* 0x0000000103037824 */ /* 0x000fe200078e0205 */
[----:B------:R-:W-:Y:S01]  /*c3c0*/  SHF.R.S32.HI R5, RZ, 0x1f, R4 ;  /* 0x0000001fff057819 */ /* 0x000fe20000011404 */
[----:B--2---:R-:W-:Y:S02]  /*c3d0*/  IMAD.SHL.U32 R10, R17, 0x10, RZ ;  /* 0x00000010110a7824 */ /* 0x004fe400078e00ff */
[----:B------:R-:W-:-:S04]  /*c3e0*/  IMAD.WIDE.U32 R2, R4, UR4, R2 ;  /* 0x0000000404027c25 */ /* 0x000fc8000f8e0002 */
[----:B------:R-:W-:-:S04]  /*c3f0*/  IMAD R5, R5, UR4, RZ ;  /* 0x0000000405057c24 */ /* 0x000fc8000f8e02ff */
[----:B------:R-:W-:Y:S01]  /*c400*/  IMAD R5, R4, UR5, R5 ;  /* 0x0000000504057c24 */ /* 0x000fe2000f8e0205 */
[----:B------:R-:W-:Y:S01]  /*c410*/  ULDC.64 UR4, c[0x0][0x280] ;  /* 0x0000a00000047ab9 */ /* 0x000fe20000000a00 */
[----:B------:R-:W-:Y:S02]  /*c420*/  LOP3.LUT R10, R10, 0x70, RZ, 0xc0, !PT ;  /* 0x000000700a0a7812 */ /* 0x000fe400078ec0ff */
[----:B------:R-:W-:Y:S01]  /*c430*/  IADD3 R4, P0, R2, UR4, RZ ;  /* 0x0000000402047c10 */ /* 0x000fe2000ff1e0ff */
[----:B------:R-:W-:-:S03]  /*c440*/  ULDC UR4, c[0x0][0x2b8] ;  /* 0x0000ae0000047ab9 */ /* 0x000fc60000000800 */
[----:B------:R-:W-:Y:S02]  /*c450*/  IADD3.X R6, R3, UR5, R5, P0, !PT ;  /* 0x0000000503067c10 */ /* 0x000fe400087fe405 */
[----:B------:R-:W-:Y:S01]  /*c460*/  ISETP.GE.AND P0, PT, R10, UR4, PT ;  /* 0x000000040a007c0c */ /* 0x000fe2000bf06270 */
[----:B------:R-:W-:Y:S01]  /*c470*/  UMOV UR4, 0xffffffff ;  /* 0xffffffff00047882 */ /* 0x000fe20000000000 */
[----:B------:R-:W-:-:S04]  /*c480*/  LOP3.LUT R17, R17, 0x7f, RZ, 0xc0, !PT ;  /* 0x0000007f11117812 */ /* 0x000fc800078ec0ff */
[----:B------:R-:W-:Y:S01]  /*c490*/  SHF.R.U32.HI R17, RZ, 0x3, R17 ;  /* 0x00000003ff117819 */ /* 0x000fe20000011611 */
[----:B0-----:R-:W-:Y:S06]  /*c4a0*/  BRA.DIV UR4, `(.L_x_54) ;  /* 0x0000002604387947 */ /* 0x001fec000b800000 */
[----:B------:R-:W-:Y:S01]  /*c4b0*/  IMAD.IADD R0, R17, 0x1, R0 ;  /* 0x0000000111007824 */ /* 0x000fe200078e0200 */
[----:B------:R-:W-:Y:S01]  /*c4c0*/  ULDC UR4, c[0x0][0x288] ;  /* 0x0000a20000047ab9 */ /* 0x000fe20000000800 */
[----:B------:R-:W0:Y:S01]  /*c4d0*/  SHFL.IDX PT, R3, R4, RZ, 0x181f ;  /* 0x00181fff04037589 */ /* 0x000e2200000e0000 */
[----:B------:R-:W-:Y:S02]  /*c4e0*/  IMAD R5, R7, UR4, RZ ;  /* 0x0000000407057c24 */ /* 0x000fe4000f8e02ff */
[C---:B------:R-:W-:Y:S01]  /*c4f0*/  VIADD R2, R0.reuse, 0x10 ;  /* 0x0000001000027836 */ /* 0x040fe20000000000 */
[----:B------:R-:W-:Y:S02]  /*c500*/  SHFL.IDX PT, R8, R4, 0x1, 0x181f ;  /* 0x00381f0004087f89 */ /* 0x000fe400000e0000 */
[-C--:B------:R-:W-:Y:S02]  /*c510*/  ISETP.GE.AND P1, PT, R0, R5.reuse, PT ;  /* 0x000000050000720c */ /* 0x080fe40003f26270 */
[----:B------:R-:W-:Y:S01]  /*c520*/  ISETP.GE.AND P2, PT, R2, R5, PT ;  /* 0x000000050200720c */ /* 0x000fe20003f46270 */
[----:B------:R-:W-:Y:S04]  /*c530*/  SHFL.IDX PT, R7, R6, 0x1, 0x181f ;  /* 0x00381f0006077f89 */ /* 0x000fe800000e0000 */
[----:B------:R-:W1:Y:S04]  /*c540*/  SHFL.IDX PT, R2, R6, RZ, 0x181f ;  /* 0x00181fff06027589 */ /* 0x000e6800000e0000 */
[----:B------:R-:W-:Y:S02]  /*c550*/  SHFL.IDX PT, R14, R4, 0x7, 0x181f ;  /* 0x00f81f00040e7f89 */ /* 0x000fe400000e0000 */
[----:B0-----:R-:W-:-:S05]  /*c560*/  @!P1 IADD3 R3, P3, R10, R3, RZ ;  /* 0x000000030a039210 */ /* 0x001fca0007f7e0ff */
[----:B-1----:R-:W-:-:S05]  /*c570*/  @!P1 IMAD.X R2, RZ, RZ, R2, P3 ;  /* 0x000000ffff029224 */ /* 0x002fca00018e0602 */
[----:B------:R-:W-:-:S04]  /*c580*/  @!P1 LOP3.LUT R3, R3, R2, RZ, 0x3c, !PT ;  /* 0x0000000203039212 */ /* 0x000fc800078e3cff */
[----:B------:R-:W-:-:S04]  /*c590*/  @!P1 LOP3.LUT R2, R3, R2, RZ, 0x3c, !PT ;  /* 0x0000000203029212 */ /* 0x000fc800078e3cff */
[----:B------:R-:W-:-:S05]  /*c5a0*/  @!P1 LOP3.LUT R3, R3, R2, RZ, 0x3c, !PT ;  /* 0x0000000203039212 */ /* 0x000fca00078e3cff */
[----:B-----5:R0:W-:Y:S02]  /*c5b0*/  @!P1 LDGSTS.E.BYPASS.LTC128B.128 [R9+0x1c400], desc[UR48][R2.64], !P0 ;  /* 0x1c40000002099fae */ /* 0x0201e4000c101d70 */
[----:B0-----:R-:W-:Y:S01]  /*c5c0*/  @!P2 IADD3 R2, P1, R10, R8, RZ ;  /* 0x000000080a02a210 */ /* 0x001fe20007f3e0ff */
[----:B------:R-:W-:-:S04]  /*c5d0*/  VIADD R8, R0, 0x20 ;  /* 0x0000002000087836 */ /* 0x000fc80000000000 */
[----:B------:R-:W-:Y:S01]  /*c5e0*/  @!P2 IMAD.X R3, RZ, RZ, R7, P1 ;  /* 0x000000ffff03a224 */ /* 0x000fe200008e0607 */
[----:B------:R-:W-:Y:S01]  /*c5f0*/  ISETP.GE.AND P1, PT, R8, R5, PT ;  /* 0x000000050800720c */ /* 0x000fe20003f26270 */
[----:B------:R-:W-:-:S03]  /*c600*/  VIADD R8, R0, 0x30 ;  /* 0x0000003000087836 */ /* 0x000fc60000000000 */
[----:B------:R0:W-:Y:S04]  /*c610*/  @!P2 LDGSTS.E.BYPASS.LTC128B.128 [R9+0x1cc00], desc[UR48][R2.64], !P0 ;  /* 0x1cc000000209afae */ /* 0x0001e8000c101d70 */
[----:B0-----:R-:W0:Y:S04]  /*c620*/  SHFL.IDX PT, R3, R4, 0x2, 0x181f ;  /* 0x00581f0004037f89 */ /* 0x001e2800000e0000 */
[----:B------:R-:W1:Y:S01]  /*c630*/  SHFL.IDX PT, R2, R6, 0x2, 0x181f ;  /* 0x00581f0006027f89 */ /* 0x000e6200000e0000 */
[----:B0-----:R-:W-:-:S05]  /*c640*/  @!P1 IADD3 R3, P2, R10, R3, RZ ;  /* 0x000000030a039210 */ /* 0x001fca0007f5e0ff */
[----:B-1----:R-:W-:-:S05]  /*c650*/  @!P1 IMAD.X R2, RZ, RZ, R2, P2 ;  /* 0x000000ffff029224 */ /* 0x002fca00010e0602 */
[----:B------:R-:W-:-:S04]  /*c660*/  @!P1 LOP3.LUT R3, R3, R2, RZ, 0x3c, !PT ;  /* 0x0000000203039212 */ /* 0x000fc800078e3cff */
[----:B------:R-:W-:-:S04]  /*c670*/  @!P1 LOP3.LUT R2, R3, R2, RZ, 0x3c, !PT ;  /* 0x0000000203029212 */ /* 0x000fc800078e3cff */
[----:B------:R-:W-:-:S05]  /*c680*/  @!P1 LOP3.LUT R3, R3, R2, RZ, 0x3c, !PT ;  /* 0x0000000203039212 */ /* 0x000fca00078e3cff */
[----:B------:R0:W-:Y:S01]  /*c690*/  @!P1 LDGSTS.E.BYPASS.LTC128B.128 [R9+0x1d400], desc[UR48][R2.64], !P0 ;  /* 0x1d40000002099fae */ /* 0x0001e2000c101d70 */
[----:B------:R-:W-:Y:S01]  /*c6a0*/  ISETP.GE.AND P1, PT, R8, R5, PT ;  /* 0x000000050800720c */ /* 0x000fe20003f26270 */
[----:B------:R-:W-:Y:S02]  /*c6b0*/  VIADD R8, R0, 0x40 ;  /* 0x0000004000087836 */ /* 0x000fe40000000000 */
[----:B0-----:R-:W0:Y:S04]  /*c6c0*/  SHFL.IDX PT, R3, R4, 0x3, 0x181f ;  /* 0x00781f0004037f89 */ /* 0x001e2800000e0000 */
[----:B------:R-:W1:Y:S06]  /*c6d0*/  SHFL.IDX PT, R2, R6, 0x3, 0x181f ;  /* 0x00781f0006027f89 */ /* 0x000e6c00000e0000 */
        /* <DEDUP_REMOVED lines=26> */
[----:B------:R-:W-:-:S03]  /*c880*/  ISETP.GE.AND P1, PT, R8, R5, PT ;  /* 0x000000050800720c */ /* 0x000fc60003f26270 */
[----:B0-----:R-:W0:Y:S04]  /*c890*/  SHFL.IDX PT, R3, R4, 0x6, 0x181f ;  /* 0x00d81f0004037f89 */ /* 0x001e2800000e0000 */
[----:B------:R-:W1:Y:S04]  /*c8a0*/  SHFL.IDX PT, R2, R6, 0x6, 0x181f ;  /* 0x00d81f0006027f89 */ /* 0x000e6800000e0000 */
[----:B------:R-:W2:Y:S02]  /*c8b0*/  SHFL.IDX PT, R6, R6, 0x7, 0x181f ;  /* 0x00f81f0006067f89 */ /* 0x000ea400000e0000 */
[----:B0-----:R-:W-:-:S05]  /*c8c0*/  @!P1 IADD3 R3, P2, R10, R3, RZ ;  /* 0x000000030a039210 */ /* 0x001fca0007f5e0ff */
[----:B-1----:R-:W-:-:S05]  /*c8d0*/  @!P1 IMAD.X R2, RZ, RZ, R2, P2 ;  /* 0x000000ffff029224 */ /* 0x002fca00010e0602 */
[----:B------:R-:W-:-:S04]  /*c8e0*/  @!P1 LOP3.LUT R3, R3, R2, RZ, 0x3c, !PT ;  /* 0x0000000203039212 */ /* 0x000fc800078e3cff */
[----:B------:R-:W-:-:S04]  /*c8f0*/  @!P1 LOP3.LUT R2, R3, R2, RZ, 0x3c, !PT ;  /* 0x0000000203029212 */ /* 0x000fc800078e3cff */
[----:B------:R-:W-:-:S05]  /*c900*/  @!P1 LOP3.LUT R3, R3, R2, RZ, 0x3c, !PT ;  /* 0x0000000203039212 */ /* 0x000fca00078e3cff */
[----:B--2---:R0:W-:Y:S02]  /*c910*/  @!P1 LDGSTS.E.BYPASS.LTC128B.128 [R9+0x1f400], desc[UR48][R2.64], !P0 ;  /* 0x1f40000002099fae */ /* 0x0041e4000c101d70 */
.L_x_121:
[----:B------:R-:W-:-:S05]  /*c920*/  VIADD R0, R0, 0x70 ;  /* 0x0000007000007836 */ /* 0x000fca0000000000 */
[----:B------:R-:W-:-:S13]  /*c930*/  ISETP.GE.AND P1, PT, R0, R5, PT ;  /* 0x000000050000720c */ /* 0x000fda0003f26270 */
[----:B0-----:R-:W-:-:S05]  /*c940*/  @!P1 IADD3 R2, P2, R10, R14, RZ ;  /* 0x0000000e0a029210 */ /* 0x001fca0007f5e0ff */
[----:B------:R-:W-:-:S05]  /*c950*/  @!P1 IMAD.X R3, RZ, RZ, R6, P2 ;  /* 0x000000ffff039224 */ /* 0x000fca00010e0606 */
[----:B------:R-:W-:Y:S01]  /*c960*/  @!PT LDS RZ, [RZ] ;  /* 0x00000000fffff984 */ /* 0x000fe20000000800 */
[----:B------:R-:W-:Y:S01]  /*c970*/  @!PT LDS RZ, [RZ] ;  /* 0x00000000fffff984 */ /* 0x000fe20000000800 */
[----:B------:R-:W-:Y:S01]  /*c980*/  @!PT LDS RZ, [RZ] ;  /* 0x00000000fffff984 */ /* 0x000fe20000000800 */
[----:B------:R0:W-:Y:S01]  /*c990*/  @!P1 LDGSTS.E.BYPASS.LTC128B.128 [R9+0x1fc00], desc[UR48][R2.64], !P0 ;  /* 0x1fc0000002099fae */ /* 0x0001e2000c101d70 */
[----:B------:R-:W-:Y:S01]  /*c9a0*/  NOP ;  /* 0x0000000000007918 */ /* 0x000fe20000000000 */
[----:B------:R-:W-:Y:S02]  /*c9b0*/  SYNCS.ARRIVE.TRANS64.RED.A0T1 RZ, [UR41+0x2e800], RZ ;  /* 0x02e800ffffff79a7 */ /* 0x000fe40008200429 */
[----:B------:R-:W-:Y:S01]  /*c9c0*/  ARRIVES.LDGSTSBAR.64.TRANSCNT [UR41+0x2e800] ;  /* 0x02e80000ff0079b0 */ /* 0x000fe20008000aa9 */
[----:B------:R-:W-:Y:S01]  /*c9d0*/  NOP ;  /* 0x0000000000007918 */ /* 0x000fe20000000000 */
[----:B------:R-:W-:Y:S01]  /*c9e0*/  ULOP3.LUT UR4, UR46, 0x1, URZ, 0xc, !UPT ;  /* 0x000000012e047892 */ /* 0x000fe2000f8e0c3f */
[----:B------:R-:W-:Y:S05]  /*c9f0*/  SYNCS.ARRIVE.TRANS64.A1T0 RZ, [UR41+0x2e800], RZ ;  /* 0x02e800ffffff79a7 */ /* 0x000fea0008100029 */
[----:B------:R-:W-:-:S05]  /*ca00*/  IMAD.U32 R0, RZ, RZ, UR4 ;  /* 0x00000004ff007e24 */ /* 0x000fca000f8e00ff */
[----:B------:R-:W-:-:S04]  /*ca10*/  SHF.L.U32 R0, R0, 0x1f, RZ ;  /* 0x0000001f00007819 */ /* 0x000fc800000006ff */
[----:B------:R-:W1:Y:S02]  /*ca20*/  SYNCS.PHASECHK.TRANS64.TRYWAIT P0, [UR41+0x2e820], R0 ;  /* 0x02e82000ff0075a7 */ /* 0x000e640008000169 */
[----:B01----:R-:W-:Y:S05]  /*ca30*/  @!P0 BRA `(.L_x_55) ;  /* 0x00000028006c8947 */ /* 0x003fea0003800000 */
.L_x_122:
[----:B------:R-:W-:-:S06]  /*ca40*/  UISETP.GE.AND UP0, UPT, UR40, 0xe1, UPT ;  /* 0x000000e12800788c */ /* 0x000fcc000bf06270 */
[----:B------:R-:W-:-:S13]  /*ca50*/  PLOP3.LUT P0, PT, PT, PT, UP0, 0x80, 0x0 ;  /* 0x000000000000781c */ /* 0x000fda0003f0f008 */
[----:B------:R-:W-:Y:S05]  /*ca60*/  @!P0 BRA `(.L_x_56) ;  /* 0x0000000c00d48947 */ /* 0x000fea0003800000 */
[----:B0-----:R0:W5:Y:S01]  /*ca70*/  LDL.LU R0, [R1] ;  /* 0x0000000001007983 */ /* 0x0011620000300800 */
[----:B------:R-:W-:Y:S01]  /*ca80*/  UIADD3 UR4, UR39, -0x2, URZ ;  /* 0xfffffffe27047890 */ /* 0x000fe2000fffe03f */
[----:B------:R-:W-:-:S05]  /*ca90*/  IMAD.MOV.U32 R6, RZ, RZ, R19 ;  /* 0x000000ffff067224 */ /* 0x000fca00078e0013 */
[----:B------:R-:W-:-:S07]  /*caa0*/  IMAD.U32 R17, RZ, RZ, UR4 ;  /* 0x00000004ff117e24 */ /* 0x000fce000f8e00ff */
.L_x_76:
[----:B------:R-:W2:Y:S01]  /*cab0*/  LDL R2, [R1+0x8] ;  /* 0x0000080001027983 */ /* 0x000ea20000100800 */
[----:B------:R-:W-:Y:S01]  /*cac0*/  VIADD R19, R6, 0x1 ;  /* 0x0000000106137836 */ /* 0x000fe20000000000 */
[----:B------:R-:W-:Y:S04]  /*cad0*/  BSSY B0, `(.L_x_57) ;  /* 0x000006a000007945 */ /* 0x000fe80003800000 */
[----:B------:R-:W-:-:S04]  /*cae0*/  ISETP.NE.AND P0, PT, R19, 0x2, PT ;  /* 0x000000021300780c */ /* 0x000fc80003f05270 */
[----:B------:R-:W-:Y:S02]  /*caf0*/  SEL R3, RZ, 0x1, P0 ;  /* 0x00000001ff037807 */ /* 0x000fe40000000000 */
[----:B------:R-:W-:Y:S02]  /*cb00*/  SEL R19, R19, RZ, P0 ;  /* 0x000000ff13137207 */ /* 0x000fe40000000000 */
[----:B-----5:R-:W-:-:S05]  /*cb10*/  LOP3.LUT R8, R0, R3, RZ, 0x3c, !PT ;  /* 0x0000000300087212 */ /* 0x020fca00078e3cff */
[----:B-1----:R1:W-:Y:S01]  /*cb20*/  STL [R1], R8 ;  /* 0x0000000801007387 */ /* 0x0023e20000100800 */
[----:B--2---:R-:W-:-:S13]  /*cb30*/  LOP3.LUT P1, RZ, R2, 0x2, RZ, 0xc0, !PT ;  /* 0x0000000202ff7812 */ /* 0x004fda000782c0ff */
[----:B-1----:R-:W-:Y:S05]  /*cb40*/  @!P1 BRA `(.L_x_58) ;  /* 0x0000000400889947 */ /* 0x002fea0003800000 */
[----:B------:R-:W-:Y:S01]  /*cb50*/  LOP3.LUT P1, RZ, R2, 0x1, RZ, 0xc0, !PT ;  /* 0x0000000102ff7812 */ /* 0x000fe2000782c0ff */
[----:B------:R-:W-:-:S12]  /*cb60*/  IMAD.MOV.U32 R7, RZ, RZ, R17 ;  /* 0x000000ffff077224 */ /* 0x000fd800078e0011 */
[----:B------:R-:W-:Y:S05]  /*cb70*/  @!P1 BRA `(.L_x_59) ;  /* 0x0000000000509947 */ /* 0x000fea0003800000 */
[----:B------:R-:W2:Y:S01]  /*cb80*/  LDL R9, [R1+0xc] ;  /* 0x00000c0001097983 */ /* 0x000ea20000100800 */
[----:B------:R-:W1:Y:S01]  /*cb90*/  LDC R7, c[0x0][0x43c] ;  /* 0x00010f00ff077b82 */ /* 0x000e620000000800 */
[----:B------:R-:W-:Y:S02]  /*cba0*/  ULDC.64 UR4, c[0x0][0x428] ;  /* 0x00010a0000047ab9 */ /* 0x000fe40000000a00 */
[----:B------:R-:W3:Y:S01]  /*cbb0*/  LDL R5, [R1+0x4] ;  /* 0x0000040001057983 */ /* 0x000ee20000100800 */
[----:B-1----:R-:W-:-:S13]  /*cbc0*/  ISETP.NE.AND P0, PT, R7, 0x1, PT ;  /* 0x000000010700780c */ /* 0x002fda0003f05270 */
[----:B------:R-:W1:Y:S02]  /*cbd0*/  @P0 LDC.64 R2, c[0x0][0x440] ;  /* 0x00011000ff020b82 */ /* 0x000e640000000a00 */
[----:B-1----:R-:W-:-:S04]  /*cbe0*/  @P0 IMAD.HI.U32 R4, R17, R2, RZ ;  /* 0x0000000211040227 */ /* 0x002fc800078e00ff */
[----:B------:R-:W-:Y:S01]  /*cbf0*/  IMAD.MOV.U32 R2, RZ, RZ, R17 ;  /* 0x000000ffff027224 */ /* 0x000fe200078e0011 */
[----:B------:R-:W-:-:S04]  /*cc00*/  @P0 SHF.R.U32.HI R2, RZ, R3, R4 ;  /* 0x00000003ff020219 */ /* 0x000fc80000011604 */
[--C-:B------:R-:W-:Y:S01]  /*cc10*/  SHF.R.S32.HI R3, RZ, 0x1f, R2.reuse ;  /* 0x0000001fff037819 */ /* 0x100fe20000011402 */
[----:B------:R-:W-:-:S04]  /*cc20*/  IMAD.MOV R4, RZ, RZ, -R2 ;  /* 0x000000ffff047224 */ /* 0x000fc800078e0a02 */
[----:B------:R-:W-:Y:S02]  /*cc30*/  IMAD R7, R7, R4, R17 ;  /* 0x0000000407077224 */ /* 0x000fe400078e0211 */
[----:B--2---:R-:W-:-:S04]  /*cc40*/  IMAD R4, R9, UR4, RZ ;  /* 0x0000000409047c24 */ /* 0x004fc8000f8e02ff */
[C---:B---3--:R-:W-:Y:S02]  /*cc50*/  IMAD R4, R5.reuse, UR5, R4 ;  /* 0x0000000505047c24 */ /* 0x048fe4000f8e0204 */
[----:B------:R-:W-:Y:S01]  /*cc60*/  IMAD.WIDE.U32 R2, R5, UR4, R2 ;  /* 0x0000000405027c25 */ /* 0x000fe2000f8e0002 */
[----:B------:R-:W-:-:S03]  /*cc70*/  ULDC.64 UR4, c[0x0][0x418] ;  /* 0x0001060000047ab9 */ /* 0x000fc60000000a00 */
[----:B------:R-:W-:Y:S01]  /*cc80*/  IMAD.IADD R3, R4, 0x1, R3 ;  /* 0x0000000104037824 */ /* 0x000fe200078e0203 */
[----:B------:R-:W-:-:S04]  /*cc90*/  LEA R4, P0, R2, UR4, 0x2 ;  /* 0x0000000402047c11 */ /* 0x000fc8000f8010ff */
[----:B------:R-:W-:-:S05]  /*cca0*/  LEA.HI.X R5, R2, UR5, R3, 0x2, P0 ;  /* 0x0000000502057c11 */ /* 0x000fca00080f1403 */
[----:B------:R1:W5:Y:S04]  /*ccb0*/  LDG.E R16, desc[UR48][R4.64] ;  /* 0x0000003004107981 */ /* 0x000368000c1e1900 */
.L_x_59:
[----:B-1----:R-:W-:Y:S01]  /*ccc0*/  LEA R5, R19, UR41, 0x3 ;  /* 0x0000002913057c11 */ /* 0x002fe2000f8e18ff */
[----:B------:R-:W1:Y:S01]  /*ccd0*/  S2R R2, SR_TID.X ;  /* 0x0000000000027919 */ /* 0x000e620000002100 */
[----:B------:R-:W-:Y:S01]  /*cce0*/  SHF.L.U32 R4, R8, 0x1f, RZ ;  /* 0x0000001f08047819 */ /* 0x000fe200000006ff */
[----:B------:R-:W-:Y:S03]  /*ccf0*/  BSSY B1, `(.L_x_60) ;  /* 0x0000005000017945 */ /* 0x000fe60003800000 */
[----:B------:R-:W2:Y:S01]  /*cd00*/  SYNCS.PHASECHK.TRANS64.TRYWAIT P0, [R5+URZ+0x2e880], R4 ;  /* 0x02e88004050075a7 */ /* 0x000ea2000800017f */
[----:B-1----:R-:W-:-:S04]  /*cd10*/  LOP3.LUT R2, R2, 0x7f, RZ, 0xc0, !PT ;  /* 0x0000007f02027812 */ /* 0x002fc800078ec0ff */
[----:B------:R-:W-:Y:S01]  /*cd20*/  ISETP.NE.AND P1, PT, R2, RZ, PT ;  /* 0x000000ff0200720c */ /* 0x000fe20003f25270 */
[----:B--2---:R-:W-:-:S12]  /*cd30*/  @!P0 BRA `(.L_x_61) ;  /* 0x0000002400c48947 */ /* 0x004fd80003800000 */
.L_x_123:
[----:B------:R-:W-:Y:S05]  /*cd40*/  BSYNC B1 ;  /* 0x0000000000017941 */ /* 0x000fea0003800000 */
.L_x_60:
[----:B------:R-:W-:Y:S04]  /*cd50*/  BSSY B1, `(.L_x_62) ;  /* 0x0000009000017945 */ /* 0x000fe80003800000 */
[----:B------:R-:W-:Y:S05]  /*cd60*/  @P1 BRA `(.L_x_63) ;  /* 0x00000000001c1947 */ /* 0x000fea0003800000 */
[----:B------:R-:W2:Y:S02]  /*cd70*/  S2R R2, SR_TID.X ;  /* 0x0000000000027919 */ /* 0x000ea40000002100 */
[----:B--2---:R-:W-:Y:S01]  /*cd80*/  LOP3.LUT R3, R2, 0x1f, RZ, 0xc0, !PT ;  /* 0x0000001f02037812 */ /* 0x004fe200078ec0ff */
[----:B------:R-:W-:-:S03]  /*cd90*/  IMAD.MOV.U32 R2, RZ, RZ, 0x7000 ;  /* 0x00007000ff027424 */ /* 0x000fc600078e00ff */
[----:B------:R-:W-:Y:S01]  /*cda0*/  ISETP.NE.AND P0, PT, R3, RZ, PT ;  /* 0x000000ff0300720c */ /* 0x000fe20003f05270 */
[----:B------:R2:W-:-:S12]  /*cdb0*/  SYNCS.ARRIVE.TRANS64 RZ, [R5+URZ+0x2e870], R2 ;  /* 0x02e8700205ff79a7 */ /* 0x0005d8000800003f */
[----:B--2---:R-:W-:Y:S05]  /*cdc0*/  @!P0 BRA `(.L_x_63) ;  /* 0x0000000000048947 */ /* 0x004fea0003800000 */
[----:B------:R-:W-:Y:S01]  /*cdd0*/  BPT.TRAP 0x1 ;  /* 0x000000040000795c */ /* 0x000fe20000300000 */
.L_x_63:
[----:B------:R-:W-:Y:S05]  /*cde0*/  BSYNC B1 ;  /* 0x0000000000017941 */ /* 0x000fea0003800000 */
.L_x_62:
[----:B------:R-:W-:Y:S01]  /*cdf0*/  IMAD.MOV.U32 R3, RZ, RZ, RZ ;  /* 0x000000ffff037224 */ /* 0x000fe200078e00ff */
[----:B------:R-:W-:Y:S01]  /*ce00*/  UIADD3 UR4, UP0, UR52, 0x470, URZ ;  /* 0x0000047034047890 */ /* 0x000fe2000ff1e03f */
[----:B------:R-:W-:Y:S01]  /*ce10*/  IMAD.U32 R2, RZ, RZ, UR41 ;  /* 0x00000029ff027e24 */ /* 0x000fe2000f8e00ff */
[----:B------:R-:W-:Y:S01]  /*ce20*/  PLOP3.LUT P0, PT, PT, PT, PT, 0x80, 0x0 ;  /* 0x000000000000781c */ /* 0x000fe20003f0f070 */
[----:B------:R-:W-:Y:S01]  /*ce30*/  IMAD R7, R7, 0xe0, RZ ;  /* 0x000000e007077824 */ /* 0x000fe200078e02ff */
[----:B------:R-:W-:Y:S01]  /*ce40*/  R2UR UR10, R3 ;  /* 0x00000000030a72ca */ /* 0x000fe200000e0000 */
[----:B------:R-:W-:Y:S01]  /*ce50*/  IMAD R2, R19, 0x7000, R2 ;  /* 0x0000700013027824 */ /* 0x000fe200078e0202 */
[----:B------:R-:W-:Y:S01]  /*ce60*/  UIADD3.X UR5, URZ, UR53, URZ, UP0, !UPT ;  /* 0x000000353f057290 */ /* 0x000fe200087fe43f */
[----:B------:R-:W-:Y:S01]  /*ce70*/  VIADD R8, R5, 0x2e870 ;  /* 0x0002e87005087836 */ /* 0x000fe20000000000 */
[----:B------:R-:W-:Y:S01]  /*ce80*/  UMOV UR6, 0x0 ;  /* 0x0000000000067882 */ /* 0x000fe20000000000 */
[----:B------:R-:W-:Y:S01]  /*ce90*/  VIADD R9, R2, 0xe400 ;  /* 0x0000e40002097836 */ /* 0x000fe20000000000 */
[----:B------:R-:W-:-:S09]  /*cea0*/  UMOV UR7, 0x14f00000 ;  /* 0x14f0000000077882 */ /* 0x000fd20000000000 */
.L_x_64:
[----:B------:R-:W-:-:S13]  /*ceb0*/  @P0 ELECT P2, URZ, PT ;  /* 0x00000000003f082f */ /* 0x000fda0003840000 */
[----:B-----5:R-:W-:Y:S01]  /*cec0*/  @P2 R2UR UR13, R16 ;  /* 0x00000000100d22ca */ /* 0x020fe200000e0000 */
[----:B------:R-:W-:Y:S01]  /*ced0*/  UMOV UR12, UR36 ;  /* 0x00000024000c7c82 */ /* 0x000fe20008000000 */
[----:B------:R-:W-:Y:S02]  /*cee0*/  @P2 R2UR UR11, R7 ;  /* 0x00000000070b22ca */ /* 0x000fe400000e0000 */
[----:B------:R-:W-:Y:S02]  /*cef0*/  @P2 R2UR UR9, R8 ;  /* 0x00000000080922ca */ /* 0x000fe400000e0000 */
[----:B------:R-:W-:Y:S02]  /*cf00*/  @P2 R2UR UR8, R9 ;  /* 0x00000000090822ca */ /* 0x000fe400000e0000 */
[----:B------:R-:W-:Y:S02]  /*cf10*/  @P2 PLOP3.LUT P0, PT, P2, PT, PT, 0x8, 0x0 ;  /* 0x000000000000281c */ /* 0x000fe4000170e170 */
[----:B------:R-:W-:-:S09]  /*cf20*/  PLOP3.LUT P2, PT, PT, PT, PT, 0x8, 0x0 ;  /* 0x000000000000781c */ /* 0x000fd20003f4e170 */
[----:B------:R2:W-:Y:S02]  /*cf30*/  UTMALDG.4D [UR8], [UR4], desc[UR6] ;  /* 0x00000608040075b4 */ /* 0x0005e40008019000 */
[----:B--2---:R-:W-:Y:S05]  /*cf40*/  @P0 BRA.U.ANY `(.L_x_64) ;  /* 0xfffffffd00d80947 */ /* 0x004fea000393ffff */
[----:B------:R-:W2:Y:S01]  /*cf50*/  SYNCS.PHASECHK.TRANS64.TRYWAIT P0, [R5+URZ+0x2e840], R4 ;  /* 0x02e84004050075a7 */ /* 0x000ea2000800017f */
[----:B------:R-:W-:Y:S04]  /*cf60*/  BSSY B1, `(.L_x_65) ;  /* 0x0000002000017945 */ /* 0x000fe80003800000 */
[----:B--2---:R-:W-:Y:S05]  /*cf70*/  @!P0 BRA `(.L_x_66) ;  /* 0x0000002400488947 */ /* 0x004fea0003800000 */
.L_x_124:
[----:B------:R-:W-:Y:S05]  /*cf80*/  BSYNC B1 ;  /* 0x0000000000017941 */ /* 0x000fea0003800000 */
.L_x_65:
[----:B------:R-:W-:Y:S01]  /*cf90*/  BSSY B1, `(.L_x_67) ;  /* 0x000000b000017945 */ /* 0x000fe20003800000 */
[----:B------:R-:W-:Y:S02]  /*cfa0*/  IMAD.MOV.U32 R8, RZ, RZ, 0x0 ;  /* 0x00000000ff087424 */ /* 0x000fe400078e00ff */
[----:B------:R-:W-:Y:S01]  /*cfb0*/  IMAD.MOV.U32 R9, RZ, RZ, 0x14f00000 ;  /* 0x14f00000ff097424 */ /* 0x000fe200078e00ff */
[----:B------:R-:W-:Y:S06]  /*cfc0*/  @P1 BRA `(.L_x_68) ;  /* 0x00000000001c1947 */ /* 0x000fec0003800000 */
[----:B------:R-:W3:Y:S01]  /*cfd0*/  S2R R10, SR_TID.X ;  /* 0x00000000000a7919 */ /* 0x000ee20000002100 */
[----:B-12---:R-:W-:-:S04]  /*cfe0*/  IMAD.MOV.U32 R4, RZ, RZ, 0x7000 ;  /* 0x00007000ff047424 */ /* 0x006fc800078e00ff */
[----:B------:R4:W-:Y:S01]  /*cff0*/  SYNCS.ARRIVE.TRANS64 RZ, [R5+URZ+0x2e830], R4 ;  /* 0x02e8300405ff79a7 */ /* 0x0009e2000800003f */
[----:B---3--:R-:W-:-:S04]  /*d000*/  LOP3.LUT R10, R10, 0x1f, RZ, 0xc0, !PT ;  /* 0x0000001f0a0a7812 */ /* 0x008fc800078ec0ff */
[----:B------:R-:W-:-:S13]  /*d010*/  ISETP.NE.AND P0, PT, R10, RZ, PT ;  /* 0x000000ff0a00720c */ /* 0x000fda0003f05270 */
[----:B----4-:R-:W-:Y:S05]  /*d020*/  @!P0 BRA `(.L_x_68) ;  /* 0x0000000000048947 */ /* 0x010fea0003800000 */
[----:B------:R-:W-:Y:S01]  /*d030*/  BPT.TRAP 0x1 ;  /* 0x000000040000795c */ /* 0x000fe20000300000 */
.L_x_68:
[----:B------:R-:W-:Y:S05]  /*d040*/  BSYNC B1 ;  /* 0x0000000000017941 */ /* 0x000fea0003800000 */
.L_x_67:
[----:B------:R-:W-:Y:S01]  /*d050*/  R2UR UR10, R3 ;  /* 0x00000000030a72ca */ /* 0x000fe200000e0000 */
[----:B------:R-:W-:Y:S01]  /*d060*/  UIADD3 UR4, UP0, UR52, 0x370, URZ ;  /* 0x0000037034047890 */ /* 0x000fe2000ff1e03f */
[----:B------:R-:W-:Y:S01]  /*d070*/  R2UR UR6, R8 ;  /* 0x00000000080672ca */ /* 0x000fe200000e0000 */
[----:B------:R-:W-:Y:S01]  /*d080*/  VIADD R2, R2, 0x20400 ;  /* 0x0002040002027836 */ /* 0x000fe20000000000 */
[----:B------:R-:W-:Y:S01]  /*d090*/  R2UR UR7, R9 ;  /* 0x00000000090772ca */ /* 0x000fe200000e0000 */
[----:B-12---:R-:W-:Y:S01]  /*d0a0*/  VIADD R5, R5, 0x2e830 ;  /* 0x0002e83005057836 */ /* 0x006fe20000000000 */
[----:B------:R-:W-:Y:S01]  /*d0b0*/  PLOP3.LUT P0, PT, PT, PT, PT, 0x80, 0x0 ;  /* 0x000000000000781c */ /* 0x000fe20003f0f070 */
[----:B------:R-:W-:-:S12]  /*d0c0*/  UIADD3.X UR5, URZ, UR53, URZ, UP0, !UPT ;  /* 0x000000353f057290 */ /* 0x000fd800087fe43f */
.L_x_69:
[----:B------:R-:W-:-:S13]  /*d0d0*/  @P0 ELECT P1, URZ, PT ;  /* 0x00000000003f082f */ /* 0x000fda0003820000 */
[----:B------:R-:W-:Y:S01]  /*d0e0*/  @P1 R2UR UR13, R16 ;  /* 0x00000000100d12ca */ /* 0x000fe200000e0000 */
[----:B------:R-:W-:Y:S01]  /*d0f0*/  UMOV UR12, UR36 ;  /* 0x00000024000c7c82 */ /* 0x000fe20008000000 */
[----:B------:R-:W-:Y:S02]  /*d100*/  @P1 R2UR UR11, R7 ;  /* 0x00000000070b12ca */ /* 0x000fe400000e0000 */
[----:B------:R-:W-:Y:S02]  /*d110*/  @P1 R2UR UR9, R5 ;  /* 0x00000000050912ca */ /* 0x000fe400000e0000 */
[----:B------:R-:W-:Y:S02]  /*d120*/  @P1 R2UR UR8, R2 ;  /* 0x00000000020812ca */ /* 0x000fe400000e0000 */
[----:B------:R-:W-:Y:S02]  /*d130*/  @P1 PLOP3.LUT P0, PT, P1, PT, PT, 0x8, 0x0 ;  /* 0x000000000000181c */ /* 0x000fe40000f0e170 */
[----:B------:R-:W-:-:S09]  /*d140*/  PLOP3.LUT P1, PT, PT, PT, PT, 0x8, 0x0 ;  /* 0x000000000000781c */ /* 0x000fd20003f2e170 */
[----:B------:R1:W-:Y:S02]  /*d150*/  UTMALDG.4D [UR8], [UR4], desc[UR6] ;  /* 0x00000608040075b4 */ /* 0x0003e40008019000 */
[----:B-1----:R-:W-:Y:S05]  /*d160*/  @P0 BRA.U.ANY `(.L_x_69) ;  /* 0xfffffffd00d80947 */ /* 0x002fea000393ffff */
.L_x_58:
[----:B------:R-:W-:Y:S05]  /*d170*/  BSYNC B0 ;  /* 0x0000000000007941 */ /* 0x000fea0003800000 */
.L_x_57:
[----:B------:R-:W-:-:S06]  /*d180*/  UISETP.NE.AND UP0, UPT, UR42, 0x3, UPT ;  /* 0x000000032a00788c */ /* 0x000fcc000bf05270 */
[----:B------:R-:W-:-:S13]  /*d190*/  PLOP3.LUT P0, PT, PT, PT, UP0, 0x80, 0x0 ;  /* 0x000000000000781c */ /* 0x000fda0003f0f008 */
[----:B------:R-:W-:Y:S05]  /*d1a0*/  @!P0 BRA `(.L_x_70) ;  /* 0x0000000000048947 */ /* 0x000fea0003800000 */
[----:B------:R-:W-:Y:S01]  /*d1b0*/  BPT.TRAP 0x1 ;  /* 0x000000040000795c */ /* 0x000fe20000300000 */
.L_x_70:
[----:B------:R-:W-:Y:S01]  /*d1c0*/  LOP3.LUT R3, R0, 0x1, RZ, 0x3c, !PT ;  /* 0x0000000100037812 */ /* 0x000fe200078e3cff */
[----:B------:R-:W-:Y:S01]  /*d1d0*/  IMAD.U32 R2, RZ, RZ, UR47 ;  /* 0x0000002fff027e24 */ /* 0x000fe2000f8e00ff */
[----:B------:R-:W-:Y:S01]  /*d1e0*/  LEA R18, R6, UR41, 0x3 ;  /* 0x0000002906127c11 */ /* 0x000fe2000f8e18ff */
[----:B------:R-:W-:Y:S01]  /*d1f0*/  BSSY B0, `(.L_x_71) ;  /* 0x0000005000007945 */ /* 0x000fe20003800000 */
[----:B------:R-:W-:Y:S02]  /*d200*/  SHF.L.U32 R3, R3, 0x1f, RZ ;  /* 0x0000001f03037819 */ /* 0x000fe400000006ff */
[----:B------:R-:W-:Y:S02]  /*d210*/  ISETP.NE.AND P1, PT, R2, 0x3, PT ;  /* 0x000000030200780c */ /* 0x000fe40003f25270 */
[----:B------:R-:W1:Y:S02]  /*d220*/  SYNCS.PHASECHK.TRANS64.TRYWAIT P0, [R18+URZ+0x2e870], R3 ;  /* 0x02e87003120075a7 */ /* 0x000e64000800017f */
[----:B-1----:R-:W-:Y:S09]  /*d230*/  @!P0 BRA `(.L_x_72) ;  /* 0x0000002000ac8947 */ /* 0x002ff20003800000 */
.L_x_125:
[----:B------:R-:W-:Y:S05]  /*d240*/  BSYNC B0 ;  /* 0x0000000000007941 */ /* 0x000fea0003800000 */
.L_x_71:
[----:B------:R-:W-:Y:S05]  /*d250*/  @!P1 BRA `(.L_x_73) ;  /* 0x0000000000049947 */ /* 0x000fea0003800000 */
[----:B------:R-:W-:Y:S01]  /*d260*/  BPT.TRAP 0x1 ;  /* 0x000000040000795c */ /* 0x000fe20000300000 */
.L_x_73:
[----:B-1----:R-:W-:Y:S01]  /*d270*/  SHF.L.U32 R3, R0, 0x1f, RZ ;  /* 0x0000001f00037819 */ /* 0x002fe200000006ff */
[----:B------:R-:W-:-:S03]  /*d280*/  IMAD R0, R6, 0x7000, RZ ;  /* 0x0000700006007824 */ /* 0x000fc600078e02ff */
[----:B------:R-:W1:Y:S02]  /*d290*/  SYNCS.PHASECHK.TRANS64.TRYWAIT P0, [R18+URZ+0x2e860], R3 ;  /* 0x02e86003120075a7 */ /* 0x000e64000800017f */
[----:B-1----:R-:W-:Y:S05]  /*d2a0*/  @!P0 BRA `(.L_x_74) ;  /* 0x0000002000a48947 */ /* 0x002fea0003800000 */
.L_x_126:
[----:B------:R-:W2:Y:S04]  /*d2b0*/  LDL R2, [R1+0x14] ;  /* 0x0000140001027983 */ /* 0x000ea80000100800 */
[----:B------:R-:W3:Y:S04]  /*d2c0*/  LDL R10, [R1+0x18] ;  /* 0x00001800010a7983 */ /* 0x000ee80000100800 */
[----:B------:R-:W4:Y:S01]  /*d2d0*/  LDL R12, [R1+0x10] ;  /* 0x00001000010c7983 */ /* 0x000f220000100800 */
[----:B------:R-:W-:Y:S05]  /*d2e0*/  WARPSYNC.ALL ;  /* 0x0000000000007948 */ /* 0x000fea0003800000 */
[----:B--2---:R-:W-:-:S05]  /*d2f0*/  LOP3.LUT R2, R0, R2, RZ, 0xfc, !PT ;  /* 0x0000000200027212 */ /* 0x004fca00078efcff */
[----:B------:R-:W2:Y:S01]  /*d300*/  LDSM.16.MT88.4 R4, [R2+UR41+0xe400] ;  /* 0x00e400290204783b */ /* 0x000ea20008004200 */
[----:B-1----:R-:W-:Y:S01]  /*d310*/  VIADD R3, R2, UR41 ;  /* 0x0000002902037c36 */ /* 0x002fe20008000000 */
[----:B----4-:R-:W-:-:S03]  /*d320*/  IADD3 R0, R0, UR41, R12 ;  /* 0x0000002900007c10 */ /* 0x010fc6000fffe00c */
[----:B---3--:R-:W-:Y:S01]  /*d330*/  IMAD.IADD R3, R10, 0x1, R3 ;  /* 0x000000010a037824 */ /* 0x008fe200078e0203 */
[C-C-:B--2---:R-:W-:Y:S02]  /*d340*/  PRMT R8, R4.reuse, 0x6420, R5.reuse ;  /* 0x0000642004087816 */ /* 0x144fe40000000005 */
[----:B------:R-:W-:Y:S02]  /*d350*/  PRMT R9, R4, 0x7531, R5 ;  /* 0x0000753104097816 */ /* 0x000fe40000000005 */
[C-C-:B------:R-:W-:Y:S02]  /*d360*/  PRMT R10, R6.reuse, 0x6420, R7.reuse ;  /* 0x00006420060a7816 */ /* 0x140fe40000000007 */
[----:B------:R-:W-:Y:S02]  /*d370*/  PRMT R11, R6, 0x7531, R7 ;  /* 0x00007531060b7816 */ /* 0x000fe40000000007 */
[----:B------:R-:W1:Y:S04]  /*d380*/  LDSM.16.MT88.4 R4, [R3+0xe400] ;  /* 0x00e400000304783b */ /* 0x000e680000004200 */
[----:B------:R1:W-:Y:S02]  /*d390*/  STSM.16.M88.4 [R0+0x400], R8 ;  /* 0x0004000800007844 */ /* 0x0003e40000000200 */
[----:B-1----:R-:W-:-:S02]  /*d3a0*/  PRMT R8, R4, 0x6420, R5 ;  /* 0x0000642004087816 */ /* 0x002fc40000000005 */
[----:B------:R-:W-:Y:S02]  /*d3b0*/  PRMT R9, R4, 0x7531, R5 ;  /* 0x0000753104097816 */ /* 0x000fe40000000005 */
[C-C-:B------:R-:W-:Y:S02]  /*d3c0*/  PRMT R10, R6.reuse, 0x6420, R7.reuse ;  /* 0x00006420060a7816 */ /* 0x140fe40000000007 */
[----:B------:R-:W-:-:S05]  /*d3d0*/  PRMT R11, R6, 0x7531, R7 ;  /* 0x00007531060b7816 */ /* 0x000fca0000000007 */
[----:B------:R-:W-:Y:S04]  /*d3e0*/  STSM.16.M88.4 [R0+0xc00], R8 ;  /* 0x000c000800007844 */ /* 0x000fe80000000200 */
[----:B------:R-:W1:Y:S02]  /*d3f0*/  LDSM.16.MT88.4 R4, [R2+UR41+0xf400] ;  /* 0x00f400290204783b */ /* 0x000e640008004200 */
[C-C-:B-1----:R-:W-:Y:S02]  /*d400*/  PRMT R12, R4.reuse, 0x6420, R5.reuse ;  /* 0x00006420040c7816 */ /* 0x142fe40000000005 */
[----:B------:R-:W-:Y:S02]  /*d410*/  PRMT R13, R4, 0x7531, R5 ;  /* 0x00007531040d7816 */ /* 0x000fe40000000005 */
[----:B------:R-:W-:-:S02]  /*d420*/  PRMT R14, R6, 0x6420, R7 ;  /* 0x00006420060e7816 */ /* 0x000fc40000000007 */
[----:B------:R-:W-:Y:S02]  /*d430*/  PRMT R15, R6, 0x7531, R7 ;  /* 0x00007531060f7816 */ /* 0x000fe40000000007 */
[----:B------:R-:W1:Y:S04]  /*d440*/  LDSM.16.MT88.4 R4, [R3+0xf400] ;  /* 0x00f400000304783b */ /* 0x000e680000004200 */
[----:B------:R-:W-:Y:S01]  /*d450*/  STSM.16.M88.4 [R0+0x1400], R12 ;  /* 0x0014000c00007844 */ /* 0x000fe20000000200 */
[C-C-:B-1----:R-:W-:Y:S02]  /*d460*/  PRMT R8, R4.reuse, 0x6420, R5.reuse ;  /* 0x0000642004087816 */ /* 0x142fe40000000005 */
[----:B------:R-:W-:Y:S02]  /*d470*/  PRMT R9, R4, 0x7531, R5 ;  /* 0x0000753104097816 */ /* 0x000fe40000000005 */
[----:B------:R-:W-:-:S02]  /*d480*/  PRMT R10, R6, 0x6420, R7 ;  /* 0x00006420060a7816 */ /* 0x000fc40000000007 */
        /* <DEDUP_REMOVED lines=56> */
[----:B------:R2:W-:Y:S01]  /*d810*/  STSM.16.M88.4 [R0+0x6400], R12 ;  /* 0x0064000c00007844 */ /* 0x0005e20000000200 */
[C-C-:B-1----:R-:W-:Y:S02]  /*d820*/  PRMT R8, R4.reuse, 0x6420, R5.reuse ;  /* 0x0000642004087816 */ /* 0x142fe40000000005 */
[----:B------:R-:W-:Y:S02]  /*d830*/  PRMT R9, R4, 0x7531, R5 ;  /* 0x0000753104097816 */ /* 0x000fe40000000005 */
[----:B------:R-:W-:-:S02]  /*d840*/  PRMT R10, R6, 0x6420, R7 ;  /* 0x00006420060a7816 */ /* 0x000fc40000000007 */
[----:B------:R-:W-:-:S05]  /*d850*/  PRMT R11, R6, 0x7531, R7 ;  /* 0x00007531060b7816 */ /* 0x000fca0000000007 */
[----:B------:R2:W-:Y:S01]  /*d860*/  STSM.16.M88.4 [R0+0x6c00], R8 ;  /* 0x006c000800007844 */ /* 0x0005e20000000200 */
[----:B------:R-:W-:Y:S01]  /*d870*/  @!PT LDS RZ, [RZ] ;  /* 0x00000000fffff984 */ /* 0x000fe20000000800 */
[----:B------:R-:W-:Y:S01]  /*d880*/  @!PT LDS RZ, [RZ] ;  /* 0x00000000fffff984 */ /* 0x000fe20000000800 */
[----:B------:R-:W-:Y:S01]  /*d890*/  @!PT LDS RZ, [RZ] ;  /* 0x00000000fffff984 */ /* 0x000fe20000000800 */
[----:B------:R-:W-:Y:S01]  /*d8a0*/  @!PT LDS RZ, [RZ] ;  /* 0x00000000fffff984 */ /* 0x000fe20000000800 */
[----:B------:R1:W-:Y:S06]  /*d8b0*/  MEMBAR.ALL.CTA ;  /* 0x0000000000007992 */ /* 0x0003ec0000008000 */
[----:B-1----:R-:W1:Y:S01]  /*d8c0*/  FENCE.VIEW.ASYNC.S ;  /* 0x00000000000073c6 */ /* 0x002e620000000000 */
[----:B------:R-:W-:Y:S05]  /*d8d0*/  @!P1 BRA `(.L_x_75) ;  /* 0x0000000000049947 */ /* 0x000fea0003800000 */
[----:B------:R-:W-:Y:S01]  /*d8e0*/  BPT.TRAP 0x1 ;  /* 0x000000040000795c */ /* 0x000fe20000300000 */
.L_x_75:
[----:B--2---:R-:W2:Y:S01]  /*d8f0*/  S2R R0, SR_TID.X ;  /* 0x0000000000007919 */ /* 0x004ea20000002100 */
[----:B-1----:R-:W-:Y:S01]  /*d900*/  SYNCS.ARRIVE.TRANS64.A1T0 RZ, [R18+URZ+0x2e850], RZ ;  /* 0x02e850ff12ff79a7 */ /* 0x002fe2000810003f */
[----:B--2---:R-:W-:Y:S01]  /*d910*/  LOP3.LUT R0, R0, 0x7f, RZ, 0xc0, !PT ;  /* 0x0000007f00007812 */ /* 0x004fe200078ec0ff */
[----:B------:R-:W-:Y:S03]  /*d920*/  BAR.SYNC.DEFER_BLOCKING 0x2, 0x80 ;  /* 0x0082000000007b1d */ /* 0x000fe60000010000 */
[----:B------:R-:W-:-:S13]  /*d930*/  ISETP.NE.AND P0, PT, R0, RZ, PT ;  /* 0x000000ff0000720c */ /* 0x000fda0003f05270 */
[----:B------:R-:W-:-:S05]  /*d940*/  @!P0 VIADD R0, R18, 0x2e880 ;  /* 0x0002e88012008836 */ /* 0x000fca0000000000 */
[----:B------:R-:W-:-:S04]  /*d950*/  @!P0 PRMT R0, RZ, 0x654, R0 ;  /* 0x00000654ff008816 */ /* 0x000fc80000000000 */
[----:B------:R1:W-:Y:S01]  /*d960*/  @!P0 SYNCS.ARRIVE.TRANS64.RED.A1T0 RZ, [R0+URZ], RZ ;  /* 0x000000ff00ff89a7 */ /* 0x0003e2000810043f */
[C---:B------:R-:W-:Y:S01]  /*d970*/  ISETP.GT.AND P0, PT, R17.reuse, RZ, PT ;  /* 0x000000ff1100720c */ /* 0x040fe20003f04270 */
[----:B------:R-:W-:Y:S01]  /*d980*/  VIADD R17, R17, 0xffffffff ;  /* 0xffffffff11117836 */ /* 0x000fe20000000000 */
[----:B-1----:R1:W5:Y:S01]  /*d990*/  LDL R0, [R1] ;  /* 0x0000000001007983 */ /* 0x0023620000100800 */
[----:B------:R-:W-:-:S10]  /*d9a0*/  IMAD.MOV.U32 R6, RZ, RZ, R19 ;  /* 0x000000ffff067224 */ /* 0x000fd400078e0013 */
[----:B------:R-:W-:Y:S05]  /*d9b0*/  @P0 BRA `(.L_x_76) ;  /* 0xfffffff0003c0947 */ /* 0x000fea000383ffff */
.L_x_56:
[----:B------:R-:W-:-:S06]  /*d9c0*/  UISETP.NE.AND UP0, UPT, UR42, 0x3, UPT ;  /* 0x000000032a00788c */ /* 0x000fcc000bf05270 */
[----:B------:R-:W-:-:S13]  /*d9d0*/  PLOP3.LUT P0, PT, PT, PT, UP0, 0x80, 0x0 ;  /* 0x000000000000781c */ /* 0x000fda0003f0f008 */
[----:B------:R-:W-:Y:S05]  /*d9e0*/  @!P0 BRA `(.L_x_77) ;  /* 0x0000000000048947 */ /* 0x000fea0003800000 */
[----:B------:R-:W-:Y:S01]  /*d9f0*/  BPT.TRAP 0x1 ;  /* 0x000000040000795c */ /* 0x000fe20000300000 */
.L_x_77:
[----:B0----5:R-:W2:Y:S01]  /*da00*/  LDL R0, [R1] ;  /* 0x0000000001007983 */ /* 0x021ea20000100800 */
[----:B------:R-:W-:Y:S01]  /*da10*/  LEA R16, R19, UR41, 0x3 ;  /* 0x0000002913107c11 */ /* 0x000fe2000f8e18ff */
[----:B------:R-:W-:Y:S01]  /*da20*/  BSSY B0, `(.L_x_78) ;  /* 0x0000007000007945 */ /* 0x000fe20003800000 */
[----:B--2---:R-:W-:Y:S01]  /*da30*/  LOP3.LUT R3, R0, 0x1, RZ, 0x3c, !PT ;  /* 0x0000000100037812 */ /* 0x004fe200078e3cff */
[----:B------:R-:W-:-:S03]  /*da40*/  IMAD.U32 R0, RZ, RZ, UR47 ;  /* 0x0000002fff007e24 */ /* 0x000fc6000f8e00ff */
[----:B------:R-:W-:Y:S02]  /*da50*/  SHF.L.U32 R3, R3, 0x1f, RZ ;  /* 0x0000001f03037819 */ /* 0x000fe400000006ff */
[----:B------:R-:W-:Y:S02]  /*da60*/  ISETP.NE.AND P1, PT, R0, 0x3, PT ;  /* 0x000000030000780c */ /* 0x000fe40003f25270 */
[----:B------:R-:W0:Y:S02]  /*da70*/  SYNCS.PHASECHK.TRANS64.TRYWAIT P0, [R16+URZ+0x2e870], R3 ;  /* 0x02e87003100075a7 */ /* 0x000e24000800017f */
[----:B0-----:R-:W-:Y:S09]  /*da80*/  @!P0 BRA `(.L_x_79) ;  /* 0x0000001800c08947 */ /* 0x001ff20003800000 */
.L_x_127:
[----:B------:R-:W-:Y:S05]  /*da90*/  BSYNC B0 ;  /* 0x0000000000007941 */ /* 0x000fea0003800000 */
.L_x_78:
[----:B------:R-:W-:Y:S05]  /*daa0*/  @!P1 BRA `(.L_x_80) ;  /* 0x0000000000049947 */ /* 0x000fea0003800000 */
[----:B------:R-:W-:Y:S01]  /*dab0*/  BPT.TRAP 0x1 ;  /* 0x000000040000795c */ /* 0x000fe20000300000 */
.L_x_80:
[----:B------:R-:W0:Y:S02]  /*dac0*/  LDL R0, [R1] ;  /* 0x0000000001007983 */ /* 0x000e240000100800 */
[----:B0-----:R-:W-:-:S04]  /*dad0*/  SHF.L.U32 R3, R0, 0x1f, RZ ;  /* 0x0000001f00037819 */ /* 0x001fc800000006ff */
[----:B------:R-:W0:Y:S02]  /*dae0*/  SYNCS.PHASECHK.TRANS64.TRYWAIT P0, [R16+URZ+0x2e860], R3 ;  /* 0x02e86003100075a7 */ /* 0x000e24000800017f */
[----:B0-----:R-:W-:Y:S05]  /*daf0*/  @!P0 BRA `(.L_x_81) ;  /* 0x0000001800b88947 */ /* 0x001fea0003800000 */
.L_x_128:
[----:B------:R-:W2:Y:S04]  /*db00*/  LDL R2, [R1+0x14] ;  /* 0x0000140001027983 */ /* 0x000ea80000100800 */
[----:B------:R-:W3:Y:S04]  /*db10*/  LDL R10, [R1+0x18] ;  /* 0x00001800010a7983 */ /* 0x000ee80000100800 */
[----:B------:R-:W4:Y:S01]  /*db20*/  LDL R12, [R1+0x10] ;  /* 0x00001000010c7983 */ /* 0x000f220000100800 */
[----:B------:R-:W-:Y:S01]  /*db30*/  IMAD R0, R19, 0x7000, RZ ;  /* 0x0000700013007824 */ /* 0x000fe200078e02ff */
[----:B------:R-:W-:Y:S05]  /*db40*/  WARPSYNC.ALL ;  /* 0x0000000000007948 */ /* 0x000fea0003800000 */
[----:B--2---:R-:W-:-:S05]  /*db50*/  LOP3.LUT R2, R0, R2, RZ, 0xfc, !PT ;  /* 0x0000000200027212 */ /* 0x004fca00078efcff */
[----:B------:R-:W2:Y:S01]  /*db60*/  LDSM.16.MT88.4 R4, [R2+UR41+0xe400] ;  /* 0x00e400290204783b */ /* 0x000ea20008004200 */
[----:B0-----:R-:W-:Y:S01]  /*db70*/  VIADD R3, R2, UR41 ;  /* 0x0000002902037c36 */ /* 0x001fe20008000000 */
[----:B----4-:R-:W-:-:S03]  /*db80*/  IADD3 R0, R0, UR41, R12 ;  /* 0x0000002900007c10 */ /* 0x010fc6000fffe00c */
[----:B---3--:R-:W-:Y:S01]  /*db90*/  IMAD.IADD R3, R10, 0x1, R3 ;  /* 0x000000010a037824 */ /* 0x008fe200078e0203 */
[C-C-:B--2---:R-:W-:Y:S02]  /*dba0*/  PRMT R8, R4.reuse, 0x6420, R5.reuse ;  /* 0x0000642004087816 */ /* 0x144fe40000000005 */
[----:B------:R-:W-:Y:S02]  /*dbb0*/  PRMT R9, R4, 0x7531, R5 ;  /* 0x0000753104097816 */ /* 0x000fe40000000005 */
[C-C-:B------:R-:W-:Y:S02]  /*dbc0*/  PRMT R10, R6.reuse, 0x6420, R7.reuse ;  /* 0x00006420060a7816 */ /* 0x140fe40000000007 */
[----:B------:R-:W-:Y:S02]  /*dbd0*/  PRMT R11, R6, 0x7531, R7 ;  /* 0x00007531060b7816 */ /* 0x000fe40000000007 */
[----:B------:R-:W0:Y:S04]  /*dbe0*/  LDSM.16.MT88.4 R4, [R3+0xe400] ;  /* 0x00e400000304783b */ /* 0x000e280000004200 */
[----:B------:R0:W-:Y:S02]  /*dbf0*/  STSM.16.M88.4 [R0+0x400], R8 ;  /* 0x0004000800007844 */ /* 0x0001e40000000200 */
[----:B0-----:R-:W-:-:S02]  /*dc00*/  PRMT R8, R4, 0x6420, R5 ;  /* 0x0000642004087816 */ /* 0x001fc40000000005 */
[----:B------:R-:W-:Y:S02]  /*dc10*/  PRMT R9, R4, 0x7531, R5 ;  /* 0x0000753104097816 */ /* 0x000fe40000000005 */
[C-C-:B------:R-:W-:Y:S02]  /*dc20*/  PRMT R10, R6.reuse, 0x6420, R7.reuse ;  /* 0x00006420060a7816 */ /* 0x140fe40000000007 */
[----:B------:R-:W-:-:S05]  /*dc30*/  PRMT R11, R6, 0x7531, R7 ;  /* 0x00007531060b7816 */ /* 0x000fca0000000007 */
[----:B------:R-:W-:Y:S04]  /*dc40*/  STSM.16.M88.4 [R0+0xc00], R8 ;  /* 0x000c000800007844 */ /* 0x000fe80000000200 */
[----:B------:R-:W0:Y:S02]  /*dc50*/  LDSM.16.MT88.4 R4, [R2+UR41+0xf400] ;  /* 0x00f400290204783b */ /* 0x000e240008004200 */
[C-C-:B0-----:R-:W-:Y:S02]  /*dc60*/  PRMT R12, R4.reuse, 0x6420, R5.reuse ;  /* 0x00006420040c7816 */ /* 0x141fe40000000005 */
[----:B------:R-:W-:Y:S02]  /*dc70*/  PRMT R13, R4, 0x7531, R5 ;  /* 0x00007531040d7816 */ /* 0x000fe40000000005 */
[----:B------:R-:W-:-:S02]  /*dc80*/  PRMT R14, R6, 0x6420, R7 ;  /* 0x00006420060e7816 */ /* 0x000fc40000000007 */
[----:B------:R-:W-:Y:S02]  /*dc90*/  PRMT R15, R6, 0x7531, R7 ;  /* 0x00007531060f7816 */ /* 0x000fe40000000007 */
[----:B------:R-:W0:Y:S04]  /*dca0*/  LDSM.16.MT88.4 R4, [R3+0xf400] ;  /* 0x00f400000304783b */ /* 0x000e280000004200 */
[----:B------:R-:W-:Y:S01]  /*dcb0*/  STSM.16.M88.4 [R0+0x1400], R12 ;  /* 0x0014000c00007844 */ /* 0x000fe20000000200 */
[C-C-:B0-----:R-:W-:Y:S02]  /*dcc0*/  PRMT R8, R4.reuse, 0x6420, R5.reuse ;  /* 0x0000642004087816 */ /* 0x141fe40000000005 */
[----:B------:R-:W-:Y:S02]  /*dcd0*/  PRMT R9, R4, 0x7531, R5 ;  /* 0x0000753104097816 */ /* 0x000fe40000000005 */
[----:B------:R-:W-:-:S02]  /*dce0*/  PRMT R10, R6, 0x6420, R7 ;  /* 0x00006420060a7816 */ /* 0x000fc40000000007 */
        /* <DEDUP_REMOVED lines=56> */
[----:B------:R2:W-:Y:S01]  /*e070*/  STSM.16.M88.4 [R0+0x6400], R12 ;  /* 0x0064000c00007844 */ /* 0x0005e20000000200 */
[C-C-:B0-----:R-:W-:Y:S02]  /*e080*/  PRMT R8, R4.reuse, 0x6420, R5.reuse ;  /* 0x0000642004087816 */ /* 0x141fe40000000005 */
        /* <DEDUP_REMOVED lines=9> */
[----:B0-----:R-:W0:Y:S01]  /*e120*/  FENCE.VIEW.ASYNC.S ;  /* 0x00000000000073c6 */ /* 0x001e220000000000 */
[----:B------:R-:W-:Y:S05]  /*e130*/  @!P1 BRA `(.L_x_82) ;  /* 0x0000000000049947 */ /* 0x000fea0003800000 */
[----:B------:R-:W-:Y:S01]  /*e140*/  BPT.TRAP 0x1 ;  /* 0x000000040000795c */ /* 0x000fe20000300000 */
.L_x_82:
[----:B------:R-:W3:Y:S01]  /*e150*/  LDL.LU R3, [R1] ;  /* 0x0000000001037983 */ /* 0x000ee20000300800 */
[----:B0-----:R-:W-:Y:S01]  /*e160*/  SYNCS.ARRIVE.TRANS64.A1T0 RZ, [R16+URZ+0x2e850], RZ ;  /* 0x02e850ff10ff79a7 */ /* 0x001fe2000810003f */
[----:B--2---:R-:W0:Y:S01]  /*e170*/  S2R R0, SR_TID.X ;  /* 0x0000000000007919 */ /* 0x004e220000002100 */
[----:B------:R-:W-:Y:S01]  /*e180*/  VIADD R19, R19, 0x1 ;  /* 0x0000000113137836 */ /* 0x000fe20000000000 */
[----:B------:R-:W2:Y:S01]  /*e190*/  LDC R2, c[0x0][0xc34] ;  /* 0x00030d00ff027b82 */ /* 0x000ea20000000800 */
[----:B0-----:R-:W-:-:S07]  /*e1a0*/  LOP3.LUT R0, R0, 0x7f, RZ, 0xc0, !PT ;  /* 0x0000007f00007812 */ /* 0x001fce00078ec0ff */
[----:B------:R-:W-:Y:S01]  /*e1b0*/  BAR.SYNC.DEFER_BLOCKING 0x2, 0x80 ;  /* 0x0082000000007b1d */ /* 0x000fe20000010000 */
[----:B------:R-:W-:-:S13]  /*e1c0*/  ISETP.NE.AND P0, PT, R0, RZ, PT ;  /* 0x000000ff0000720c */ /* 0x000fda0003f05270 */
[----:B------:R-:W-:-:S05]  /*e1d0*/  @!P0 VIADD R0, R16, 0x2e880 ;  /* 0x0002e88010008836 */ /* 0x000fca0000000000 */
[----:B------:R-:W-:-:S04]  /*e1e0*/  @!P0 PRMT R0, RZ, 0x654, R0 ;  /* 0x00000654ff008816 */ /* 0x000fc80000000000 */
[----:B------:R0:W-:Y:S01]  /*e1f0*/  @!P0 SYNCS.ARRIVE.TRANS64.RED.A1T0 RZ, [R0+URZ], RZ ;  /* 0x000000ff00ff89a7 */ /* 0x0001e2000810043f */
[----:B------:R-:W-:-:S04]  /*e200*/  ISETP.NE.AND P0, PT, R19, 0x2, PT ;  /* 0x000000021300780c */ /* 0x000fc80003f05270 */
[----:B0-----:R-:W-:Y:S01]  /*e210*/  SEL R0, RZ, 0x1, P0 ;  /* 0x00000001ff007807 */ /* 0x001fe20000000000 */
[----:B------:R-:W-:-:S06]  /*e220*/  UIADD3 UR50, UR43, UR50, URZ ;  /* 0x000000322b327290 */ /* 0x000fcc000fffe03f */
[----:B--2---:R-:W-:Y:S01]  /*e230*/  ISETP.LE.AND P1, PT, R2, UR50, PT ;  /* 0x0000003202007c0c */ /* 0x004fe2000bf23270 */
[----:B------:R-:W-:Y:S01]  /*e240*/  UIADD3 UR46, UR46, 0x1, URZ ;  /* 0x000000012e2e7890 */ /* 0x000fe2000fffe03f */
[----:B------:R-:W-:Y:S02]  /*e250*/  SEL R19, R19, RZ, P0 ;  /* 0x000000ff13137207 */ /* 0x000fe40000000000 */
[----:B---3--:R-:W-:-:S05]  /*e260*/  LOP3.LUT R3, R3, R0, RZ, 0x3c, !PT ;  /* 0x0000000003037212 */ /* 0x008fca00078e3cff */
[----:B------:R2:W-:Y:S04]  /*e270*/  STL [R1], R3 ;  /* 0x0000000301007387 */ /* 0x0005e80000100800 */
[----:B------:R-:W-:Y:S05]  /*e280*/  @!P1 BRA `(.L_x_83) ;  /* 0xffffffcc00d09947 */ /* 0x000fea000383ffff */
[----:B------:R-:W-:-:S12]  /*e290*/  ULOP3.LUT UR46, UR46, 0x1, URZ, 0xc, !UPT ;  /* 0x000000012e2e7892 */ /* 0x000fd8000f8e0c3f */
.L_x_40:
[----:B--2---:R-:W0:Y:S01]  /*e2a0*/  S2R R3, SR_CgaCtaId ;  /* 0x0000000000037919 */ /* 0x004e220000008800 */
[----:B------:R-:W-:-:S04]  /*e2b0*/  MOV R0, 0x400 ;  /* 0x0000040000007802 */ /* 0x000fc80000000f00 */
[----:B0-----:R-:W-:Y:S01]  /*e2c0*/  LEA R8, R3, R0, 0x18 ;  /* 0x0000000003087211 */ /* 0x001fe200078ec0ff */
[----:B------:R-:W-:-:S05]  /*e2d0*/  IMAD.U32 R0, RZ, RZ, UR46 ;  /* 0x0000002eff007e24 */ /* 0x000fca000f8e00ff */
[----:B------:R-:W-:-:S04]  /*e2e0*/  SHF.L.U32 R0, R0, 0x1f, RZ ;  /* 0x0000001f00007819 */ /* 0x000fc800000006ff */
[----:B------:R-:W0:Y:S02]  /*e2f0*/  SYNCS.PHASECHK.TRANS64.TRYWAIT P0, [R8+URZ+0x2e820], R0 ;  /* 0x02e82000080075a7 */ /* 0x000e24000800017f */
[----:B0-----:R-:W-:Y:S05]  /*e300*/  @!P0 BRA `(.L_x_84) ;  /* 0x0000001000c88947 */ /* 0x001fea0003800000 */
.L_x_129:
[----:B------:R-:W2:Y:S02]  /*e310*/  S2R R2, SR_TID.X ;  /* 0x0000000000027919 */ /* 0x000ea40000002100 */
[----:B--2---:R-:W-:-:S04]  /*e320*/  SHF.R.U32.HI R2, RZ, 0x5, R2 ;  /* 0x00000005ff027819 */ /* 0x004fc80000011602 */
[----:B------:R-:W-:-:S05]  /*e330*/  LOP3.LUT R2, R2, 0x3, RZ, 0xc0, !PT ;  /* 0x0000000302027812 */ /* 0x000fca00078ec0ff */
[----:B0-----:R-:W0:Y:S02]  /*e340*/  SHFL.IDX PT, R0, R2, RZ, 0x1f ;  /* 0x00001fff02007589 */ /* 0x001e2400000e0000 */
[----:B0-----:R-:W-:-:S13]  /*e350*/  ISETP.NE.AND P0, PT, R0, RZ, PT ;  /* 0x000000ff0000720c */ /* 0x001fda0003f05270 */
[----:B------:R-:W-:Y:S05]  /*e360*/  @P0 EXIT ;  /* 0x000000000000094d */ /* 0x000fea0003800000 */
[----:B------:R-:W-:Y:S01]  /*e370*/  ELECT P0, URZ, PT ;  /* 0x00000000003f782f */ /* 0x000fe20003800000 */
[----:B------:R-:W-:-:S12]  /*e380*/  BSSY B0, `(.L_x_85) ;  /* 0x0000028000007945 */ /* 0x000fd80003800000 */
[----:B------:R-:W-:Y:S05]  /*e390*/  @!P0 BRA `(.L_x_86) ;  /* 0x0000000000988947 */ /* 0x000fea0003800000 */
[----:B------:R-:W-:-:S06]  /*e3a0*/  ULOP3.LUT UR4, UR38, 0x2, URZ, 0xfc, !UPT ;  /* 0x0000000226047892 */ /* 0x000fcc000f8efc3f */
[----:B------:R-:W-:-:S05]  /*e3b0*/  IMAD.U32 R0, RZ, RZ, UR4 ;  /* 0x00000004ff007e24 */ /* 0x000fca000f8e00ff */
[----:B------:R-:W-:-:S13]  /*e3c0*/  ISETP.NE.AND P0, PT, R0, 0x3, PT ;  /* 0x000000030000780c */ /* 0x000fda0003f05270 */
[----:B------:R-:W-:Y:S05]  /*e3d0*/  @!P0 BRA `(.L_x_87) ;  /* 0x0000000000048947 */ /* 0x000fea0003800000 */
[----:B------:R-:W-:Y:S01]  /*e3e0*/  BPT.TRAP 0x1 ;  /* 0x000000040000795c */ /* 0x000fe20000300000 */
.L_x_87:
[----:B------:R-:W2:Y:S01]  /*e3f0*/  LDL.LU R6, [R1] ;  /* 0x0000000001067983 */ /* 0x000ea20000300800 */
[----:B------:R-:W-:Y:S02]  /*e400*/  VIADD R0, R8, 0x2e840 ;  /* 0x0002e84008007836 */ /* 0x000fe40000000000 */
[C---:B------:R-:W-:Y:S02]  /*e410*/  VIADD R2, R19.reuse, 0x1 ;  /* 0x0000000113027836 */ /* 0x040fe40000000000 */
[----:B------:R-:W-:-:S03]  /*e420*/  IMAD R5, R19, 0x8, R0 ;  /* 0x0000000813057824 */ /* 0x000fc600078e0200 */
[----:B------:R-:W-:-:S04]  /*e430*/  ISETP.NE.AND P2, PT, R2, 0x2, PT ;  /* 0x000000020200780c */ /* 0x000fc80003f45270 */
[----:B------:R-:W-:Y:S02]  /*e440*/  SEL R3, RZ, 0x1, P2 ;  /* 0x00000001ff037807 */ /* 0x000fe40001000000 */
[C---:B--2---:R-:W-:Y:S02]  /*e450*/  SHF.L.U32 R4, R6.reuse, 0x1f, RZ ;  /* 0x0000001f06047819 */ /* 0x044fe400000006ff */
[----:B------:R-:W-:Y:S02]  /*e460*/  LOP3.LUT R6, R6, R3, RZ, 0x3c, !PT ;  /* 0x0000000306067212 */ /* 0x000fe400078e3cff */
[----:B------:R-:W0:Y:S01]  /*e470*/  SYNCS.PHASECHK.TRANS64.TRYWAIT P1, [R5+URZ], R4 ;  /* 0x00000004050075a7 */ /* 0x000e22000802017f */
[----:B------:R-:W-:-:S05]  /*e480*/  SEL R3, R2, RZ, P2 ;  /* 0x000000ff02037207 */ /* 0x000fca0001000000 */
[----:B------:R-:W-:Y:S01]  /*e490*/  IMAD R7, R3, 0x8, R0 ;  /* 0x0000000803077824 */ /* 0x000fe200078e0200 */
[----:B------:R-:W-:Y:S01]  /*e4a0*/  SHF.L.U32 R0, R6, 0x1f, RZ ;  /* 0x0000001f06007819 */ /* 0x000fe200000006ff */
[----:B0-----:R-:W-:Y:S06]  /*e4b0*/  @!P1 BRA `(.L_x_88) ;  /* 0x0000001000709947 */ /* 0x001fec0003800000 */
.L_x_130:
[----:B------:R-:W2:Y:S02]  /*e4c0*/  SYNCS.PHASECHK.TRANS64.TRYWAIT P1, [R7+URZ], R0 ;  /* 0x00000000070075a7 */ /* 0x000ea4000802017f */
[----:B--2---:R-:W-:Y:S05]  /*e4d0*/  @!P1 BRA `(.L_x_89) ;  /* 0x00000010007c9947 */ /* 0x004fea0003800000 */
.L_x_131:
[----:B------:R-:W-:Y:S05]  /*e4e0*/  @!P0 BRA `(.L_x_90) ;  /* 0x0000000000048947 */ /* 0x000fea0003800000 */
[----:B------:R-:W-:Y:S01]  /*e4f0*/  BPT.TRAP 0x1 ;  /* 0x000000040000795c */ /* 0x000fe20000300000 */
.L_x_90:
[----:B------:R-:W-:-:S04]  /*e500*/  IMAD R19, R19, 0x8, R8 ;  /* 0x0000000813137824 */ /* 0x000fc800078e0208 */
[----:B------:R-:W3:Y:S02]  /*e510*/  SYNCS.PHASECHK.TRANS64.TRYWAIT P1, [R19+URZ+0x2e860], R4 ;  /* 0x02e86004130075a7 */ /* 0x000ee4000802017f */
[----:B---3--:R-:W-:Y:S05]  /*e520*/  @!P1 BRA `(.L_x_91) ;  /* 0x00000010007c9947 */ /* 0x008fea0003800000 */
.L_x_132:
[----:B------:R-:W-:Y:S05]  /*e530*/  @!P0 BRA `(.L_x_92) ;  /* 0x0000000000048947 */ /* 0x000fea0003800000 */
[----:B------:R-:W-:Y:S01]  /*e540*/  BPT.TRAP 0x1 ;  /* 0x000000040000795c */ /* 0x000fe20000300000 */
.L_x_92:
[----:B------:R-:W-:-:S04]  /*e550*/  IMAD R3, R3, 0x8, R8 ;  /* 0x0000000803037824 */ /* 0x000fc800078e0208 */
[----:B------:R-:W4:Y:S02]  /*e560*/  SYNCS.PHASECHK.TRANS64.TRYWAIT P1, [R3+URZ+0x2e860], R0 ;  /* 0x02e86000030075a7 */ /* 0x000f24000802017f */
[----:B----4-:R-:W-:Y:S05]  /*e570*/  @!P1 BRA `(.L_x_93) ;  /* 0x00000010007c9947 */ /* 0x010fea0003800000 */
.L_x_133:
[----:B------:R-:W-:Y:S05]  /*e580*/  @!P0 BRA `(.L_x_94) ;  /* 0x0000000000048947 */ /* 0x000fea0003800000 */
[----:B------:R-:W-:Y:S01]  /*e590*/  BPT.TRAP 0x1 ;  /* 0x000000040000795c */ /* 0x000fe20000300000 */
.L_x_94:
[----:B------:R-:W5:Y:S02]  /*e5a0*/  SYNCS.PHASECHK.TRANS64.TRYWAIT P0, [R19+URZ+0x2e880], R4 ;  /* 0x02e88004130075a7 */ /* 0x000f64000800017f */
[----:B-----5:R-:W-:Y:S05]  /*e5b0*/  @!P0 BRA `(.L_x_95) ;  /* 0x0000001000808947 */ /* 0x020fea0003800000 */
.L_x_96:
[----:B------:R0:W0:Y:S02]  /*e5c0*/  SYNCS.PHASECHK.TRANS64.TRYWAIT P0, [R3+URZ+0x2e880], R0 ;  /* 0x02e88000030075a7 */ /* 0x000024000800017f */
[----:B0-----:R-:W-:Y:S05]  /*e5d0*/  @!P0 NANOSLEEP.SYNCS 0x989680 ;  /* 0x009896800000895d */ /* 0x001fea0003900000 */
[----:B------:R-:W0:Y:S02]  /*e5e0*/  @!P0 SYNCS.PHASECHK.TRANS64 P0, [R3+URZ+0x2e880], R0 ;  /* 0x02e88000030085a7 */ /* 0x000e24000800007f */
[----:B0-----:R-:W-:Y:S05]  /*e5f0*/  @!P0 BRA `(.L_x_96) ;  /* 0xfffffffc00f08947 */ /* 0x001fea000383ffff */
.L_x_86:
[----:B------:R-:W-:Y:S05]  /*e600*/  BSYNC B0 ;  /* 0x0000000000007941 */ /* 0x000fea0003800000 */
.L_x_85:
[----:B------:R-:W-:Y:S05]  /*e610*/  EXIT ;  /* 0x000000000000794d */ /* 0x000fea0003800000 */
.L_x_10:
[----:B0-----:R-:W-:-:S04]  /*e620*/  IMAD.U32 R3, RZ, RZ, UR39 ;  /* 0x00000027ff037e24 */ /* 0x001fc8000f8e00ff */
[----:B------:R0:W1:Y:S03]  /*e630*/  SYNCS.PHASECHK.TRANS64.TRYWAIT P1, [R3+URZ+0x2e800], R0 ;  /* 0x02e80000030075a7 */ /* 0x000066000802017f */
[----:B-1----:R-:W-:Y:S05]  /*e640*/  @!P1 NANOSLEEP.SYNCS 0x989680 ;  /* 0x009896800000995d */ /* 0x002fea0003900000 */
[----:B------:R-:W1:Y:S02]  /*e650*/  @!P1 SYNCS.PHASECHK.TRANS64 P1, [R3+URZ+0x2e800], R0 ;  /* 0x02e80000030095a7 */ /* 0x000e64000802007f */
[----:B-1----:R-:W-:Y:S05]  /*e660*/  @!P1 BRA `(.L_x_10) ;  /* 0xfffffffc00ec9947 */ /* 0x002fea000383ffff */
[----:B------:R-:W-:Y:S05]  /*e670*/  BRA `(.L_x_97) ;  /* 0xffffff2c00947947 */ /* 0x000fea000383ffff */
.L_x_14:
[----:B-1----:R1:W2:Y:S02]  /*e680*/  SYNCS.PHASECHK.TRANS64.TRYWAIT P1, [R4+URZ+0x2e830], R3 ;  /* 0x02e83003040075a7 */ /* 0x0022a4000802017f */
[----:B--2---:R-:W-:Y:S05]  /*e690*/  @!P1 NANOSLEEP.SYNCS 0x989680 ;  /* 0x009896800000995d */ /* 0x004fea0003900000 */
[----:B------:R-:W2:Y:S02]  /*e6a0*/  @!P1 SYNCS.PHASECHK.TRANS64 P1, [R4+URZ+0x2e830], R3 ;  /* 0x02e83003040095a7 */ /* 0x000ea4000802007f */
[----:B--2---:R-:W-:Y:S05]  /*e6b0*/  @!P1 BRA `(.L_x_14) ;  /* 0xfffffffc00f09947 */ /* 0x004fea000383ffff */
[----:B------:R-:W-:Y:S05]  /*e6c0*/  BRA `(.L_x_13) ;  /* 0xffffff2c00b07947 */ /* 0x000fea000383ffff */
.L_x_19:
[----:B-1----:R-:W-:-:S04]  /*e6d0*/  IMAD.U32 R6, RZ, RZ, UR6 ;  /* 0x00000006ff067e24 */ /* 0x002fc8000f8e00ff */
[----:B------:R1:W2:Y:S03]  /*e6e0*/  SYNCS.PHASECHK.TRANS64.TRYWAIT P1, [R6+URZ+0x2e830], R3 ;  /* 0x02e83003060075a7 */ /* 0x0002a6000802017f */
[----:B--2---:R-:W-:Y:S05]  /*e6f0*/  @!P1 NANOSLEEP.SYNCS 0x989680 ;  /* 0x009896800000995d */ /* 0x004fea0003900000 */
[----:B------:R-:W2:Y:S02]  /*e700*/  @!P1 SYNCS.PHASECHK.TRANS64 P1, [R6+URZ+0x2e830], R3 ;  /* 0x02e83003060095a7 */ /* 0x000ea4000802007f */
[----:B--2---:R-:W-:Y:S05]  /*e710*/  @!P1 BRA `(.L_x_19) ;  /* 0xfffffffc00ec9947 */ /* 0x004fea000383ffff */
[----:B------:R-:W-:Y:S05]  /*e720*/  BRA `(.L_x_16) ;  /* 0xffffff6c00487947 */ /* 0x000fea000383ffff */
.L_x_23:
[----:B-1----:R-:W-:-:S04]  /*e730*/  IMAD.U32 R6, RZ, RZ, UR6 ;  /* 0x00000006ff067e24 */ /* 0x002fc8000f8e00ff */
[----:B------:R1:W2:Y:S03]  /*e740*/  SYNCS.PHASECHK.TRANS64.TRYWAIT P1, [R6+URZ+0x2e850], R3 ;  /* 0x02e85003060075a7 */ /* 0x0002a6000802017f */
[----:B--2---:R-:W-:Y:S05]  /*e750*/  @!P1 NANOSLEEP.SYNCS 0x989680 ;  /* 0x009896800000995d */ /* 0x004fea0003900000 */
[----:B------:R-:W2:Y:S02]  /*e760*/  @!P1 SYNCS.PHASECHK.TRANS64 P1, [R6+URZ+0x2e850], R3 ;  /* 0x02e85003060095a7 */ /* 0x000ea4000802007f */
[----:B--2---:R-:W-:Y:S05]  /*e770*/  @!P1 BRA `(.L_x_23) ;  /* 0xfffffffc00ec9947 */ /* 0x004fea000383ffff */
[----:B------:R-:W-:Y:S05]  /*e780*/  BRA `(.L_x_20) ;  /* 0xffffff78003c7947 */ /* 0x000fea000383ffff */
.L_x_29:
[----:B-1----:R-:W-:-:S04]  /*e790*/  IMAD.U32 R7, RZ, RZ, UR4 ;  /* 0x00000004ff077e24 */ /* 0x002fc8000f8e00ff */
[----:B------:R1:W2:Y:S03]  /*e7a0*/  SYNCS.PHASECHK.TRANS64.TRYWAIT P1, [R7+URZ+0x2e850], R0 ;  /* 0x02e85000070075a7 */ /* 0x0002a6000802017f */
[----:B--2---:R-:W-:Y:S05]  /*e7b0*/  @!P1 NANOSLEEP.SYNCS 0x989680 ;  /* 0x009896800000995d */ /* 0x004fea0003900000 */
[----:B------:R-:W2:Y:S02]  /*e7c0*/  @!P1 SYNCS.PHASECHK.TRANS64 P1, [R7+URZ+0x2e850], R0 ;  /* 0x02e85000070095a7 */ /* 0x000ea4000802007f */
[----:B--2---:R-:W-:Y:S05]  /*e7d0*/  @!P1 BRA `(.L_x_29) ;  /* 0xfffffffc00ec9947 */ /* 0x004fea000383ffff */
[----:B------:R-:W-:Y:S05]  /*e7e0*/  BRA `(.L_x_28) ;  /* 0xffffffa000787947 */ /* 0x000fea000383ffff */
.L_x_45:
[----:B------:R-:W-:Y:S02]  /*e7f0*/  IMAD.MOV.U32 R13, RZ, RZ, R18 ;  /* 0x000000ffff0d7224 */ /* 0x000fe400078e0012 */
[----:B------:R-:W-:Y:S02]  /*e800*/  IMAD.MOV.U32 R12, RZ, RZ, RZ ;  /* 0x000000ffff0c7224 */ /* 0x000fe400078e00ff */
[----:B------:R-:W-:Y:S02]  /*e810*/  IMAD.MOV.U32 R11, RZ, RZ, 0x1f ;  /* 0x0000001fff0b7424 */ /* 0x000fe400078e00ff */
[----:B------:R-:W-:-:S07]  /*e820*/  IMAD.MOV.U32 R15, RZ, RZ, -0x1 ;  /* 0xffffffffff0f7424 */ /* 0x000fce00078e00ff */
[----:B0-----:R-:W-:Y:S05]  /*e830*/  WARPSYNC.COLLECTIVE R15, `(.L_x_98) ;  /* 0x000000000f087348 */ /* 0x001fea0003c00000 */
[----:B------:R1:W2:Y:S02]  /*e840*/  SHFL.IDX P6, R14, R13, R12, R11 ;  /* 0x0000000c0d0e7389 */ /* 0x0002a400000c000b */
[----:B012---:R-:W-:Y:S01]  /*e850*/  ENDCOLLECTIVE ;  /* 0x000000000000791b */ /* 0x007fe20003800000 */
.L_x_98:
[----:B------:R-:W-:Y:S05]  /*e860*/  BRA `(.L_x_99) ;  /* 0xffffffd000687947 */ /* 0x000fea000383ffff */
.L_x_47:
[----:B------:R-:W-:Y:S01]  /*e870*/  BSSY B0, `(.L_x_100) ;  /* 0x0000006000007945 */ /* 0x000fe20003800000 */
[----:B------:R-:W-:-:S07]  /*e880*/  IMAD.MOV.U32 R15, RZ, RZ, -0x1 ;  /* 0xffffffffff0f7424 */ /* 0x000fce00078e00ff */
[----:B01----:R-:W-:Y:S05]  /*e890*/  WARPSYNC.COLLECTIVE R15, `(.L_x_101) ;  /* 0x000000000f0c7348 */ /* 0x003fea0003c00000 */
[----:B------:R-:W-:Y:S02]  /*e8a0*/  ELECT P6, UR62, PT ;  /* 0x00000000003e782f */ /* 0x000fe400038c0000 */
[----:B------:R-:W-:Y:S01]  /*e8b0*/  MOV R14, UR62 ;  /* 0x0000003e000e7c02 */ /* 0x000fe20008000f00 */
[----:B01----:R-:W-:Y:S10]  /*e8c0*/  ENDCOLLECTIVE ;  /* 0x000000000000791b */ /* 0x003ff40003800000 */
.L_x_101:
[----:B------:R-:W-:Y:S05]  /*e8d0*/  BSYNC B0 ;  /* 0x0000000000007941 */ /* 0x000fea0003800000 */
.L_x_100:
[----:B------:R-:W-:Y:S05]  /*e8e0*/  BRA `(.L_x_102) ;  /* 0xffffffd000787947 */ /* 0x000fea000383ffff */
.L_x_49:
[----:B--2---:R2:W3:Y:S02]  /*e8f0*/  SYNCS.PHASECHK.TRANS64.TRYWAIT P0, [R3+URZ+0x2e880], R2 ;  /* 0x02e88002030075a7 */ /* 0x0044e4000800017f */
[----:B---3--:R-:W-:Y:S05]  /*e900*/  @!P0 NANOSLEEP.SYNCS 0x989680 ;  /* 0x009896800000895d */ /* 0x008fea0003900000 */
[----:B------:R-:W3:Y:S02]  /*e910*/  @!P0 SYNCS.PHASECHK.TRANS64 P0, [R3+URZ+0x2e880], R2 ;  /* 0x02e88002030085a7 */ /* 0x000ee4000800007f */
[----:B---3--:R-:W-:Y:S05]  /*e920*/  @!P0 BRA `(.L_x_49) ;  /* 0xfffffffc00f08947 */ /* 0x008fea000383ffff */
[----:B------:R-:W-:Y:S05]  /*e930*/  BRA `(.L_x_103) ;  /* 0xffffffd000d47947 */ /* 0x000fea000383ffff */
.L_x_51:
[----:B---3--:R3:W4:Y:S02]  /*e940*/  SYNCS.PHASECHK.TRANS64.TRYWAIT P0, [R3+URZ+0x2e840], R2 ;  /* 0x02e84002030075a7 */ /* 0x008724000800017f */
[----:B----4-:R-:W-:Y:S05]  /*e950*/  @!P0 NANOSLEEP.SYNCS 0x989680 ;  /* 0x009896800000895d */ /* 0x010fea0003900000 */
[----:B------:R-:W4:Y:S02]  /*e960*/  @!P0 SYNCS.PHASECHK.TRANS64 P0, [R3+URZ+0x2e840], R2 ;  /* 0x02e84002030085a7 */ /* 0x000f24000800007f */
[----:B----4-:R-:W-:Y:S05]  /*e970*/  @!P0 BRA `(.L_x_51) ;  /* 0xfffffffc00f08947 */ /* 0x010fea000383ffff */
[----:B------:R-:W-:Y:S05]  /*e980*/  BRA `(.L_x_104) ;  /* 0xffffffd400247947 */ /* 0x000fea000383ffff */
.L_x_54:
[----:B------:R-:W-:Y:S02]  /*e990*/  IMAD.MOV.U32 R13, RZ, RZ, R6 ;  /* 0x000000ffff0d7224 */ /* 0x000fe400078e0006 */
[----:B------:R-:W-:Y:S02]  /*e9a0*/  IMAD.MOV.U32 R12, RZ, RZ, RZ ;  /* 0x000000ffff0c7224 */ /* 0x000fe400078e00ff */
[----:B------:R-:W-:Y:S02]  /*e9b0*/  IMAD.MOV.U32 R11, RZ, RZ, 0x181f ;  /* 0x0000181fff0b7424 */ /* 0x000fe400078e00ff */
[----:B------:R-:W-:Y:S02]  /*e9c0*/  IMAD.MOV.U32 R15, RZ, RZ, -0x1 ;  /* 0xffffffffff0f7424 */ /* 0x000fe400078e00ff */
[----:B------:R-:W-:-:S07]  /*e9d0*/  IMAD.IADD R0, R17, 0x1, R0 ;  /* 0x0000000111007824 */ /* 0x000fce00078e0200 */
[----:B-----5:R-:W-:Y:S05]  /*e9e0*/  WARPSYNC.COLLECTIVE R15, `(.L_x_105) ;  /* 0x000000000f087348 */ /* 0x020fea0003c00000 */
[----:B------:R0:W1:Y:S02]  /*e9f0*/  SHFL.IDX P6, R14, R13, R12, R11 ;  /* 0x0000000c0d0e7389 */ /* 0x00006400000c000b */
[----:B01---5:R-:W-:Y:S01]  /*ea00*/  ENDCOLLECTIVE ;  /* 0x000000000000791b */ /* 0x023fe20003800000 */
.L_x_105:
[----:B------:R-:W-:Y:S02]  /*ea10*/  VIADD R8, R0, 0x10 ;  /* 0x0000001000087836 */ /* 0x000fe40000000000 */
[----:B------:R-:W-:Y:S02]  /*ea20*/  IMAD.MOV.U32 R13, RZ, RZ, R4 ;  /* 0x000000ffff0d7224 */ /* 0x000fe400078e0004 */
[----:B------:R-:W-:-:S07]  /*ea30*/  IMAD.MOV.U32 R2, RZ, RZ, R14 ;  /* 0x000000ffff027224 */ /* 0x000fce00078e000e */
[----:B------:R-:W-:Y:S05]  /*ea40*/  WARPSYNC.COLLECTIVE R15, `(.L_x_106) ;  /* 0x000000000f087348 */ /* 0x000fea0003c00000 */
[----:B------:R0:W1:Y:S02]  /*ea50*/  SHFL.IDX P6, R14, R13, R12, R11 ;  /* 0x0000000c0d0e7389 */ /* 0x00006400000c000b */
[----:B01----:R-:W-:Y:S01]  /*ea60*/  ENDCOLLECTIVE ;  /* 0x000000000000791b */ /* 0x003fe20003800000 */
.L_x_106:
[----:B------:R-:W-:Y:S02]  /*ea70*/  ULDC UR4, c[0x0][0x288] ;  /* 0x0000a20000047ab9 */ /* 0x000fe40000000800 */
[----:B------:R-:W-:-:S05]  /*ea80*/  IMAD R5, R7, UR4, RZ ;  /* 0x0000000407057c24 */ /* 0x000fca000f8e02ff */
[-C--:B------:R-:W-:Y:S02]  /*ea90*/  ISETP.GE.AND P1, PT, R0, R5.reuse, PT ;  /* 0x000000050000720c */ /* 0x080fe40003f26270 */
[----:B------:R-:W-:Y:S01]  /*eaa0*/  ISETP.GE.AND P2, PT, R8, R5, PT ;  /* 0x000000050800720c */ /* 0x000fe20003f46270 */
[----:B------:R-:W-:Y:S02]  /*eab0*/  IMAD.MOV.U32 R13, RZ, RZ, R6 ;  /* 0x000000ffff0d7224 */ /* 0x000fe400078e0006 */
[----:B------:R-:W-:Y:S02]  /*eac0*/  IMAD.MOV.U32 R12, RZ, RZ, 0x1 ;  /* 0x00000001ff0c7424 */ /* 0x000fe400078e00ff */
[----:B------:R-:W-:-:S08]  /*ead0*/  IMAD.MOV.U32 R3, RZ, RZ, R14 ;  /* 0x000000ffff037224 */ /* 0x000fd000078e000e */
[----:B------:R-:W-:Y:S05]  /*eae0*/  WARPSYNC.COLLECTIVE R15, `(.L_x_107) ;  /* 0x000000000f087348 */ /* 0x000fea0003c00000 */
[----:B------:R0:W1:Y:S02]  /*eaf0*/  SHFL.IDX P6, R14, R13, R12, R11 ;  /* 0x0000000c0d0e7389 */ /* 0x00006400000c000b */
[----:B01----:R-:W-:Y:S01]  /*eb00*/  ENDCOLLECTIVE ;  /* 0x000000000000791b */ /* 0x003fe20003800000 */
.L_x_107:
[----:B------:R-:W-:-:S05]  /*eb10*/  @!P1 IADD3 R3, P3, R10, R3, RZ ;  /* 0x000000030a039210 */ /* 0x000fca0007f7e0ff */
[----:B------:R-:W-:-:S05]  /*eb20*/  @!P1 IMAD.X R2, RZ, RZ, R2, P3 ;  /* 0x000000ffff029224 */ /* 0x000fca00018e0602 */
[----:B------:R-:W-:Y:S01]  /*eb30*/  @!P1 LOP3.LUT R3, R3, R2, RZ, 0x3c, !PT ;  /* 0x0000000203039212 */ /* 0x000fe200078e3cff */
[----:B------:R-:W-:-:S03]  /*eb40*/  IMAD.MOV.U32 R13, RZ, RZ, R4 ;  /* 0x000000ffff0d7224 */ /* 0x000fc600078e0004 */
[----:B------:R-:W-:-:S04]  /*eb50*/  @!P1 LOP3.LUT R2, R3, R2, RZ, 0x3c, !PT ;  /* 0x0000000203029212 */ /* 0x000fc800078e3cff */
[----:B------:R-:W-:Y:S01]  /*eb60*/  @!P1 LOP3.LUT R3, R3, R2, RZ, 0x3c, !PT ;  /* 0x0000000203039212 */ /* 0x000fe200078e3cff */
[----:B------:R-:W-:-:S07]  /*eb70*/  IMAD.MOV.U32 R7, RZ, RZ, R14 ;  /* 0x000000ffff077224 */ /* 0x000fce00078e000e */
[----:B------:R-:W-:Y:S05]  /*eb80*/  WARPSYNC.COLLECTIVE R15, `(.L_x_108) ;  /* 0x000000000f087348 */ /* 0x000fea0003c00000 */
[----:B------:R0:W1:Y:S02]  /*eb90*/  SHFL.IDX P6, R14, R13, R12, R11 ;  /* 0x0000000c0d0e7389 */ /* 0x00006400000c000b */
[----:B01----:R-:W-:Y:S01]  /*eba0*/  ENDCOLLECTIVE ;  /* 0x000000000000791b */ /* 0x003fe20003800000 */
.L_x_108:
[----:B------:R-:W-:Y:S01]  /*ebb0*/  @!PT LDS RZ, [RZ] ;  /* 0x00000000fffff984 */ /* 0x000fe20000000800 */
[----:B------:R-:W-:Y:S01]  /*ebc0*/  @!PT LDS RZ, [RZ] ;  /* 0x00000000fffff984 */ /* 0x000fe20000000800 */
[----:B------:R-:W-:Y:S01]  /*ebd0*/  @!PT LDS RZ, [RZ] ;  /* 0x00000000fffff984 */ /* 0x000fe20000000800 */
[----:B------:R0:W-:Y:S01]  /*ebe0*/  @!P1 LDGSTS.E.BYPASS.LTC128B.128 [R9+0x1c400], desc[UR48][R2.64], !P0 ;  /* 0x1c40000002099fae */ /* 0x0001e2000c101d70 */
[----:B------:R-:W-:Y:S02]  /*ebf0*/  IMAD.MOV.U32 R13, RZ, RZ, R6 ;  /* 0x000000ffff0d7224 */ /* 0x000fe400078e0006 */
[----:B------:R-:W-:Y:S02]  /*ec00*/  IMAD.MOV.U32 R12, RZ, RZ, 0x2 ;  /* 0x00000002ff0c7424 */ /* 0x000fe400078e00ff */
[----:B------:R-:W-:-:S07]  /*ec10*/  IMAD.MOV.U32 R8, RZ, RZ, R14 ;  /* 0x000000ffff087224 */ /* 0x000fce00078e000e */
[----:B0-----:R-:W-:Y:S05]  /*ec20*/  WARPSYNC.COLLECTIVE R15, `(.L_x_109) ;  /* 0x000000000f087348 */ /* 0x001fea0003c00000 */
[----:B------:R1:W2:Y:S02]  /*ec30*/  SHFL.IDX P6, R14, R13, R12, R11 ;  /* 0x0000000c0d0e7389 */ /* 0x0002a400000c000b */
[----:B012---:R-:W-:Y:S01]  /*ec40*/  ENDCOLLECTIVE ;  /* 0x000000000000791b */ /* 0x007fe20003800000 */
.L_x_109:
[----:B------:R-:W-:Y:S01]  /*ec50*/  @!P2 IADD3 R2, P1, R10, R8, RZ ;  /* 0x000000080a02a210 */ /* 0x000fe20007f3e0ff */
[----:B------:R-:W-:-:S04]  /*ec60*/  VIADD R8, R0, 0x20 ;  /* 0x0000002000087836 */ /* 0x000fc80000000000 */
[----:B------:R-:W-:Y:S01]  /*ec70*/  @!P2 IMAD.X R3, RZ, RZ, R7, P1 ;  /* 0x000000ffff03a224 */ /* 0x000fe200008e0607 */
[----:B------:R-:W-:Y:S01]  /*ec80*/  ISETP.GE.AND P1, PT, R8, R5, PT ;  /* 0x000000050800720c */ /* 0x000fe20003f26270 */
[----:B------:R-:W-:-:S03]  /*ec90*/  VIADD R8, R0, 0x30 ;  /* 0x0000003000087836 */ /* 0x000fc60000000000 */
[----:B------:R-:W-:Y:S01]  /*eca0*/  @!PT LDS RZ, [RZ] ;  /* 0x00000000fffff984 */ /* 0x000fe20000000800 */
[----:B------:R-:W-:Y:S01]  /*ecb0*/  @!PT LDS RZ, [RZ] ;  /* 0x00000000fffff984 */ /* 0x000fe20000000800 */
[----:B------:R-:W-:Y:S01]  /*ecc0*/  @!PT LDS RZ, [RZ] ;  /* 0x00000000fffff984 */ /* 0x000fe20000000800 */
[----:B------:R0:W-:Y:S01]  /*ecd0*/  @!P2 LDGSTS.E.BYPASS.LTC128B.128 [R9+0x1cc00], desc[UR48][R2.64], !P0 ;  /* 0x1cc000000209afae */ /* 0x0001e2000c101d70 */
[----:B------:R-:W-:Y:S02]  /*ece0*/  IMAD.MOV.U32 R13, RZ, RZ, R4 ;  /* 0x000000ffff0d7224 */ /* 0x000fe400078e0004 */
[----:B0-----:R-:W-:-:S07]  /*ecf0*/  IMAD.MOV.U32 R2, RZ, RZ, R14 ;  /* 0x000000ffff027224 */ /* 0x001fce00078e000e */
[----:B------:R-:W-:Y:S05]  /*ed00*/  WARPSYNC.COLLECTIVE R15, `(.L_x_110) ;  /* 0x000000000f087348 */ /* 0x000fea0003c00000 */
[----:B------:R0:W1:Y:S02]  /*ed10*/  SHFL.IDX P6, R14, R13, R12, R11 ;  /* 0x0000000c0d0e7389 */ /* 0x00006400000c000b */
[----:B01----:R-:W-:Y:S01]  /*ed20*/  ENDCOLLECTIVE ;  /* 0x000000000000791b */ /* 0x003fe20003800000 */
.L_x_110:
[----:B------:R-:W-:Y:S02]  /*ed30*/  IMAD.MOV.U32 R13, RZ, RZ, R6 ;  /* 0x000000ffff0d7224 */ /* 0x000fe400078e0006 */
[----:B------:R-:W-:Y:S02]  /*ed40*/  IMAD.MOV.U32 R12, RZ, RZ, 0x3 ;  /* 0x00000003ff0c7424 */ /* 0x000fe400078e00ff */
[----:B------:R-:W-:-:S07]  /*ed50*/  IMAD.MOV.U32 R3, RZ, RZ, R14 ;  /* 0x000000ffff037224 */ /* 0x000fce00078e000e */
[----:B------:R-:W-:Y:S05]  /*ed60*/  WARPSYNC.COLLECTIVE R15, `(.L_x_111) ;  /* 0x000000000f087348 */ /* 0x000fea0003c00000 */
[----:B------:R0:W1:Y:S02]  /*ed70*/  SHFL.IDX P6, R14, R13, R12, R11 ;  /* 0x0000000c0d0e7389 */ /* 0x00006400000c000b */
[----:B01----:R-:W-:Y:S01]  /*ed80*/  ENDCOLLECTIVE ;  /* 0x000000000000791b */ /* 0x003fe20003800000 */
.L_x_111:
[----:B------:R-:W-:-:S05]  /*ed90*/  @!P1 IADD3 R3, P2, R10, R3, RZ ;  /* 0x000000030a039210 */ /* 0x000fca0007f5e0ff */
[----:B------:R-:W-:-:S05]  /*eda0*/  @!P1 IMAD.X R2, RZ, RZ, R2, P2 ;  /* 0x000000ffff029224 */ /* 0x000fca00010e0602 */
[----:B------:R-:W-:Y:S01]  /*edb0*/  @!P1 LOP3.LUT R3, R3, R2, RZ, 0x3c, !PT ;  /* 0x0000000203039212 */ /* 0x000fe200078e3cff */
[----:B------:R-:W-:-:S03]  /*edc0*/  IMAD.MOV.U32 R13, RZ, RZ, R4 ;  /* 0x000000ffff0d7224 */ /* 0x000fc600078e0004 */
[----:B------:R-:W-:-:S04]  /*edd0*/  @!P1 LOP3.LUT R2, R3, R2, RZ, 0x3c, !PT ;  /* 0x0000000203029212 */ /* 0x000fc800078e3cff */
[----:B------:R-:W-:-:S05]  /*ede0*/  @!P1 LOP3.LUT R3, R3, R2, RZ, 0x3c, !PT ;  /* 0x0000000203039212 */ /* 0x000fca00078e3cff */
[----:B------:R-:W-:Y:S01]  /*edf0*/  @!PT LDS RZ, [RZ] ;  /* 0x00000000fffff984 */ /* 0x000fe20000000800 */
[----:B------:R-:W-:Y:S01]  /*ee00*/  @!PT LDS RZ, [RZ] ;  /* 0x00000000fffff984 */ /* 0x000fe20000000800 */
[----:B------:R-:W-:Y:S01]  /*ee10*/  @!PT LDS RZ, [RZ] ;  /* 0x00000000fffff984 */ /* 0x000fe20000000800 */
[----:B------:R0:W-:Y:S01]  /*ee20*/  @!P1 LDGSTS.E.BYPASS.LTC128B.128 [R9+0x1d400], desc[UR48][R2.64], !P0 ;  /* 0x1d40000002099fae */ /* 0x0001e2000c101d70 */
[----:B------:R-:W-:Y:S01]  /*ee30*/  ISETP.GE.AND P1, PT, R8, R5, PT ;  /* 0x000000050800720c */ /* 0x000fe20003f26270 */
[----:B------:R-:W-:Y:S02]  /*ee40*/  VIADD R8, R0, 0x40 ;  /* 0x0000004000087836 */ /* 0x000fe40000000000 */
[----:B0-----:R-:W-:-:S10]  /*ee50*/  IMAD.MOV.U32 R2, RZ, RZ, R14 ;  /* 0x000000ffff027224 */ /* 0x001fd400078e000e */
[----:B------:R-:W-:Y:S05]  /*ee60*/  WARPSYNC.COLLECTIVE R15, `(.L_x_112) ;  /* 0x000000000f087348 */ /* 0x000fea0003c00000 */
[----:B------:R0:W1:Y:S02]  /*ee70*/  SHFL.IDX P6, R14, R13, R12, R11 ;  /* 0x0000000c0d0e7389 */ /* 0x00006400000c000b */
[----:B01----:R-:W-:Y:S01]  /*ee80*/  ENDCOLLECTIVE ;  /* 0x000000000000791b */ /* 0x003fe20003800000 */
.L_x_112:
[----:B------:R-:W-:Y:S02]  /*ee90*/  IMAD.MOV.U32 R13, RZ, RZ, R6 ;  /* 0x000000ffff0d7224 */ /* 0x000fe400078e0006 */
[----:B------:R-:W-:Y:S02]  /*eea0*/  IMAD.MOV.U32 R12, RZ, RZ, 0x4 ;  /* 0x00000004ff0c7424 */ /* 0x000fe400078e00ff */
[----:B------:R-:W-:-:S07]  /*eeb0*/  IMAD.MOV.U32 R3, RZ, RZ, R14 ;  /* 0x000000ffff037224 */ /* 0x000fce00078e000e */
[----:B------:R-:W-:Y:S05]  /*eec0*/  WARPSYNC.COLLECTIVE R15, `(.L_x_113) ;  /* 0x000000000f087348 */ /* 0x000fea0003c00000 */
[----:B------:R0:W1:Y:S02]  /*eed0*/  SHFL.IDX P6, R14, R13, R12, R11 ;  /* 0x0000000c0d0e7389 */ /* 0x00006400000c000b */
[----:B01----:R-:W-:Y:S01]  /*eee0*/  ENDCOLLECTIVE ;  /* 0x000000000000791b */ /* 0x003fe20003800000 */
.L_x_113:
        /* <DEDUP_REMOVED lines=16> */
.L_x_114:
[----:B------:R-:W-:Y:S02]  /*eff0*/  IMAD.MOV.U32 R13, RZ, RZ, R6 ;  /* 0x000000ffff0d7224 */ /* 0x000fe400078e0006 */
[----:B------:R-:W-:Y:S02]  /*f000*/  IMAD.MOV.U32 R12, RZ, RZ, 0x5 ;  /* 0x00000005ff0c7424 */ /* 0x000fe400078e00ff */
[----:B------:R-:W-:-:S07]  /*f010*/  IMAD.MOV.U32 R3, RZ, RZ, R14 ;  /* 0x000000ffff037224 */ /* 0x000fce00078e000e */
[----:B------:R-:W-:Y:S05]  /*f020*/  WARPSYNC.COLLECTIVE R15, `(.L_x_115) ;  /* 0x000000000f087348 */ /* 0x000fea0003c00000 */
[----:B------:R0:W1:Y:S02]  /*f030*/  SHFL.IDX P6, R14, R13, R12, R11 ;  /* 0x0000000c0d0e7389 */ /* 0x00006400000c000b */
[----:B01----:R-:W-:Y:S01]  /*f040*/  ENDCOLLECTIVE ;  /* 0x000000000000791b */ /* 0x003fe20003800000 */
.L_x_115:
        /* <DEDUP_REMOVED lines=16> */
.L_x_116:
[----:B------:R-:W-:Y:S02]  /*f150*/  IMAD.MOV.U32 R13, RZ, RZ, R6 ;  /* 0x000000ffff0d7224 */ /* 0x000fe400078e0006 */
[----:B------:R-:W-:Y:S02]  /*f160*/  IMAD.MOV.U32 R12, RZ, RZ, 0x6 ;  /* 0x00000006ff0c7424 */ /* 0x000fe400078e00ff */
[----:B------:R-:W-:-:S07]  /*f170*/  IMAD.MOV.U32 R3, RZ, RZ, R14 ;  /* 0x000000ffff037224 */ /* 0x000fce00078e000e */
[----:B------:R-:W-:Y:S05]  /*f180*/  WARPSYNC.COLLECTIVE R15, `(.L_x_117) ;  /* 0x000000000f087348 */ /* 0x000fea0003c00000 */
[----:B------:R0:W1:Y:S02]  /*f190*/  SHFL.IDX P6, R14, R13, R12, R11 ;  /* 0x0000000c0d0e7389 */ /* 0x00006400000c000b */
[----:B01----:R-:W-:Y:S01]  /*f1a0*/  ENDCOLLECTIVE ;  /* 0x000000000000791b */ /* 0x003fe20003800000 */
.L_x_117:
        /* <DEDUP_REMOVED lines=11> */
[----:B0-----:R-:W-:-:S12]  /*f260*/  IMAD.MOV.U32 R2, RZ, RZ, R14 ;  /* 0x000000ffff027224 */ /* 0x001fd800078e000e */
[----:B------:R-:W-:Y:S05]  /*f270*/  WARPSYNC.COLLECTIVE R15, `(.L_x_118) ;  /* 0x000000000f087348 */ /* 0x000fea0003c00000 */
[----:B------:R0:W1:Y:S02]  /*f280*/  SHFL.IDX P6, R14, R13, R12, R11 ;  /* 0x0000000c0d0e7389 */ /* 0x00006400000c000b */
[----:B01----:R-:W-:Y:S01]  /*f290*/  ENDCOLLECTIVE ;  /* 0x000000000000791b */ /* 0x003fe20003800000 */
.L_x_118:
[----:B------:R-:W-:Y:S02]  /*f2a0*/  IMAD.MOV.U32 R13, RZ, RZ, R6 ;  /* 0x000000ffff0d7224 */ /* 0x000fe400078e0006 */
[----:B------:R-:W-:Y:S02]  /*f2b0*/  IMAD.MOV.U32 R12, RZ, RZ, 0x7 ;  /* 0x00000007ff0c7424 */ /* 0x000fe400078e00ff */
[----:B------:R-:W-:-:S07]  /*f2c0*/  IMAD.MOV.U32 R3, RZ, RZ, R14 ;  /* 0x000000ffff037224 */ /* 0x000fce00078e000e */
[----:B------:R-:W-:Y:S05]  /*f2d0*/  WARPSYNC.COLLECTIVE R15, `(.L_x_119) ;  /* 0x000000000f087348 */ /* 0x000fea0003c00000 */
[----:B------:R0:W1:Y:S02]  /*f2e0*/  SHFL.IDX P6, R14, R13, R12, R11 ;  /* 0x0000000c0d0e7389 */ /* 0x00006400000c000b */
[----:B01----:R-:W-:Y:S01]  /*f2f0*/  ENDCOLLECTIVE ;  /* 0x000000000000791b */ /* 0x003fe20003800000 */
.L_x_119:
[----:B------:R-:W-:-:S05]  /*f300*/  @!P1 IADD3 R3, P2, R10, R3, RZ ;  /* 0x000000030a039210 */ /* 0x000fca0007f5e0ff */
[----:B------:R-:W-:-:S05]  /*f310*/  @!P1 IMAD.X R2, RZ, RZ, R2, P2 ;  /* 0x000000ffff029224 */ /* 0x000fca00010e0602 */
[----:B------:R-:W-:Y:S01]  /*f320*/  @!P1 LOP3.LUT R3, R3, R2, RZ, 0x3c, !PT ;  /* 0x0000000203039212 */ /* 0x000fe200078e3cff */
[----:B------:R-:W-:-:S03]  /*f330*/  IMAD.MOV.U32 R13, RZ, RZ, R4 ;  /* 0x000000ffff0d7224 */ /* 0x000fc600078e0004 */
[----:B------:R-:W-:-:S04]  /*f340*/  @!P1 LOP3.LUT R2, R3, R2, RZ, 0x3c, !PT ;  /* 0x0000000203029212 */ /* 0x000fc800078e3cff */
[----:B------:R-:W-:Y:S01]  /*f350*/  @!P1 LOP3.LUT R3, R3, R2, RZ, 0x3c, !PT ;  /* 0x0000000203039212 */ /* 0x000fe200078e3cff */
[----:B------:R-:W-:-:S04]  /*f360*/  IMAD.MOV.U32 R6, RZ, RZ, R14 ;  /* 0x000000ffff067224 */ /* 0x000fc800078e000e */
[----:B------:R-:W-:Y:S01]  /*f370*/  @!PT LDS RZ, [RZ] ;  /* 0x00000000fffff984 */ /* 0x000fe20000000800 */
[----:B------:R-:W-:Y:S01]  /*f380*/  @!PT LDS RZ, [RZ] ;  /* 0x00000000fffff984 */ /* 0x000fe20000000800 */
[----:B------:R-:W-:Y:S01]  /*f390*/  @!PT LDS RZ, [RZ] ;  /* 0x00000000fffff984 */ /* 0x000fe20000000800 */
[----:B------:R0:W-:Y:S03]  /*f3a0*/  @!P1 LDGSTS.E.BYPASS.LTC128B.128 [R9+0x1f400], desc[UR48][R2.64], !P0 ;  /* 0x1f40000002099fae */ /* 0x0001e6000c101d70 */
[----:B0-----:R-:W-:Y:S05]  /*f3b0*/  WARPSYNC.COLLECTIVE R15, `(.L_x_120) ;  /* 0x000000000f087348 */ /* 0x001fea0003c00000 */
[----:B------:R1:W2:Y:S02]  /*f3c0*/  SHFL.IDX P6, R14, R13, R12, R11 ;  /* 0x0000000c0d0e7389 */ /* 0x0002a400000c000b */
[----:B012---:R-:W-:Y:S01]  /*f3d0*/  ENDCOLLECTIVE ;  /* 0x000000000000791b */ /* 0x007fe20003800000 */
.L_x_120:
[----:B------:R-:W-:Y:S05]  /*f3e0*/  BRA `(.L_x_121) ;  /* 0xffffffd4004c7947 */ /* 0x000fea000383ffff */
.L_x_55:
[----:B0-----:R-:W-:-:S04]  /*f3f0*/  IMAD.U32 R3, RZ, RZ, UR41 ;  /* 0x00000029ff037e24 */ /* 0x001fc8000f8e00ff */
[----:B------:R0:W1:Y:S03]  /*f400*/  SYNCS.PHASECHK.TRANS64.TRYWAIT P0, [R3+URZ+0x2e820], R0 ;  /* 0x02e82000030075a7 */ /* 0x000066000800017f */
[----:B-1----:R-:W-:Y:S05]  /*f410*/  @!P0 NANOSLEEP.SYNCS 0x989680 ;  /* 0x009896800000895d */ /* 0x002fea0003900000 */
[----:B------:R-:W1:Y:S02]  /*f420*/  @!P0 SYNCS.PHASECHK.TRANS64 P0, [R3+URZ+0x2e820], R0 ;  /* 0x02e82000030085a7 */ /* 0x000e64000800007f */
[----:B-1----:R-:W-:Y:S05]  /*f430*/  @!P0 BRA `(.L_x_55) ;  /* 0xfffffffc00ec8947 */ /* 0x002fea000383ffff */
[----:B------:R-:W-:Y:S05]  /*f440*/  BRA `(.L_x_122) ;  /* 0xffffffd4007c7947 */ /* 0x000fea000383ffff */
.L_x_61:
[----:B-1----:R1:W2:Y:S02]  /*f450*/  SYNCS.PHASECHK.TRANS64.TRYWAIT P0, [R5+URZ+0x2e880], R4 ;  /* 0x02e88004050075a7 */ /* 0x0022a4000800017f */
[----:B--2---:R-:W-:Y:S05]  /*f460*/  @!P0 NANOSLEEP.SYNCS 0x989680 ;  /* 0x009896800000895d */ /* 0x004fea0003900000 */
[----:B------:R-:W2:Y:S02]  /*f470*/  @!P0 SYNCS.PHASECHK.TRANS64 P0, [R5+URZ+0x2e880], R4 ;  /* 0x02e88004050085a7 */ /* 0x000ea4000800007f */
[----:B--2---:R-:W-:Y:S05]  /*f480*/  @!P0 BRA `(.L_x_61) ;  /* 0xfffffffc00f08947 */ /* 0x004fea000383ffff */
[----:B------:R-:W-:Y:S05]  /*f490*/  BRA `(.L_x_123) ;  /* 0xffffffd800287947 */ /* 0x000fea000383ffff */
.L_x_66:
[----:B--2---:R2:W3:Y:S02]  /*f4a0*/  SYNCS.PHASECHK.TRANS64.TRYWAIT P0, [R5+URZ+0x2e840], R4 ;  /* 0x02e84004050075a7 */ /* 0x0044e4000800017f */
[----:B---3--:R-:W-:Y:S05]  /*f4b0*/  @!P0 NANOSLEEP.SYNCS 0x989680 ;  /* 0x009896800000895d */ /* 0x008fea0003900000 */
[----:B------:R-:W3:Y:S02]  /*f4c0*/  @!P0 SYNCS.PHASECHK.TRANS64 P0, [R5+URZ+0x2e840], R4 ;  /* 0x02e84004050085a7 */ /* 0x000ee4000800007f */
[----:B---3--:R-:W-:Y:S05]  /*f4d0*/  @!P0 BRA `(.L_x_66) ;  /* 0xfffffffc00f08947 */ /* 0x008fea000383ffff */
[----:B------:R-:W-:Y:S05]  /*f4e0*/  BRA `(.L_x_124) ;  /* 0xffffffd800a47947 */ /* 0x000fea000383ffff */
.L_x_72:
[----:B-1----:R1:W2:Y:S02]  /*f4f0*/  SYNCS.PHASECHK.TRANS64.TRYWAIT P0, [R18+URZ+0x2e870], R3 ;  /* 0x02e87003120075a7 */ /* 0x0022a4000800017f */
[----:B--2---:R-:W-:Y:S05]  /*f500*/  @!P0 NANOSLEEP.SYNCS 0x989680 ;  /* 0x009896800000895d */ /* 0x004fea0003900000 */
[----:B------:R-:W2:Y:S02]  /*f510*/  @!P0 SYNCS.PHASECHK.TRANS64 P0, [R18+URZ+0x2e870], R3 ;  /* 0x02e87003120085a7 */ /* 0x000ea4000800007f */
[----:B--2---:R-:W-:Y:S05]  /*f520*/  @!P0 BRA `(.L_x_72) ;  /* 0xfffffffc00f08947 */ /* 0x004fea000383ffff */
[----:B------:R-:W-:Y:S05]  /*f530*/  BRA `(.L_x_125) ;  /* 0xffffffdc00407947 */ /* 0x000fea000383ffff */
.L_x_74:
[----:B-1----:R1:W2:Y:S02]  /*f540*/  SYNCS.PHASECHK.TRANS64.TRYWAIT P0, [R18+URZ+0x2e860], R3 ;  /* 0x02e86003120075a7 */ /* 0x0022a4000800017f */
[----:B--2---:R-:W-:Y:S05]  /*f550*/  @!P0 NANOSLEEP.SYNCS 0x989680 ;  /* 0x009896800000895d */ /* 0x004fea0003900000 */
[----:B------:R-:W2:Y:S02]  /*f560*/  @!P0 SYNCS.PHASECHK.TRANS64 P0, [R18+URZ+0x2e860], R3 ;  /* 0x02e86003120085a7 */ /* 0x000ea4000800007f */
[----:B--2---:R-:W-:Y:S05]  /*f570*/  @!P0 BRA `(.L_x_74) ;  /* 0xfffffffc00f08947 */ /* 0x004fea000383ffff */
[----:B------:R-:W-:Y:S05]  /*f580*/  BRA `(.L_x_126) ;  /* 0xffffffdc00487947 */ /* 0x000fea000383ffff */
.L_x_79:
[----:B0-----:R0:W2:Y:S02]  /*f590*/  SYNCS.PHASECHK.TRANS64.TRYWAIT P0, [R16+URZ+0x2e870], R3 ;  /* 0x02e87003100075a7 */ /* 0x0010a4000800017f */
[----:B--2---:R-:W-:Y:S05]  /*f5a0*/  @!P0 NANOSLEEP.SYNCS 0x989680 ;  /* 0x009896800000895d */ /* 0x004fea0003900000 */
[----:B------:R-:W2:Y:S02]  /*f5b0*/  @!P0 SYNCS.PHASECHK.TRANS64 P0, [R16+URZ+0x2e870], R3 ;  /* 0x02e87003100085a7 */ /* 0x000ea4000800007f */
[----:B--2---:R-:W-:Y:S05]  /*f5c0*/  @!P0 BRA `(.L_x_79) ;  /* 0xfffffffc00f08947 */ /* 0x004fea000383ffff */
[----:B------:R-:W-:Y:S05]  /*f5d0*/  BRA `(.L_x_127) ;  /* 0xffffffe4002c7947 */ /* 0x000fea000383ffff */
.L_x_81:
[----:B0-----:R0:W2:Y:S02]  /*f5e0*/  SYNCS.PHASECHK.TRANS64.TRYWAIT P0, [R16+URZ+0x2e860], R3 ;  /* 0x02e86003100075a7 */ /* 0x0010a4000800017f */
[----:B--2---:R-:W-:Y:S05]  /*f5f0*/  @!P0 NANOSLEEP.SYNCS 0x989680 ;  /* 0x009896800000895d */ /* 0x004fea0003900000 */
[----:B------:R-:W2:Y:S02]  /*f600*/  @!P0 SYNCS.PHASECHK.TRANS64 P0, [R16+URZ+0x2e860], R3 ;  /* 0x02e86003100085a7 */ /* 0x000ea4000800007f */
[----:B--2---:R-:W-:Y:S05]  /*f610*/  @!P0 BRA `(.L_x_81) ;  /* 0xfffffffc00f08947 */ /* 0x004fea000383ffff */
[----:B------:R-:W-:Y:S05]  /*f620*/  BRA `(.L_x_128) ;  /* 0xffffffe400347947 */ /* 0x000fea000383ffff */
.L_x_84:
[----:B0-----:R0:W2:Y:S02]  /*f630*/  SYNCS.PHASECHK.TRANS64.TRYWAIT P0, [R8+URZ+0x2e820], R0 ;  /* 0x02e82000080075a7 */ /* 0x0010a4000800017f */
[----:B--2---:R-:W-:Y:S05]  /*f640*/  @!P0 NANOSLEEP.SYNCS 0x989680 ;  /* 0x009896800000895d */ /* 0x004fea0003900000 */
[----:B------:R-:W2:Y:S02]  /*f650*/  @!P0 SYNCS.PHASECHK.TRANS64 P0, [R8+URZ+0x2e820], R0 ;  /* 0x02e82000080085a7 */ /* 0x000ea4000800007f */
[----:B--2---:R-:W-:Y:S05]  /*f660*/  @!P0 BRA `(.L_x_84) ;  /* 0xfffffffc00f08947 */ /* 0x004fea000383ffff */
[----:B------:R-:W-:Y:S05]  /*f670*/  BRA `(.L_x_129) ;  /* 0xffffffec00247947 */ /* 0x000fea000383ffff */
.L_x_88:
[----:B0-----:R0:W2:Y:S02]  /*f680*/  SYNCS.PHASECHK.TRANS64.TRYWAIT P1, [R5+URZ], R4 ;  /* 0x00000004050075a7 */ /* 0x0010a4000802017f */
[----:B--2---:R-:W-:Y:S05]  /*f690*/  @!P1 NANOSLEEP.SYNCS 0x989680 ;  /* 0x009896800000995d */ /* 0x004fea0003900000 */
[----:B------:R-:W2:Y:S02]  /*f6a0*/  @!P1 SYNCS.PHASECHK.TRANS64 P1, [R5+URZ], R4 ;  /* 0x00000004050095a7 */ /* 0x000ea4000802007f */
[----:B--2---:R-:W-:Y:S05]  /*f6b0*/  @!P1 BRA `(.L_x_88) ;  /* 0xfffffffc00f09947 */ /* 0x004fea000383ffff */
[----:B------:R-:W-:Y:S05]  /*f6c0*/  BRA `(.L_x_130) ;  /* 0xffffffec007c7947 */ /* 0x000fea000383ffff */
.L_x_89:
[----:B--2---:R2:W3:Y:S02]  /*f6d0*/  SYNCS.PHASECHK.TRANS64.TRYWAIT P1, [R7+URZ], R0 ;  /* 0x00000000070075a7 */ /* 0x0044e4000802017f */
[----:B---3--:R-:W-:Y:S05]  /*f6e0*/  @!P1 NANOSLEEP.SYNCS 0x989680 ;  /* 0x009896800000995d */ /* 0x008fea0003900000 */
[----:B------:R-:W3:Y:S02]  /*f6f0*/  @!P1 SYNCS.PHASECHK.TRANS64 P1, [R7+URZ], R0 ;  /* 0x00000000070095a7 */ /* 0x000ee4000802007f */
[----:B---3--:R-:W-:Y:S05]  /*f700*/  @!P1 BRA `(.L_x_89) ;  /* 0xfffffffc00f09947 */ /* 0x008fea000383ffff */
[----:B------:R-:W-:Y:S05]  /*f710*/  BRA `(.L_x_131) ;  /* 0xffffffec00707947 */ /* 0x000fea000383ffff */
.L_x_91:
[----:B---3--:R3:W4:Y:S02]  /*f720*/  SYNCS.PHASECHK.TRANS64.TRYWAIT P1, [R19+URZ+0x2e860], R4 ;  /* 0x02e86004130075a7 */ /* 0x008724000802017f */
[----:B----4-:R-:W-:Y:S05]  /*f730*/  @!P1 NANOSLEEP.SYNCS 0x989680 ;  /* 0x009896800000995d */ /* 0x010fea0003900000 */
[----:B------:R-:W4:Y:S02]  /*f740*/  @!P1 SYNCS.PHASECHK.TRANS64 P1, [R19+URZ+0x2e860], R4 ;  /* 0x02e86004130095a7 */ /* 0x000f24000802007f */
[----:B----4-:R-:W-:Y:S05]  /*f750*/  @!P1 BRA `(.L_x_91) ;  /* 0xfffffffc00f09947 */ /* 0x010fea000383ffff */
[----:B------:R-:W-:Y:S05]  /*f760*/  BRA `(.L_x_132) ;  /* 0xffffffec00707947 */ /* 0x000fea000383ffff */
.L_x_93:
[----:B----4-:R4:W0:Y:S02]  /*f770*/  SYNCS.PHASECHK.TRANS64.TRYWAIT P1, [R3+URZ+0x2e860], R0 ;  /* 0x02e86000030075a7 */ /* 0x010824000802017f */
[----:B0-----:R-:W-:Y:S05]  /*f780*/  @!P1 NANOSLEEP.SYNCS 0x989680 ;  /* 0x009896800000995d */ /* 0x001fea0003900000 */
[----:B------:R-:W0:Y:S02]  /*f790*/  @!P1 SYNCS.PHASECHK.TRANS64 P1, [R3+URZ+0x2e860], R0 ;  /* 0x02e86000030095a7 */ /* 0x000e24000802007f */
[----:B0-----:R-:W-:Y:S05]  /*f7a0*/  @!P1 BRA `(.L_x_93) ;  /* 0xfffffffc00f09947 */ /* 0x001fea000383ffff */
[----:B------:R-:W-:Y:S05]  /*f7b0*/  BRA `(.L_x_133) ;  /* 0xffffffec00707947 */ /* 0x000fea000383ffff */
.L_x_95:
[----:B------:R0:W0:Y:S02]  /*f7c0*/  SYNCS.PHASECHK.TRANS64.TRYWAIT P0, [R19+URZ+0x2e880], R4 ;  /* 0x02e88004130075a7 */ /* 0x000024000800017f */
[----:B0-----:R-:W-:Y:S05]  /*f7d0*/  @!P0 NANOSLEEP.SYNCS 0x989680 ;  /* 0x009896800000895d */ /* 0x001fea0003900000 */
[----:B------:R-:W0:Y:S02]  /*f7e0*/  @!P0 SYNCS.PHASECHK.TRANS64 P0, [R19+URZ+0x2e880], R4 ;  /* 0x02e88004130085a7 */ /* 0x000e24000800007f */
[----:B0-----:R-:W-:Y:S05]  /*f7f0*/  @!P0 BRA `(.L_x_95) ;  /* 0xfffffffc00f08947 */ /* 0x001fea000383ffff */
[----:B------:R-:W-:Y:S05]  /*f800*/  BRA `(.L_x_96) ;  /* 0xffffffec006c7947 */ /* 0x000fea000383ffff */
.L_x_134:
[----:B------:R-:W-:-:S00]  /*f810*/  BRA `(.L_x_134) ;  /* 0xfffffffc00fc7947 */ /* 0x000fc0000383ffff */
[----:B------:R-:W-:-:S00]  /*f820*/  NOP ;  /* 0x0000000000007918 */ /* 0x000fc00000000000 */
        /* <DEDUP_REMOVED lines=13> */
.L_x_2694:


//--------------------- .text._ZN7cutlass13device_kernelIN5flash11enable_sm90INS1_16FlashAttnFwdSm90INS1_25CollectiveMainloopFwdSm90ILi2EN4cute5tupleIJNS5_1CILi1EEES8_S8_EEENS6_IJNS7_ILi128EEENS7_ILi224EEESA_EEELi128ENS_12float_e4m3_tEfNS_4arch4Sm90ELb0ELb0ELb0ELb1ELb0ELb0ELb0ELb1ELb1ELb1ELb0ELb0EEENS1_21CollectiveEpilogueFwdINS6_IJSA_SA_SB_EEES9_NS_10bfloat16_tESF_Li256ELb1ELb1ELb0ELb1EEENS1_36VarlenDynamicPersistentTileSchedulerILi128ELi224ELi256ELi128ELb0ELb1ELb1ELb0ELb1ELb1EEEEEEEEEvNT_6ParamsE --------------------------
	.section	.text._ZN7cutlass13device_kernelIN5flash11enable_sm90INS1_16FlashAttnFwdSm90INS1_25CollectiveMainloopFwdSm90ILi2EN4cute5tupleIJNS5_1CILi1EEES8_S8_EEENS6_IJNS7_ILi128EEENS7_ILi224EEESA_EEELi128ENS_12float_e4m3_tEfNS_4arch4Sm90ELb0ELb0ELb0ELb1ELb0ELb0ELb0ELb1ELb1ELb1ELb0ELb0EEENS1_21CollectiveEpilogueFwdINS6_IJSA_SA_SB_EEES9_NS_10bfloat16_tESF_Li256ELb1ELb1ELb0ELb1EEENS1_36VarlenDynamicPersistentTileSchedulerILi128ELi224ELi256ELi128ELb0ELb1ELb1ELb0ELb1ELb1EEEEEEEEEvNT_6ParamsE,"ax",@progbits
	.align	128
.text._ZN7cutlass13device_kernelIN5flash11enable_sm90INS1_16FlashAttnFwdSm90INS1_25CollectiveMainloopFwdSm90ILi2EN4cute5tupleIJNS5_1CILi1EEES8_S8_EEENS6_IJNS7_ILi128EEENS7_ILi224EEESA_EEELi128ENS_12float_e4m3_tEfNS_4arch4Sm90ELb0ELb0ELb0ELb1ELb0ELb0ELb0ELb1ELb1ELb1ELb0ELb0EEENS1_21CollectiveEpilogueFwdINS6_IJSA_SA_SB_EEES9_NS_10bfloat16_tESF_Li256ELb1ELb1ELb0ELb1EEENS1_36VarlenDynamicPersistentTileSchedulerILi128ELi224ELi256ELi128ELb0ELb1ELb1ELb0ELb1ELb1EEEEEEEEEvNT_6ParamsE:
        .type           _ZN7cutlass13device_kernelIN5flash11enable_sm90INS1_16FlashAttnFwdSm90INS1_25CollectiveMainloopFwdSm90ILi2EN4cute5tupleIJNS5_1CILi1EEES8_S8_EEENS6_IJNS7_ILi128EEENS7_ILi224EEESA_EEELi128ENS_12float_e4m3_tEfNS_4arch4Sm90ELb0ELb0ELb0ELb1ELb0ELb0ELb0ELb1ELb1ELb1ELb0ELb0EEENS1_21CollectiveEpilogueFwdINS6_IJSA_SA_SB_EEES9_NS_10bfloat16_tESF_Li256ELb1ELb1ELb0ELb1EEENS1_36VarlenDynamicPersistentTileSchedulerILi128ELi224ELi256ELi128ELb0ELb1ELb1ELb0ELb1ELb1EEEEEEEEEvNT_6ParamsE,@function
        .size           _ZN7cutlass13device_kernelIN5flash11enable_sm90INS1_16FlashAttnFwdSm90INS1_25CollectiveMainloopFwdSm90ILi2EN4cute5tupleIJNS5_1CILi1EEES8_S8_EEENS6_IJNS7_ILi128EEENS7_ILi224EEESA_EEELi128ENS_12float_e4m3_tEfNS_4arch4Sm90ELb0ELb0ELb0ELb1ELb0ELb0ELb0ELb1ELb1ELb1ELb0ELb0EEENS1_21CollectiveEpilogueFwdINS6_IJSA_SA_SB_EEES9_NS_10bfloat16_tESF_Li256ELb1ELb1ELb0ELb1EEENS1_36VarlenDynamicPersistentTileSchedulerILi128ELi224ELi256ELi128ELb0ELb1ELb1ELb0ELb1ELb1EEEEEEEEEvNT_6ParamsE,(.L_x_2695 - _ZN7cutlass13device_kernelIN5flash11enable_sm90INS1_16FlashAttnFwdSm90INS1_25CollectiveMainloopFwdSm90ILi2EN4cute5tupleIJNS5_1CILi1EEES8_S8_EEENS6_IJNS7_ILi128EEENS7_ILi224EEESA_EEELi128ENS_12float_e4m3_tEfNS_4arch4Sm90ELb0ELb0ELb0ELb1ELb0ELb0ELb0ELb1ELb1ELb1ELb0ELb0EEENS1_21CollectiveEpilogueFwdINS6_IJSA_SA_SB_EEES9_NS_10bfloat16_tESF_Li256ELb1ELb1ELb0ELb1EEENS1_36VarlenDynamicPersistentTileSchedulerILi128ELi224ELi256ELi128ELb0ELb1ELb1ELb0ELb1ELb1EEEEEEEEEvNT_6ParamsE)
        .other          _ZN7cutlass13device_kernelIN5flash11enable_sm90INS1_16FlashAttnFwdSm90INS1_25CollectiveMainloopFwdSm90ILi2EN4cute5tupleIJNS5_1CILi1EEES8_S8_EEENS6_IJNS7_ILi128EEENS7_ILi224EEESA_EEELi128ENS_12float_e4m3_tEfNS_4arch4Sm90ELb0ELb0ELb0ELb1ELb0ELb0ELb0ELb1ELb1ELb1ELb0ELb0EEENS1_21CollectiveEpilogueFwdINS6_IJSA_SA_SB_EEES9_NS_10bfloat16_tESF_Li256ELb1ELb1ELb0ELb1EEENS1_36VarlenDynamicPersistentTileSchedulerILi128ELi224ELi256ELi128ELb0ELb1ELb1ELb0ELb1ELb1EEEEEEEEEvNT_6ParamsE,@"STO_CUDA_ENTRY STV_DEFAULT"
_ZN7cutlass13device_kernelIN5flash11enable_sm90INS1_16FlashAttnFwdSm90INS1_25CollectiveMainloopFwdSm90ILi2EN4cute5tupleIJNS5_1CILi1EEES8_S8_EEENS6_IJNS7_ILi128EEENS7_ILi224EEESA_EEELi128ENS_12float_e4m3_tEfNS_4arch4Sm90ELb0ELb0ELb0ELb1ELb0ELb0ELb0ELb1ELb1ELb1ELb0ELb0EEENS1_21CollectiveEpilogueFwdINS6_IJSA_SA_SB_EEES9_NS_10bfloat16_tESF_Li256ELb1ELb1ELb0ELb1EEENS1_36VarlenDynamicPersistentTileSchedulerILi128ELi224ELi256ELi128ELb0ELb1ELb1ELb0ELb1ELb1EEEEEEEEEvNT_6ParamsE:
        /* <DEDUP_REMOVED lines=18> */
.L_x_136:
[----:B------:R-:W-:Y:S05]  /*0120*/  BSYNC B0 ;  /* 0x0000000000007941 */ /* 0x000fea0003800000 */
.L_x_135:
        /* <DEDUP_REMOVED lines=41> */
.L_x_137:
        /* <DEDUP_REMOVED lines=22> */
.L_x_138:
        /* <DEDUP_REMOVED lines=18> */
.L_x_139:
        /* <DEDUP_REMOVED lines=22> */
.L_x_140:
        /* <DEDUP_REMOVED lines=22> */
.L_x_141:
[----:B------:R-:W-:Y:S01]  /*0900*/  PLOP3.LUT P0, PT, PT, PT, UP0, 0x80, 0x0 ;  /* 0x000000000000781c */ /* 0x000fe20003f0f008 */
[----:B------:R-:W-:Y:S01]  /*0910*/  UMOV UR38, 0x1 ;  /* 0x0000000100267882 */ /* 0x000fe20000000000 */
[----:B------:R-:W-:Y:S01]  /*0920*/  NOP ;  /* 0x0000000000007918 */ /* 0x000fe20000000000 */
[----:B------:R-:W-:Y:S01]  /*0930*/  USEL UR38, UR38, 0x2, !UP0 ;  /* 0x0000000226267887 */ /* 0x000fe2000c000000 */
[----:B------:R-:W-:Y:S01]  /*0940*/  ULDC.64 UR48, c[0x0][0x208] ;  /* 0x0000820000307ab9 */ /* 0x000fe20000000a00 */
[----:B012-4-:R-:W-:Y:S08]  /*0950*/  BAR.SYNC.DEFER_BLOCKING 0x0 ;  /* 0x0000000000007b1d */ /* 0x017ff00000010000 */
[----:B------:R-:W-:Y:S05]  /*0960*/  @!P0 BRA `(.L_x_142) ;  /* 0x000000b8007c8947 */ /* 0x000fea0003800000 */
.L_x_143:
[----:B------:R-:W-:-:S08]  /*0970*/  NOP ;  /* 0x0000000000007918 */ /* 0x000fd00000000000 */
[----:B------:R-:W0:Y:S02]  /*0980*/  USETMAXREG.TRY_ALLOC.CTAPOOL UP0, 0xf0 ;  /* 0x000000f0000079c8 */ /* 0x000e240008000600 */
[----:B0-----:R-:W-:-:S13]  /*0990*/  PLOP3.LUT P0, PT, PT, PT, UP0, 0x80, 0x0 ;  /* 0x000000000000781c */ /* 0x001fda0003f0f008 */
[----:B------:R-:W-:Y:S05]  /*09a0*/  @!P0 BRA `(.L_x_143) ;  /* 0xfffffffc00f08947 */ /* 0x000fea000383ffff */
[----:B------:R-:W0:Y:S01]  /*09b0*/  S2R R2, SR_TID.X ;  /* 0x0000000000027919 */ /* 0x000e220000002100 */
[----:B------:R-:W1:Y:S01]  /*09c0*/  S2UR UR5, SR_CgaCtaId ;  /* 0x00000000000579c3 */ /* 0x000e620000008800 */
[----:B------:R-:W-:-:S07]  /*09d0*/  UMOV UR4, 0x400 ;  /* 0x0000040000047882 */ /* 0x000fce0000000000 */
[----:B------:R-:W-:Y:S06]  /*09e0*/  BAR.ARV 0x8, 0x180 ;  /* 0x0206000000007b1d */ /* 0x000fec0000002000 */
[----:B-1----:R-:W-:Y:S01]  /*09f0*/  ULEA UR4, UR5, UR4, 0x18 ;  /* 0x0000000405047291 */ /* 0x002fe2000f8ec03f */
[----:B0-----:R-:W-:-:S04]  /*0a00*/  LOP3.LUT R0, R2, 0xffffff80, RZ, 0xc0, !PT ;  /* 0xffffff8002007812 */ /* 0x001fc800078ec0ff */
[----:B------:R-:W-:-:S13]  /*0a10*/  ISETP.NE.AND P0, PT, R0, 0x80, PT ;  /* 0x000000800000780c */ /* 0x000fda0003f05270 */
[----:B------:R-:W-:Y:S08]  /*0a20*/  @!P0 BAR.ARV 0x9, 0x100 ;  /* 0x0244000000008b1d */ /* 0x000ff00000002000 */
[----:B------:R-:W-:Y:S06]  /*0a30*/  BAR.SYNC.DEFER_BLOCKING 0x5, 0x180 ;  /* 0x0146000000007b1d */ /* 0x000fec0000010000 */
[----:B------:R-:W0:Y:S01]  /*0a40*/  LDS.128 R44, [UR4+0x2e8d0] ;  /* 0x02e8d004ff2c7984 */ /* 0x000e220008000c00 */
[----:B------:R-:W-:Y:S01]  /*0a50*/  ULDC UR4, c[0x0][0xc3c] ;  /* 0x00030f0000047ab9 */ /* 0x000fe20000000800 */
[----:B------:R-:W-:Y:S06]  /*0a60*/  BAR.ARV 0x4, 0x180 ;  /* 0x0106000000007b1d */ /* 0x000fec0000002000 */
[----:B0-----:R-:W-:-:S13]  /*0a70*/  ISETP.GE.AND P0, PT, R47, UR4, PT ;  /* 0x000000042f007c0c */ /* 0x001fda000bf06270 */
[----:B------:R-:W-:Y:S05]  /*0a80*/  @P0 EXIT ;  /* 0x000000000000094d */ /* 0x000fea0003800000 */
[----:B------:R-:W-:Y:S01]  /*0a90*/  VIADD R235, R2, 0xffffff80 ;  /* 0xffffff8002eb7836 */ /* 0x000fe20000000000 */
[----:B------:R-:W-:Y:S01]  /*0aa0*/  R2UR UR5, R45 ;  /* 0x000000002d0572ca */ /* 0x000fe200000e0000 */
[----:B------:R-:W-:Y:S01]  /*0ab0*/  IMAD.MOV.U32 R230, RZ, RZ, -0x2 ;  /* 0xfffffffeffe67424 */ /* 0x000fe200078e00ff */
[----:B------:R-:W-:Y:S01]  /*0ac0*/  R2UR UR46, R46 ;  /* 0x000000002e2e72ca */ /* 0x000fe200000e0000 */
[----:B------:R-:W-:Y:S01]  /*0ad0*/  ULOP3.LUT UR45, UR38, 0x1, URZ, 0xfc, !UPT ;  /* 0x00000001262d7892 */ /* 0x000fe2000f8efc3f */
[----:B------:R-:W-:Y:S01]  /*0ae0*/  SHF.R.S32.HI R0, RZ, 0x1f, R235 ;  /* 0x0000001fff007819 */ /* 0x000fe200000114eb */
[----:B------:R-:W-:Y:S01]  /*0af0*/  UMOV UR44, URZ ;  /* 0x0000003f002c7c82 */ /* 0x000fe20008000000 */
[----:B------:R-:W-:Y:S01]  /*0b00*/  UMOV UR43, URZ ;  /* 0x0000003f002b7c82 */ /* 0x000fe20008000000 */
[----:B------:R-:W-:Y:S01]  /*0b10*/  UMOV UR51, URZ ;  /* 0x0000003f00337c82 */ /* 0x000fe20008000000 */
[CC--:B------:R-:W-:Y:S02]  /*0b20*/  LEA.HI R3, R0.reuse, R235.reuse, RZ, 0x7 ;  /* 0x000000eb00037211 */ /* 0x0c0fe400078f38ff */
[----:B------:R-:W-:-:S02]  /*0b30*/  LEA.HI R4, R0, R235, RZ, 0x5 ;  /* 0x000000eb00047211 */ /* 0x000fc400078f28ff */
[----:B------:R-:W-:Y:S02]  /*0b40*/  LOP3.LUT R22, R3, 0xffffff80, RZ, 0xc0, !PT ;  /* 0xffffff8003167812 */ /* 0x000fe400078ec0ff */
[----:B------:R-:W-:Y:S01]  /*0b50*/  LEA.HI R2, R0, R235, RZ, 0x4 ;  /* 0x000000eb00027211 */ /* 0x000fe200078f20ff */
[----:B------:R-:W-:Y:S01]  /*0b60*/  IMAD.SHL.U32 R6, R4, 0x20, RZ ;  /* 0x0000002004067824 */ /* 0x000fe200078e00ff */
[----:B------:R-:W-:Y:S01]  /*0b70*/  SHF.R.S32.HI R228, RZ, 0x7, R3 ;  /* 0x00000007ffe47819 */ /* 0x000fe20000011403 */
[C---:B------:R-:W-:Y:S01]  /*0b80*/  IMAD.IADD R22, R235.reuse, 0x1, -R22 ;  /* 0x00000001eb167824 */ /* 0x040fe200078e0a16 */
[----:B------:R-:W-:Y:S02]  /*0b90*/  LOP3.LUT R4, R2, 0x3fffff0, RZ, 0xc0, !PT ;  /* 0x03fffff002047812 */ /* 0x000fe400078ec0ff */
[----:B------:R-:W-:Y:S02]  /*0ba0*/  LOP3.LUT R7, R6, 0xfffffc00, RZ, 0xc0, !PT ;  /* 0xfffffc0006077812 */ /* 0x000fe400078ec0ff */
[----:B------:R-:W-:Y:S01]  /*0bb0*/  SHF.R.S32.HI R9, RZ, 0x1f, R22 ;  /* 0x0000001fff097819 */ /* 0x000fe20000011416 */
[----:B------:R-:W-:Y:S01]  /*0bc0*/  IMAD.IADD R4, R235, 0x1, -R4 ;  /* 0x00000001eb047824 */ /* 0x000fe200078e0a04 */
[----:B------:R-:W-:-:S02]  /*0bd0*/  SHF.R.S32.HI R5, RZ, 0x4, R2 ;  /* 0x00000004ff057819 */ /* 0x000fc40000011402 */
[----:B------:R-:W-:Y:S01]  /*0be0*/  LEA.HI R8, R9, R22, RZ, 0x2 ;  /* 0x0000001609087211 */ /* 0x000fe200078f10ff */
[----:B------:R-:W-:Y:S01]  /*0bf0*/  IMAD R7, R4, 0x40, R7 ;  /* 0x0000004004077824 */ /* 0x000fe200078e0207 */
[----:B------:R-:W-:Y:S02]  /*0c00*/  LEA.HI R2, R2, R5, RZ, 0x1 ;  /* 0x0000000502027211 */ /* 0x000fe400078f08ff */
[----:B------:R-:W-:Y:S02]  /*0c10*/  LEA.HI R4, R0, R235, RZ, 0x2 ;  /* 0x000000eb00047211 */ /* 0x000fe400078f10ff */
[--C-:B------:R-:W-:Y:S02]  /*0c20*/  SHF.R.S32.HI R10, RZ, 0x2, R8.reuse ;  /* 0x00000002ff0a7819 */ /* 0x100fe40000011408 */
[----:B------:R-:W-:Y:S02]  /*0c30*/  SHF.R.S32.HI R11, RZ, 0x1f, R8 ;  /* 0x0000001fff0b7819 */ /* 0x000fe40000011408 */
[----:B------:R-:W-:-:S02]  /*0c40*/  LOP3.LUT R2, R2, 0x1ffffffe, RZ, 0xc0, !PT ;  /* 0x1ffffffe02027812 */ /* 0x000fc400078ec0ff */
[----:B------:R-:W-:Y:S02]  /*0c50*/  LOP3.LUT R4, R4, 0xfffffffc, RZ, 0xc0, !PT ;  /* 0xfffffffc04047812 */ /* 0x000fe400078ec0ff */
[----:B------:R-:W-:Y:S01]  /*0c60*/  LEA.HI R0, R0, R235, RZ, 0x3 ;  /* 0x000000eb00007211 */ /* 0x000fe200078f18ff */
[----:B------:R-:W-:Y:S01]  /*0c70*/  IMAD.IADD R2, R5, 0x1, -R2 ;  /* 0x0000000105027824 */ /* 0x000fe200078e0a02 */
[----:B------:R-:W-:Y:S01]  /*0c80*/  LEA.HI R11, R11, R10, RZ, 0x3 ;  /* 0x0000000a0b0b7211 */ /* 0x000fe200078f18ff */
[----:B------:R-:W-:Y:S01]  /*0c90*/  IMAD.IADD R4, R235, 0x1, -R4 ;  /* 0x00000001eb047824 */ /* 0x000fe200078e0a04 */
[----:B------:R-:W-:Y:S01]  /*0ca0*/  LOP3.LUT R18, R0, 0xfffffff8, RZ, 0xc0, !PT ;  /* 0xfffffff800127812 */ /* 0x000fe200078ec0ff */
[----:B------:R-:W-:Y:S01]  /*0cb0*/  IMAD R232, R2, 0x8, R7 ;  /* 0x0000000802e87824 */ /* 0x000fe200078e0207 */
[----:B------:R-:W-:Y:S02]  /*0cc0*/  LOP3.LUT R11, R11, 0xfffffff8, RZ, 0xc0, !PT ;  /* 0xfffffff80b0b7812 */ /* 0x000fe400078ec0ff */
[----:B------:R-:W-:Y:S01]  /*0cd0*/  LEA.HI R9, R9, R22, RZ, 0x5 ;  /* 0x0000001609097211 */ /* 0x000fe200078f28ff */
[----:B------:R-:W-:Y:S01]  /*0ce0*/  IMAD.IADD R18, R235, 0x1, -R18 ;  /* 0x00000001eb127824 */ /* 0x000fe200078e0a12 */
[----:B------:R-:W-:Y:S01]  /*0cf0*/  LEA.HI R3, R3, R228, RZ, 0x1 ;  /* 0x000000e403037211 */ /* 0x000fe200078f08ff */
[----:B------:R-:W-:Y:S01]  /*0d00*/  IMAD.IADD R10, R10, 0x1, -R11 ;  /* 0x000000010a0a7824 */ /* 0x000fe200078e0a0b */
[----:B------:R-:W-:Y:S01]  /*0d10*/  LEA.HI R2, R4, R4, RZ, 0x1 ;  /* 0x0000000404027211 */ /* 0x000fe200078f08ff */
[----:B------:R-:W-:Y:S01]  /*0d20*/  IMAD.SHL.U32 R16, R18, 0x8, RZ ;  /* 0x0000000812107824 */ /* 0x000fe200078e00ff */
[----:B------:R-:W-:-:S02]  /*0d30*/  SHF.R.S32.HI R9, RZ, 0x5, R9 ;  /* 0x00000005ff097819 */ /* 0x000fc40000011409 */
[----:B------:R-:W-:Y:S01]  /*0d40*/  LOP3.LUT R3, R3, 0x3fffffe, RZ, 0xc0, !PT ;  /* 0x03fffffe03037812 */ /* 0x000fe200078ec0ff */
[----:B------:R-:W-:Y:S01]  /*0d50*/  VIADD R17, R16, 0x40 ;  /* 0x0000004010117836 */ /* 0x000fe20000000000 */
[----:B------:R-:W-:Y:S01]  /*0d60*/  LOP3.LUT R7, R8, 0x7ffffffc, RZ, 0xc0, !PT ;  /* 0x7ffffffc08077812 */ /* 0x000fe200078ec0ff */
[----:B------:R-:W-:Y:S01]  /*0d70*/  IMAD R10, R9, 0x10, R10 ;  /* 0x00000010090a7824 */ /* 0x000fe200078e020a */
[----:B------:R-:W-:Y:S01]  /*0d80*/  LOP3.LUT R5, R2, 0x1ffffffe, RZ, 0xc0, !PT ;  /* 0x1ffffffe02057812 */ /* 0x000fe200078ec0ff */
[----:B------:R-:W-:Y:S01]  /*0d90*/  IMAD.IADD R3, R228, 0x1, -R3 ;  /* 0x00000001e4037824 */ /* 0x000fe200078e0a03 */
[----:B------:R-:W-:Y:S01]  /*0da0*/  SHF.R.S32.HI R19, RZ, 0x3, R0 ;  /* 0x00000003ff137819 */ /* 0x000fe20000011400 */
[----:B------:R-:W-:Y:S01]  /*0db0*/  IMAD.IADD R7, R22, 0x1, -R7 ;  /* 0x0000000116077824 */ /* 0x000fe200078e0a07 */
[----:B------:R-:W-:Y:S01]  /*0dc0*/  SHF.R.S32.HI R234, RZ, 0x1f, R16 ;  /* 0x0000001fffea7819 */ /* 0x000fe20000011410 */
[----:B------:R-:W-:Y:S01]  /*0dd0*/  IMAD.IADD R4, R4, 0x1, -R5 ;  /* 0x0000000104047824 */ /* 0x000fe200078e0a05 */
[----:B------:R-:W-:Y:S01]  /*0de0*/  SHF.R.S32.HI R233, RZ, 0x1f, R17 ;  /* 0x0000001fffe97819 */ /* 0x000fe20000011411 */
[----:B------:R-:W-:-:S02]  /*0df0*/  IMAD R229, R3, 0x40, R10 ;  /* 0x0000004003e57824 */ /* 0x000fc400078e020a */
[----:B------:R-:W-:Y:S02]  /*0e00*/  IMAD R230, R7, R230, 0xe0 ;  /* 0x000000e007e67424 */ /* 0x000fe400078e02e6 */
[----:B------:R-:W-:-:S07]  /*0e10*/  IMAD R231, R4, 0x8, R229 ;  /* 0x0000000804e77824 */ /* 0x000fce00078e02e5 */
.L_x_187:
[----:B012---:R-:W0:Y:S01]  /*0e20*/  LDC.64 R2, c[0x0][0xc88] ;  /* 0x00032200ff027b82 */ /* 0x007e220000000a00 */
[----:B------:R-:W-:Y:S01]  /*0e30*/  ULDC.64 UR6, c[0x0][0x990] ;  /* 0x0002640000067ab9 */ /* 0x000fe20000000a00 */
[----:B------:R-:W-:Y:S01]  /*0e40*/  ULDC.64 UR8, c[0x0][0x998] ;  /* 0x0002660000087ab9 */ /* 0x000fe20000000a00 */
[----:B0-----:R-:W-:-:S06]  /*0e50*/  IMAD.WIDE R2, R47, 0x4, R2 ;  /* 0x000000042f027825 */ /* 0x001fcc00078e0202 */
[----:B------:R-:W2:Y:S01]  /*0e60*/  LDG.E R2, desc[UR48][R2.64] ;  /* 0x0000003002027981 */ /* 0x000ea2000c1e1900 */
[----:B------:R-:W-:Y:S01]  /*0e70*/  UISETP.NE.U32.AND UP0, UPT, UR6, URZ, UPT ;  /* 0x0000003f0600728c */ /* 0x000fe2000bf05070 */
[----:B------:R-:W-:Y:S01]  /*0e80*/  IMAD.MOV.U32 R11, RZ, RZ, 0x3f800000 ;  /* 0x3f800000ff0b7424 */ /* 0x000fe200078e00ff */
[----:B------:R-:W-:Y:S01]  /*0e90*/  UISETP.NE.U32.AND UP3, UPT, UR8, URZ, UPT ;  /* 0x0000003f0800728c */ /* 0x000fe2000bf65070 */
[----:B------:R-:W-:Y:S01]  /*0ea0*/  IMAD.MOV.U32 R0, RZ, RZ, 0x3f800000 ;  /* 0x3f800000ff007424 */ /* 0x000fe200078e00ff */
[----:B------:R-:W-:Y:S02]  /*0eb0*/  UISETP.NE.AND.EX UP0, UPT, UR7, URZ, UPT, UP0 ;  /* 0x0000003f0700728c */ /* 0x000fe4000bf05300 */
[----:B------:R-:W-:-:S04]  /*0ec0*/  UISETP.NE.AND.EX UP3, UPT, UR9, URZ, UPT, UP3 ;  /* 0x0000003f0900728c */ /* 0x000fc8000bf65330 */
[----:B------:R-:W-:Y:S02]  /*0ed0*/  PLOP3.LUT P2, PT, PT, PT, UP0, 0x80, 0x0 ;  /* 0x000000000000781c */ /* 0x000fe40003f4f008 */
[----:B------:R-:W-:-:S03]  /*0ee0*/  PLOP3.LUT P3, PT, PT, PT, UP3, 0x80, 0x0 ;  /* 0x000000000000781c */ /* 0x000fc60003f6f038 */
[----:B------:R-:W-:Y:S01]  /*0ef0*/  @UP0 ULDC.64 UR12, c[0x0][0x9a8] ;  /* 0x00026a00000c0ab9 */ /* 0x000fe20000000a00 */
[----:B------:R-:W-:Y:S01]  /*0f00*/  @UP0 ULDC.64 UR14, c[0x0][0x9b0] ;  /* 0x00026c00000e0ab9 */ /* 0x000fe20000000a00 */
[----:B------:R-:W-:Y:S01]  /*0f10*/  @UP3 ULDC.64 UR18, c[0x0][0x9b8] ;  /* 0x00026e0000123ab9 */ /* 0x000fe20000000a00 */
[----:B------:R-:W-:Y:S01]  /*0f20*/  @UP3 ULDC.64 UR20, c[0x0][0x9c0] ;  /* 0x0002700000143ab9 */ /* 0x000fe20000000a00 */
[----:B--2---:R-:W-:-:S13]  /*0f30*/  R2UR UR36, R2 ;  /* 0x00000000022472ca */ /* 0x004fda00000e0000 */
[----:B------:R-:W-:Y:S02]  /*0f40*/  USHF.R.S32.HI UR37, URZ, 0x1f, UR36 ;  /* 0x0000001f3f257899 */ /* 0x000fe40008011424 */
[----:B------:R-:W-:Y:S02]  /*0f50*/  @UP0 UIMAD.WIDE.U32 UR10, UR36, UR12, URZ ;  /* 0x0000000c240a02a5 */ /* 0x000fe4000f8e003f */
[----:B------:R-:W-:Y:S02]  /*0f60*/  @UP0 UIMAD UR4, UR37, UR12, URZ ;  /* 0x0000000c250402a4 */ /* 0x000fe4000f8e023f */
[----:B------:R-:W-:Y:S02]  /*0f70*/  @UP3 UIMAD.WIDE.U32 UR16, UR36, UR18, URZ ;  /* 0x00000012241032a5 */ /* 0x000fe4000f8e003f */
[----:B------:R-:W-:Y:S02]  /*0f80*/  @UP0 UIMAD UR12, UR36, UR13, UR4 ;  /* 0x0000000d240c02a4 */ /* 0x000fe4000f8e0204 */
[----:B------:R-:W-:-:S02]  /*0f90*/  @UP0 USHF.R.S32.HI UR4, URZ, 0x1f, UR46 ;  /* 0x0000001f3f040899 */ /* 0x000fc4000801142e */
[----:B------:R-:W-:Y:S02]  /*0fa0*/  @UP3 UIMAD UR13, UR37, UR18, URZ ;  /* 0x00000012250d32a4 */ /* 0x000fe4000f8e023f */
[----:B------:R-:W-:Y:S02]  /*0fb0*/  @UP0 UIADD3 UR11, UR11, UR12, URZ ;  /* 0x0000000c0b0b0290 */ /* 0x000fe4000fffe03f */
[----:B------:R-:W-:Y:S02]  /*0fc0*/  @UP0 UIMAD UR4, UR4, UR14, URZ ;  /* 0x0000000e040402a4 */ /* 0x000fe4000f8e023f */
[----:B------:R-:W-:Y:S02]  /*0fd0*/  @UP3 UIMAD UR18, UR36, UR19, UR13 ;  /* 0x00000013241232a4 */ /* 0x000fe4000f8e020d */
[----:B------:R-:W-:Y:S02]  /*0fe0*/  @UP3 USHF.R.S32.HI UR19, URZ, 0x1f, UR46 ;  /* 0x0000001f3f133899 */ /* 0x000fe4000801142e */
[----:B------:R-:W-:-:S02]  /*0ff0*/  @UP0 UIMAD UR4, UR46, UR15, UR4 ;  /* 0x0000000f2e0402a4 */ /* 0x000fc4000f8e0204 */
[----:B------:R-:W-:Y:S02]  /*1000*/  @UP0 UIMAD.WIDE.U32 UR14, UR46, UR14, UR10 ;  /* 0x0000000e2e0e02a5 */ /* 0x000fe4000f8e000a */
[----:B------:R-:W-:Y:S01]  /*1010*/  @UP3 UIADD3 UR17, UR17, UR18, URZ ;  /* 0x0000001211113290 */ /* 0x000fe2000fffe03f */
[----:B------:R-:W-:Y:S01]  /*1020*/  ULDC.64 UR10, c[0x0][0xa28] ;  /* 0x00028a00000a7ab9 */ /* 0x000fe20000000a00 */
[----:B------:R-:W-:Y:S01]  /*1030*/  ULDC.64 UR12, c[0x0][0xa20] ;  /* 0x00028800000c7ab9 */ /* 0x000fe20000000a00 */
[----:B------:R-:W-:Y:S02]  /*1040*/  @UP3 UIMAD UR18, UR19, UR20, URZ ;  /* 0x00000014131232a4 */ /* 0x000fe4000f8e023f */
[----:B------:R-:W-:Y:S02]  /*1050*/  UISETP.NE.U32.AND UP1, UPT, UR10, URZ, UPT ;  /* 0x0000003f0a00728c */ /* 0x000fe4000bf25070 */
[----:B------:R-:W-:Y:S02]  /*1060*/  UISETP.NE.U32.AND UP2, UPT, UR12, URZ, UPT ;  /* 0x0000003f0c00728c */ /* 0x000fe4000bf45070 */
[----:B------:R-:W-:-:S02]  /*1070*/  @UP3 UIMAD UR18, UR46, UR21, UR18 ;  /* 0x000000152e1232a4 */ /* 0x000fc4000f8e0212 */
[----:B------:R-:W-:Y:S02]  /*1080*/  @UP3 UIMAD.WIDE.U32 UR16, UR46, UR20, UR16 ;  /* 0x000000142e1032a5 */ /* 0x000fe4000f8e0010 */
[----:B------:R-:W-:Y:S02]  /*1090*/  UISETP.NE.AND.EX UP1, UPT, UR11, URZ, UPT, UP1 ;  /* 0x0000003f0b00728c */ /* 0x000fe4000bf25310 */
[----:B------:R-:W-:Y:S02]  /*10a0*/  UISETP.NE.AND.EX UP2, UPT, UR13, URZ, UPT, UP2 ;  /* 0x0000003f0d00728c */ /* 0x000fe4000bf45320 */
[----:B------:R-:W-:Y:S02]  /*10b0*/  @UP0 UIADD3 UR15, UR15, UR4, URZ ;  /* 0x000000040f0f0290 */ /* 0x000fe4000fffe03f */
[----:B------:R-:W-:Y:S01]  /*10c0*/  @UP0 ULEA UR6, UP4, UR14, UR6, 0x2 ;  /* 0x000000060e060291 */ /* 0x000fe2000f88103f */
[----:B------:R-:W-:Y:S01]  /*10d0*/  PLOP3.LUT P0, PT, PT, PT, UP1, 0x80, 0x0 ;  /* 0x000000000000781c */ /* 0x000fe20003f0f018 */
[----:B------:R-:W-:Y:S01]  /*10e0*/  @UP3 UIADD3 UR4, UR17, UR18, URZ ;  /* 0x0000001211043290 */ /* 0x000fe2000fffe03f */
[----:B------:R-:W-:Y:S01]  /*10f0*/  PLOP3.LUT P1, PT, PT, PT, UP2, 0x80, 0x0 ;  /* 0x000000000000781c */ /* 0x000fe20003f2f028 */
[----:B------:R-:W-:-:S02]  /*1100*/  @UP3 ULEA UR8, UP5, UR16, UR8, 0x2 ;  /* 0x0000000810083291 */ /* 0x000fc4000f8a103f */
[----:B------:R-:W-:Y:S01]  /*1110*/  @UP0 ULEA.HI.X UR7, UR14, UR7, UR15, 0x2, UP4 ;  /* 0x000000070e070291 */ /* 0x000fe2000a0f140f */
[----:B------:R-:W-:Y:S01]  /*1120*/  IMAD.U32 R6, RZ, RZ, UR6 ;  /* 0x00000006ff067e24 */ /* 0x000fe2000f8e00ff */
[----:B------:R-:W-:Y:S02]  /*1130*/  @UP3 ULEA.HI.X UR9, UR16, UR9, UR4, 0x2, UP5 ;  /* 0x0000000910093291 */ /* 0x000fe4000a8f1404 */
[----:B------:R-:W-:Y:S01]  /*1140*/  @UP1 ULEA UR10, UP0, UR36, UR10, 0x2 ;  /* 0x0000000a240a1291 */ /* 0x000fe2000f80103f */
[----:B------:R-:W-:Y:S01]  /*1150*/  IMAD.U32 R8, RZ, RZ, UR8 ;  /* 0x00000008ff087e24 */ /* 0x000fe2000f8e00ff */
[----:B------:R-:W-:Y:S01]  /*1160*/  @UP2 ULEA UR12, UP3, UR36, UR12, 0x2 ;  /* 0x0000000c240c2291 */ /* 0x000fe2000f86103f */
[----:B------:R-:W-:Y:S01]  /*1170*/  IMAD.U32 R7, RZ, RZ, UR7 ;  /* 0x00000007ff077e24 */ /* 0x000fe2000f8e00ff */
[----:B------:R-:W-:Y:S01]  /*1180*/  @UP1 ULEA.HI.X UR11, UR36, UR11, UR37, 0x2, UP0 ;  /* 0x0000000b240b1291 */ /* 0x000fe200080f1425 */
[----:B------:R-:W-:Y:S01]  /*1190*/  IMAD.U32 R9, RZ, RZ, UR9 ;  /* 0x00000009ff097e24 */ /* 0x000fe2000f8e00ff */
[----:B------:R-:W-:-:S02]  /*11a0*/  @UP2 ULEA.HI.X UR13, UR36, UR13, UR37, 0x2, UP3 ;  /* 0x0000000d240d2291 */ /* 0x000fc400098f1425 */
[----:B------:R-:W2:Y:S01]  /*11b0*/  @P2 LDG.E R11, desc[UR48][R6.64] ;  /* 0x00000030060b2981 */ /* 0x000ea2000c1e1900 */
[----:B------:R-:W-:Y:S01]  /*11c0*/  IMAD.U32 R2, RZ, RZ, UR10 ;  /* 0x0000000aff027e24 */ /* 0x000fe2000f8e00ff */
[----:B------:R-:W-:Y:S01]  /*11d0*/  ULDC.64 UR6, c[0x0][0x418] ;  /* 0x0001060000067ab9 */ /* 0x000fe20000000a00 */
[----:B------:R-:W-:Y:S01]  /*11e0*/  ULDC UR4, c[0x0][0x424] ;  /* 0x0001090000047ab9 */ /* 0x000fe20000000800 */
[----:B------:R-:W2:Y:S01]  /*11f0*/  @P3 LDG.E R0, desc[UR48][R8.64] ;  /* 0x0000003008003981 */ /* 0x000ea2000c1e1900 */
[----:B------:R-:W-:Y:S02]  /*1200*/  IMAD.U32 R4, RZ, RZ, UR12 ;  /* 0x0000000cff047e24 */ /* 0x000fe4000f8e00ff */
[----:B------:R-:W-:Y:S02]  /*1210*/  IMAD.U32 R3, RZ, RZ, UR11 ;  /* 0x0000000bff037e24 */ /* 0x000fe4000f8e00ff */
[----:B------:R-:W-:-:S03]  /*1220*/  IMAD.U32 R5, RZ, RZ, UR13 ;  /* 0x0000000dff057e24 */ /* 0x000fc6000f8e00ff */
[----:B---3--:R0:W3:Y:S04]  /*1230*/  @P0 LDG.E R2, desc[UR48][R2.64] ;  /* 0x0000003002020981 */ /* 0x0080e8000c1e1900 */
[----:B----4-:R-:W4:Y:S01]  /*1240*/  @P1 LDG.E R4, desc[UR48][R4.64] ;  /* 0x0000003004041981 */ /* 0x010f22000c1e1900 */
[----:B------:R-:W-:Y:S01]  /*1250*/  UISETP.NE.U32.AND UP0, UPT, UR6, URZ, UPT ;  /* 0x0000003f0600728c */ /* 0x000fe2000bf05070 */
[----:B------:R-:W-:Y:S01]  /*1260*/  IMAD.MOV.U32 R87, RZ, RZ, RZ ;  /* 0x000000ffff577224 */ /* 0x000fe200078e00ff */
[----:B------:R-:W-:Y:S01]  /*1270*/  UMOV UR50, URZ ;  /* 0x0000003f00327c82 */ /* 0x000fe20008000000 */
[----:B------:R-:W-:Y:S01]  /*1280*/  ULDC UR6, c[0x0][0x2f0] ;  /* 0x0000bc0000067ab9 */ /* 0x000fe20000000800 */
[----:B------:R-:W-:Y:S01]  /*1290*/  UISETP.NE.AND.EX UP0, UPT, UR7, URZ, UPT, UP0 ;  /* 0x0000003f0700728c */ /* 0x000fe2000bf05300 */
[----:B0-----:R-:W-:Y:S01]  /*12a0*/  IMAD.MOV.U32 R3, RZ, RZ, RZ ;  /* 0x000000ffff037224 */ /* 0x001fe200078e00ff */
[----:B------:R-:W-:Y:S01]  /*12b0*/  UMOV UR40, UR5 ;  /* 0x0000000500287c82 */ /* 0x000fe20008000000 */
[----:B------:R-:W-:Y:S01]  /*12c0*/  ULDC UR7, c[0x0][0x988] ;  /* 0x0002620000077ab9 */ /* 0x000fe20000000800 */
[----:B------:R-:W-:Y:S01]  /*12d0*/  USEL UR4, UR4, 0x1, UP0 ;  /* 0x0000000104047887 */ /* 0x000fe20008000000 */
[----:B------:R-:W-:-:S02]  /*12e0*/  CS2R R6, SRZ ;  /* 0x0000000000067805 */ /* 0x000fc4000001ff00 */
[----:B------:R-:W-:Y:S02]  /*12f0*/  CS2R R8, SRZ ;  /* 0x0000000000087805 */ /* 0x000fe4000001ff00 */
[----:B------:R-:W-:Y:S01]  /*1300*/  CS2R R12, SRZ ;  /* 0x00000000000c7805 */ /* 0x000fe2000001ff00 */
[----:B------:R-:W-:Y:S01]  /*1310*/  UIMAD UR4, UR4, UR6, URZ ;  /* 0x00000006040472a4 */ /* 0x000fe2000f8e023f */
        /* <DEDUP_REMOVED lines=13> */
[----:B------:R-:W-:Y:S01]  /*13f0*/  CS2R R88, SRZ ;  /* 0x0000000000587805 */ /* 0x000fe2000001ff00 */
[----:B------:R-:W-:Y:S01]  /*1400*/  IMAD.MOV.U32 R50, RZ, RZ, RZ ;  /* 0x000000ffff327224 */ /* 0x000fe200078e00ff */
[----:B------:R-:W-:Y:S02]  /*1410*/  CS2R R52, SRZ ;  /* 0x0000000000347805 */ /* 0x000fe4000001ff00 */
[----:B------:R-:W-:-:S02]  /*1420*/  CS2R R56, SRZ ;  /* 0x0000000000387805 */ /* 0x000fc4000001ff00 */
[----:B------:R-:W-:Y:S01]  /*1430*/  CS2R R90, SRZ ;  /* 0x00000000005a7805 */ /* 0x000fe2000001ff00 */
[----:B------:R-:W-:Y:S02]  /*1440*/  IMAD.MOV.U32 R60, RZ, RZ, RZ ;  /* 0x000000ffff3c7224 */ /* 0x000fe400078e00ff */
[----:B--2---:R-:W-:Y:S01]  /*1450*/  FMUL.FTZ R0, R11, R0 ;  /* 0x000000000b007220 */ /* 0x004fe20000410000 */
[----:B------:R-:W-:-:S03]  /*1460*/  CS2R R10, SRZ ;  /* 0x00000000000a7805 */ /* 0x000fc6000001ff00 */
[----:B------:R-:W-:Y:S01]  /*1470*/  FMUL.FTZ R0, R0, UR7 ;  /* 0x0000000700007c20 */ /* 0x000fe20008410000 */
[----:B---3--:R-:W-:-:S04]  /*1480*/  @P0 R2UR UR50, R2 ;  /* 0x00000000023202ca */ /* 0x008fc800000e0000 */
[----:B------:R-:W-:Y:S01]  /*1490*/  R2UR UR39, R0 ;  /* 0x00000000002772ca */ /* 0x000fe200000e0000 */
[----:B------:R-:W-:Y:S01]  /*14a0*/  IMAD.MOV.U32 R0, RZ, RZ, RZ ;  /* 0x000000ffff007224 */ /* 0x000fe200078e00ff */
[----:B----4-:R-:W-:Y:S02]  /*14b0*/  @P1 R2UR UR4, R4 ;  /* 0x00000000040412ca */ /* 0x010fe400000e0000 */
[----:B------:R-:W-:Y:S01]  /*14c0*/  PLOP3.LUT P0, PT, PT, PT, PT, 0x80, 0x0 ;  /* 0x000000000000781c */ /* 0x000fe20003f0f070 */
[----:B------:R-:W-:-:S12]  /*14d0*/  @P1 BRA `(.L_x_144) ;  /* 0x0000000000341947 */ /* 0x000fd80003800000 */
[----:B------:R-:W-:Y:S02]  /*14e0*/  ULDC.64 UR6, c[0x0][0xa08] ;  /* 0x0002820000067ab9 */ /* 0x000fe40000000a00 */
[----:B------:R-:W-:-:S04]  /*14f0*/  ISETP.NE.U32.AND P1, PT, RZ, UR6, PT ;  /* 0x00000006ff007c0c */ /* 0x000fc8000bf25070 */
[----:B------:R-:W-:-:S13]  /*1500*/  ISETP.NE.AND.EX P1, PT, RZ, UR7, PT, P1 ;  /* 0x00000007ff007c0c */ /* 0x000fda000bf25310 */
[----:B------:R-:W-:Y:S05]  /*1510*/  @!P1 BRA `(.L_x_144) ;  /* 0x0000000000249947 */ /* 0x000fea0003800000 */
[----:B------:R-:W-:Y:S02]  /*1520*/  ULDC.64 UR4, c[0x0][0xa08] ;  /* 0x0002820000047ab9 */ /* 0x000fe40000000a00 */
[----:B------:R-:W-:-:S06]  /*1530*/  UIMAD.WIDE UR4, UR36, 0x4, UR4 ;  /* 0x00000004240478a5 */ /* 0x000fcc000f8e0204 */
[----:B------:R-:W-:Y:S02]  /*1540*/  IMAD.U32 R4, RZ, RZ, UR4 ;  /* 0x00000004ff047e24 */ /* 0x000fe4000f8e00ff */
[----:B------:R-:W-:-:S05]  /*1550*/  IMAD.U32 R5, RZ, RZ, UR5 ;  /* 0x00000005ff057e24 */ /* 0x000fca000f8e00ff */
[----:B------:R-:W2:Y:S04]  /*1560*/  LDG.E R44, desc[UR48][R4.64] ;  /* 0x00000030042c7981 */ /* 0x000ea8000c1e1900 */
[----:B------:R-:W3:Y:S01]  /*1570*/  LDG.E R2, desc[UR48][R4.64+0x4] ;  /* 0x0000043004027981 */ /* 0x000ee2000c1e1900 */
[----:B--2---:R-:W-:Y:S02]  /*1580*/  R2UR UR4, R44 ;  /* 0x000000002c0472ca */ /* 0x004fe400000e0000 */
[----:B---3--:R-:W-:-:S13]  /*1590*/  R2UR UR5, R2 ;  /* 0x00000000020572ca */ /* 0x008fda00000e0000 */
[----:B------:R-:W-:-:S12]  /*15a0*/  UIADD3 UR4, -UR4, UR5, URZ ;  /* 0x0000000504047290 */ /* 0x000fd8000fffe13f */
.L_x_144:
[----:B------:R-:W-:Y:S01]  /*15b0*/  UIADD3 UR50, -UR50, UR4, URZ ;  /* 0x0000000432327290 */ /* 0x000fe2000fffe13f */
[----:B------:R-:W-:Y:S01]  /*15c0*/  IMAD.MOV.U32 R61, RZ, RZ, RZ ;  /* 0x000000ffff3d7224 */ /* 0x000fe200078e00ff */
[----:B------:R-:W-:Y:S01]  /*15d0*/  UMOV UR41, UR46 ;  /* 0x0000002e00297c82 */ /* 0x000fe20008000000 */
[----:B------:R-:W-:Y:S01]  /*15e0*/  UMOV UR4, URZ ;  /* 0x0000003f00047c82 */ /* 0x000fe20008000000 */
[----:B------:R-:W-:Y:S01]  /*15f0*/  UISETP.GE.AND UP0, UPT, UR50, 0x1, UPT ;  /* 0x000000013200788c */ /* 0x000fe2000bf06270 */
[----:B------:R-:W-:Y:S01]  /*1600*/  CS2R R92, SRZ ;  /* 0x00000000005c7805 */ /* 0x000fe2000001ff00 */
[----:B------:R-:W-:Y:S01]  /*1610*/  UIADD3 UR5, UR50, 0xdf, URZ ;  /* 0x000000df32057890 */ /* 0x000fe2000fffe03f */
[----:B------:R-:W-:Y:S02]  /*1620*/  CS2R R64, SRZ ;  /* 0x0000000000407805 */ /* 0x000fe4000001ff00 */
[----:B------:R-:W-:Y:S02]  /*1630*/  CS2R R94, SRZ ;  /* 0x00000000005e7805 */ /* 0x000fe4000001ff00 */
[----:B------:R-:W-:-:S02]  /*1640*/  CS2R R68, SRZ ;  /* 0x0000000000447805 */ /* 0x000fc4000001ff00 */
[----:B------:R-:W-:Y:S01]  /*1650*/  PLOP3.LUT P1, PT, PT, PT, UP0, 0x80, 0x0 ;  /* 0x000000000000781c */ /* 0x000fe20003f2f008 */
[----:B------:R-:W-:Y:S01]  /*1660*/  UIMAD.WIDE UR4, UR5, -0x6db6db6d, UR4 ;  /* 0x92492493050478a5 */ /* 0x000fe2000f8e0204 */
[----:B------:R-:W-:Y:S02]  /*1670*/  CS2R R96, SRZ ;  /* 0x0000000000607805 */ /* 0x000fe4000001ff00 */
[----:B------:R-:W-:Y:S02]  /*1680*/  CS2R R72, SRZ ;  /* 0x0000000000487805 */ /* 0x000fe4000001ff00 */
[----:B------:R-:W-:Y:S01]  /*1690*/  CS2R R98, SRZ ;  /* 0x0000000000627805 */ /* 0x000fe2000001ff00 */
[----:B------:R-:W-:Y:S01]  /*16a0*/  USHF.R.U32.HI UR47, URZ, 0x1f, UR5 ;  /* 0x0000001f3f2f7899 */ /* 0x000fe20008011605 */
[----:B------:R-:W-:Y:S02]  /*16b0*/  CS2R R76, SRZ ;  /* 0x00000000004c7805 */ /* 0x000fe4000001ff00 */
[----:B------:R-:W-:Y:S01]  /*16c0*/  CS2R R100, SRZ ;  /* 0x0000000000647805 */ /* 0x000fe2000001ff00 */
[----:B------:R-:W-:-:S02]  /*16d0*/  ULEA.HI.SX32 UR47, UR5, UR47, 0x19 ;  /* 0x0000002f052f7291 */ /* 0x000fc4000f8fca3f */
[----:B------:R-:W-:Y:S10]  /*16e0*/  @!P1 BRA `(.L_x_145) ;  /* 0x0000008400089947 */ /* 0x000ff40003800000 */
[----:B------:R-:W0:Y:S01]  /*16f0*/  SHFL.IDX PT, R0, R228, RZ, 0x1f ;  /* 0x00001fffe4007589 */ /* 0x000e2200000e0000 */
[----:B------:R-:W1:Y:S01]  /*1700*/  S2UR UR6, SR_CgaCtaId ;  /* 0x00000000000679c3 */ /* 0x000e620000008800 */
[----:B------:R-:W-:Y:S01]  /*1710*/  UMOV UR5, 0x400 ;  /* 0x0000040000057882 */ /* 0x000fe20000000000 */
[----:B0-----:R-:W-:Y:S01]  /*1720*/  R2UR UR42, R0 ;  /* 0x00000000002a72ca */ /* 0x001fe200000e0000 */
[----:B-1----:R-:W-:-:S04]  /*1730*/  ULEA UR5, UR6, UR5, 0x18 ;  /* 0x0000000506057291 */ /* 0x002fc8000f8ec03f */
[----:B------:R-:W-:-:S04]  /*1740*/  UIADD3 UR5, UR5, 0x1c400, URZ ;  /* 0x0001c40005057890 */ /* 0x000fc8000fffe03f */
[----:B------:R-:W-:-:S04]  /*1750*/  ULOP3.LUT UP0, URZ, UR5, 0x9f, URZ, 0xc0, !UPT ;  /* 0x0000009f053f7892 */ /* 0x000fc8000f80c03f */
[----:B------:R-:W-:Y:S02]  /*1760*/  ULEA.HI UR4, UR42, UR42, URZ, 0x1 ;  /* 0x0000002a2a047291 */ /* 0x000fe4000f8f083f */
[----:B------:R-:W-:Y:S02]  /*1770*/  PLOP3.LUT P0, PT, PT, PT, UP0, 0x80, 0x0 ;  /* 0x000000000000781c */ /* 0x000fe40003f0f008 */
[----:B------:R-:W-:-:S04]  /*1780*/  ULOP3.LUT UR4, UR4, 0x1e, URZ, 0xc0, !UPT ;  /* 0x0000001e04047892 */ /* 0x000fc8000f8ec03f */
[----:B------:R-:W-:-:S04]  /*1790*/  UIADD3 UR4, UR42, -UR4, URZ ;  /* 0x800000042a047290 */ /* 0x000fc8000fffe03f */
[----:B------:R-:W-:-:S04]  /*17a0*/  ULEA UR4, UR4, UR5, 0xd ;  /* 0x0000000504047291 */ /* 0x000fc8000f8e683f */
[----:B------:R-:W-:-:S04]  /*17b0*/  USHF.R.U32.HI UR4, URZ, 0x4, UR4 ;  /* 0x000000043f047899 */ /* 0x000fc80008011604 */
[----:B------:R-:W-:Y:S01]  /*17c0*/  ULOP3.LUT UR52, UR4, 0x3fff, URZ, 0xc0, !UPT ;  /* 0x00003fff04347892 */ /* 0x000fe2000f8ec03f */
[----:B------:R-:W-:Y:S11]  /*17d0*/  @!P0 BRA `(.L_x_146) ;  /* 0x0000000000408947 */ /* 0x000ff60003800000 */
        /* <DEDUP_REMOVED lines=16> */
.L_x_146:
[----:B------:R-:W0:Y:S01]  /*18e0*/  S2UR UR5, SR_CgaCtaId ;  /* 0x00000000000579c3 */ /* 0x000e220000008800 */
[----:B------:R-:W-:Y:S01]  /*18f0*/  ULEA.HI UR4, UR44, UR44, URZ, 0x1 ;  /* 0x0000002c2c047291 */ /* 0x000fe2000f8f083f */
[----:B------:R-:W-:-:S03]  /*1900*/  MOV R3, 0x400 ;  /* 0x0000040000037802 */ /* 0x000fc60000000f00 */
[----:B------:R-:W-:-:S04]  /*1910*/  ULOP3.LUT UR4, UR4, 0xfffffffe, URZ, 0xc0, !UPT ;  /* 0xfffffffe04047892 */ /* 0x000fc8000f8ec03f */
[----:B------:R-:W-:-:S06]  /*1920*/  UIADD3 UR4, UR44, -UR4, URZ ;  /* 0x800000042c047290 */ /* 0x000fcc000fffe03f */
[----:B------:R-:W-:Y:S02]  /*1930*/  IMAD.U32 R4, RZ, RZ, UR4 ;  /* 0x00000004ff047e24 */ /* 0x000fe4000f8e00ff */
[----:B0-----:R-:W-:-:S05]  /*1940*/  IMAD.U32 R2, RZ, RZ, UR5 ;  /* 0x00000005ff027e24 */ /* 0x001fca000f8e00ff */
[----:B------:R-:W-:Y:S02]  /*1950*/  LEA R0, R2, R3, 0x18 ;  /* 0x0000000302007211 */ /* 0x000fe400078ec0ff */
[----:B------:R-:W-:Y:S01]  /*1960*/  SHF.L.U32 R3, R4, 0x1f, RZ ;  /* 0x0000001f04037819 */ /* 0x000fe200000006ff */
[----:B------:R-:W-:-:S03]  /*1970*/  IMAD.U32 R4, RZ, RZ, UR45 ;  /* 0x0000002dff047e24 */ /* 0x000fc6000f8e00ff */
[----:B------:R-:W0:Y:S02]  /*1980*/  SYNCS.PHASECHK.TRANS64.TRYWAIT P1, [R0+URZ+0x2e800], R3 ;  /* 0x02e80003000075a7 */ /* 0x000e24000802017f */
[----:B------:R-:W-:Y:S01]  /*1990*/  ISETP.NE.AND P0, PT, R4, 0x3, PT ;  /* 0x000000030400780c */ /* 0x000fe20003f05270 */
[----:B0-----:R-:W-:-:S12]  /*19a0*/  @!P1 BRA `(.L_x_147) ;  /* 0x000000fc00a49947 */ /* 0x001fd80003800000 */
.L_x_281:
[----:B------:R-:W-:Y:S05]  /*19b0*/  @!P0 BRA `(.L_x_148) ;  /* 0x0000000000048947 */ /* 0x000fea0003800000 */
[----:B------:R-:W-:Y:S01]  /*19c0*/  BPT.TRAP 0x1 ;  /* 0x000000040000795c */ /* 0x000fe20000300000 */
.L_x_148:
[----:B------:R-:W-:Y:S02]  /*19d0*/  IMAD.U32 R4, RZ, RZ, UR43 ;  /* 0x0000002bff047e24 */ /* 0x000fe4000f8e00ff */
[----:B------:R-:W-:-:S03]  /*19e0*/  IMAD.U32 R5, RZ, RZ, UR51 ;  /* 0x00000033ff057e24 */ /* 0x000fc6000f8e00ff */
[----:B------:R-:W-:Y:S01]  /*19f0*/  SHF.L.U32 R4, R4, 0x1f, RZ ;  /* 0x0000001f04047819 */ /* 0x000fe200000006ff */
[----:B------:R-:W-:-:S04]  /*1a00*/  IMAD R5, R5, 0x8, R0 ;  /* 0x0000000805057824 */ /* 0x000fc800078e0200 */
[----:B------:R1:W2:Y:S01]  /*1a10*/  SYNCS.PHASECHK.TRANS64.TRYWAIT P1, [R5+URZ+0x2e830], R4 ;  /* 0x02e83004050075a7 */ /* 0x0002a2000802017f */
[----:B------:R-:W-:Y:S05]  /*1a20*/  @!P0 BRA `(.L_x_149) ;  /* 0x0000000000048947 */ /* 0x000fea0003800000 */
[----:B------:R-:W-:Y:S01]  /*1a30*/  BPT.TRAP 0x1 ;  /* 0x000000040000795c */ /* 0x000fe20000300000 */
.L_x_149:
[----:B------:R-:W3:Y:S01]  /*1a40*/  S2R R6, SR_TID.X ;  /* 0x0000000000067919 */ /* 0x000ee20000002100 */
[----:B0-----:R-:W-:-:S05]  /*1a50*/  VIADD R3, R0, 0x20400 ;  /* 0x0002040000037836 */ /* 0x001fca0000000000 */
[----:B------:R-:W-:-:S04]  /*1a60*/  SHF.R.U32.HI R3, RZ, 0x4, R3 ;  /* 0x00000004ff037819 */ /* 0x000fc80000011603 */
[----:B------:R-:W-:Y:S02]  /*1a70*/  LOP3.LUT R3, R3, 0x3fff, RZ, 0xc0, !PT ;  /* 0x00003fff03037812 */ /* 0x000fe400078ec0ff */
[----:B---3--:R-:W-:Y:S01]  /*1a80*/  LOP3.LUT P2, RZ, R6, 0x7f, RZ, 0xc0, !PT ;  /* 0x0000007f06ff7812 */ /* 0x008fe2000784c0ff */
[----:B--2---:R-:W-:-:S12]  /*1a90*/  @P1 BRA `(.L_x_150) ;  /* 0x0000000000081947 */ /* 0x004fd80003800000 */
[----:B------:R-:W0:Y:S02]  /*1aa0*/  SYNCS.PHASECHK.TRANS64.TRYWAIT P1, [R5+URZ+0x2e830], R4 ;  /* 0x02e83004050075a7 */ /* 0x000e24000802017f */
[----:B0-----:R-:W-:Y:S05]  /*1ab0*/  @!P1 BRA `(.L_x_151) ;  /* 0x000000fc00749947 */ /* 0x001fea0003800000 */
.L_x_150:
[----:B------:R-:W-:Y:S05]  /*1ac0*/  WARPSYNC.ALL ;  /* 0x0000000000007948 */ /* 0x000fea0003800000 */
[----:B------:R-:W-:Y:S01]  /*1ad0*/  IMAD.MOV.U32 R87, RZ, RZ, RZ ;  /* 0x000000ffff577224 */ /* 0x000fe200078e00ff */
[----:B------:R-:W-:-:S04]  /*1ae0*/  LOP3.LUT R3, R3, 0x10000, RZ, 0xfc, !PT ;  /* 0x0001000003037812 */ /* 0x000fc800078efcff */
        /* <DEDUP_REMOVED lines=15> */
[----:B------:R-:W2:Y:S01]  /*1be0*/  S2R R153, SR_TID.X ;  /* 0x0000000000997919 */ /* 0x000ea20000002100 */
        /* <DEDUP_REMOVED lines=20> */
[----:B------:R-:W-:Y:S01]  /*1d30*/  UISETP.GE.AND UP0, UPT, UR50, 0xe1, UPT ;  /* 0x000000e13200788c */ /* 0x000fe2000bf06270 */
        /* <DEDUP_REMOVED lines=126> */
[----:B------:R-:W-:Y:S01]  /*2520*/  FMNMX.FTZ R7, R136, R137, !PT ;  /* 0x0000008988077209 */ /* 0x000fe20007810000 */
[----:B------:R-:W-:Y:S01]  /*2530*/  UMOV UR15, 0x40000040 ;  /* 0x40000040000f7882 */ /* 0x000fe20000000000 */
[----:B------:R-:W-:-:S02]  /*2540*/  FSEL R141, R141, -INF , P1 ;  /* 0xff8000008d8d7808 */ /* 0x000fc40000800000 */
[----:B01----:R-:W-:Y:S02]  /*2550*/  FMNMX.FTZ R4, R140, R7, !PT ;  /* 0x000000078c047209 */ /* 0x003fe40007810000 */
        /* <DEDUP_REMOVED lines=17> */
[C---:B------:R-:W-:Y:S02]  /*2670*/  ISETP.GT.AND P5, PT, R6.reuse, 0x21, PT ;  /* 0x000000210600780c */ /* 0x040fe40003fa4270 */
        /* <DEDUP_REMOVED lines=74> */
[C---:B------:R-:W-:Y:S02]  /*2b20*/  ISETP.GT.AND P1, PT, R6.reuse, 0x61, PT ;  /* 0x000000610600780c */ /* 0x040fe40003f24270 */
[----:B------:R-:W-:Y:S02]  /*2b30*/  FMNMX.FTZ R7, R117, R4, !PT ;  /* 0x0000000475077209 */ /* 0x000fe40007810000 */
[----:B------:R-:W-:Y:S02]  /*2b40*/  FSEL R115, R115, -INF , P2 ;  /* 0xff80000073737808 */ /* 0x000fe40001000000 */
[----:B------:R-:W-:-:S02]  /*2b50*/  ISETP.GT.AND P2, PT, R6, 0x68, PT ;  /* 0x000000680600780c */ /* 0x000fc40003f44270 */
[----:B------:R-:W-:Y:S02]  /*2b60*/  FSEL R118, R118, -INF , P5 ;  /* 0xff80000076767808 */ /* 0x000fe40002800000 */
[C---:B------:R-:W-:Y:S02]  /*2b70*/  ISETP.GT.AND P5, PT, R6.reuse, 0x69, PT ;  /* 0x000000690600780c */ /* 0x040fe40003fa4270 */
        /* <DEDUP_REMOVED lines=31> */
[C---:B------:R-:W-:Y:S02]  /*2d70*/  ISETP.GT.AND P4, PT, R6.reuse, 0x81, PT ;  /* 0x000000810600780c */ /* 0x040fe40003f84270 */
        /* <DEDUP_REMOVED lines=66> */
[C---:B------:R-:W-:Y:S02]  /*31a0*/  ISETP.GT.AND P0, PT, R6.reuse, 0xc1, PT ;  /* 0x000000c10600780c */ /* 0x040fe40003f04270 */
[----:B------:R-:W-:Y:S02]  /*31b0*/  FMNMX.FTZ R4, R53, R4, !PT ;  /* 0x0000000435047209 */ /* 0x000fe40007810000 */
[----:B------:R-:W-:Y:S02]  /*31c0*/  FSEL R51, R51, -INF , P1 ;  /* 0xff80000033337808 */ /* 0x000fe40000800000 */
[----:B------:R-:W-:Y:S02]  /*31d0*/  ISETP.GT.AND P1, PT, R6, 0xc8, PT ;  /* 0x000000c80600780c */ /* 0x000fe40003f24270 */
[----:B------:R-:W-:Y:S02]  /*31e0*/  FSEL R54, R54, -INF , P2 ;  /* 0xff80000036367808 */ /* 0x000fe40001000000 */
[----:B------:R-:W-:-:S02]  /*31f0*/  ISETP.GT.AND P2, PT, R6, 0xc9, PT ;  /* 0x000000c90600780c */ /* 0x000fc40003f44270 */
[----:B------:R-:W-:Y:S02]  /*3200*/  FSEL R50, R50, -INF , P3 ;  /* 0xff80000032327808 */ /* 0x000fe40001800000 */
[C---:B------:R-:W-:Y:S02]  /*3210*/  ISETP.GT.AND P3, PT, R6.reuse, 0xd0, PT ;  /* 0x000000d00600780c */ /* 0x040fe40003f64270 */
[----:B------:R-:W-:Y:S02]  /*3220*/  FSEL R47, R47, -INF , P4 ;  /* 0xff8000002f2f7808 */ /* 0x000fe40002000000 */
[----:B------:R-:W-:Y:S02]  /*3230*/  ISETP.GT.AND P4, PT, R6, 0xd1, PT ;  /* 0x000000d10600780c */ /* 0x000fe40003f84270 */
        /* <DEDUP_REMOVED lines=24> */
[----:B------:R-:W-:Y:S01]  /*33c0*/  ISETP.GT.AND P1, PT, R6, 0xb9, PT ;  /* 0x000000b90600780c */ /* 0x000fe20003f24270 */
[----:B------:R-:W0:Y:S01]  /*33d0*/  SHFL.BFLY PT, R4, R9, 0x2, 0x1f ;  /* 0x0c401f0009047f89 */ /* 0x000e2200000e0000 */
[----:B------:R-:W-:Y:S02]  /*33e0*/  FMNMX.FTZ R37, R143, R32, !PT ;  /* 0x000000208f257209 */ /* 0x000fe40007810000 */
[----:B------:R-:W-:-:S02]  /*33f0*/  P2R R14, PR, RZ, 0x1 ;  /* 0x00000001ff0e7803 */ /* 0x000fc40000000000 */
[----:B------:R-:W-:Y:S02]  /*3400*/  FMNMX.FTZ R36, R146, R37, !PT ;  /* 0x0000002592247209 */ /* 0x000fe40007810000 */
[----:B------:R-:W-:Y:S02]  /*3410*/  ISETP.GT.AND P0, PT, R6, 0xc0, PT ;  /* 0x000000c00600780c */ /* 0x000fe40003f04270 */
[----:B------:R-:W-:Y:S02]  /*3420*/  FMNMX.FTZ R37, R147, R36, !PT ;  /* 0x0000002493257209 */ /* 0x000fe40007810000 */
[----:B------:R-:W-:Y:S02]  /*3430*/  FSEL R55, R55, -INF , P1 ;  /* 0xff80000037377808 */ /* 0x000fe40000800000 */
[----:B------:R-:W-:Y:S02]  /*3440*/  FMNMX.FTZ R36, R150, R37, !PT ;  /* 0x0000002596247209 */ /* 0x000fe40007810000 */
[----:B------:R-:W-:-:S02]  /*3450*/  FSEL R26, R26, -INF , P0 ;  /* 0xff8000001a1a7808 */ /* 0x000fc40000000000 */
[----:B------:R-:W-:Y:S02]  /*3460*/  FMNMX.FTZ R41, R151, R36, !PT ;  /* 0x0000002497297209 */ /* 0x000fe40007810000 */
[----:B------:R-:W-:Y:S02]  /*3470*/  ISETP.NE.AND P0, PT, R14, RZ, PT ;  /* 0x000000ff0e00720c */ /* 0x000fe40003f05270 */
[----:B------:R-:W-:Y:S02]  /*3480*/  FMNMX.FTZ R36, R122, R41, !PT ;  /* 0x000000297a247209 */ /* 0x000fe40007810000 */
[----:B------:R-:W-:Y:S02]  /*3490*/  ISETP.NE.AND P1, PT, R13, RZ, PT ;  /* 0x000000ff0d00720c */ /* 0x000fe40003f25270 */
[----:B0-----:R-:W-:Y:S02]  /*34a0*/  FMNMX.FTZ R10, R9, R4, !PT ;  /* 0x00000004090a7209 */ /* 0x001fe40007810000 */
[----:B------:R-:W-:-:S02]  /*34b0*/  FMNMX.FTZ R41, R123, R36, !PT ;  /* 0x000000247b297209 */ /* 0x000fc40007810000 */
[----:B------:R-:W-:Y:S01]  /*34c0*/  FSEL R27, R27, -INF , P0 ;  /* 0xff8000001b1b7808 */ /* 0x000fe20000000000 */
[----:B------:R-:W0:Y:S01]  /*34d0*/  SHFL.BFLY PT, R11, R10, 0x1, 0x1f ;  /* 0x0c201f000a0b7f89 */ /* 0x000e2200000e0000 */
[----:B------:R-:W-:Y:S02]  /*34e0*/  FMNMX.FTZ R36, R126, R41, !PT ;  /* 0x000000297e247209 */ /* 0x000fe40007810000 */
[----:B------:R-:W-:Y:S02]  /*34f0*/  FSEL R30, R30, -INF , P1 ;  /* 0xff8000001e1e7808 */ /* 0x000fe40000800000 */
[----:B------:R-:W-:Y:S02]  /*3500*/  FMNMX.FTZ R41, R127, R36, !PT ;  /* 0x000000247f297209 */ /* 0x000fe40007810000 */
[----:B------:R-:W-:Y:S02]  /*3510*/  ISETP.NE.AND P0, PT, R8, RZ, PT ;  /* 0x000000ff0800720c */ /* 0x000fe40003f05270 */
        /* <DEDUP_REMOVED lines=20> */
[----:B------:R-:W-:-:S01]  /*3660*/  FFMA.FTZ R92, R93, UR39, -R83 ;  /* 0x000000275d5c7c23 */ /* 0x000fc20008010853 */
[----:B------:R0:W-:Y:S01]  /*3670*/  MUFU.EX2 R37, R105 ;  /* 0x0000006900257308 */ /* 0x0001e20000000800 */
        /* <DEDUP_REMOVED lines=9> */
[--C-:B0-----:R-:W-:Y:S01]  /*3710*/  FFMA.FTZ R105, R96, UR39, -R83.reuse ;  /* 0x0000002760697c23 */ /* 0x101fe20008010853 */
[----:B------:R-:W-:-:S01]  /*3720*/  FFMA.FTZ R13, R141, UR39, -R83 ;  /* 0x000000278d0d7c23 */ /* 0x000fc20008010853 */
[--C-:B------:R-:W-:Y:S01]  /*3730*/  FFMA.FTZ R10, R144, UR39, -R83.reuse ;  /* 0x00000027900a7c23 */ /* 0x100fe20008010853 */
[----:B------:R-:W-:Y:S01]  /*3740*/  FMNMX.FTZ R85, R91, R88, !PT ;  /* 0x000000585b557209 */ /* 0x000fe20007810000 */
[--C-:B------:R-:W-:Y:S01]  /*3750*/  FFMA.FTZ R11, R145, UR39, -R83.reuse ;  /* 0x00000027910b7c23 */ /* 0x100fe20008010853 */
[----:B------:R-:W-:-:S01]  /*3760*/  FFMA.FTZ R14, R148, UR39, -R83 ;  /* 0x00000027940e7c23 */ /* 0x000fc20008010853 */
[--C-:B------:R-:W-:Y:S01]  /*3770*/  FFMA.FTZ R21, R149, UR39, -R83.reuse ;  /* 0x0000002795157c23 */ /* 0x100fe20008010853 */
[----:B------:R-:W-:Y:S01]  /*3780*/  FMNMX.FTZ R88, R94, R85, !PT ;  /* 0x000000555e587209 */ /* 0x000fe20007810000 */
[--C-:B-1----:R-:W-:Y:S01]  /*3790*/  FFMA.FTZ R104, R100, UR39, -R83.reuse ;  /* 0x0000002764687c23 */ /* 0x102fe20008010853 */
[----:B------:R-:W-:-:S01]  /*37a0*/  FFMA.FTZ R12, R120, UR39, -R83 ;  /* 0x00000027780c7c23 */ /* 0x000fc20008010853 */
[--C-:B------:R-:W-:Y:S01]  /*37b0*/  FFMA.FTZ R15, R121, UR39, -R83.reuse ;  /* 0x00000027790f7c23 */ /* 0x100fe20008010853 */
[----:B------:R-:W-:Y:S01]  /*37c0*/  FMNMX.FTZ R85, R95, R88, !PT ;  /* 0x000000585f557209 */ /* 0x000fe20007810000 */
[--C-:B------:R-:W-:Y:S01]  /*37d0*/  FFMA.FTZ R24, R124, UR39, -R83.reuse ;  /* 0x000000277c187c23 */ /* 0x100fe20008010853 */
[----:B------:R-:W-:-:S01]  /*37e0*/  FFMA.FTZ R29, R125, UR39, -R83 ;  /* 0x000000277d1d7c23 */ /* 0x000fc20008010853 */
[--C-:B------:R-:W-:Y:S01]  /*37f0*/  FFMA.FTZ R20, R128, UR39, -R83.reuse ;  /* 0x0000002780147c23 */ /* 0x100fe20008010853 */
[----:B------:R-:W-:Y:S01]  /*3800*/  FMNMX.FTZ R88, R98, R85, !PT ;  /* 0x0000005562587209 */ /* 0x000fe20007810000 */
[--C-:B------:R-:W-:Y:S01]  /*3810*/  FFMA.FTZ R25, R129, UR39, -R83.reuse ;  /* 0x0000002781197c23 */ /* 0x100fe20008010853 */
        /* <DEDUP_REMOVED lines=8> */
[--C-:B------:R-:W-:Y:S01]  /*38a0*/  FFMA.FTZ R113, R113, UR39, -R83.reuse ;  /* 0x0000002771717c23 */ /* 0x100fe20008010853 */
[----:B0-----:R-:W-:-:S01]  /*38b0*/  FFMA.FTZ R105, R64, UR39, -R83 ;  /* 0x0000002740697c23 */ /* 0x001fc20008010853 */
        /* <DEDUP_REMOVED lines=18> */
[----:B------:R-:W-:Y:S02]  /*39e0*/  MUFU.EX2 R6, R6 ;  /* 0x0000000600067308 */ /* 0x000fe40000000800 */
[----:B------:R-:W-:-:S04]  /*39f0*/  FMNMX.FTZ R100, R66, R97, !PT ;  /* 0x0000006142647209 */ /* 0x000fc80007810000 */
[----:B------:R-:W-:Y:S02]  /*3a00*/  FMNMX.FTZ R97, R67, R100, !PT ;  /* 0x0000006443617209 */ /* 0x000fe40007810000 */
[----:B------:R-:W-:Y:S02]  /*3a10*/  MUFU.EX2 R9, R9 ;  /* 0x0000000900097308 */ /* 0x000fe40000000800 */
[----:B------:R-:W-:-:S04]  /*3a20*/  FMNMX.FTZ R100, R70, R97, !PT ;  /* 0x0000006146647209 */ /* 0x000fc80007810000 */
[----:B------:R-:W-:Y:S02]  /*3a30*/  FMNMX.FTZ R97, R71, R100, !PT ;  /* 0x0000006447617209 */ /* 0x000fe40007810000 */
[----:B------:R-:W-:Y:S02]  /*3a40*/  MUFU.EX2 R8, R8 ;  /* 0x0000000800087308 */ /* 0x000fe40000000800 */
[----:B------:R-:W-:-:S04]  /*3a50*/  FMNMX.FTZ R100, R42, R97, !PT ;  /* 0x000000612a647209 */ /* 0x000fc80007810000 */
[----:B------:R-:W-:Y:S02]  /*3a60*/  FMNMX.FTZ R97, R43, R100, !PT ;  /* 0x000000642b617209 */ /* 0x000fe40007810000 */
[----:B------:R-:W0:Y:S02]  /*3a70*/  MUFU.EX2 R13, R13 ;  /* 0x0000000d000d7308 */ /* 0x000e240000000800 */
[----:B------:R-:W-:-:S04]  /*3a80*/  FMNMX.FTZ R100, R46, R97, !PT ;  /* 0x000000612e647209 */ /* 0x000fc80007810000 */
[----:B------:R-:W-:Y:S02]  /*3a90*/  FMNMX.FTZ R61, R47, R100, !PT ;  /* 0x000000642f3d7209 */ /* 0x000fe40007810000 */
[----:B------:R-:W-:Y:S02]  /*3aa0*/  MUFU.EX2 R97, R104 ;  /* 0x0000006800617308 */ /* 0x000fe40000000800 */
[----:B------:R-:W-:-:S04]  /*3ab0*/  FMNMX.FTZ R64, R50, R61, !PT ;  /* 0x0000003d32407209 */ /* 0x000fc80007810000 */
[----:B------:R-:W-:Y:S01]  /*3ac0*/  FMNMX.FTZ R101, R51, R64, !PT ;  /* 0x0000004033657209 */ /* 0x000fe20007810000 */
[----:B------:R-:W-:-:S01]  /*3ad0*/  FFMA.FTZ R64, R72, UR39, -R83 ;  /* 0x0000002748407c23 */ /* 0x000fc20008010853 */
[----:B------:R1:W-:Y:S01]  /*3ae0*/  MUFU.EX2 R61, R105 ;  /* 0x00000069003d7308 */ /* 0x0003e20000000800 */
[----:B0-----:R-:W-:Y:S02]  /*3af0*/  F2FP.SATFINITE.E4M3.F32.PACK_AB_MERGE_C R200, R13, R8, RZ ;  /* 0x000000080dc8723e */ /* 0x001fe400048070ff */
[----:B------:R-:W-:Y:S02]  /*3b00*/  FMNMX.FTZ R72, R54, R101, !PT ;  /* 0x0000006536487209 */ /* 0x000fe40007810000 */
[----:B------:R-:W-:Y:S02]  /*3b10*/  F2FP.SATFINITE.E4M3.F32.PACK_AB_MERGE_C R200, R9, R6, R200 ;  /* 0x0000000609c8723e */ /* 0x000fe400048070c8 */
[----:B------:R-:W-:Y:S01]  /*3b20*/  FMNMX.FTZ R101, R55, R72, !PT ;  /* 0x0000004837657209 */ /* 0x000fe20007810000 */
[----:B------:R-:W-:-:S01]  /*3b30*/  FFMA.FTZ R72, R73, UR39, -R83 ;  /* 0x0000002749487c23 */ /* 0x000fc20008010853 */
[----:B------:R-:W-:Y:S01]  /*3b40*/  FSEL R73, R31, -INF , P2 ;  /* 0xff8000001f497808 */ /* 0x000fe20001000000 */
[----:B------:R-:W-:-:S01]  /*3b50*/  FFMA.FTZ R31, R69, UR39, -R83 ;  /* 0x00000027451f7c23 */ /* 0x000fc20008010853 */
[----:B------:R-:W-:Y:S01]  /*3b60*/  FMNMX.FTZ R100, R26, R101, !PT ;  /* 0x000000651a647209 */ /* 0x000fe20007810000 */
[----:B-1----:R-:W-:-:S01]  /*3b70*/  FFMA.FTZ R105, R68, UR39, -R83 ;  /* 0x0000002744697c23 */ /* 0x002fc20008010853 */
[----:B------:R-:W-:Y:S01]  /*3b80*/  FSEL R69, R34, -INF , P3 ;  /* 0xff80000022457808 */ /* 0x000fe20001800000 */
[----:B------:R-:W-:Y:S01]  /*3b90*/  MUFU.EX2 R10, R10 ;  /* 0x0000000a000a7308 */ /* 0x000fe20000000800 */
[----:B------:R-:W-:-:S02]  /*3ba0*/  FMNMX.FTZ R101, R27, R100, !PT ;  /* 0x000000641b657209 */ /* 0x000fc40007810000 */
[----:B------:R-:W-:Y:S02]  /*3bb0*/  FSEL R68, R38, -INF , P5 ;  /* 0xff80000026447808 */ /* 0x000fe40002800000 */
[----:B------:R-:W-:Y:S02]  /*3bc0*/  FMNMX.FTZ R100, R30, R101, !PT ;  /* 0x000000651e647209 */ /* 0x000fe40007810000 */
[----:B------:R-:W-:Y:S01]  /*3bd0*/  FSEL R101, R39, -INF , P6 ;  /* 0xff80000027657808 */ /* 0x000fe20003000000 */
[----:B------:R-:W-:-:S01]  /*3be0*/  FFMA.FTZ R39, R74, UR39, -R83 ;  /* 0x000000274a277c23 */ /* 0x000fc20008010853 */
[----:B------:R-:W-:Y:S01]  /*3bf0*/  FMNMX.FTZ R34, R73, R100, !PT ;  /* 0x0000006449227209 */ /* 0x000fe20007810000 */
[----:B------:R-:W-:-:S01]  /*3c00*/  FFMA.FTZ R74, R76, UR39, -R83 ;  /* 0x000000274c4a7c23 */ /* 0x000fc20008010853 */
[----:B------:R-:W-:Y:S01]  /*3c10*/  FSEL R100, R35, -INF , P4 ;  /* 0xff80000023647808 */ /* 0x000fe20002000000 */
[----:B------:R-:W-:-:S01]  /*3c20*/  FFMA.FTZ R76, R81, UR39, -R83 ;  /* 0x00000027514c7c23 */ /* 0x000fc20008010853 */
[----:B------:R-:W-:Y:S01]  /*3c30*/  FMNMX.FTZ R35, R69, R34, !PT ;  /* 0x0000002245237209 */ /* 0x000fe20007810000 */
[----:B------:R-:W-:-:S01]  /*3c40*/  FFMA.FTZ R81, R152, UR39, -R83 ;  /* 0x0000002798517c23 */ /* 0x000fc20008010853 */
[----:B------:R-:W-:Y:S01]  /*3c50*/  MUFU.EX2 R34, R105 ;  /* 0x0000006900227308 */ /* 0x000fe20000000800 */
[----:B--2---:R-:W-:-:S02]  /*3c60*/  LOP3.LUT P2, RZ, R153, 0x7f, RZ, 0xc0, !PT ;  /* 0x0000007f99ff7812 */ /* 0x004fc4000784c0ff */
[----:B------:R-:W-:-:S04]  /*3c70*/  FMNMX.FTZ R35, R100, R35, !PT ;  /* 0x0000002364237209 */ /* 0x000fc80007810000 */
[----:B------:R-:W-:Y:S01]  /*3c80*/  FMNMX.FTZ R38, R68, R35, !PT ;  /* 0x0000002344267209 */ /* 0x000fe20007810000 */
[----:B------:R-:W-:Y:S03]  /*3c90*/  MUFU.EX2 R11, R11 ;  /* 0x0000000b000b7308 */ /* 0x000fe60000000800 */
[----:B------:R-:W-:Y:S01]  /*3ca0*/  FMNMX.FTZ R7, R101, R38, !PT ;  /* 0x0000002665077209 */ /* 0x000fe20007810000 */
[--C-:B------:R-:W-:Y:S01]  /*3cb0*/  FFMA.FTZ R38, R65, UR39, -R83.reuse ;  /* 0x0000002741267c23 */ /* 0x100fe20008010853 */
[----:B------:R-:W-:-:S01]  /*3cc0*/  FFMA.FTZ R65, R75, UR39, -R83 ;  /* 0x000000274b417c23 */ /* 0x000fc20008010853 */
[--C-:B------:R-:W-:Y:S01]  /*3cd0*/  FFMA.FTZ R75, R77, UR39, -R83.reuse ;  /* 0x000000274d4b7c23 */ /* 0x100fe20008010853 */
[----:B------:R-:W-:-:S01]  /*3ce0*/  FFMA.FTZ R77, R86, UR39, -R83 ;  /* 0x00000027564d7c23 */ /* 0x000fc20008010853 */
[----:B------:R-:W0:Y:S01]  /*3cf0*/  SHFL.BFLY PT, R104, R7, 0x2, 0x1f ;  /* 0x0c401f0007687f89 */ /* 0x000e2200000e0000 */
[----:B------:R-:W-:-:S01]  /*3d00*/  FFMA.FTZ R83, R82, UR39, -R83 ;  /* 0x0000002752537c23 */ /* 0x000fc20008010853 */
[----:B------:R-:W-:Y:S01]  /*3d10*/  MUFU.EX2 R14, R14 ;  /* 0x0000000e000e7308 */ /* 0x000fe20000000800 */
[----:B------:R-:W-:-:S07]  /*3d20*/  @!P2 VIADD R5, R5, 0x2e840 ;  /* 0x0002e8400505a836 */ /* 0x000fce0000000000 */
[----:B------:R-:W-:Y:S08]  /*3d30*/  MUFU.EX2 R35, R108 ;  /* 0x0000006c00237308 */ /* 0x000ff00000000800 */
[----:B------:R-:W1:Y:S01]  /*3d40*/  MUFU.EX2 R21, R21 ;  /* 0x0000001500157308 */ /* 0x000e620000000800 */
[----:B0-----:R-:W-:-:S07]  /*3d50*/  FMNMX.FTZ R104, R7, R104, !PT ;  /* 0x0000006807687209 */ /* 0x001fce0007810000 */
[----:B------:R0:W-:Y:S01]  /*3d60*/  MUFU.EX2 R41, R113 ;  /* 0x0000007100297308 */ /* 0x0001e20000000800 */
[----:B------:R-:W2:Y:S07]  /*3d70*/  SHFL.BFLY PT, R7, R104, 0x1, 0x1f ;  /* 0x0c201f0068077f89 */ /* 0x000eae00000e0000 */
[----:B------:R-:W-:Y:S01]  /*3d80*/  MUFU.EX2 R12, R12 ;  /* 0x0000000c000c7308 */ /* 0x000fe20000000800 */
[----:B-1----:R-:W-:-:S04]  /*3d90*/  F2FP.SATFINITE.E4M3.F32.PACK_AB_MERGE_C R202, R21, R14, RZ ;  /* 0x0000000e15ca723e */ /* 0x002fc800048070ff */
[----:B------:R-:W-:-:S03]  /*3da0*/  F2FP.SATFINITE.E4M3.F32.PACK_AB_MERGE_C R202, R11, R10, R202 ;  /* 0x0000000a0bca723e */ /* 0x000fc600048070ca */
[----:B------:R-:W-:Y:S08]  /*3db0*/  MUFU.EX2 R15, R15 ;  /* 0x0000000f000f7308 */ /* 0x000ff00000000800 */
[----:B------:R-:W-:Y:S01]  /*3dc0*/  MUFU.EX2 R24, R24 ;  /* 0x0000001800187308 */ /* 0x000fe20000000800 */
[----:B--2---:R-:W-:Y:S01]  /*3dd0*/  FMNMX.FTZ R7, R104, R7, !PT ;  /* 0x0000000768077209 */ /* 0x004fe20007810000 */
[----:B------:R-:W-:-:S03]  /*3de0*/  IMAD.U32 R104, RZ, RZ, UR39 ;  /* 0x00000027ff687e24 */ /* 0x000fc6000f8e00ff */
[C---:B------:R-:W-:Y:S01]  /*3df0*/  FSETP.NEU.FTZ.AND P1, PT, R7.reuse, -INF , PT ;  /* 0xff8000000700780b */ /* 0x040fe20003f3d000 */
[----:B------:R-:W-:-:S02]  /*3e00*/  FFMA.FTZ R104, R7, R104, -8 ;  /* 0xc100000007687423 */ /* 0x000fc40000010068 */
[----:B------:R-:W-:Y:S03]  /*3e10*/  MUFU.EX2 R29, R29 ;  /* 0x0000001d001d7308 */ /* 0x000fe60000000800 */
[----:B------:R-:W-:Y:S02]  /*3e20*/  FSEL R104, R104, RZ, P1 ;  /* 0x000000ff68687208 */ /* 0x000fe40000800000 */
[----:B------:R-:W-:-:S03]  /*3e30*/  PLOP3.LUT P1, PT, PT, PT, UP0, 0x80, 0x0 ;  /* 0x000000000000781c */ /* 0x000fc60003f2f008 */
        /* <DEDUP_REMOVED lines=17> */
[----:B------:R-:W-:-:S01]  /*3f50*/  FADD.FTZ R103, R6, R9 ;  /* 0x0000000906677221 */ /* 0x000fc20000010000 */
[--C-:B------:R-:W-:Y:S01]  /*3f60*/  FFMA.FTZ R125, R151, UR39, -R104.reuse ;  /* 0x00000027977d7c23 */ /* 0x100fe20008010868 */
[----:B------:R-:W-:-:S01]  /*3f70*/  FFMA.FTZ R116, R130, UR39, -R104 ;  /* 0x0000002782747c23 */ /* 0x000fc20008010868 */
[----:B------:R-:W-:Y:S01]  /*3f80*/  FFMA.FTZ R108, R122, UR39, -R104 ;  /* 0x000000277a6c7c23 */ /* 0x000fe20008010868 */
[----:B------:R-:W-:-:S01]  /*3f90*/  FADD.FTZ R128, R8, R103 ;  /* 0x0000006708807221 */ /* 0x000fc20000010000 */
[--C-:B------:R-:W-:Y:S01]  /*3fa0*/  FFMA.FTZ R122, R126, UR39, -R104.reuse ;  /* 0x000000277e7a7c23 */ /* 0x100fe20008010868 */
[----:B------:R-:W-:-:S01]  /*3fb0*/  FFMA.FTZ R126, R110, UR39, -R104 ;  /* 0x000000276e7e7c23 */ /* 0x000fc20008010868 */
[----:B------:R-:W2:Y:S01]  /*3fc0*/  MUFU.EX2 R112, R112 ;  /* 0x0000007000707308 */ /* 0x000ea20000000800 */
[----:B------:R-:W-:-:S01]  /*3fd0*/  FADD.FTZ R103, R13, R128 ;  /* 0x000000800d677221 */ /* 0x000fc20000010000 */
[--C-:B0-----:R-:W-:Y:S01]  /*3fe0*/  FFMA.FTZ R113, R123, UR39, -R104.reuse ;  /* 0x000000277b717c23 */ /* 0x101fe20008010868 */
[----:B------:R-:W-:-:S01]  /*3ff0*/  FFMA.FTZ R110, R114, UR39, -R104 ;  /* 0x00000027726e7c23 */ /* 0x000fc20008010868 */
[--C-:B------:R-:W-:Y:S01]  /*4000*/  FFMA.FTZ R114, R118, UR39, -R104.reuse ;  /* 0x0000002776727c23 */ /* 0x100fe20008010868 */
[----:B------:R-:W-:-:S01]  /*4010*/  FFMA.FTZ R118, R94, UR39, -R104 ;  /* 0x000000275e767c23 */ /* 0x000fc20008010868 */
[----:B------:R-:W-:Y:S01]  /*4020*/  FADD.FTZ R128, R10, R103 ;  /* 0x000000670a807221 */ /* 0x000fe20000010000 */
[----:B------:R-:W-:-:S01]  /*4030*/  FFMA.FTZ R94, R98, UR39, -R104 ;  /* 0x00000027625e7c23 */ /* 0x000fc20008010868 */
[----:B------:R-:W0:Y:S01]  /*4040*/  MUFU.EX2 R117, R117 ;  /* 0x0000007500757308 */ /* 0x000e220000000800 */
[----:B-1----:R-:W-:-:S01]  /*4050*/  FADD.FTZ R131, R82, R105 ;  /* 0x0000006952837221 */ /* 0x002fc20000010000 */
[--C-:B------:R-:W-:Y:S01]  /*4060*/  FFMA.FTZ R98, R102, UR39, -R104.reuse ;  /* 0x0000002766627c23 */ /* 0x100fe20008010868 */
[----:B------:R-:W-:-:S01]  /*4070*/  FFMA.FTZ R102, R58, UR39, -R104 ;  /* 0x000000273a667c23 */ /* 0x000fc20008010868 */
[----:B------:R-:W-:Y:S01]  /*4080*/  @!P2 PRMT R58, RZ, 0x654, R5 ;  /* 0x00000654ff3aa816 */ /* 0x000fe20000000005 */
[----:B------:R-:W-:-:S01]  /*4090*/  FADD.FTZ R103, R11, R128 ;  /* 0x000000800b677221 */ /* 0x000fc20000010000 */
[--C-:B------:R-:W-:Y:S01]  /*40a0*/  FFMA.FTZ R123, R127, UR39, -R104.reuse ;  /* 0x000000277f7b7c23 */ /* 0x100fe20008010868 */
[----:B------:R-:W-:-:S01]  /*40b0*/  FFMA.FTZ R124, R134, UR39, -R104 ;  /* 0x00000027867c7c23 */ /* 0x000fc20008010868 */
[----:B------:R-:W1:Y:S01]  /*40c0*/  MUFU.EX2 R86, R86 ;  /* 0x0000005600567308 */ /* 0x000e620000000800 */
[----:B--2---:R-:W-:-:S01]  /*40d0*/  FADD.FTZ R130, R112, R131 ;  /* 0x0000008370827221 */ /* 0x004fc20000010000 */
[----:B------:R2:W-:Y:S01]  /*40e0*/  @!P2 SYNCS.ARRIVE.TRANS64.RED.A1T0 RZ, [R58+URZ], RZ ;  /* 0x000000ff3affa9a7 */ /* 0x0005e2000810043f */
[----:B------:R-:W-:-:S01]  /*40f0*/  FADD.FTZ R128, R14, R103 ;  /* 0x000000670e807221 */ /* 0x000fc20000010000 */
[--C-:B------:R-:W-:Y:S01]  /*4100*/  FFMA.FTZ R127, R135, UR39, -R104.reuse ;  /* 0x00000027877f7c23 */ /* 0x100fe20008010868 */
[----:B------:R-:W-:-:S01]  /*4110*/  FFMA.FTZ R106, R106, UR39, -R104 ;  /* 0x000000276a6a7c23 */ /* 0x000fc20008010868 */
[--C-:B------:R-:W-:Y:S01]  /*4120*/  FFMA.FTZ R107, R107, UR39, -R104.reuse ;  /* 0x000000276b6b7c23 */ /* 0x100fe20008010868 */
[----:B------:R-:W-:-:S01]  /*4130*/  FFMA.FTZ R66, R66, UR39, -R104 ;  /* 0x0000002742427c23 */ /* 0x000fc20008010868 */
[----:B------:R-:W3:Y:S01]  /*4140*/  MUFU.EX2 R109, R109 ;  /* 0x0000006d006d7308 */ /* 0x000ee20000000800 */
[----:B0-----:R-:W-:-:S01]  /*4150*/  FADD.FTZ R131, R117, R130 ;  /* 0x0000008275837221 */ /* 0x001fc20000010000 */
[--C-:B--2---:R-:W-:Y:S01]  /*4160*/  FFMA.FTZ R58, R59, UR39, -R104.reuse ;  /* 0x000000273b3a7c23 */ /* 0x104fe20008010868 */
[----:B------:R-:W-:-:S01]  /*4170*/  FFMA.FTZ R59, R62, UR39, -R104 ;  /* 0x000000273e3b7c23 */ /* 0x000fc20008010868 */
[----:B------:R-:W-:Y:S01]  /*4180*/  FFMA.FTZ R62, R63, UR39, -R104 ;  /* 0x000000273f3e7c23 */ /* 0x000fe20008010868 */
[----:B------:R-:W-:-:S01]  /*4190*/  FADD.FTZ R63, R21, R128 ;  /* 0x00000080153f7221 */ /* 0x000fc20000010000 */
[--C-:B------:R-:W-:Y:S01]  /*41a0*/  FFMA.FTZ R67, R67, UR39, -R104.reuse ;  /* 0x0000002743437c23 */ /* 0x100fe20008010868 */
[----:B------:R-:W-:-:S01]  /*41b0*/  FFMA.FTZ R90, R90, UR39, -R104 ;  /* 0x000000275a5a7c23 */ /* 0x000fc20008010868 */
[----:B------:R-:W-:Y:S01]  /*41c0*/  MUFU.EX2 R120, R120 ;  /* 0x0000007800787308 */ /* 0x000fe20000000800 */
[----:B-1----:R-:W-:-:S01]  /*41d0*/  FADD.FTZ R130, R86, R131 ;  /* 0x0000008356827221 */ /* 0x002fc20000010000 */
[--C-:B------:R-:W-:Y:S01]  /*41e0*/  FFMA.FTZ R91, R91, UR39, -R104.reuse ;  /* 0x000000275b5b7c23 */ /* 0x100fe20008010868 */
[----:B------:R-:W-:-:S01]  /*41f0*/  FFMA.FTZ R70, R70, UR39, -R104 ;  /* 0x0000002746467c23 */ /* 0x000fc20008010868 */
[--C-:B------:R-:W-:Y:S01]  /*4200*/  FFMA.FTZ R71, R71, UR39, -R104.reuse ;  /* 0x0000002747477c23 */ /* 0x100fe20008010868 */
[----:B------:R-:W-:-:S01]  /*4210*/  FFMA.FTZ R46, R46, UR39, -R104 ;  /* 0x000000272e2e7c23 */ /* 0x000fc20008010868 */
[--C-:B------:R-:W-:Y:S01]  /*4220*/  FFMA.FTZ R47, R47, UR39, -R104.reuse ;  /* 0x000000272f2f7c23 */ /* 0x100fe20008010868 */
[----:B------:R-:W-:-:S01]  /*4230*/  FFMA.FTZ R50, R50, UR39, -R104 ;  /* 0x0000002732327c23 */ /* 0x000fc20008010868 */
[----:B------:R-:W0:Y:S01]  /*4240*/  MUFU.EX2 R125, R125 ;  /* 0x0000007d007d7308 */ /* 0x000e220000000800 */
[----:B---3--:R-:W-:-:S01]  /*4250*/  FADD.FTZ R131, R109, R130 ;  /* 0x000000826d837221 */ /* 0x008fc20000010000 */
[--C-:B------:R-:W-:Y:S01]  /*4260*/  FFMA.FTZ R51, R51, UR39, -R104.reuse ;  /* 0x0000002733337c23 */ /* 0x100fe20008010868 */
[----:B------:R-:W-:-:S01]  /*4270*/  FFMA.FTZ R54, R54, UR39, -R104 ;  /* 0x0000002736367c23 */ /* 0x000fc20008010868 */
[--C-:B------:R-:W-:Y:S01]  /*4280*/  FFMA.FTZ R55, R55, UR39, -R104.reuse ;  /* 0x0000002737377c23 */ /* 0x100fe20008010868 */
[----:B------:R-:W-:-:S01]  /*4290*/  FFMA.FTZ R27, R27, UR39, -R104 ;  /* 0x000000271b1b7c23 */ /* 0x000fc20008010868 */
[--C-:B------:R-:W-:Y:S01]  /*42a0*/  FFMA.FTZ R30, R30, UR39, -R104.reuse ;  /* 0x000000271e1e7c23 */ /* 0x100fe20008010868 */
[----:B------:R-:W-:-:S01]  /*42b0*/  FFMA.FTZ R73, R73, UR39, -R104 ;  /* 0x0000002749497c23 */ /* 0x000fc20008010868 */
[----:B------:R-:W1:Y:S01]  /*42c0*/  MUFU.EX2 R108, R108 ;  /* 0x0000006c006c7308 */ /* 0x000e620000000800 */
[----:B------:R-:W-:-:S01]  /*42d0*/  FFMA.FTZ R69, R69, UR39, -R104 ;  /* 0x0000002745457c23 */ /* 0x000fc20008010868 */
[--C-:B------:R-:W-:Y:S01]  /*42e0*/  FFMA.FTZ R100, R100, UR39, -R104.reuse ;  /* 0x0000002764647c23 */ /* 0x100fe20008010868 */
[----:B------:R-:W-:-:S01]  /*42f0*/  FFMA.FTZ R68, R68, UR39, -R104 ;  /* 0x0000002744447c23 */ /* 0x000fc20008010868 */
[----:B------:R-:W-:Y:S01]  /*4300*/  FFMA.FTZ R101, R101, UR39, -R104 ;  /* 0x0000002765657c23 */ /* 0x000fe20008010868 */
[----:B------:R-:W-:-:S02]  /*4310*/  F2FP.SATFINITE.E4M3.F32.PACK_AB_MERGE_C R204, R29, R24, RZ ;  /* 0x000000181dcc723e */ /* 0x000fc400048070ff */
[----:B------:R-:W-:Y:S01]  /*4320*/  F2FP.SATFINITE.E4M3.F32.PACK_AB_MERGE_C R201, R117, R112, RZ ;  /* 0x0000007075c9723e */ /* 0x000fe200048070ff */
[----:B------:R-:W2:Y:S01]  /*4330*/  MUFU.EX2 R113, R113 ;  /* 0x0000007100717308 */ /* 0x000ea20000000800 */
[----:B0-----:R-:W-:Y:S02]  /*4340*/  F2FP.SATFINITE.E4M3.F32.PACK_AB_MERGE_C R203, R125, R120, RZ ;  /* 0x000000787dcb723e */ /* 0x001fe400048070ff */
[----:B------:R-:W-:Y:S01]  /*4350*/  F2FP.SATFINITE.E4M3.F32.PACK_AB_MERGE_C R201, R105, R82, R201 ;  /* 0x0000005269c9723e */ /* 0x000fe200048070c9 */
[----:B------:R-:W-:Y:S01]  /*4360*/  IMAD.MOV.U32 R82, RZ, RZ, R87 ;  /* 0x000000ffff527224 */ /* 0x000fe200078e0057 */
[----:B------:R-:W-:Y:S01]  /*4370*/  F2FP.SATFINITE.E4M3.F32.PACK_AB_MERGE_C R203, R109, R86, R203 ;  /* 0x000000566dcb723e */ /* 0x000fe200048070cb */
[----:B------:R-:W-:Y:S01]  /*4380*/  IMAD.MOV.U32 R86, RZ, RZ, R87 ;  /* 0x000000ffff567224 */ /* 0x000fe200078e0057 */
[----:B------:R-:W-:Y:S01]  /*4390*/  F2FP.SATFINITE.E4M3.F32.PACK_AB_MERGE_C R204, R15, R12, R204 ;  /* 0x0000000c0fcc723e */ /* 0x000fe200048070cc */
[----:B------:R-:W0:Y:S08]  /*43a0*/  MUFU.EX2 R122, R122 ;  /* 0x0000007a007a7308 */ /* 0x000e300000000800 */
[----:B------:R3:W-:Y:S08]  /*43b0*/  MUFU.EX2 R5, R102 ;  /* 0x0000006600057308 */ /* 0x0007f00000000800 */
[----:B------:R-:W4:Y:S01]  /*43c0*/  MUFU.EX2 R123, R123 ;  /* 0x0000007b007b7308 */ /* 0x000f220000000800 */
[----:B---3--:R-:W-:-:S04]  /*43d0*/  FADD.FTZ R102, R120, R131 ;  /* 0x0000008378667221 */ /* 0x008fc80000010000 */
[----:B------:R-:W-:Y:S01]  /*43e0*/  FADD.FTZ R103, R125, R102 ;  /* 0x000000667d677221 */ /* 0x000fe20000010000 */
[----:B------:R-:W-:-:S01]  /*43f0*/  FADD.FTZ R102, R12, R63 ;  /* 0x0000003f0c667221 */ /* 0x000fc20000010000 */
[----:B------:R-:W-:Y:S01]  /*4400*/  FFMA.FTZ R63, R42, UR39, -R104 ;  /* 0x000000272a3f7c23 */ /* 0x000fe20008010868 */
[----:B------:R-:W3:Y:S01]  /*4410*/  MUFU.EX2 R116, R116 ;  /* 0x0000007400747308 */ /* 0x000ee20000000800 */
[----:B-1----:R-:W-:-:S01]  /*4420*/  FADD.FTZ R128, R108, R103 ;  /* 0x000000676c807221 */ /* 0x002fc20000010000 */
[----:B------:R-:W-:Y:S01]  /*4430*/  FADD.FTZ R103, R15, R102 ;  /* 0x000000660f677221 */ /* 0x000fe20000010000 */
[----:B------:R-:W-:-:S02]  /*4440*/  FFMA.FTZ R102, R43, UR39, -R104 ;  /* 0x000000272b667c23 */ /* 0x000fc40008010868 */
[----:B--2---:R-:W-:Y:S01]  /*4450*/  FADD.FTZ R131, R113, R128 ;  /* 0x0000008071837221 */ /* 0x004fe20000010000 */
[----:B------:R-:W-:-:S01]  /*4460*/  FADD.FTZ R42, R24, R103 ;  /* 0x00000067182a7221 */ /* 0x000fc20000010000 */
[----:B------:R-:W-:Y:S01]  /*4470*/  IMAD.MOV.U32 R24, RZ, RZ, R87 ;  /* 0x000000ffff187224 */ /* 0x000fe200078e0057 */
[----:B------:R-:W1:Y:S01]  /*4480*/  MUFU.EX2 R25, R25 ;  /* 0x0000001900197308 */ /* 0x000e620000000800 */
[----:B0-----:R-:W-:-:S01]  /*4490*/  FADD.FTZ R128, R122, R131 ;  /* 0x000000837a807221 */ /* 0x001fc20000010000 */
[----:B------:R-:W-:Y:S01]  /*44a0*/  FADD.FTZ R43, R29, R42 ;  /* 0x0000002a1d2b7221 */ /* 0x000fe20000010000 */
[----:B----4-:R-:W-:-:S02]  /*44b0*/  F2FP.SATFINITE.E4M3.F32.PACK_AB_MERGE_C R205, R123, R122, RZ ;  /* 0x0000007a7bcd723e */ /* 0x010fc400048070ff */
[----:B------:R-:W-:Y:S01]  /*44c0*/  FADD.FTZ R103, R123, R128 ;  /* 0x000000807b677221 */ /* 0x000fe20000010000 */
[----:B------:R-:W-:-:S01]  /*44d0*/  FADD.FTZ R128, R20, R43 ;  /* 0x0000002b14807221 */ /* 0x000fc20000010000 */
[----:B------:R-:W-:Y:S01]  /*44e0*/  F2FP.SATFINITE.E4M3.F32.PACK_AB_MERGE_C R205, R113, R108, R205 ;  /* 0x0000006c71cd723e */ /* 0x000fe200048070cd */
[----:B------:R-:W0:Y:S01]  /*44f0*/  MUFU.EX2 R121, R121 ;  /* 0x0000007900797308 */ /* 0x000e220000000800 */
[----:B---3--:R-:W-:-:S07]  /*4500*/  FADD.FTZ R130, R116, R103 ;  /* 0x0000006774827221 */ /* 0x008fce0000010000 */
        /* <DEDUP_REMOVED lines=8> */
[----:B------:R-:W-:Y:S01]  /*4590*/  MUFU.EX2 R32, R32 ;  /* 0x0000002000207308 */ /* 0x000fe20000000800 */
[----:B0-----:R-:W-:-:S01]  /*45a0*/  FADD.FTZ R103, R33, R128 ;  /* 0x0000008021677221 */ /* 0x001fc20000010000 */
[----:B------:R-:W-:Y:S01]  /*45b0*/  F2FP.SATFINITE.E4M3.F32.PACK_AB_MERGE_C R206, R33, R28, RZ ;  /* 0x0000001c21ce723e */ /* 0x000fe200048070ff */
[--C-:B------:R-:W-:Y:S02]  /*45c0*/  IMAD.MOV.U32 R33, RZ, RZ, R87.reuse ;  /* 0x000000ffff217224 */ /* 0x100fe400078e0057 */
[--C-:B------:R-:W-:Y:S01]  /*45d0*/  IMAD.MOV.U32 R28, RZ, RZ, R87.reuse ;  /* 0x000000ffff1c7224 */ /* 0x100fe200078e0057 */
[----:B------:R-:W-:Y:S01]  /*45e0*/  F2FP.SATFINITE.E4M3.F32.PACK_AB_MERGE_C R206, R25, R20, R206 ;  /* 0x0000001419ce723e */ /* 0x000fe200048070ce */
[----:B------:R-:W-:Y:S01]  /*45f0*/  IMAD.MOV.U32 R25, RZ, RZ, R87 ;  /* 0x000000ffff197224 */ /* 0x000fe200078e0057 */
[----:B------:R-:W0:Y:S01]  /*4600*/  MUFU.EX2 R106, R106 ;  /* 0x0000006a006a7308 */ /* 0x000e220000000800 */
[----:B--2---:R-:W-:-:S01]  /*4610*/  FADD.FTZ R131, R127, R130 ;  /* 0x000000827f837221 */ /* 0x004fc20000010000 */
[----:B------:R-:W-:-:S04]  /*4620*/  F2FP.SATFINITE.E4M3.F32.PACK_AB_MERGE_C R207, R127, R124, RZ ;  /* 0x0000007c7fcf723e */ /* 0x000fc800048070ff */
[----:B------:R-:W-:Y:S02]  /*4630*/  F2FP.SATFINITE.E4M3.F32.PACK_AB_MERGE_C R207, R121, R116, R207 ;  /* 0x0000007479cf723e */ /* 0x000fe400048070cf */
[----:B------:R-:W-:Y:S08]  /*4640*/  MUFU.EX2 R107, R107 ;  /* 0x0000006b006b7308 */ /* 0x000ff00000000800 */
[----:B------:R-:W-:Y:S01]  /*4650*/  MUFU.EX2 R40, R40 ;  /* 0x0000002800287308 */ /* 0x000fe20000000800 */
[----:B0-----:R-:W-:-:S07]  /*4660*/  FADD.FTZ R128, R106, R131 ;  /* 0x000000836a807221 */ /* 0x001fce0000010000 */
[----:B------:R-:W-:Y:S08]  /*4670*/  MUFU.EX2 R126, R126 ;  /* 0x0000007e007e7308 */ /* 0x000ff00000000800 */
[----:B------:R-:W0:Y:S08]  /*4680*/  MUFU.EX2 R45, R45 ;  /* 0x0000002d002d7308 */ /* 0x000e300000000800 */
[----:B------:R-:W1:Y:S08]  /*4690*/  MUFU.EX2 R129, R129 ;  /* 0x0000008100817308 */ /* 0x000e700000000800 */
[----:B------:R2:W-:Y:S01]  /*46a0*/  MUFU.EX2 R42, R66 ;  /* 0x00000042002a7308 */ /* 0x0005e20000000800 */
[----:B0-----:R-:W-:-:S04]  /*46b0*/  F2FP.SATFINITE.E4M3.F32.PACK_AB_MERGE_C R208, R45, R40, RZ ;  /* 0x000000282dd0723e */ /* 0x001fc800048070ff */
[----:B------:R-:W-:-:S03]  /*46c0*/  F2FP.SATFINITE.E4M3.F32.PACK_AB_MERGE_C R208, R37, R32, R208 ;  /* 0x0000002025d0723e */ /* 0x000fc600048070d0 */
[----:B------:R-:W-:Y:S01]  /*46d0*/  MUFU.EX2 R36, R36 ;  /* 0x0000002400247308 */ /* 0x000fe20000000800 */
[----:B--2---:R-:W-:-:S01]  /*46e0*/  FFMA.FTZ R66, R26, UR39, -R104 ;  /* 0x000000271a427c23 */ /* 0x004fc20008010868 */
[----:B------:R-:W-:Y:S01]  /*46f0*/  FADD.FTZ R26, R32, R103 ;  /* 0x00000067201a7221 */ /* 0x000fe20000010000 */
[----:B------:R-:W-:-:S01]  /*4700*/  FADD.FTZ R103, R107, R128 ;  /* 0x000000806b677221 */ /* 0x000fc20000010000 */
[----:B-1----:R-:W-:Y:S01]  /*4710*/  F2FP.SATFINITE.E4M3.F32.PACK_AB_MERGE_C R209, R129, R126, RZ ;  /* 0x0000007e81d1723e */ /* 0x002fe200048070ff */
[----:B------:R-:W-:Y:S02]  /*4720*/  IMAD.MOV.U32 R32, RZ, RZ, R87 ;  /* 0x000000ffff207224 */ /* 0x000fe400078e0057 */
[----:B------:R-:W-:Y:S01]  /*4730*/  FADD.FTZ R128, R126, R103 ;  /* 0x000000677e807221 */ /* 0x000fe20000010000 */
[----:B------:R-:W0:Y:S01]  /*4740*/  MUFU.EX2 R110, R110 ;  /* 0x0000006e006e7308 */ /* 0x000e220000000800 */
[----:B------:R-:W-:Y:S02]  /*4750*/  F2FP.SATFINITE.E4M3.F32.PACK_AB_MERGE_C R209, R107, R106, R209 ;  /* 0x0000006a6bd1723e */ /* 0x000fe400048070d1 */
[----:B------:R-:W-:-:S05]  /*4760*/  FADD.FTZ R103, R129, R128 ;  /* 0x0000008081677221 */ /* 0x000fca0000010000 */
[----:B------:R1:W-:Y:S08]  /*4770*/  MUFU.EX2 R43, R67 ;  /* 0x00000043002b7308 */ /* 0x0003f00000000800 */
[----:B------:R-:W2:Y:S01]  /*4780*/  MUFU.EX2 R111, R111 ;  /* 0x0000006f006f7308 */ /* 0x000ea20000000800 */
[----:B-1----:R-:W-:-:S01]  /*4790*/  FADD.FTZ R67, R37, R26 ;  /* 0x0000001a25437221 */ /* 0x002fc20000010000 */
[----:B0-----:R-:W-:Y:S01]  /*47a0*/  FADD.FTZ R8, R110, R103 ;  /* 0x000000676e087221 */ /* 0x001fe20000010000 */
[----:B------:R-:W-:-:S02]  /*47b0*/  IMAD.MOV.U32 R37, RZ, RZ, R87 ;  /* 0x000000ffff257224 */ /* 0x000fc400078e0057 */
[----:B------:R-:W-:Y:S01]  /*47c0*/  FADD.FTZ R26, R40, R67 ;  /* 0x00000043281a7221 */ /* 0x000fe20000010000 */
[----:B------:R-:W-:Y:S02]  /*47d0*/  IMAD.MOV.U32 R40, RZ, RZ, R87 ;  /* 0x000000ffff287224 */ /* 0x000fe400078e0057 */
[----:B------:R-:W0:Y:S01]  /*47e0*/  MUFU.EX2 R52, R52 ;  /* 0x0000003400347308 */ /* 0x000e220000000800 */
[----:B------:R-:W-:-:S01]  /*47f0*/  FADD.FTZ R67, R45, R26 ;  /* 0x0000001a2d437221 */ /* 0x000fc20000010000 */
[----:B------:R-:W-:-:S03]  /*4800*/  IMAD.MOV.U32 R45, RZ, RZ, R87 ;  /* 0x000000ffff2d7224 */ /* 0x000fc600078e0057 */
[----:B------:R-:W-:Y:S01]  /*4810*/  FADD.FTZ R104, R36, R67 ;  /* 0x0000004324687221 */ /* 0x000fe20000010000 */
[----:B------:R-:W-:Y:S02]  /*4820*/  IMAD.MOV.U32 R67, RZ, RZ, R87 ;  /* 0x000000ffff437224 */ /* 0x000fe400078e0057 */
[----:B------:R-:W1:Y:S01]  /*4830*/  MUFU.EX2 R114, R114 ;  /* 0x0000007200727308 */ /* 0x000e620000000800 */
[----:B------:R-:W-:-:S01]  /*4840*/  FADD.FTZ R21, R41, R104 ;  /* 0x0000006829157221 */ /* 0x000fc20000010000 */
[----:B--2---:R-:W-:-:S06]  /*4850*/  FADD.FTZ R29, R111, R8 ;  /* 0x000000086f1d7221 */ /* 0x004fcc0000010000 */
[----:B------:R-:W2:Y:S01]  /*4860*/  MUFU.EX2 R79, R79 ;  /* 0x0000004f004f7308 */ /* 0x000ea20000000800 */
[----:B0-----:R-:W-:-:S07]  /*4870*/  FADD.FTZ R8, R52, R21 ;  /* 0x0000001534087221 */ /* 0x001fce0000010000 */
[----:B------:R-:W0:Y:S01]  /*4880*/  MUFU.EX2 R115, R115 ;  /* 0x0000007300737308 */ /* 0x000e220000000800 */
[----:B-1----:R-:W-:-:S07]  /*4890*/  FADD.FTZ R14, R114, R29 ;  /* 0x0000001d720e7221 */ /* 0x002fce0000010000 */
[----:B------:R-:W1:Y:S01]  /*48a0*/  MUFU.EX2 R44, R44 ;  /* 0x0000002c002c7308 */ /* 0x000e620000000800 */
[----:B--2---:R-:W-:-:S01]  /*48b0*/  FADD.FTZ R21, R79, R8 ;  /* 0x000000084f157221 */ /* 0x004fc20000010000 */
[----:B------:R-:W-:Y:S01]  /*48c0*/  F2FP.SATFINITE.E4M3.F32.PACK_AB_MERGE_C R52, R79, R52, RZ ;  /* 0x000000344f34723e */ /* 0x000fe200048070ff */
[----:B------:R-:W-:-:S03]  /*48d0*/  IMAD.MOV.U32 R79, RZ, RZ, R87 ;  /* 0x000000ffff4f7224 */ /* 0x000fc600078e0057 */
        /* <DEDUP_REMOVED lines=21> */
[----:B------:R-:W-:-:S03]  /*4a30*/  F2FP.SATFINITE.E4M3.F32.PACK_AB_MERGE_C R89, R92, R89, RZ ;  /* 0x000000595c59723e */ /* 0x000fc600048070ff */
[----:B------:R-:W-:Y:S01]  /*4a40*/  FADD.FTZ R29, R85, R14 ;  /* 0x0000000e551d7221 */ /* 0x000fe20000010000 */
[----:B------:R-:W-:Y:S01]  /*4a50*/  F2FP.SATFINITE.E4M3.F32.PACK_AB_MERGE_C R212, R49, R44, R89 ;  /* 0x0000002c31d4723e */ /* 0x000fe20004807059 */
[----:B------:R-:W-:Y:S01]  /*4a60*/  IMAD.MOV.U32 R49, RZ, RZ, R87 ;  /* 0x000000ffff317224 */ /* 0x000fe200078e0057 */
[----:B------:R-:W0:Y:S01]  /*4a70*/  MUFU.EX2 R88, R88 ;  /* 0x0000005800587308 */ /* 0x000e220000000800 */
[----:B-1----:R-:W-:-:S01]  /*4a80*/  FADD.FTZ R21, R119, R8 ;  /* 0x0000000877157221 */ /* 0x002fc20000010000 */
[----:B------:R-:W-:Y:S01]  /*4a90*/  F2FP.SATFINITE.E4M3.F32.PACK_AB_MERGE_C R118, R119, R118, RZ ;  /* 0x000000767776723e */ /* 0x000fe200048070ff */
[----:B------:R-:W-:-:S03]  /*4aa0*/  IMAD.MOV.U32 R44, RZ, RZ, R87 ;  /* 0x000000ffff2c7224 */ /* 0x000fc600078e0057 */
[----:B------:R-:W-:Y:S02]  /*4ab0*/  F2FP.SATFINITE.E4M3.F32.PACK_AB_MERGE_C R213, R91, R90, R118 ;  /* 0x0000005a5bd5723e */ /* 0x000fe40004807076 */
[----:B------:R-:W1:Y:S01]  /*4ac0*/  MUFU.EX2 R95, R95 ;  /* 0x0000005f005f7308 */ /* 0x000e620000000800 */
[----:B--2---:R-:W-:-:S07]  /*4ad0*/  FADD.FTZ R8, R94, R21 ;  /* 0x000000155e087221 */ /* 0x004fce0000010000 */
[----:B------:R-:W2:Y:S01]  /*4ae0*/  MUFU.EX2 R98, R98 ;  /* 0x0000006200627308 */ /* 0x000ea20000000800 */
[----:B0-----:R-:W-:-:S01]  /*4af0*/  FADD.FTZ R14, R88, R29 ;  /* 0x0000001d580e7221 */ /* 0x001fc20000010000 */
[----:B------:R-:W-:-:S03]  /*4b00*/  IMAD.MOV.U32 R29, RZ, RZ, R87 ;  /* 0x000000ffff1d7224 */ /* 0x000fc600078e0057 */
[----:B------:R-:W-:-:S03]  /*4b10*/  FADD.FTZ R21, R93, R14 ;  /* 0x0000000e5d157221 */ /* 0x000fc60000010000 */
[----:B------:R-:W0:Y:S01]  /*4b20*/  MUFU.EX2 R96, R96 ;  /* 0x0000006000607308 */ /* 0x000e220000000800 */
[----:B-1----:R-:W-:-:S07]  /*4b30*/  FADD.FTZ R9, R95, R8 ;  /* 0x000000085f097221 */ /* 0x002fce0000010000 */
[----:B------:R-:W1:Y:S01]  /*4b40*/  MUFU.EX2 R99, R99 ;  /* 0x0000006300637308 */ /* 0x000e620000000800 */
[----:B--2---:R-:W-:-:S07]  /*4b50*/  FADD.FTZ R6, R98, R9 ;  /* 0x0000000962067221 */ /* 0x004fce0000010000 */
[----:B------:R-:W2:Y:S01]  /*4b60*/  MUFU.EX2 R56, R56 ;  /* 0x0000003800387308 */ /* 0x000ea20000000800 */
[----:B0-----:R-:W-:-:S01]  /*4b70*/  FADD.FTZ R21, R96, R21 ;  /* 0x0000001560157221 */ /* 0x001fc20000010000 */
[----:B------:R-:W-:-:S04]  /*4b80*/  F2FP.SATFINITE.E4M3.F32.PACK_AB_MERGE_C R93, R96, R93, RZ ;  /* 0x0000005d605d723e */ /* 0x000fc800048070ff */
[----:B------:R-:W-:Y:S01]  /*4b90*/  F2FP.SATFINITE.E4M3.F32.PACK_AB_MERGE_C R214, R88, R85, R93 ;  /* 0x0000005558d6723e */ /* 0x000fe2000480705d */
[----:B------:R-:W-:Y:S01]  /*4ba0*/  IMAD.MOV.U32 R85, RZ, RZ, R87 ;  /* 0x000000ffff557224 */ /* 0x000fe200078e0057 */
[----:B------:R-:W0:Y:S01]  /*4bb0*/  MUFU.EX2 R57, R57 ;  /* 0x0000003900397308 */ /* 0x000e220000000800 */
[----:B-1----:R-:W-:-:S01]  /*4bc0*/  FADD.FTZ R6, R99, R6 ;  /* 0x0000000663067221 */ /* 0x002fc20000010000 */
[----:B------:R-:W-:-:S03]  /*4bd0*/  F2FP.SATFINITE.E4M3.F32.PACK_AB_MERGE_C R98, R99, R98, RZ ;  /* 0x000000626362723e */ /* 0x000fc600048070ff */
[----:B------:R-:W-:Y:S01]  /*4be0*/  FADD.FTZ R9, R5, R6 ;  /* 0x0000000605097221 */ /* 0x000fe20000010000 */
[----:B------:R-:W-:Y:S02]  /*4bf0*/  F2FP.SATFINITE.E4M3.F32.PACK_AB_MERGE_C R215, R95, R94, R98 ;  /* 0x0000005e5fd7723e */ /* 0x000fe40004807062 */
        /* <DEDUP_REMOVED lines=8> */
[----:B------:R-:W-:-:S03]  /*4c80*/  F2FP.SATFINITE.E4M3.F32.PACK_AB_MERGE_C R60, R97, R60, RZ ;  /* 0x0000003c613c723e */ /* 0x000fc600048070ff */
[----:B------:R-:W-:Y:S01]  /*4c90*/  FADD.FTZ R8, R97, R8 ;  /* 0x0000000861087221 */ /* 0x000fe20000010000 */
[----:B------:R-:W-:Y:S01]  /*4ca0*/  F2FP.SATFINITE.E4M3.F32.PACK_AB_MERGE_C R216, R57, R56, R60 ;  /* 0x0000003839d8723e */ /* 0x000fe2000480703c */
[----:B------:R-:W-:Y:S01]  /*4cb0*/  IMAD.MOV.U32 R60, RZ, RZ, R87 ;  /* 0x000000ffff3c7224 */ /* 0x000fe200078e0057 */
[----:B------:R-:W2:Y:S01]  /*4cc0*/  MUFU.EX2 R64, R64 ;  /* 0x0000004000407308 */ /* 0x000ea20000000800 */
[----:B0-----:R-:W-:-:S01]  /*4cd0*/  FADD.FTZ R9, R59, R6 ;  /* 0x000000063b097221 */ /* 0x001fc20000010000 */
[----:B------:R-:W-:Y:S01]  /*4ce0*/  FADD.FTZ R11, R61, R8 ;  /* 0x000000083d0b7221 */ /* 0x000fe20000010000 */
[--C-:B------:R-:W-:Y:S02]  /*4cf0*/  IMAD.MOV.U32 R57, RZ, RZ, R87.reuse ;  /* 0x000000ffff397224 */ /* 0x100fe400078e0057 */
[----:B------:R-:W-:-:S03]  /*4d00*/  IMAD.MOV.U32 R56, RZ, RZ, R87 ;  /* 0x000000ffff387224 */ /* 0x000fc600078e0057 */
[----:B------:R-:W0:Y:S01]  /*4d10*/  MUFU.EX2 R72, R72 ;  /* 0x0000004800487308 */ /* 0x000e220000000800 */
[----:B-1----:R-:W-:-:S01]  /*4d20*/  FADD.FTZ R9, R62, R9 ;  /* 0x000000093e097221 */ /* 0x002fc20000010000 */
[----:B------:R-:W-:Y:S01]  /*4d30*/  F2FP.SATFINITE.E4M3.F32.PACK_AB_MERGE_C R59, R62, R59, RZ ;  /* 0x0000003b3e3b723e */ /* 0x000fe200048070ff */
[----:B------:R-:W-:Y:S02]  /*4d40*/  IMAD.MOV.U32 R62, RZ, RZ, R87 ;  /* 0x000000ffff3e7224 */ /* 0x000fe400078e0057 */
[----:B------:R-:W-:Y:S01]  /*4d50*/  FADD.FTZ R6, R42, R9 ;  /* 0x000000092a067221 */ /* 0x000fe20000010000 */
[----:B------:R-:W-:Y:S01]  /*4d60*/  F2FP.SATFINITE.E4M3.F32.PACK_AB_MERGE_C R217, R58, R5, R59 ;  /* 0x000000053ad9723e */ /* 0x000fe2000480703b */
[----:B------:R-:W-:Y:S01]  /*4d70*/  IMAD.MOV.U32 R59, RZ, RZ, R87 ;  /* 0x000000ffff3b7224 */ /* 0x000fe200078e0057 */
[----:B------:R-:W1:Y:S01]  /*4d80*/  MUFU.EX2 R70, R70 ;  /* 0x0000004600467308 */ /* 0x000e620000000800 */
[----:B--2---:R-:W-:-:S01]  /*4d90*/  FADD.FTZ R11, R64, R11 ;  /* 0x0000000b400b7221 */ /* 0x004fc20000010000 */
[----:B------:R-:W-:Y:S01]  /*4da0*/  FADD.FTZ R9, R43, R6 ;  /* 0x000000062b097221 */ /* 0x000fe20000010000 */
[----:B------:R-:W-:-:S05]  /*4db0*/  IMAD.MOV.U32 R58, RZ, RZ, R87 ;  /* 0x000000ffff3a7224 */ /* 0x000fca00078e0057 */
        /* <DEDUP_REMOVED lines=8> */
[----:B------:R-:W-:-:S01]  /*4e40*/  FADD.FTZ R6, R34, R31 ;  /* 0x0000001f22067221 */ /* 0x000fc20000010000 */
[----:B------:R-:W-:Y:S01]  /*4e50*/  IMAD.MOV.U32 R72, RZ, RZ, R87 ;  /* 0x000000ffff487224 */ /* 0x000fe200078e0057 */
[----:B------:R-:W2:Y:S01]  /*4e60*/  MUFU.EX2 R13, R102 ;  /* 0x00000066000d7308 */ /* 0x000ea20000000800 */
[C---:B0-----:R-:W-:Y:S01]  /*4e70*/  F2FP.SATFINITE.E4M3.F32.PACK_AB_MERGE_C R70, R71.reuse, R70, RZ ;  /* 0x000000464746723e */ /* 0x041fe200048070ff */
[----:B------:R-:W-:Y:S01]  /*4e80*/  FADD.FTZ R71, R71, R8 ;  /* 0x0000000847477221 */ /* 0x000fe20000010000 */
[----:B------:R-:W-:-:S01]  /*4e90*/  FADD.FTZ R9, R35, R6 ;  /* 0x0000000623097221 */ /* 0x000fc20000010000 */
[--C-:B------:R-:W-:Y:S01]  /*4ea0*/  IMAD.MOV.U32 R64, RZ, RZ, R87.reuse ;  /* 0x000000ffff407224 */ /* 0x100fe200078e0057 */
        /* <DEDUP_REMOVED lines=10> */
[--C-:B------:R-:W-:Y:S02]  /*4f50*/  IMAD.MOV.U32 R42, RZ, RZ, R87.reuse ;  /* 0x000000ffff2a7224 */ /* 0x100fe400078e0057 */
[----:B------:R-:W-:-:S02]  /*4f60*/  IMAD.MOV.U32 R31, RZ, RZ, R87 ;  /* 0x000000ffff1f7224 */ /* 0x000fc400078e0057 */
        /* <DEDUP_REMOVED lines=22> */
[----:B------:R-:W-:-:S06]  /*50d0*/  IMAD.MOV.U32 R47, RZ, RZ, R87 ;  /* 0x000000ffff2f7224 */ /* 0x000fcc00078e0057 */
        /* <DEDUP_REMOVED lines=10> */
[----:B------:R-:W-:Y:S01]  /*5180*/  F2FP.SATFINITE.E4M3.F32.PACK_AB_MERGE_C R74, R53, R74, RZ ;  /* 0x0000004a354a723e */ /* 0x000fe200048070ff */
[----:B------:R-:W-:-:S03]  /*5190*/  IMAD.MOV.U32 R53, RZ, RZ, R87 ;  /* 0x000000ffff357224 */ /* 0x000fc600078e0057 */
[----:B------:R-:W-:Y:S01]  /*51a0*/  F2FP.SATFINITE.E4M3.F32.PACK_AB_MERGE_C R222, R65, R48, R74 ;  /* 0x0000003041de723e */ /* 0x000fe2000480704a */
[--C-:B------:R-:W-:Y:S01]  /*51b0*/  IMAD.MOV.U32 R74, RZ, RZ, R87.reuse ;  /* 0x000000ffff4a7224 */ /* 0x100fe200078e0057 */
[----:B------:R-:W1:Y:S01]  /*51c0*/  MUFU.EX2 R66, R66 ;  /* 0x0000004200427308 */ /* 0x000e620000000800 */
[C---:B--2---:R-:W-:Y:S01]  /*51d0*/  F2FP.SATFINITE.E4M3.F32.PACK_AB_MERGE_C R54, R55.reuse, R54, RZ ;  /* 0x000000363736723e */ /* 0x044fe200048070ff */
[----:B------:R-:W-:Y:S01]  /*51e0*/  FADD.FTZ R55, R55, R8 ;  /* 0x0000000837377221 */ /* 0x000fe20000010000 */
[--C-:B------:R-:W-:Y:S02]  /*51f0*/  IMAD.MOV.U32 R65, RZ, RZ, R87.reuse ;  /* 0x000000ffff417224 */ /* 0x100fe400078e0057 */
[----:B------:R-:W-:Y:S01]  /*5200*/  F2FP.SATFINITE.E4M3.F32.PACK_AB_MERGE_C R223, R51, R50, R54 ;  /* 0x0000003233df723e */ /* 0x000fe20004807036 */
[----:B------:R-:W-:Y:S02]  /*5210*/  IMAD.MOV.U32 R54, RZ, RZ, R87 ;  /* 0x000000ffff367224 */ /* 0x000fe400078e0057 */
[----:B------:R-:W2:Y:S01]  /*5220*/  MUFU.EX2 R76, R76 ;  /* 0x0000004c004c7308 */ /* 0x000ea20000000800 */
[----:B0-----:R-:W-:-:S01]  /*5230*/  FADD.FTZ R5, R75, R6 ;  /* 0x000000064b057221 */ /* 0x001fc20000010000 */
[----:B------:R-:W-:-:S02]  /*5240*/  IMAD.MOV.U32 R51, RZ, RZ, R87 ;  /* 0x000000ffff337224 */ /* 0x000fc400078e0057 */
[--C-:B------:R-:W-:Y:S02]  /*5250*/  IMAD.MOV.U32 R50, RZ, RZ, R87.reuse ;  /* 0x000000ffff327224 */ /* 0x100fe400078e0057 */
[----:B------:R-:W-:Y:S02]  /*5260*/  IMAD.MOV.U32 R48, RZ, RZ, R87 ;  /* 0x000000ffff307224 */ /* 0x000fe400078e0057 */
[----:B------:R-:W0:Y:S01]  /*5270*/  MUFU.EX2 R27, R27 ;  /* 0x0000001b001b7308 */ /* 0x000e220000000800 */
[----:B-1----:R-:W-:-:S01]  /*5280*/  FADD.FTZ R6, R66, R55 ;  /* 0x0000003742067221 */ /* 0x002fc20000010000 */
[----:B------:R-:W-:-:S06]  /*5290*/  IMAD.MOV.U32 R55, RZ, RZ, R87 ;  /* 0x000000ffff377224 */ /* 0x000fcc00078e0057 */
        /* <DEDUP_REMOVED lines=12> */
[----:B------:R-:W-:Y:S02]  /*5360*/  IMAD.MOV.U32 R77, RZ, RZ, R87 ;  /* 0x000000ffff4d7224 */ /* 0x000fe400078e0057 */
[----:B------:R-:W0:Y:S01]  /*5370*/  MUFU.EX2 R69, R69 ;  /* 0x0000004500457308 */ /* 0x000e220000000800 */
[----:B-1----:R-:W-:-:S01]  /*5380*/  FADD.FTZ R6, R73, R6 ;  /* 0x0000000649067221 */ /* 0x002fc20000010000 */
[----:B------:R-:W-:Y:S01]  /*5390*/  F2FP.SATFINITE.E4M3.F32.PACK_AB_MERGE_C R30, R73, R30, RZ ;  /* 0x0000001e491e723e */ /* 0x000fe200048070ff */
[--C-:B------:R-:W-:Y:S02]  /*53a0*/  IMAD.MOV.U32 R76, RZ, RZ, R87.reuse ;  /* 0x000000ffff4c7224 */ /* 0x100fe400078e0057 */
[--C-:B------:R-:W-:Y:S01]  /*53b0*/  IMAD.MOV.U32 R75, RZ, RZ, R87.reuse ;  /* 0x000000ffff4b7224 */ /* 0x100fe200078e0057 */
[----:B------:R-:W-:Y:S01]  /*53c0*/  F2FP.SATFINITE.E4M3.F32.PACK_AB_MERGE_C R225, R27, R66, R30 ;  /* 0x000000421be1723e */ /* 0x000fe2000480701e */
[----:B------:R-:W-:Y:S01]  /*53d0*/  IMAD.MOV.U32 R73, RZ, RZ, R87 ;  /* 0x000000ffff497224 */ /* 0x000fe200078e0057 */
[----:B------:R-:W1:Y:S01]  /*53e0*/  MUFU.EX2 R78, R78 ;  /* 0x0000004e004e7308 */ /* 0x000e620000000800 */
[----:B--2---:R-:W-:-:S01]  /*53f0*/  FADD.FTZ R5, R81, R84 ;  /* 0x0000005451057221 */ /* 0x004fc20000010000 */
[----:B------:R-:W-:-:S02]  /*5400*/  IMAD.MOV.U32 R84, RZ, RZ, R87 ;  /* 0x000000ffff547224 */ /* 0x000fc400078e0057 */
[--C-:B------:R-:W-:Y:S02]  /*5410*/  IMAD.MOV.U32 R66, RZ, RZ, R87.reuse ;  /* 0x000000ffff427224 */ /* 0x100fe400078e0057 */
[----:B------:R-:W-:Y:S02]  /*5420*/  IMAD.MOV.U32 R30, RZ, RZ, R87 ;  /* 0x000000ffff1e7224 */ /* 0x000fe400078e0057 */
[----:B------:R-:W2:Y:S01]  /*5430*/  MUFU.EX2 R100, R100 ;  /* 0x0000006400647308 */ /* 0x000ea20000000800 */
[----:B0-----:R-:W-:-:S01]  /*5440*/  FADD.FTZ R9, R69, R6 ;  /* 0x0000000645097221 */ /* 0x001fc20000010000 */
[----:B------:R-:W-:-:S06]  /*5450*/  IMAD.MOV.U32 R27, RZ, RZ, R87 ;  /* 0x000000ffff1b7224 */ /* 0x000fcc00078e0057 */
[----:B------:R-:W-:Y:S01]  /*5460*/  MUFU.EX2 R68, R68 ;  /* 0x0000004400447308 */ /* 0x000fe20000000800 */
[----:B-1----:R-:W-:-:S07]  /*5470*/  FADD.FTZ R5, R78, R5 ;  /* 0x000000054e057221 */ /* 0x002fce0000010000 */
[----:B------:R-:W0:Y:S01]  /*5480*/  MUFU.EX2 R101, R101 ;  /* 0x0000006500657308 */ /* 0x000e220000000800 */
[----:B--2---:R-:W-:-:S07]  /*5490*/  FADD.FTZ R9, R100, R9 ;  /* 0x0000000964097221 */ /* 0x004fce0000010000 */
[----:B------:R-:W1:Y:S08]  /*54a0*/  MUFU.EX2 R80, R80 ;  /* 0x0000005000507308 */ /* 0x000e700000000800 */
[----:B------:R-:W2:Y:S01]  /*54b0*/  MUFU.EX2 R83, R83 ;  /* 0x0000005300537308 */ /* 0x000ea20000000800 */
[----:B0-----:R-:W-:Y:S01]  /*54c0*/  F2FP.SATFINITE.E4M3.F32.PACK_AB_MERGE_C R10, R101, R68, RZ ;  /* 0x00000044650a723e */ /* 0x001fe200048070ff */
[----:B------:R-:W-:-:S03]  /*54d0*/  FADD.FTZ R68, R68, R9 ;  /* 0x0000000944447221 */ /* 0x000fc60000010000 */
[----:B------:R-:W-:Y:S01]  /*54e0*/  F2FP.SATFINITE.E4M3.F32.PACK_AB_MERGE_C R227, R100, R69, R10 ;  /* 0x0000004564e3723e */ /* 0x000fe2000480700a */
[----:B------:R-:W-:Y:S02]  /*54f0*/  IMAD.MOV.U32 R69, RZ, RZ, R87 ;  /* 0x000000ffff457224 */ /* 0x000fe400078e0057 */
[----:B-1----:R-:W-:Y:S01]  /*5500*/  FADD.FTZ R6, R80, R5 ;  /* 0x0000000550067221 */ /* 0x002fe20000010000 */
[----:B------:R-:W-:-:S01]  /*5510*/  FADD.FTZ R5, R101, R68 ;  /* 0x0000004465057221 */ /* 0x000fc20000010000 */
[--C-:B------:R-:W-:Y:S01]  /*5520*/  IMAD.MOV.U32 R68, RZ, RZ, R87.reuse ;  /* 0x000000ffff447224 */ /* 0x100fe200078e0057 */
[C---:B--2---:R-:W-:Y:S01]  /*5530*/  F2FP.SATFINITE.E4M3.F32.PACK_AB_MERGE_C R8, R83.reuse, R80, RZ ;  /* 0x000000505308723e */ /* 0x044fe200048070ff */
[----:B------:R-:W-:Y:S01]  /*5540*/  FADD.FTZ R6, R83, R6 ;  /* 0x0000000653067221 */ /* 0x000fe20000010000 */
[--C-:B------:R-:W-:Y:S02]  /*5550*/  IMAD.MOV.U32 R83, RZ, RZ, R87.reuse ;  /* 0x000000ffff537224 */ /* 0x100fe400078e0057 */
[----:B------:R-:W-:Y:S01]  /*5560*/  F2FP.SATFINITE.E4M3.F32.PACK_AB_MERGE_C R226, R78, R81, R8 ;  /* 0x000000514ee2723e */ /* 0x000fe20004807008 */
[----:B------:R-:W-:-:S02]  /*5570*/  IMAD.MOV.U32 R81, RZ, RZ, R87 ;  /* 0x000000ffff517224 */ /* 0x000fc400078e0057 */
[--C-:B------:R-:W-:Y:S02]  /*5580*/  IMAD.MOV.U32 R80, RZ, RZ, R87.reuse ;  /* 0x000000ffff507224 */ /* 0x100fe400078e0057 */
        /* <DEDUP_REMOVED lines=39> */
.L_x_162:
[----:B------:R-:W-:Y:S01]  /*5800*/  ISETP.NE.AND P2, PT, RZ, UR42, PT ;  /* 0x0000002aff007c0c */ /* 0x000fe2000bf45270 */
[----:B------:R-:W-:-:S04]  /*5810*/  UISETP.NE.AND UP0, UPT, UR50, 0x1, UPT ;  /* 0x000000013200788c */ /* 0x000fc8000bf05270 */
[----:B------:R-:W-:-:S04]  /*5820*/  USEL UR43, URZ, 0x1, UP0 ;  /* 0x000000013f2b7887 */ /* 0x000fc80008000000 */
[----:B------:R-:W-:-:S04]  /*5830*/  ULOP3.LUT UR43, UR52, UR43, URZ, 0x3c, !UPT ;  /* 0x0000002b342b7292 */ /* 0x000fc8000f8e3c3f */
[----:B------:R-:W-:Y:S08]  /*5840*/  @P2 BRA `(.L_x_153) ;  /* 0x0000000000442947 */ /* 0x000ff00003800000 */
[----:B------:R-:W-:Y:S05]  /*5850*/  @!P0 BRA `(.L_x_154) ;  /* 0x0000000000048947 */ /* 0x000fea0003800000 */
[----:B------:R-:W-:Y:S01]  /*5860*/  BPT.TRAP 0x1 ;  /* 0x000000040000795c */ /* 0x000fe20000300000 */
.L_x_154:
[----:B------:R-:W0:Y:S01]  /*5870*/  S2UR UR10, SR_CgaCtaId ;  /* 0x00000000000a79c3 */ /* 0x000e220000008800 */
[----:B------:R-:W-:Y:S01]  /*5880*/  UIADD3 UR6, UR50, 0x1, URZ ;  /* 0x0000000132067890 */ /* 0x000fe2000fffe03f */
[----:B------:R-:W-:Y:S01]  /*5890*/  IMAD.U32 R0, RZ, RZ, UR43 ;  /* 0x0000002bff007e24 */ /* 0x000fe2000f8e00ff */
[----:B------:R-:W-:Y:S02]  /*58a0*/  UMOV UR7, 0x400 ;  /* 0x0000040000077882 */ /* 0x000fe40000000000 */
[----:B------:R-:W-:Y:S02]  /*58b0*/  UISETP.NE.AND UP0, UPT, UR6, 0x2, UPT ;  /* 0x000000020600788c */ /* 0x000fe4000bf05270 */
[----:B------:R-:W-:Y:S02]  /*58c0*/  SHF.L.U32 R0, R0, 0x1f, RZ ;  /* 0x0000001f00007819 */ /* 0x000fe400000006ff */
[----:B------:R-:W-:Y:S02]  /*58d0*/  USEL UR6, UR6, URZ, UP0 ;  /* 0x0000003f06067287 */ /* 0x000fe40008000000 */
[----:B0-----:R-:W-:-:S04]  /*58e0*/  ULEA UR7, UR10, UR7, 0x18 ;  /* 0x000000070a077291 */ /* 0x001fc8000f8ec03f */
[----:B------:R-:W-:-:S09]  /*58f0*/  ULEA UR6, UR6, UR7, 0x3 ;  /* 0x0000000706067291 */ /* 0x000fd2000f8e183f */
[----:B------:R0:W1:Y:S01]  /*5900*/  SYNCS.PHASECHK.TRANS64.TRYWAIT P1, [UR6+0x2e830], R0 ;  /* 0x02e83000ff0075a7 */ /* 0x0000620008020146 */
[----:B------:R-:W-:Y:S05]  /*5910*/  @!P0 BRA `(.L_x_155) ;  /* 0x0000000000048947 */ /* 0x000fea0003800000 */
[----:B------:R-:W-:Y:S01]  /*5920*/  BPT.TRAP 0x1 ;  /* 0x000000040000795c */ /* 0x000fe20000300000 */
.L_x_155:
[----:B-1----:R-:W-:Y:S05]  /*5930*/  @P1 BRA `(.L_x_153) ;  /* 0x0000000000081947 */ /* 0x002fea0003800000 */
[----:B------:R-:W1:Y:S02]  /*5940*/  SYNCS.PHASECHK.TRANS64.TRYWAIT P1, [UR6+0x2e830], R0 ;  /* 0x02e83000ff0075a7 */ /* 0x000e640008020146 */
[----:B-1----:R-:W-:Y:S05]  /*5950*/  @!P1 BRA `(.L_x_156) ;  /* 0x000000bc00e09947 */ /* 0x002fea0003800000 */
.L_x_153:
        /* <DEDUP_REMOVED lines=186> */
.L_x_158:
[----:B------:R-:W0:Y:S01]  /*6500*/  S2UR UR7, SR_CgaCtaId ;  /* 0x00000000000779c3 */ /* 0x000e220000008800 */
[----:B------:R-:W-:Y:S01]  /*6510*/  UMOV UR6, 0x400 ;  /* 0x0000040000067882 */ /* 0x000fe20000000000 */
[----:B------:R-:W-:-:S05]  /*6520*/  IMAD.U32 R0, RZ, RZ, UR52 ;  /* 0x00000034ff007e24 */ /* 0x000fca000f8e00ff */
[----:B------:R-:W-:Y:S01]  /*6530*/  SHF.L.U32 R0, R0, 0x1f, RZ ;  /* 0x0000001f00007819 */ /* 0x000fe200000006ff */
[----:B0-----:R-:W-:-:S04]  /*6540*/  ULEA UR6, UR7, UR6, 0x18 ;  /* 0x0000000607067291 */ /* 0x001fc8000f8ec03f */
[----:B------:R-:W-:-:S09]  /*6550*/  ULEA UR6, UR50, UR6, 0x3 ;  /* 0x0000000632067291 */ /* 0x000fd2000f8e183f */
[----:B------:R0:W1:Y:S01]  /*6560*/  SYNCS.PHASECHK.TRANS64.TRYWAIT P1, [UR6+0x2e850], R0 ;  /* 0x02e85000ff0075a7 */ /* 0x0000620008020146 */
[----:B------:R-:W-:Y:S05]  /*6570*/  @!P0 BRA `(.L_x_159) ;  /* 0x0000000000048947 */ /* 0x000fea0003800000 */
[----:B------:R-:W-:Y:S01]  /*6580*/  BPT.TRAP 0x1 ;  /* 0x000000040000795c */ /* 0x000fe20000300000 */
.L_x_159:
[----:B-1----:R-:W-:Y:S05]  /*6590*/  @P1 BRA `(.L_x_157) ;  /* 0x0000000000081947 */ /* 0x002fea0003800000 */
[----:B------:R-:W1:Y:S02]  /*65a0*/  SYNCS.PHASECHK.TRANS64.TRYWAIT P1, [UR6+0x2e850], R0 ;  /* 0x02e85000ff0075a7 */ /* 0x000e640008020146 */
[----:B-1----:R-:W-:Y:S05]  /*65b0*/  @!P1 BRA `(.L_x_160) ;  /* 0x000000b000e09947 */ /* 0x002fea0003800000 */
.L_x_157:
[----:B------:R-:W2:Y:S01]  /*65c0*/  S2UR UR6, SR_CgaCtaId ;  /* 0x00000000000679c3 */ /* 0x000ea20000008800 */
[----:B-1----:R-:W-:Y:S01]  /*65d0*/  MOV R7, 0x400 ;  /* 0x0000040000077802 */ /* 0x002fe20000000f00 */
[----:B------:R-:W-:Y:S01]  /*65e0*/  WARPGROUP.ARRIVE ;  /* 0x00000000000079c5 */ /* 0x000fe20000000000 */
[----:B------:R-:W-:Y:S01]  /*65f0*/  UMOV UR7, 0xc0000010 ;  /* 0xc000001000077882 */ /* 0x000fe20000000000 */
[----:B------:R-:W-:Y:S02]  /*6600*/  FMNMX.FTZ R4, R184, R9, !PT ;  /* 0x00000009b8047209 */ /* 0x000fe40007810000 */
[----:B------:R-:W-:-:S04]  /*6610*/  FMNMX.FTZ R10, R186, R8, !PT ;  /* 0x00000008ba0a7209 */ /* 0x000fc80007810000 */
[----:B------:R-:W-:-:S04]  /*6620*/  FMNMX.FTZ R11, R187, R10, !PT ;  /* 0x0000000abb0b7209 */ /* 0x000fc80007810000 */
[----:B------:R-:W-:-:S04]  /*6630*/  FMNMX.FTZ R10, R190, R11, !PT ;  /* 0x0000000bbe0a7209 */ /* 0x000fc80007810000 */
[----:B------:R-:W-:-:S04]  /*6640*/  FMNMX.FTZ R11, R191, R10, !PT ;  /* 0x0000000abf0b7209 */ /* 0x000fc80007810000 */
[----:B------:R-:W-:Y:S01]  /*6650*/  FMNMX.FTZ R10, R194, R11, !PT ;  /* 0x0000000bc20a7209 */ /* 0x000fe20007810000 */
[----:B--2---:R-:W-:-:S03]  /*6660*/  IMAD.U32 R2, RZ, RZ, UR6 ;  /* 0x00000006ff027e24 */ /* 0x004fc6000f8e00ff */
[----:B------:R-:W-:Y:S02]  /*6670*/  FMNMX.FTZ R11, R195, R10, !PT ;  /* 0x0000000ac30b7209 */ /* 0x000fe40007810000 */
[----:B0-----:R-:W-:Y:S02]  /*6680*/  LEA R0, R2, R7, 0x18 ;  /* 0x0000000702007211 */ /* 0x001fe400078ec0ff */
[----:B------:R-:W-:Y:S02]  /*6690*/  FMNMX.FTZ R7, R185, R4, !PT ;  /* 0x00000004b9077209 */ /* 0x000fe40007810000 */
[----:B------:R-:W-:Y:S02]  /*66a0*/  R2UR UR6, R0 ;  /* 0x00000000000672ca */ /* 0x000fe400000e0000 */
[----:B------:R-:W-:Y:S02]  /*66b0*/  FMNMX.FTZ R4, R188, R7, !PT ;  /* 0x00000007bc047209 */ /* 0x000fe40007810000 */
[----:B------:R-:W-:-:S02]  /*66c0*/  FMNMX.FTZ R10, R198, R11, !PT ;  /* 0x0000000bc60a7209 */ /* 0x000fc40007810000 */
[----:B------:R-:W-:Y:S02]  /*66d0*/  FMNMX.FTZ R7, R189, R4, !PT ;  /* 0x00000004bd077209 */ /* 0x000fe40007810000 */
[----:B------:R-:W-:Y:S02]  /*66e0*/  FMNMX.FTZ R11, R199, R10, !PT ;  /* 0x0000000ac70b7209 */ /* 0x000fe40007810000 */
[----:B------:R-:W-:Y:S02]  /*66f0*/  FMNMX.FTZ R4, R192, R7, !PT ;  /* 0x00000007c0047209 */ /* 0x000fe40007810000 */
[----:B------:R-:W-:Y:S01]  /*6700*/  FMNMX.FTZ R10, R170, R11, !PT ;  /* 0x0000000baa0a7209 */ /* 0x000fe20007810000 */
[----:B------:R-:W-:Y:S01]  /*6710*/  UIADD3 UR6, UR6, 0x400, URZ ;  /* 0x0000040006067890 */ /* 0x000fe2000fffe03f */
[----:B------:R-:W-:Y:S02]  /*6720*/  FMNMX.FTZ R7, R193, R4, !PT ;  /* 0x00000004c1077209 */ /* 0x000fe40007810000 */
[----:B------:R-:W-:Y:S01]  /*6730*/  FMNMX.FTZ R11, R171, R10, !PT ;  /* 0x0000000aab0b7209 */ /* 0x000fe20007810000 */
[----:B------:R-:W-:Y:S01]  /*6740*/  USHF.R.U32.HI UR6, URZ, 0x4, UR6 ;  /* 0x000000043f067899 */ /* 0x000fe20008011606 */
[----:B------:R-:W-:-:S02]  /*6750*/  FMNMX.FTZ R4, R196, R7, !PT ;  /* 0x00000007c4047209 */ /* 0x000fc40007810000 */
[----:B------:R-:W-:Y:S01]  /*6760*/  FMNMX.FTZ R10, R174, R11, !PT ;  /* 0x0000000bae0a7209 */ /* 0x000fe20007810000 */
[----:B------:R-:W-:Y:S01]  /*6770*/  ULOP3.LUT UR6, UR6, 0x3fff, URZ, 0xc0, !UPT ;  /* 0x00003fff06067892 */ /* 0x000fe2000f8ec03f */
[----:B------:R-:W-:Y:S02]  /*6780*/  FMNMX.FTZ R7, R197, R4, !PT ;  /* 0x00000004c5077209 */ /* 0x000fe40007810000 */
[----:B------:R-:W-:Y:S01]  /*6790*/  FMNMX.FTZ R11, R175, R10, !PT ;  /* 0x0000000aaf0b7209 */ /* 0x000fe20007810000 */
[----:B------:R-:W-:Y:S01]  /*67a0*/  ULOP3.LUT UR6, UR6, 0x10000, URZ, 0xfc, !UPT ;  /* 0x0001000006067892 */ /* 0x000fe2000f8efc3f */
[----:B------:R-:W-:Y:S02]  /*67b0*/  FMNMX.FTZ R4, R168, R7, !PT ;  /* 0x00000007a8047209 */ /* 0x000fe40007810000 */
[----:B------:R-:W-:Y:S01]  /*67c0*/  FMNMX.FTZ R10, R178, R11, !PT ;  /* 0x0000000bb20a7209 */ /* 0x000fe20007810000 */
[----:B------:R-:W-:Y:S01]  /*67d0*/  UIMAD UR10, UR50, 0x700, UR6 ;  /* 0x00000700320a78a4 */ /* 0x000fe2000f8e0206 */
[----:B------:R-:W-:-:S02]  /*67e0*/  FMNMX.FTZ R7, R169, R4, !PT ;  /* 0x00000004a9077209 */ /* 0x000fc40007810000 */
[----:B------:R-:W-:Y:S02]  /*67f0*/  FMNMX.FTZ R11, R179, R10, !PT ;  /* 0x0000000ab30b7209 */ /* 0x000fe40007810000 */
[----:B------:R-:W-:Y:S02]  /*6800*/  FMNMX.FTZ R4, R172, R7, !PT ;  /* 0x00000007ac047209 */ /* 0x000fe40007810000 */
[----:B------:R-:W-:Y:S01]  /*6810*/  UMOV UR6, UR10 ;  /* 0x0000000a00067c82 */ /* 0x000fe20008000000 */
        /* <DEDUP_REMOVED lines=73> */
[----:B------:R-:W-:Y:S01]  /*6cb0*/  FMNMX.FTZ R11, R91, R10, !PT ;  /* 0x0000000a5b0b7209 */ /* 0x000fe20007810000 */
[----:B------:R-:W-:Y:S02]  /*6cc0*/  WARPGROUP.DEPBAR.LE gsb0, 0x0 ;  /* 0x00008000000079c5 */ /* 0x000fe40000010000 */
[----:B------:R-:W-:Y:S01]  /*6cd0*/  WARPGROUP.ARRIVE ;  /* 0x00000000000079c5 */ /* 0x000fe20000000000 */
[----:B------:R-:W-:-:S05]  /*6ce0*/  FMNMX.FTZ R4, R116, R7, !PT ;  /* 0x0000000774047209 */ /* 0x000fca0007810000 */
[----:B------:R-:W0:Y:S01]  /*6cf0*/  S2R R203, SR_TID.X ;  /* 0x0000000000cb7919 */ /* 0x000e220000002100 */
[----:B------:R-:W-:Y:S02]  /*6d00*/  FMNMX.FTZ R10, R94, R11, !PT ;  /* 0x0000000b5e0a7209 */ /* 0x000fe40007810000 */
[----:B------:R-:W-:Y:S01]  /*6d10*/  FMNMX.FTZ R7, R117, R4, !PT ;  /* 0x0000000475077209 */ /* 0x000fe20007810000 */
[----:B------:R-:W-:Y:S01]  /*6d20*/  QGMMA.64x128x32.F32.E4M3.E4M3 R24, R204, gdesc[UR4], R24, gsb0 ;  /* 0x01e00004cc187df3 */ /* 0x000fe20008000818 */
[----:B------:R-:W-:Y:S01]  /*6d30*/  UIADD3 UR6, UR10, 0x200, URZ ;  /* 0x000002000a067890 */ /* 0x000fe2000fffe03f */
[----:B------:R-:W-:Y:S01]  /*6d40*/  FMNMX.FTZ R11, R95, R10, !PT ;  /* 0x0000000a5f0b7209 */ /* 0x000fe20007810000 */
[----:B------:R-:W-:Y:S01]  /*6d50*/  UMOV UR7, 0xc0000010 ;  /* 0xc000001000077882 */ /* 0x000fe20000000000 */
        /* <DEDUP_REMOVED lines=8> */
[----:B------:R-:W-:-:S04]  /*6de0*/  FMNMX.FTZ R4, R96, R7, !PT ;  /* 0x0000000760047209 */ /* 0x000fc80007810000 */
[----:B------:R-:W-:-:S04]  /*6df0*/  FMNMX.FTZ R7, R97, R4, !PT ;  /* 0x0000000461077209 */ /* 0x000fc80007810000 */
[----:B------:R-:W-:Y:S02]  /*6e00*/  FMNMX.FTZ R4, R100, R7, !PT ;  /* 0x0000000764047209 */ /* 0x000fe40007810000 */
[----:B------:R-:W1:Y:S01]  /*6e10*/  SHFL.BFLY PT, R7, R10, 0x2, 0x1f ;  /* 0x0c401f000a077f89 */ /* 0x000e6200000e0000 */
[----:B0-----:R-:W-:Y:S02]  /*6e20*/  LOP3.LUT P1, RZ, R203, 0x7f, RZ, 0xc0, !PT ;  /* 0x0000007fcbff7812 */ /* 0x001fe4000782c0ff */
[----:B------:R-:W-:-:S05]  /*6e30*/  FMNMX.FTZ R11, R101, R4, !PT ;  /* 0x00000004650b7209 */ /* 0x000fca0007810000 */
[----:B------:R-:W0:Y:S01]  /*6e40*/  SHFL.BFLY PT, R4, R11, 0x2, 0x1f ;  /* 0x0c401f000b047f89 */ /* 0x000e2200000e0000 */
[----:B-1----:R-:W-:-:S05]  /*6e50*/  FMNMX.FTZ R13, R10, R7, !PT ;  /* 0x000000070a0d7209 */ /* 0x002fca0007810000 */
[----:B------:R-:W-:Y:S01]  /*6e60*/  SHFL.BFLY PT, R14, R13, 0x1, 0x1f ;  /* 0x0c201f000d0e7f89 */ /* 0x000fe200000e0000 */
[----:B0-----:R-:W-:Y:S01]  /*6e70*/  FMNMX.FTZ R12, R11, R4, !PT ;  /* 0x000000040b0c7209 */ /* 0x001fe20007810000 */
[----:B------:R-:W-:-:S04]  /*6e80*/  IMAD.U32 R11, RZ, RZ, UR39 ;  /* 0x00000027ff0b7e24 */ /* 0x000fc8000f8e00ff */
[----:B------:R-:W0:Y:S02]  /*6e90*/  SHFL.BFLY PT, R7, R12, 0x1, 0x1f ;  /* 0x0c201f000c077f89 */ /* 0x000e2400000e0000 */
[----:B0-----:R-:W-:Y:S02]  /*6ea0*/  FMNMX.FTZ R4, R12, R7, !PT ;  /* 0x000000070c047209 */ /* 0x001fe40007810000 */
[----:B------:R-:W-:-:S03]  /*6eb0*/  FMNMX.FTZ R7, R13, R14, !PT ;  /* 0x0000000e0d077209 */ /* 0x000fc60007810000 */
[C---:B------:R-:W-:Y:S01]  /*6ec0*/  FFMA.FTZ R10, R4.reuse, R11, -8 ;  /* 0xc1000000040a7423 */ /* 0x040fe2000001000b */
[----:B------:R-:W-:-:S01]  /*6ed0*/  FADD.FTZ R9, -R4, R9 ;  /* 0x0000000904097221 */ /* 0x000fc20000010100 */
[----:B------:R-:W-:Y:S02]  /*6ee0*/  FADD.FTZ R8, -R7, R8 ;  /* 0x0000000807087221 */ /* 0x000fe40000010100 */
        /* <DEDUP_REMOVED lines=63> */
[----:B------:R-:W-:Y:S01]  /*72e0*/  FMUL.FTZ R9, R9, UR39 ;  /* 0x0000002709097c20 */ /* 0x000fe20008410000 */
[----:B------:R-:W-:Y:S01]  /*72f0*/  FMUL.FTZ R8, R8, UR39 ;  /* 0x0000002708087c20 */ /* 0x000fe20008410000 */
        /* <DEDUP_REMOVED lines=66> */
[----:B------:R-:W-:Y:S01]  /*7720*/  FFMA.FTZ R98, R98, UR39, -R10 ;  /* 0x0000002762627c23 */ /* 0x000fe2000801080a */
[----:B------:R-:W-:-:S02]  /*7730*/  IMAD.U32 R197, RZ, RZ, UR51 ;  /* 0x00000033ffc57e24 */ /* 0x000fc4000f8e00ff */
[--C-:B------:R-:W-:Y:S01]  /*7740*/  FFMA.FTZ R99, R99, UR39, -R10.reuse ;  /* 0x0000002763637c23 */ /* 0x100fe2000801080a */
[----:B------:R-:W-:-:S01]  /*7750*/  FFMA.FTZ R102, R102, UR39, -R10 ;  /* 0x0000002766667c23 */ /* 0x000fc2000801080a */
[----:B------:R-:W-:Y:S01]  /*7760*/  FFMA.FTZ R10, R103, UR39, -R10 ;  /* 0x00000027670a7c23 */ /* 0x000fe2000801080a */
[----:B------:R-:W-:Y:S01]  /*7770*/  @!P1 IMAD R196, R197, 0x8, R0 ;  /* 0x00000008c5c49824 */ /* 0x000fe200078e0200 */
        /* <DEDUP_REMOVED lines=186> */
[----:B0-----:R-:W-:-:S01]  /*8320*/  FADD.FTZ R6, R112, R5 ;  /* 0x0000000570067221 */ /* 0x001fc20000010000 */
[----:B------:R-:W-:-:S05]  /*8330*/  IADD3 R5, -R23, 0xb, RZ ;  /* 0x0000000b17057810 */ /* 0x000fca0007ffe1ff */
[----:B------:R0:W-:Y:S06]  /*8340*/  BAR.ARV R5, 0x100 ;  /* 0x000400050000751d */ /* 0x0001ec0000002000 */
[----:B------:R-:W3:Y:S01]  /*8350*/  MUFU.EX2 R115, R115 ;  /* 0x0000007300737308 */ /* 0x000ee20000000800 */
[----:B-1----:R-:W-:-:S01]  /*8360*/  FADD.FTZ R194, R114, R193 ;  /* 0x000000c172c27221 */ /* 0x002fc20000010000 */
[----:B0-----:R-:W-:Y:S02]  /*8370*/  @!P1 VIADD R5, R196, 0x2e840 ;  /* 0x0002e840c4059836 */ /* 0x001fe40000000000 */
[----:B--2---:R-:W-:-:S03]  /*8380*/  FADD.FTZ R193, R113, R6 ;  /* 0x0000000671c17221 */ /* 0x004fc60000010000 */
        /* <DEDUP_REMOVED lines=21> */
[----:B------:R-:W1:Y:S01]  /*84e0*/  MUFU.EX2 R93, R93 ;  /* 0x0000005d005d7308 */ /* 0x000e620000000800 */
[----:B---3--:R-:W-:-:S07]  /*84f0*/  FADD.FTZ R6, R92, R193 ;  /* 0x000000c15c067221 */ /* 0x008fce0000010000 */
        /* <DEDUP_REMOVED lines=18> */
[----:B0-----:R-:W-:-:S03]  /*8620*/  FADD.FTZ R6, R101, R6 ;  /* 0x0000000665067221 */ /* 0x001fc60000010000 */
[----:B-1----:R-:W-:Y:S01]  /*8630*/  FADD.FTZ R5, R10, R103 ;  /* 0x000000670a057221 */ /* 0x002fe20000010000 */
[----:B------:R-:W-:Y:S06]  /*8640*/  @!P0 BRA `(.L_x_161) ;  /* 0x0000000000048947 */ /* 0x000fec0003800000 */
[----:B------:R-:W-:Y:S01]  /*8650*/  BPT.TRAP 0x1 ;  /* 0x000000040000795c */ /* 0x000fe20000300000 */
.L_x_161:
[----:B------:R-:W-:Y:S01]  /*8660*/  F2FP.SATFINITE.E4M3.F32.PACK_AB_MERGE_C R13, R14, R13, RZ ;  /* 0x0000000d0e0d723e */ /* 0x000fe200048070ff */
[----:B------:R-:W-:Y:S02]  /*8670*/  UIADD3 UR6, UR47, -0x1, URZ ;  /* 0xffffffff2f067890 */ /* 0x000fe4000fffe03f */
[----:B------:R-:W-:Y:S01]  /*8680*/  ISETP.LT.AND P1, PT, RZ, UR47, PT ;  /* 0x0000002fff007c0c */ /* 0x000fe2000bf21270 */
[----:B------:R-:W-:Y:S01]  /*8690*/  UMOV UR52, UR43 ;  /* 0x0000002b00347c82 */ /* 0x000fe20008000000 */
[----:B------:R-:W-:Y:S01]  /*86a0*/  F2FP.SATFINITE.E4M3.F32.PACK_AB_MERGE_C R200, R11, R12, R13 ;  /* 0x0000000c0bc8723e */ /* 0x000fe2000480700d */
[----:B------:R-:W-:Y:S01]  /*86b0*/  IMAD.U32 R11, RZ, RZ, UR50 ;  /* 0x00000032ff0b7e24 */ /* 0x000fe2000f8e00ff */
[----:B------:R-:W-:Y:S01]  /*86c0*/  F2FP.SATFINITE.E4M3.F32.PACK_AB_MERGE_C R187, R188, R187, RZ ;  /* 0x000000bbbcbb723e */ /* 0x000fe200048070ff */
[----:B------:R-:W-:Y:S01]  /*86d0*/  UMOV UR50, UR51 ;  /* 0x0000003300327c82 */ /* 0x000fe20008000000 */
[----:B------:R-:W-:Y:S01]  /*86e0*/  F2FP.SATFINITE.E4M3.F32.PACK_AB_MERGE_C R21, R184, R21, RZ ;  /* 0x00000015b815723e */ /* 0x000fe200048070ff */
[----:B------:R-:W-:Y:S01]  /*86f0*/  IMAD R11, R11, 0x8, R0 ;  /* 0x000000080b0b7824 */ /* 0x000fe200078e0200 */
[----:B------:R-:W-:Y:S01]  /*8700*/  F2FP.SATFINITE.E4M3.F32.PACK_AB_MERGE_C R191, R192, R191, RZ ;  /* 0x000000bfc0bf723e */ /* 0x000fe200048070ff */
[----:B------:R-:W-:Y:S01]  /*8710*/  UMOV UR47, UR6 ;  /* 0x00000006002f7c82 */ /* 0x000fe20008000000 */
[----:B------:R-:W-:Y:S01]  /*8720*/  F2FP.SATFINITE.E4M3.F32.PACK_AB_MERGE_C R172, R173, R172, RZ ;  /* 0x000000acadac723e */ /* 0x000fe200048070ff */
[----:B------:R-:W-:Y:S01]  /*8730*/  VIADD R11, R11, 0x2e860 ;  /* 0x0002e8600b0b7836 */ /* 0x000fe20000000000 */
[----:B------:R-:W-:Y:S01]  /*8740*/  F2FP.SATFINITE.E4M3.F32.PACK_AB_MERGE_C R174, R175, R174, RZ ;  /* 0x000000aeafae723e */ /* 0x000fe200048070ff */
[-C--:B------:R-:W-:Y:S01]  /*8750*/  FMUL.FTZ R24, R24, R9.reuse ;  /* 0x0000000918187220 */ /* 0x080fe20000410000 */
[----:B------:R-:W-:Y:S01]  /*8760*/  F2FP.SATFINITE.E4M3.F32.PACK_AB_MERGE_C R180, R181, R180, RZ ;  /* 0x000000b4b5b4723e */ /* 0x000fe200048070ff */
[-C--:B------:R-:W-:Y:S01]  /*8770*/  FMUL.FTZ R25, R25, R9.reuse ;  /* 0x0000000919197220 */ /* 0x080fe20000410000 */
[----:B------:R-:W-:Y:S01]  /*8780*/  PRMT R11, R2, 0x654, R11 ;  /* 0x00000654020b7816 */ /* 0x000fe2000000000b */
[-C--:B------:R-:W-:Y:S01]  /*8790*/  FMUL.FTZ R28, R28, R9.reuse ;  /* 0x000000091c1c7220 */ /* 0x080fe20000410000 */
[----:B------:R-:W-:Y:S01]  /*87a0*/  F2FP.SATFINITE.E4M3.F32.PACK_AB_MERGE_C R182, R183, R182, RZ ;  /* 0x000000b6b7b6723e */ /* 0x000fe200048070ff */
[-C--:B------:R-:W-:Y:S01]  /*87b0*/  FMUL.FTZ R29, R29, R9.reuse ;  /* 0x000000091d1d7220 */ /* 0x080fe20000410000 */
[----:B------:R-:W-:Y:S01]  /*87c0*/  F2FP.SATFINITE.E4M3.F32.PACK_AB_MERGE_C R156, R157, R156, RZ ;  /* 0x0000009c9d9c723e */ /* 0x000fe200048070ff */
[----:B------:R0:W-:Y:S01]  /*87d0*/  SYNCS.ARRIVE.TRANS64.RED.A1T0 RZ, [R11+URZ], RZ ;  /* 0x000000ff0bff79a7 */ /* 0x0001e2000810043f */
        /* <DEDUP_REMOVED lines=80> */
[----:B------:R-:W-:Y:S01]  /*8ce0*/  IMAD.MOV.U32 R8, RZ, RZ, R7 ;  /* 0x000000ffff087224 */ /* 0x000fe200078e0007 */
[----:B------:R-:W-:Y:S01]  /*8cf0*/  F2FP.SATFINITE.E4M3.F32.PACK_AB_MERGE_C R202, R20, R15, R21 ;  /* 0x0000000f14ca723e */ /* 0x000fe20004807015 */
[----:B------:R-:W-:Y:S01]  /*8d00*/  IMAD.MOV.U32 R9, RZ, RZ, R4 ;  /* 0x000000ffff097224 */ /* 0x000fe200078e0004 */
[----:B------:R-:W-:-:S02]  /*8d10*/  F2FP.SATFINITE.E4M3.F32.PACK_AB_MERGE_C R203, R190, R189, R191 ;  /* 0x000000bdbecb723e */ /* 0x000fc400048070bf */
[----:B------:R-:W-:Y:S02]  /*8d20*/  F2FP.SATFINITE.E4M3.F32.PACK_AB_MERGE_C R204, R169, R168, R172 ;  /* 0x000000a8a9cc723e */ /* 0x000fe400048070ac */
[----:B------:R-:W-:Y:S02]  /*8d30*/  F2FP.SATFINITE.E4M3.F32.PACK_AB_MERGE_C R205, R171, R170, R174 ;  /* 0x000000aaabcd723e */ /* 0x000fe400048070ae */
[----:B------:R-:W-:Y:S02]  /*8d40*/  F2FP.SATFINITE.E4M3.F32.PACK_AB_MERGE_C R206, R177, R176, R180 ;  /* 0x000000b0b1ce723e */ /* 0x000fe400048070b4 */
[----:B------:R-:W-:Y:S02]  /*8d50*/  F2FP.SATFINITE.E4M3.F32.PACK_AB_MERGE_C R207, R179, R178, R182 ;  /* 0x000000b2b3cf723e */ /* 0x000fe400048070b6 */
[----:B------:R-:W-:Y:S02]  /*8d60*/  F2FP.SATFINITE.E4M3.F32.PACK_AB_MERGE_C R208, R153, R152, R156 ;  /* 0x0000009899d0723e */ /* 0x000fe4000480709c */
        /* <DEDUP_REMOVED lines=18> */
[----:B------:R-:W-:Y:S01]  /*8e90*/  F2FP.SATFINITE.E4M3.F32.PACK_AB_MERGE_C R227, R99, R98, R102 ;  /* 0x0000006263e3723e */ /* 0x000fe20004807066 */
[----:B0-----:R-:W-:Y:S06]  /*8ea0*/  @P1 BRA `(.L_x_162) ;  /* 0xffffffc800541947 */ /* 0x001fec000383ffff */
.L_x_152:
[----:B------:R-:W-:Y:S06]  /*8eb0*/  BAR.ARV 0x8, 0x180 ;  /* 0x0206000000007b1d */ /* 0x000fec0000002000 */
[----:B------:R-:W-:Y:S05]  /*8ec0*/  @!P0 BRA `(.L_x_163) ;  /* 0x0000000000048947 */ /* 0x000fea0003800000 */
[----:B------:R-:W-:Y:S01]  /*8ed0*/  BPT.TRAP 0x1 ;  /* 0x000000040000795c */ /* 0x000fe20000300000 */
.L_x_163:
[----:B------:R-:W-:Y:S02]  /*8ee0*/  IMAD.U32 R3, RZ, RZ, UR51 ;  /* 0x00000033ff037e24 */ /* 0x000fe4000f8e00ff */
[----:B------:R-:W-:Y:S02]  /*8ef0*/  IMAD.U32 R8, RZ, RZ, UR43 ;  /* 0x0000002bff087e24 */ /* 0x000fe4000f8e00ff */
[----:B------:R-:W-:-:S03]  /*8f00*/  IMAD R20, R3, 0x8, R0 ;  /* 0x0000000803147824 */ /* 0x000fc600078e0200 */
[----:B------:R-:W-:-:S04]  /*8f10*/  SHF.L.U32 R3, R8, 0x1f, RZ ;  /* 0x0000001f08037819 */ /* 0x000fc800000006ff */
[----:B------:R0:W1:Y:S01]  /*8f20*/  SYNCS.PHASECHK.TRANS64.TRYWAIT P1, [R20+URZ+0x2e850], R3 ;  /* 0x02e85003140075a7 */ /* 0x000062000802017f */
[----:B------:R-:W-:Y:S05]  /*8f30*/  @!P0 BRA `(.L_x_164) ;  /* 0x0000000000048947 */ /* 0x000fea0003800000 */
[----:B------:R-:W-:Y:S01]  /*8f40*/  BPT.TRAP 0x1 ;  /* 0x000000040000795c */ /* 0x000fe20000300000 */
.L_x_164:
[----:B------:R-:W-:Y:S02]  /*8f50*/  VIADD R0, R0, 0x400 ;  /* 0x0000040000007836 */ /* 0x000fe40000000000 */
[----:B------:R-:W-:-:S03]  /*8f60*/  IMAD.U32 R9, RZ, RZ, UR51 ;  /* 0x00000033ff097e24 */ /* 0x000fc6000f8e00ff */
[----:B------:R-:W-:-:S04]  /*8f70*/  SHF.R.U32.HI R0, RZ, 0x4, R0 ;  /* 0x00000004ff007819 */ /* 0x000fc80000011600 */
[----:B------:R-:W-:-:S04]  /*8f80*/  LOP3.LUT R0, R0, 0x3fff, RZ, 0xc0, !PT ;  /* 0x00003fff00007812 */ /* 0x000fc800078ec0ff */
[----:B------:R-:W-:Y:S01]  /*8f90*/  LOP3.LUT R0, R0, 0x10000, RZ, 0xfc, !PT ;  /* 0x0001000000007812 */ /* 0x000fe200078efcff */
[----:B-1----:R-:W-:Y:S06]  /*8fa0*/  @P1 BRA `(.L_x_165) ;  /* 0x0000000000081947 */ /* 0x002fec0003800000 */
[----:B------:R-:W1:Y:S02]  /*8fb0*/  SYNCS.PHASECHK.TRANS64.TRYWAIT P1, [R20+URZ+0x2e850], R3 ;  /* 0x02e85003140075a7 */ /* 0x000e64000802017f */
[----:B-1----:R-:W-:Y:S05]  /*8fc0*/  @!P1 BRA `(.L_x_166) ;  /* 0x0000008800749947 */ /* 0x002fea0003800000 */
.L_x_165:
[----:B------:R-:W-:Y:S01]  /*8fd0*/  IMAD R8, R9, 0x700, R0 ;  /* 0x0000070009087824 */ /* 0x000fe200078e0200 */
[----:B------:R-:W-:Y:S05]  /*8fe0*/  WARPSYNC.ALL ;  /* 0x0000000000007948 */ /* 0x000fea0003800000 */
[----:B------:R-:W-:Y:S01]  /*8ff0*/  IMAD.MOV.U32 R9, RZ, RZ, -0x3ffffff0 ;  /* 0xc0000010ff097424 */ /* 0x000fe200078e00ff */
[C---:B------:R-:W-:Y:S01]  /*9000*/  R2UR UR6, R8.reuse ;  /* 0x00000000080672ca */ /* 0x040fe200000e0000 */
[----:B------:R-:W-:Y:S01]  /*9010*/  WARPGROUP.ARRIVE ;  /* 0x00000000000079c5 */ /* 0x000fe20000000000 */
[----:B------:R-:W-:Y:S01]  /*9020*/  VIADD R10, R8, 0x100 ;  /* 0x00000100080a7836 */ /* 0x000fe20000000000 */
[----:B------:R-:W-:Y:S01]  /*9030*/  ULDC.64 UR8, c[0x0][0x9a0] ;  /* 0x0002680000087ab9 */ /* 0x000fe20000000a00 */
[----:B------:R-:W-:Y:S01]  /*9040*/  R2UR UR7, R9 ;  /* 0x00000000090772ca */ /* 0x000fe200000e0000 */
[----:B------:R-:W-:Y:S01]  /*9050*/  IMAD.MOV.U32 R11, RZ, RZ, -0x3ffffff0 ;  /* 0xc0000010ff0b7424 */ /* 0x000fe200078e00ff */
[----:B------:R-:W-:Y:S01]  /*9060*/  UISETP.NE.U32.AND UP0, UPT, UR8, URZ, UPT ;  /* 0x0000003f0800728c */ /* 0x000fe2000bf05070 */
[----:B------:R-:W-:-:S03]  /*9070*/  IMAD.MOV.U32 R14, RZ, RZ, 0x3f800000 ;  /* 0x3f800000ff0e7424 */ /* 0x000fc600078e00ff */
[----:B------:R-:W-:-:S06]  /*9080*/  UISETP.NE.AND.EX UP0, UPT, UR9, URZ, UPT, UP0 ;  /* 0x0000003f0900728c */ /* 0x000fcc000bf05300 */
[----:B------:R-:W-:Y:S01]  /*9090*/  PLOP3.LUT P1, PT, PT, PT, UP0, 0x80, 0x0 ;  /* 0x000000000000781c */ /* 0x000fe20003f2f008 */
[----:B------:R-:W-:Y:S01]  /*90a0*/  QGMMA.64x128x32.F32.E4M3.E4M3 R24, R200, gdesc[UR4], R24, gsb0 ;  /* 0x01e00004c8187df3 */ /* 0x000fe20008000818 */
[----:B------:R-:W-:Y:S01]  /*90b0*/  R2UR UR6, R10 ;  /* 0x000000000a0672ca */ /* 0x000fe200000e0000 */
[----:B------:R-:W-:Y:S01]  /*90c0*/  VIADD R10, R8, 0x200 ;  /* 0x00000200080a7836 */ /* 0x000fe20000000000 */
[----:B------:R-:W-:Y:S01]  /*90d0*/  R2UR UR7, R11 ;  /* 0x000000000b0772ca */ /* 0x000fe200000e0000 */
[----:B------:R-:W-:Y:S01]  /*90e0*/  IMAD.MOV.U32 R11, RZ, RZ, -0x3ffffff0 ;  /* 0xc0000010ff0b7424 */ /* 0x000fe200078e00ff */
[----:B------:R-:W-:Y:S02]  /*90f0*/  @UP0 ULDC.64 UR10, c[0x0][0x9c8] ;  /* 0x00027200000a0ab9 */ /* 0x000fe40000000a00 */
[----:B------:R-:W-:Y:S01]  /*9100*/  @UP0 UIMAD.WIDE.U32 UR4, UR36, UR10, URZ ;  /* 0x0000000a240402a5 */ /* 0x000fe2000f8e003f */
[----:B------:R-:W-:Y:S02]  /*9110*/  WARPGROUP.DEPBAR.LE gsb0, 0x0 ;  /* 0x00008000000079c5 */ /* 0x000fe40000010000 */
[----:B------:R-:W-:-:S06]  /*9120*/  WARPGROUP.ARRIVE ;  /* 0x00000000000079c5 */ /* 0x000fcc0000000000 */
[----:B------:R-:W-:Y:S01]  /*9130*/  QGMMA.64x128x32.F32.E4M3.E4M3 R24, R204, gdesc[UR4], R24, gsb0 ;  /* 0x01e00004cc187df3 */ /* 0x000fe20008000818 */
[----:B------:R-:W-:Y:S01]  /*9140*/  R2UR UR6, R10 ;  /* 0x000000000a0672ca */ /* 0x000fe200000e0000 */
[----:B------:R-:W-:Y:S01]  /*9150*/  VIADD R10, R8, 0x300 ;  /* 0x00000300080a7836 */ /* 0x000fe20000000000 */
[----:B------:R-:W-:Y:S01]  /*9160*/  R2UR UR7, R11 ;  /* 0x000000000b0772ca */ /* 0x000fe200000e0000 */
[----:B------:R-:W-:Y:S01]  /*9170*/  IMAD.MOV.U32 R11, RZ, RZ, -0x3ffffff0 ;  /* 0xc0000010ff0b7424 */ /* 0x000fe200078e00ff */
[----:B------:R-:W-:Y:S02]  /*9180*/  WARPGROUP.DEPBAR.LE gsb0, 0x0 ;  /* 0x00008000000079c5 */ /* 0x000fe40000010000 */
[----:B------:R-:W-:-:S09]  /*9190*/  WARPGROUP.ARRIVE ;  /* 0x00000000000079c5 */ /* 0x000fd20000000000 */
        /* <DEDUP_REMOVED lines=8> */
[----:B------:R-:W-:Y:S02]  /*9220*/  @UP0 UIMAD UR6, UR37, UR10, URZ ;  /* 0x0000000a250602a4 */ /* 0x000fe4000f8e023f */
[----:B------:R-:W-:Y:S02]  /*9230*/  @UP0 USHF.R.S32.HI UR7, URZ, 0x1f, UR46 ;  /* 0x0000001f3f070899 */ /* 0x000fe4000801142e */
[----:B------:R-:W-:-:S03]  /*9240*/  @UP0 UIMAD UR6, UR36, UR11, UR6 ;  /* 0x0000000b240602a4 */ /* 0x000fc6000f8e0206 */
[----:B------:R-:W-:Y:S01]  /*9250*/  @UP0 ULDC.64 UR10, c[0x0][0x9d0] ;  /* 0x00027400000a0ab9 */ /* 0x000fe20000000a00 */
[----:B------:R-:W-:Y:S02]  /*9260*/  @UP0 UIADD3 UR5, UR5, UR6, URZ ;  /* 0x0000000605050290 */ /* 0x000fe4000fffe03f */
[----:B------:R-:W-:Y:S02]  /*9270*/  @UP0 UIMAD UR6, UR7, UR10, URZ ;  /* 0x0000000a070602a4 */ /* 0x000fe4000f8e023f */
[----:B------:R-:W-:Y:S02]  /*9280*/  @UP0 UIMAD.WIDE.U32 UR4, UR46, UR10, UR4 ;  /* 0x0000000a2e0402a5 */ /* 0x000fe4000f8e0004 */
[----:B------:R-:W-:-:S04]  /*9290*/  @UP0 UIMAD UR6, UR46, UR11, UR6 ;  /* 0x0000000b2e0602a4 */ /* 0x000fc8000f8e0206 */
[----:B------:R-:W-:Y:S02]  /*92a0*/  @UP0 UIADD3 UR5, UR5, UR6, URZ ;  /* 0x0000000605050290 */ /* 0x000fe4000fffe03f */
[----:B------:R-:W-:Y:S01]  /*92b0*/  @UP0 ULEA UR6, UP1, UR4, UR8, 0x2 ;  /* 0x0000000804060291 */ /* 0x000fe2000f82103f */
[----:B------:R-:W-:-:S03]  /*92c0*/  R2UR UR7, R11 ;  /* 0x000000000b0772ca */ /* 0x000fc600000e0000 */
[----:B------:R-:W-:-:S03]  /*92d0*/  @UP0 ULEA.HI.X UR5, UR4, UR9, UR5, 0x2, UP1 ;  /* 0x0000000904050291 */ /* 0x000fc600088f1405 */
[----:B------:R-:W-:Y:S01]  /*92e0*/  @UP0 UMOV UR4, UR6 ;  /* 0x0000000600040c82 */ /* 0x000fe20008000000 */
[----:B------:R-:W-:Y:S01]  /*92f0*/  R2UR UR6, R10 ;  /* 0x000000000a0672ca */ /* 0x000fe200000e0000 */
[----:B------:R-:W-:Y:S02]  /*9300*/  IMAD.U32 R12, RZ, RZ, UR4 ;  /* 0x00000004ff0c7e24 */ /* 0x000fe4000f8e00ff */
[----:B------:R-:W-:-:S05]  /*9310*/  IMAD.U32 R13, RZ, RZ, UR5 ;  /* 0x00000005ff0d7e24 */ /* 0x000fca000f8e00ff */
[----:B------:R2:W3:Y:S01]  /*9320*/  @P1 LDG.E R14, desc[UR48][R12.64] ;  /* 0x000000300c0e1981 */ /* 0x0004e2000c1e1900 */
[----:B------:R-:W-:Y:S02]  /*9330*/  VIADD R10, R8, 0x500 ;  /* 0x00000500080a7836 */ /* 0x000fe40000000000 */
[----:B------:R-:W-:Y:S01]  /*9340*/  IMAD.MOV.U32 R11, RZ, RZ, -0x3ffffff0 ;  /* 0xc0000010ff0b7424 */ /* 0x000fe200078e00ff */
[----:B------:R-:W-:Y:S02]  /*9350*/  WARPGROUP.DEPBAR.LE gsb0, 0x0 ;  /* 0x00008000000079c5 */ /* 0x000fe40000010000 */
[----:B------:R-:W-:-:S06]  /*9360*/  WARPGROUP.ARRIVE ;  /* 0x00000000000079c5 */ /* 0x000fcc0000000000 */
[----:B------:R-:W-:Y:S01]  /*9370*/  QGMMA.64x128x32.F32.E4M3.E4M3 R24, R216, gdesc[UR4], R24, gsb0 ;  /* 0x01e00004d8187df3 */ /* 0x000fe20008000818 */
[----:B------:R-:W-:Y:S02]  /*9380*/  R2UR UR6, R10 ;  /* 0x000000000a0672ca */ /* 0x000fe400000e0000 */
[----:B------:R-:W-:Y:S01]  /*9390*/  R2UR UR7, R11 ;  /* 0x000000000b0772ca */ /* 0x000fe200000e0000 */
[----:B------:R-:W-:Y:S02]  /*93a0*/  VIADD R8, R8, 0x600 ;  /* 0x0000060008087836 */ /* 0x000fe40000000000 */
[----:B------:R-:W-:Y:S01]  /*93b0*/  IMAD.MOV.U32 R9, RZ, RZ, -0x3ffffff0 ;  /* 0xc0000010ff097424 */ /* 0x000fe200078e00ff */
[----:B01----:R-:W0:Y:S01]  /*93c0*/  SHFL.BFLY PT, R3, R6, 0x2, 0x1f ;  /* 0x0c401f0006037f89 */ /* 0x003e2200000e0000 */
[----:B------:R-:W-:Y:S02]  /*93d0*/  WARPGROUP.DEPBAR.LE gsb0, 0x0 ;  /* 0x00008000000079c5 */ /* 0x000fe40000010000 */
[----:B------:R-:W-:-:S06]  /*93e0*/  WARPGROUP.ARRIVE ;  /* 0x00000000000079c5 */ /* 0x000fcc0000000000 */
[----:B------:R-:W-:Y:S01]  /*93f0*/  QGMMA.64x128x32.F32.E4M3.E4M3 R24, R220, gdesc[UR4], R24, gsb0 ;  /* 0x01e00004dc187df3 */ /* 0x000fe20008000818 */
[----:B------:R-:W-:Y:S02]  /*9400*/  R2UR UR6, R8 ;  /* 0x00000000080672ca */ /* 0x000fe400000e0000 */
[----:B------:R-:W-:Y:S01]  /*9410*/  R2UR UR7, R9 ;  /* 0x00000000090772ca */ /* 0x000fe200000e0000 */
[----:B------:R-:W1:Y:S01]  /*9420*/  SHFL.BFLY PT, R8, R5, 0x2, 0x1f ;  /* 0x0c401f0005087f89 */ /* 0x000e6200000e0000 */
[----:B0-----:R-:W-:-:S05]  /*9430*/  FADD.FTZ R3, R3, R6 ;  /* 0x0000000603037221 */ /* 0x001fca0000010000 */
[----:B------:R-:W0:Y:S01]  /*9440*/  SHFL.BFLY PT, R0, R3, 0x1, 0x1f ;  /* 0x0c201f0003007f89 */ /* 0x000e2200000e0000 */
[----:B-1----:R-:W-:-:S05]  /*9450*/  FADD.FTZ R8, R8, R5 ;  /* 0x0000000508087221 */ /* 0x002fca0000010000 */
[----:B------:R-:W2:Y:S01]  /*9460*/  SHFL.BFLY PT, R9, R8, 0x1, 0x1f ;  /* 0x0c201f0008097f89 */ /* 0x000ea200000e0000 */
[----:B0-----:R-:W-:-:S05]  /*9470*/  FADD.FTZ R10, R3, R0 ;  /* 0x00000000030a7221 */ /* 0x001fca0000010000 */
[C---:B------:R-:W-:Y:S01]  /*9480*/  FSETP.NE.FTZ.AND P1, PT, R10.reuse, RZ, PT ;  /* 0x000000ff0a00720b */ /* 0x040fe20003f35000 */
[----:B------:R-:W-:Y:S01]  /*9490*/  FMUL.FTZ R6, R10, 0.00390625 ;  /* 0x3b8000000a067820 */ /* 0x000fe20000410000 */
[----:B------:R-:W-:-:S04]  /*94a0*/  IMAD.MOV.U32 R5, RZ, RZ, RZ ;  /* 0x000000ffff057224 */ /* 0x000fc800078e00ff */
[----:B------:R-:W-:Y:S01]  /*94b0*/  FSETP.NE.FTZ.AND P2, PT, R6, RZ, PT ;  /* 0x000000ff0600720b */ /* 0x000fe20003f55000 */
[----:B--2---:R-:W-:-:S04]  /*94c0*/  FADD.FTZ R12, R8, R9 ;  /* 0x00000009080c7221 */ /* 0x004fc80000010000 */
[----:B------:R-:W-:Y:S02]  /*94d0*/  FMUL.FTZ R13, R12, 0.00390625 ;  /* 0x3b8000000c0d7820 */ /* 0x000fe40000410000 */
[----:B------:R-:W-:Y:S03]  /*94e0*/  @P1 MUFU.RCP R5, R10 ;  /* 0x0000000a00051308 */ /* 0x000fe60000001000 */
[----:B------:R-:W-:Y:S01]  /*94f0*/  FSETP.NE.FTZ.AND P3, PT, R13, RZ, PT ;  /* 0x000000ff0d00720b */ /* 0x000fe20003f75000 */
[----:B------:R-:W-:Y:S02]  /*9500*/  WARPGROUP.DEPBAR.LE gsb0, 0x0 ;  /* 0x00008000000079c5 */ /* 0x000fe40000010000 */
[----:B------:R-:W-:-:S06]  /*9510*/  WARPGROUP.ARRIVE ;  /* 0x00000000000079c5 */ /* 0x000fcc0000000000 */
[----:B------:R-:W-:Y:S01]  /*9520*/  QGMMA.64x128x32.F32.E4M3.E4M3 R24, R224, gdesc[UR4], R24, gsb0 ;  /* 0x01e00004e0187df3 */ /* 0x000fe20008000818 */
[----:B------:R-:W-:Y:S01]  /*9530*/  FSETP.NE.FTZ.AND P1, PT, R12, RZ, PT ;  /* 0x000000ff0c00720b */ /* 0x000fe20003f35000 */
[----:B------:R-:W-:Y:S01]  /*9540*/  IMAD.MOV.U32 R11, RZ, RZ, RZ ;  /* 0x000000ffff0b7224 */ /* 0x000fe200078e00ff */
[----:B------:R-:W0:Y:S08]  /*9550*/  @P2 MUFU.LG2 R6, R6 ;  /* 0x0000000600062308 */ /* 0x000e300000000c00 */
[----:B------:R-:W1:Y:S08]  /*9560*/  @P3 MUFU.LG2 R8, R13 ;  /* 0x0000000d00083308 */ /* 0x000e700000000c00 */
[----:B------:R-:W2:Y:S01]  /*9570*/  @P1 MUFU.RCP R11, R12 ;  /* 0x0000000c000b1308 */ /* 0x000ea20000001000 */
        /* <DEDUP_REMOVED lines=10> */
[-C--:B---3--:R-:W-:Y:S01]  /*9620*/  FMUL.FTZ R7, R5, R14.reuse ;  /* 0x0000000e05077220 */ /* 0x088fe20000410000 */
[----:B--2---:R-:W-:Y:S01]  /*9630*/  FMUL.FTZ R4, R11, R14 ;  /* 0x0000000e0b047220 */ /* 0x004fe20000410000 */
[----:B------:R-:W-:-:S02]  /*9640*/  WARPGROUP.DEPBAR.LE gsb0, 0x0 ;  /* 0x00008000000079c5 */ /* 0x000fc40000010000 */
[----:B------:R-:W-:Y:S05]  /*9650*/  @!P0 BRA `(.L_x_167) ;  /* 0x0000000000048947 */ /* 0x000fea0003800000 */
[----:B------:R-:W-:Y:S01]  /*9660*/  BPT.TRAP 0x1 ;  /* 0x000000040000795c */ /* 0x000fe20000300000 */
.L_x_167:
[----:B------:R-:W-:Y:S01]  /*9670*/  VIADD R5, R20, 0x2e860 ;  /* 0x0002e86014057836 */ /* 0x000fe20000000000 */
[----:B------:R-:W-:Y:S01]  /*9680*/  UIADD3 UR51, UR51, 0x1, URZ ;  /* 0x0000000133337890 */ /* 0x000fe2000fffe03f */
[-C--:B------:R-:W-:Y:S01]  /*9690*/  FMUL.FTZ R99, R25, R7.reuse ;  /* 0x0000000719637220 */ /* 0x080fe20000410000 */
[-C--:B------:R-:W-:Y:S01]  /*96a0*/  FMUL.FTZ R100, R28, R7.reuse ;  /* 0x000000071c647220 */ /* 0x080fe20000410000 */
[-C--:B------:R-:W-:Y:S01]  /*96b0*/  FMUL.FTZ R98, R29, R7.reuse ;  /* 0x000000071d627220 */ /* 0x080fe20000410000 */
[----:B------:R-:W-:Y:S01]  /*96c0*/  PRMT R5, R2, 0x654, R5 ;  /* 0x0000065402057816 */ /* 0x000fe20000000005 */
[----:B------:R-:W-:Y:S01]  /*96d0*/  UISETP.NE.AND UP0, UPT, UR51, 0x2, UPT ;  /* 0x000000023300788c */ /* 0x000fe2000bf05270 */
[-C--:B------:R-:W-:Y:S01]  /*96e0*/  FMUL.FTZ R97, R32, R7.reuse ;  /* 0x0000000720617220 */ /* 0x080fe20000410000 */
[-C--:B------:R-:W-:Y:S01]  /*96f0*/  FMUL.FTZ R95, R33, R7.reuse ;  /* 0x00000007215f7220 */ /* 0x080fe20000410000 */
[----:B------:R0:W-:Y:S01]  /*9700*/  SYNCS.ARRIVE.TRANS64.RED.A1T0 RZ, [R5+URZ], RZ ;  /* 0x000000ff05ff79a7 */ /* 0x0001e2000810043f */
        /* <DEDUP_REMOVED lines=37> */
[----:B------:R-:W-:Y:S01]  /*9960*/  USEL UR4, URZ, 0x1, UP0 ;  /* 0x000000013f047887 */ /* 0x000fe20008000000 */
        /* <DEDUP_REMOVED lines=17> */
[----:B------:R-:W-:Y:S01]  /*9a80*/  PLOP3.LUT P0, PT, PT, PT, PT, 0x8, 0x0 ;  /* 0x000000000000781c */ /* 0x000fe20003f0e170 */
[-C--:B------:R-:W-:Y:S01]  /*9a90*/  FMUL.FTZ R13, R79, R4.reuse ;  /* 0x000000044f0d7220 */ /* 0x080fe20000410000 */
[-C--:B------:R-:W-:Y:S01]  /*9aa0*/  FMUL.FTZ R10, R82, R4.reuse ;  /* 0x00000004520a7220 */ /* 0x080fe20000410000 */
[-C--:B------:R-:W-:Y:S01]  /*9ab0*/  FMUL.FTZ R6, R83, R4.reuse ;  /* 0x0000000453067220 */ /* 0x080fe20000410000 */
[-C--:B------:R-:W-:Y:S01]  /*9ac0*/  FMUL.FTZ R9, R86, R4.reuse ;  /* 0x0000000456097220 */ /* 0x080fe20000410000 */
[----:B------:R-:W-:Y:S01]  /*9ad0*/  FMUL.FTZ R87, R87, R4 ;  /* 0x0000000457577220 */ /* 0x000fe20000410000 */
[----:B------:R-:W-:-:S02]  /*9ae0*/  UIADD3 UR44, UR44, 0x1, URZ ;  /* 0x000000012c2c7890 */ /* 0x000fc4000fffe03f */
[----:B------:R-:W-:Y:S02]  /*9af0*/  USEL UR51, UR51, URZ, UP0 ;  /* 0x0000003f33337287 */ /* 0x000fe40008000000 */
[----:B0-----:R-:W-:-:S12]  /*9b00*/  ULOP3.LUT UR43, UR43, UR4, URZ, 0x3c, !UPT ;  /* 0x000000042b2b7292 */ /* 0x001fd8000f8e3c3f */
.L_x_145:
[----:B------:R-:W0:Y:S01]  /*9b10*/  S2R R5, SR_CgaCtaId ;  /* 0x0000000000057919 */ /* 0x000e220000008800 */
[----:B------:R-:W-:Y:S01]  /*9b20*/  MOV R2, 0x400 ;  /* 0x0000040000027802 */ /* 0x000fe20000000f00 */
[----:B------:R-:W-:Y:S01]  /*9b30*/  BSSY B0, `(.L_x_168) ;  /* 0x000027e000007945 */ /* 0x000fe20003800000 */
[----:B------:R-:W-:Y:S02]  /*9b40*/  BAR.SYNC.DEFER_BLOCKING 0x5, 0x180 ;  /* 0x0146000000007b1d */ /* 0x000fe40000010000 */
[----:B0-----:R-:W-:-:S05]  /*9b50*/  LEA R2, R5, R2, 0x18 ;  /* 0x0000000205027211 */ /* 0x001fca00078ec0ff */
[----:B------:R-:W0:Y:S02]  /*9b60*/  LDS.128 R44, [R2+0x2e8d0] ;  /* 0x02e8d000022c7984 */ /* 0x000e240000000c00 */
[----:B0-----:R-:W-:Y:S02]  /*9b70*/  R2UR UR5, R45 ;  /* 0x000000002d0572ca */ /* 0x001fe400000e0000 */
[----:B------:R-:W-:Y:S01]  /*9b80*/  R2UR UR46, R46 ;  /* 0x000000002e2e72ca */ /* 0x000fe200000e0000 */
[----:B------:R-:W-:Y:S06]  /*9b90*/  BAR.ARV 0x4, 0x180 ;  /* 0x0106000000007b1d */ /* 0x000fec0000002000 */
[----:B------:R-:W-:Y:S08]  /*9ba0*/  @P0 BRA `(.L_x_169) ;  /* 0x0000001800f00947 */ /* 0x000ff00003800000 */
[----:B------:R-:W0:Y:S01]  /*9bb0*/  S2R R51, SR_TID.X ;  /* 0x0000000000337919 */ /* 0x000e220000002100 */
[----:B------:R-:W-:Y:S01]  /*9bc0*/  ULDC.64 UR6, c[0x4][0x38] ;  /* 0x01000e0000067ab9 */ /* 0x000fe20000000a00 */
[----:B0-----:R-:W-:-:S05]  /*9bd0*/  IMAD.SHL.U32 R4, R51, 0x4, RZ ;  /* 0x0000000433047824 */ /* 0x001fca00078e00ff */
[----:B------:R-:W-:-:S04]  /*9be0*/  LOP3.LUT R4, R4, 0xc, RZ, 0xc0, !PT ;  /* 0x0000000c04047812 */ /* 0x000fc800078ec0ff */
[----:B------:R-:W-:-:S05]  /*9bf0*/  IADD3 R4, P0, R4, UR6, RZ ;  /* 0x0000000604047c10 */ /* 0x000fca000ff1e0ff */
[----:B------:R-:W-:Y:S01]  /*9c00*/  IMAD.X R5, RZ, RZ, UR7, P0 ;  /* 0x00000007ff057e24 */ /* 0x000fe200080e06ff */
[----:B------:R-:W-:Y:S02]  /*9c10*/  F2FP.BF16.F32.PACK_AB R11, R11, R12 ;  /* 0x0000000c0b0b723e */ /* 0x000fe400000010ff */
[----:B------:R-:W-:Y:S02]  /*9c20*/  F2FP.BF16.F32.PACK_AB R8, R7, R8 ;  /* 0x000000080708723e */ /* 0x000fe400000010ff */
[----:B------:R-:W-:Y:S01]  /*9c30*/  F2FP.BF16.F32.PACK_AB R60, R60, R61 ;  /* 0x0000003d3c3c723e */ /* 0x000fe200000010ff */
[----:B------:R0:W2:Y:S01]  /*9c40*/  LDG.E.CONSTANT R44, desc[UR48][R4.64] ;  /* 0x00000030042c7981 */ /* 0x0000a2000c1e9900 */
[----:B------:R-:W-:Y:S01]  /*9c50*/  F2FP.BF16.F32.PACK_AB R10, R9, R10 ;  /* 0x0000000a090a723e */ /* 0x000fe200000010ff */
[----:B------:R-:W-:Y:S01]  /*9c60*/  USHF.L.U32 UR8, UR36, 0x2, URZ ;  /* 0x0000000224087899 */ /* 0x000fe2000800063f */
[----:B------:R-:W-:Y:S01]  /*9c70*/  F2FP.BF16.F32.PACK_AB R52, R52, R89 ;  /* 0x000000593434723e */ /* 0x000fe200000010ff */
[----:B------:R-:W-:Y:S01]  /*9c80*/  ULDC.64 UR6, c[0x0][0xc00] ;  /* 0x0003000000067ab9 */ /* 0x000fe20000000a00 */
[----:B------:R-:W-:Y:S01]  /*9c90*/  F2FP.BF16.F32.PACK_AB R87, R87, R6 ;  /* 0x000000065757723e */ /* 0x000fe200000010ff */
[----:B------:R-:W-:Y:S01]  /*9ca0*/  USHF.L.U64.HI UR9, UR36, 0x2, UR37 ;  /* 0x0000000224097899 */ /* 0x000fe20008010225 */
[----:B------:R-:W-:Y:S01]  /*9cb0*/  F2FP.BF16.F32.PACK_AB R92, R92, R93 ;  /* 0x0000005d5c5c723e */ /* 0x000fe200000010ff */
[----:B------:R-:W-:Y:S01]  /*9cc0*/  UIADD3 UR4, UP1, UR8, UR6, URZ ;  /* 0x0000000608047290 */ /* 0x000fe2000ff3e03f */
[----:B------:R-:W-:Y:S01]  /*9cd0*/  F2FP.BF16.F32.PACK_AB R100, R100, R101 ;  /* 0x000000656464723e */ /* 0x000fe200000010ff */
[----:B0-----:R-:W0:Y:S01]  /*9ce0*/  S2R R5, SR_SWINHI ;  /* 0x0000000000057919 */ /* 0x001e220000002f00 */
[----:B------:R-:W-:Y:S01]  /*9cf0*/  LOP3.LUT P0, R4, R51, 0x3, RZ, 0xc0, !PT ;  /* 0x0000000333047812 */ /* 0x000fe2000780c0ff */
[----:B------:R-:W-:Y:S01]  /*9d00*/  UISETP.NE.U32.AND UP0, UPT, UR6, URZ, UPT ;  /* 0x0000003f0600728c */ /* 0x000fe2000bf05070 */
[----:B------:R-:W-:Y:S01]  /*9d10*/  F2FP.BF16.F32.PACK_AB R96, R96, R97 ;  /* 0x000000616060723e */ /* 0x000fe200000010ff */
[----:B------:R-:W-:Y:S01]  /*9d20*/  UIADD3.X UR6, UR9, UR7, URZ, UP1, !UPT ;  /* 0x0000000709067290 */ /* 0x000fe20008ffe43f */
[----:B------:R-:W-:Y:S01]  /*9d30*/  ISETP.EQ.OR P0, PT, R4, 0x3, !P0 ;  /* 0x000000030400780c */ /* 0x000fe20004702670 */
[----:B------:R-:W-:Y:S01]  /*9d40*/  UISETP.NE.AND.EX UP0, UPT, UR7, URZ, UPT, UP0 ;  /* 0x0000003f0700728c */ /* 0x000fe2000bf05300 */
[----:B------:R-:W-:-:S02]  /*9d50*/  F2FP.BF16.F32.PACK_AB R27, R26, R27 ;  /* 0x0000001b1a1b723e */ /* 0x000fc400000010ff */
[----:B------:R-:W-:Y:S02]  /*9d60*/  SEL R59, R11, R8, P0 ;  /* 0x000000080b3b7207 */ /* 0x000fe40000000000 */
[----:B------:R-:W-:Y:S02]  /*9d70*/  SEL R61, R8, R11, P0 ;  /* 0x0000000b083d7207 */ /* 0x000fe40000000000 */
[----:B------:R-:W-:Y:S02]  /*9d80*/  SEL R85, R10, R87, P0 ;  /* 0x000000570a557207 */ /* 0x000fe40000000000 */
[----:B------:R-:W-:Y:S02]  /*9d90*/  SEL R87, R87, R10, P0 ;  /* 0x0000000a57577207 */ /* 0x000fe40000000000 */
[----:B------:R-:W-:Y:S02]  /*9da0*/  F2FP.BF16.F32.PACK_AB R21, R21, R24 ;  /* 0x000000181515723e */ /* 0x000fe400000010ff */
[----:B------:R-:W-:-:S02]  /*9db0*/  F2FP.BF16.F32.PACK_AB R25, R25, R28 ;  /* 0x0000001c1919723e */ /* 0x000fc400000010ff */
[----:B------:R-:W-:Y:S02]  /*9dc0*/  F2FP.BF16.F32.PACK_AB R14, R13, R14 ;  /* 0x0000000e0d0e723e */ /* 0x000fe400000010ff */
[----:B------:R-:W-:Y:S02]  /*9dd0*/  F2FP.BF16.F32.PACK_AB R20, R15, R20 ;  /* 0x000000140f14723e */ /* 0x000fe400000010ff */
[----:B------:R-:W-:Y:S02]  /*9de0*/  F2FP.BF16.F32.PACK_AB R57, R56, R57 ;  /* 0x000000393839723e */ /* 0x000fe400000010ff */
[----:B------:R-:W-:Y:S02]  /*9df0*/  SEL R81, R21, R14, P0 ;  /* 0x0000000e15517207 */ /* 0x000fe40000000000 */
[----:B------:R-:W-:Y:S02]  /*9e00*/  SEL R83, R14, R21, P0 ;  /* 0x000000150e537207 */ /* 0x000fe40000000000 */
[----:B------:R-:W-:-:S02]  /*9e10*/  F2FP.BF16.F32.PACK_AB R99, R98, R99 ;  /* 0x000000636263723e */ /* 0x000fc400000010ff */
[----:B------:R-:W-:Y:S02]  /*9e20*/  MOV R8, R2 ;  /* 0x0000000200087202 */ /* 0x000fe40000000f00 */
[----:B0-----:R-:W-:Y:S02]  /*9e30*/  MOV R9, R5 ;  /* 0x0000000500097202 */ /* 0x001fe40000000f00 */
[----:B------:R-:W-:Y:S02]  /*9e40*/  F2FP.BF16.F32.PACK_AB R50, R50, R53 ;  /* 0x000000353232723e */ /* 0x000fe400000010ff */
[----:B------:R-:W-:Y:S01]  /*9e50*/  F2FP.BF16.F32.PACK_AB R68, R68, R69 ;  /* 0x000000454444723e */ /* 0x000fe200000010ff */
[----:B------:R-:W-:Y:S01]  /*9e60*/  IMAD.WIDE R4, R232, 0x2, R8 ;  /* 0x00000002e8047825 */ /* 0x000fe200078e0208 */
[----:B------:R-:W-:Y:S02]  /*9e70*/  SEL R53, R25, R20, P0 ;  /* 0x0000001419357207 */ /* 0x000fe40000000000 */
[----:B------:R-:W-:-:S02]  /*9e80*/  SEL R55, R20, R25, P0 ;  /* 0x0000001914377207 */ /* 0x000fc40000000000 */
[C---:B------:R-:W-:Y:S02]  /*9e90*/  IADD3 R89, P6, R4.reuse, 0x20, RZ ;  /* 0x0000002004597810 */ /* 0x040fe40007fde0ff */
[----:B------:R-:W-:Y:S02]  /*9ea0*/  IADD3 R93, P1, R4, 0x40, RZ ;  /* 0x00000040045d7810 */ /* 0x000fe40007f3e0ff */
[----:B------:R-:W-:Y:S02]  /*9eb0*/  LOP3.LUT R6, R89, 0x380, RZ, 0xc0, !PT ;  /* 0x0000038059067812 */ /* 0x000fe400078ec0ff */
[----:B------:R-:W-:Y:S01]  /*9ec0*/  LOP3.LUT R10, R93, 0x380, RZ, 0xc0, !PT ;  /* 0x000003805d0a7812 */ /* 0x000fe200078ec0ff */
[----:B------:R-:W-:Y:S01]  /*9ed0*/  IMAD.X R25, RZ, RZ, R5, P1 ;  /* 0x000000ffff197224 */ /* 0x000fe200008e0605 */
[----:B------:R-:W-:Y:S02]  /*9ee0*/  SHF.R.U64 R6, R6, 0x3, RZ ;  /* 0x0000000306067819 */ /* 0x000fe400000012ff */
[----:B------:R-:W-:-:S02]  /*9ef0*/  IADD3 R101, P3, R4, 0x4000, RZ ;  /* 0x0000400004657810 */ /* 0x000fc40007f7e0ff */
[----:B------:R-:W-:Y:S02]  /*9f00*/  IADD3 R97, P2, R4, 0x60, RZ ;  /* 0x0000006004617810 */ /* 0x000fe40007f5e0ff */
[----:B------:R-:W-:Y:S01]  /*9f10*/  SHF.R.U64 R10, R10, 0x3, RZ ;  /* 0x000000030a0a7819 */ /* 0x000fe200000012ff */
[--C-:B------:R-:W-:Y:S01]  /*9f20*/  IMAD.X R15, RZ, RZ, R5.reuse, P3 ;  /* 0x000000ffff0f7224 */ /* 0x100fe200018e0605 */
[----:B------:R-:W-:Y:S01]  /*9f30*/  IADD3 R103, P4, R4, 0x4020, RZ ;  /* 0x0000402004677810 */ /* 0x000fe20007f9e0ff */
[--C-:B------:R-:W-:Y:S01]  /*9f40*/  IMAD.X R21, RZ, RZ, R5.reuse, P2 ;  /* 0x000000ffff157224 */ /* 0x100fe200010e0605 */
[----:B------:R-:W-:Y:S02]  /*9f50*/  LOP3.LUT R26, R6, R89, RZ, 0x3c, !PT ;  /* 0x00000059061a7212 */ /* 0x000fe400078e3cff */
[----:B------:R-:W-:Y:S01]  /*9f60*/  IADD3 R105, P5, R4, 0x4040, RZ ;  /* 0x0000404004697810 */ /* 0x000fe20007fbe0ff */
[----:B------:R-:W-:Y:S01]  /*9f70*/  IMAD.X R13, RZ, RZ, R5, P4 ;  /* 0x000000ffff0d7224 */ /* 0x000fe200020e0605 */
[----:B------:R-:W-:-:S02]  /*9f80*/  LOP3.LUT R6, R101, 0x380, RZ, 0xc0, !PT ;  /* 0x0000038065067812 */ /* 0x000fc400078ec0ff */
[----:B------:R-:W-:Y:S01]  /*9f90*/  LOP3.LUT R12, R97, 0x380, RZ, 0xc0, !PT ;  /* 0x00000380610c7812 */ /* 0x000fe200078ec0ff */
[----:B------:R-:W-:Y:S01]  /*9fa0*/  IMAD.X R11, RZ, RZ, R5, P5 ;  /* 0x000000ffff0b7224 */ /* 0x000fe200028e0605 */
[----:B------:R-:W-:Y:S02]  /*9fb0*/  LOP3.LUT R24, R10, R93, RZ, 0x3c, !PT ;  /* 0x0000005d0a187212 */ /* 0x000fe400078e3cff */
[----:B------:R-:W-:Y:S02]  /*9fc0*/  LOP3.LUT R10, R103, 0x380, RZ, 0xc0, !PT ;  /* 0x00000380670a7812 */ /* 0x000fe400078ec0ff */
[----:B------:R-:W-:Y:S02]  /*9fd0*/  LOP3.LUT R28, R105, 0x380, RZ, 0xc0, !PT ;  /* 0x00000380691c7812 */ /* 0x000fe400078ec0ff */
[----:B------:R-:W-:Y:S02]  /*9fe0*/  SHF.R.U64 R6, R6, 0x3, RZ ;  /* 0x0000000306067819 */ /* 0x000fe400000012ff */
[----:B------:R-:W-:-:S02]  /*9ff0*/  SHF.R.U64 R12, R12, 0x3, RZ ;  /* 0x000000030c0c7819 */ /* 0x000fc400000012ff */
[----:B------:R-:W-:Y:S02]  /*a000*/  SHF.R.U64 R10, R10, 0x3, RZ ;  /* 0x000000030a0a7819 */ /* 0x000fe400000012ff */
[----:B------:R-:W-:Y:S02]  /*a010*/  SHF.R.U64 R28, R28, 0x3, RZ ;  /* 0x000000031c1c7819 */ /* 0x000fe400000012ff */
[----:B------:R-:W-:Y:S02]  /*a020*/  LOP3.LUT R14, R6, R101, RZ, 0x3c, !PT ;  /* 0x00000065060e7212 */ /* 0x000fe400078e3cff */
[----:B------:R-:W-:Y:S02]  /*a030*/  SEL R69, R60, R57, P0 ;  /* 0x000000393c457207 */ /* 0x000fe40000000000 */
[----:B------:R-:W-:Y:S02]  /*a040*/  LOP3.LUT R20, R12, R97, RZ, 0x3c, !PT ;  /* 0x000000610c147212 */ /* 0x000fe400078e3cff */
[----:B------:R-:W-:-:S02]  /*a050*/  F2FP.BF16.F32.PACK_AB R32, R29, R32 ;  /* 0x000000201d20723e */ /* 0x000fc400000010ff */
[----:B------:R-:W-:Y:S02]  /*a060*/  SEL R57, R57, R60, P0 ;  /* 0x0000003c39397207 */ /* 0x000fe40000000000 */
[----:B------:R-:W-:Y:S02]  /*a070*/  LOP3.LUT R12, R10, R103, RZ, 0x3c, !PT ;  /* 0x000000670a0c7212 */ /* 0x000fe400078e3cff */
[----:B------:R-:W-:Y:S02]  /*a080*/  SEL R29, R100, R99, P0 ;  /* 0x00000063641d7207 */ /* 0x000fe40000000000 */
[----:B------:R-:W-:Y:S02]  /*a090*/  LOP3.LUT R10, R28, R105, RZ, 0x3c, !PT ;  /* 0x000000691c0a7212 */ /* 0x000fe400078e3cff */
[----:B------:R-:W-:Y:S02]  /*a0a0*/  MOV R60, R14 ;  /* 0x0000000e003c7202 */ /* 0x000fe40000000f00 */
[----:B------:R-:W-:-:S02]  /*a0b0*/  SEL R99, R99, R100, P0 ;  /* 0x0000006463637207 */ /* 0x000fc40000000000 */
[----:B------:R-:W-:Y:S02]  /*a0c0*/  MOV R62, R20 ;  /* 0x00000014003e7202 */ /* 0x000fe40000000f00 */
[----:B------:R-:W-:Y:S02]  /*a0d0*/  MOV R21, R10 ;  /* 0x0000000a00157202 */ /* 0x000fe40000000f00 */
[----:B------:R-:W-:Y:S02]  /*a0e0*/  F2FP.BF16.F32.PACK_AB R30, R30, R31 ;  /* 0x0000001f1e1e723e */ /* 0x000fe400000010ff */
[----:B------:R-:W-:Y:S02]  /*a0f0*/  F2FP.BF16.F32.PACK_AB R76, R76, R77 ;  /* 0x0000004d4c4c723e */ /* 0x000fe400000010ff */
[----:B------:R-:W-:Y:S02]  /*a100*/  SEL R77, R30, R27, P0 ;  /* 0x0000001b1e4d7207 */ /* 0x000fe40000000000 */
[----:B------:R-:W-:Y:S01]  /*a110*/  SEL R79, R27, R30, P0 ;  /* 0x0000001e1b4f7207 */ /* 0x000fe20000000000 */
[----:B------:R-:W-:Y:S01]  /*a120*/  IMAD.X R27, RZ, RZ, R5, P6 ;  /* 0x000000ffff1b7224 */ /* 0x000fe200030e0605 */
[----:B------:R-:W-:-:S02]  /*a130*/  IADD3 R107, P6, R4, 0x4060, RZ ;  /* 0x00004060046b7810 */ /* 0x000fc40007fde0ff */
[----:B------:R-:W-:Y:S02]  /*a140*/  LOP3.LUT R7, R4, 0x380, RZ, 0xc0, !PT ;  /* 0x0000038004077812 */ /* 0x000fe400078ec0ff */
[----:B------:R-:W-:Y:S02]  /*a150*/  F2FP.BF16.F32.PACK_AB R73, R72, R73 ;  /* 0x000000494849723e */ /* 0x000fe400000010ff */
[----:B------:R-:W-:Y:S02]  /*a160*/  LOP3.LUT R30, R107, 0x380, RZ, 0xc0, !PT ;  /* 0x000003806b1e7812 */ /* 0x000fe400078ec0ff */
[----:B------:R-:W-:Y:S02]  /*a170*/  F2FP.BF16.F32.PACK_AB R95, R94, R95 ;  /* 0x0000005f5e5f723e */ /* 0x000fe400000010ff */
[----:B------:R-:W-:Y:S02]  /*a180*/  F2FP.BF16.F32.PACK_AB R65, R64, R65 ;  /* 0x000000414041723e */ /* 0x000fe400000010ff */
[----:B------:R-:W-:-:S02]  /*a190*/  F2FP.BF16.F32.PACK_AB R91, R90, R91 ;  /* 0x0000005b5a5b723e */ /* 0x000fc400000010ff */
[----:B------:R-:W-:Y:S02]  /*a1a0*/  F2FP.BF16.F32.PACK_AB R49, R49, R88 ;  /* 0x000000583131723e */ /* 0x000fe400000010ff */
[----:B------:R-:W-:Y:S02]  /*a1b0*/  SHF.R.U64 R7, R7, 0x3, RZ ;  /* 0x0000000307077819 */ /* 0x000fe400000012ff */
[----:B------:R-:W-:Y:S02]  /*a1c0*/  F2FP.BF16.F32.PACK_AB R43, R42, R43 ;  /* 0x0000002b2a2b723e */ /* 0x000fe400000010ff */
[----:B------:R-:W-:Y:S02]  /*a1d0*/  F2FP.BF16.F32.PACK_AB R41, R41, R48 ;  /* 0x000000302929723e */ /* 0x000fe400000010ff */
[----:B------:R-:W-:Y:S02]  /*a1e0*/  F2FP.BF16.F32.PACK_AB R38, R38, R39 ;  /* 0x000000272626723e */ /* 0x000fe400000010ff */
[----:B------:R-:W-:-:S02]  /*a1f0*/  F2FP.BF16.F32.PACK_AB R40, R37, R40 ;  /* 0x000000282528723e */ /* 0x000fc400000010ff */
[----:B------:R-:W-:Y:S02]  /*a200*/  F2FP.BF16.F32.PACK_AB R35, R34, R35 ;  /* 0x000000232223723e */ /* 0x000fe400000010ff */
[----:B------:R-:W-:Y:S02]  /*a210*/  F2FP.BF16.F32.PACK_AB R33, R33, R36 ;  /* 0x000000242121723e */ /* 0x000fe400000010ff */
[----:B------:R-:W-:Y:S02]  /*a220*/  SEL R63, R76, R73, P0 ;  /* 0x000000494c3f7207 */ /* 0x000fe40000000000 */
[----:B------:R-:W-:Y:S02]  /*a230*/  SHF.R.U64 R30, R30, 0x3, RZ ;  /* 0x000000031e1e7819 */ /* 0x000fe400000012ff */
[----:B------:R-:W-:Y:S02]  /*a240*/  SEL R31, R96, R95, P0 ;  /* 0x0000005f601f7207 */ /* 0x000fe40000000000 */
[----:B------:R-:W-:-:S02]  /*a250*/  SEL R73, R73, R76, P0 ;  /* 0x0000004c49497207 */ /* 0x000fc40000000000 */
[----:B------:R-:W-:Y:S02]  /*a260*/  SEL R67, R68, R65, P0 ;  /* 0x0000004144437207 */ /* 0x000fe40000000000 */
[----:B------:R-:W-:Y:S02]  /*a270*/  SEL R95, R95, R96, P0 ;  /* 0x000000605f5f7207 */ /* 0x000fe40000000000 */
[----:B------:R-:W-:Y:S02]  /*a280*/  SEL R37, R92, R91, P0 ;  /* 0x0000005b5c257207 */ /* 0x000fe40000000000 */
[----:B------:R-:W-:Y:S02]  /*a290*/  SEL R39, R52, R49, P0 ;  /* 0x0000003134277207 */ /* 0x000fe40000000000 */
[----:B------:R-:W-:Y:S02]  /*a2a0*/  SEL R65, R65, R68, P0 ;  /* 0x0000004441417207 */ /* 0x000fe40000000000 */
[----:B------:R-:W-:Y:S01]  /*a2b0*/  LOP3.LUT R4, R7, R4, RZ, 0x3c, !PT ;  /* 0x0000000407047212 */ /* 0x000fe200078e3cff */
[----:B------:R-:W-:Y:S01]  /*a2c0*/  IMAD.X R7, RZ, RZ, R5, P6 ;  /* 0x000000ffff077224 */ /* 0x000fe200030e0605 */
[----:B------:R-:W-:-:S02]  /*a2d0*/  SEL R91, R91, R92, P0 ;  /* 0x0000005c5b5b7207 */ /* 0x000fc40000000000 */
[----:B------:R-:W-:Y:S02]  /*a2e0*/  SEL R49, R49, R52, P0 ;  /* 0x0000003431317207 */ /* 0x000fe40000000000 */
[----:B------:R-:W-:Y:S02]  /*a2f0*/  SEL R45, R41, R40, P0 ;  /* 0x00000028292d7207 */ /* 0x000fe40000000000 */
[----:B------:R-:W-:Y:S02]  /*a300*/  SEL R51, R33, R32, P0 ;  /* 0x0000002021337207 */ /* 0x000fe40000000000 */
[----:B------:R-:W-:Y:S02]  /*a310*/  SEL R71, R50, R43, P0 ;  /* 0x0000002b32477207 */ /* 0x000fe40000000000 */
[----:B------:R-:W-:Y:S02]  /*a320*/  SEL R75, R38, R35, P0 ;  /* 0x00000023264b7207 */ /* 0x000fe40000000000 */
[----:B------:R-:W-:-:S02]  /*a330*/  SEL R43, R43, R50, P0 ;  /* 0x000000322b2b7207 */ /* 0x000fc40000000000 */
[----:B------:R-:W-:Y:S02]  /*a340*/  LOP3.LUT R6, R30, R107, RZ, 0x3c, !PT ;  /* 0x0000006b1e067212 */ /* 0x000fe400078e3cff */
[----:B------:R-:W-:Y:S02]  /*a350*/  SEL R41, R40, R41, P0 ;  /* 0x0000002928297207 */ /* 0x000fe40000000000 */
[----:B------:R-:W-:Y:S02]  /*a360*/  SEL R33, R32, R33, P0 ;  /* 0x0000002120217207 */ /* 0x000fe40000000000 */
[----:B------:R-:W-:Y:S02]  /*a370*/  SEL R35, R35, R38, P0 ;  /* 0x0000002623237207 */ /* 0x000fe40000000000 */
[----:B------:R-:W-:Y:S02]  /*a380*/  MOV R64, R24 ;  /* 0x0000001800407202 */ /* 0x000fe40000000f00 */
[----:B------:R-:W-:-:S02]  /*a390*/  MOV R58, R12 ;  /* 0x0000000c003a7202 */ /* 0x000fc40000000f00 */
[----:B------:R-:W-:Y:S02]  /*a3a0*/  MOV R68, R4 ;  /* 0x0000000400447202 */ /* 0x000fe40000000f00 */
[----:B------:R-:W-:Y:S02]  /*a3b0*/  MOV R11, R6 ;  /* 0x00000006000b7202 */ /* 0x000fe40000000f00 */
[----:B------:R-:W-:Y:S02]  /*a3c0*/  MOV R66, R26 ;  /* 0x0000001a00427202 */ /* 0x000fe40000000f00 */
[----:B------:R-:W-:Y:S02]  /*a3d0*/  PLOP3.LUT P2, PT, PT, PT, UP0, 0x80, 0x0 ;  /* 0x000000000000781c */ /* 0x000fe40003f4f008 */
[----:B--2---:R-:W-:Y:S01]  /*a3e0*/  LOP3.LUT R14, R44, 0x2, RZ, 0x3c, !PT ;  /* 0x000000022c0e7812 */ /* 0x004fe200078e3cff */
[----:B------:R-:W-:Y:S04]  /*a3f0*/  SHFL.IDX PT, R29, R29, R44, 0x1c1f ;  /* 0x001c1f2c1d1d7589 */ /* 0x000fe800000e0000 */
[----:B------:R-:W0:Y:S04]  /*a400*/  SHFL.IDX PT, R10, R99, R14, 0x1c1f ;  /* 0x001c1f0e630a7589 */ /* 0x000e2800000e0000 */
[----:B------:R-:W-:Y:S04]  /*a410*/  SHFL.IDX PT, R63, R63, R44, 0x1c1f ;  /* 0x001c1f2c3f3f7589 */ /* 0x000fe800000e0000 */
[----:B------:R-:W1:Y:S04]  /*a420*/  SHFL.IDX PT, R24, R73, R14, 0x1c1f ;  /* 0x001c1f0e49187589 */ /* 0x000e6800000e0000 */
[----:B------:R-:W-:Y:S04]  /*a430*/  SHFL.IDX PT, R31, R31, R44, 0x1c1f ;  /* 0x001c1f2c1f1f7589 */ /* 0x000fe800000e0000 */
[----:B------:R-:W-:Y:S04]  /*a440*/  SHFL.IDX PT, R67, R67, R44, 0x1c1f ;  /* 0x001c1f2c43437589 */ /* 0x000fe800000e0000 */
[----:B------:R-:W2:Y:S04]  /*a450*/  SHFL.IDX PT, R12, R95, R14, 0x1c1f ;  /* 0x001c1f0e5f0c7589 */ /* 0x000ea800000e0000 */
[----:B------:R-:W3:Y:S01]  /*a460*/  SHFL.IDX PT, R46, R65, R14, 0x1c1f ;  /* 0x001c1f0e412e7589 */ /* 0x000ee200000e0000 */
[----:B0-----:R-:W-:-:S02]  /*a470*/  SEL R4, R29, R10, P0 ;  /* 0x0000000a1d047207 */ /* 0x001fc40000000000 */
[----:B------:R-:W-:Y:S01]  /*a480*/  SEL R6, R10, R29, P0 ;  /* 0x0000001d0a067207 */ /* 0x000fe20000000000 */
[----:B------:R-:W-:Y:S04]  /*a490*/  SHFL.IDX PT, R37, R37, R44, 0x1c1f ;  /* 0x001c1f2c25257589 */ /* 0x000fe800000e0000 */
[----:B------:R-:W-:Y:S01]  /*a4a0*/  SHFL.IDX PT, R39, R39, R44, 0x1c1f ;  /* 0x001c1f2c27277589 */ /* 0x000fe200000e0000 */
[----:B-1----:R-:W-:Y:S02]  /*a4b0*/  SEL R5, R63, R24, P0 ;  /* 0x000000183f057207 */ /* 0x002fe40000000000 */
[----:B------:R-:W-:Y:S01]  /*a4c0*/  SEL R7, R24, R63, P0 ;  /* 0x0000003f18077207 */ /* 0x000fe20000000000 */
[----:B------:R-:W-:Y:S04]  /*a4d0*/  SHFL.IDX PT, R69, R69, R44, 0x1c1f ;  /* 0x001c1f2c45457589 */ /* 0x000fe800000e0000 */
[----:B------:R-:W0:Y:S04]  /*a4e0*/  SHFL.IDX PT, R20, R91, R14, 0x1c1f ;  /* 0x001c1f0e5b147589 */ /* 0x000e2800000e0000 */
[----:B------:R-:W1:Y:S01]  /*a4f0*/  SHFL.IDX PT, R32, R49, R14, 0x1c1f ;  /* 0x001c1f0e31207589 */ /* 0x000e6200000e0000 */
[----:B--2---:R-:W-:-:S02]  /*a500*/  SEL R24, R31, R12, P0 ;  /* 0x0000000c1f187207 */ /* 0x004fc40000000000 */
[----:B------:R-:W-:Y:S01]  /*a510*/  SEL R26, R12, R31, P0 ;  /* 0x0000001f0c1a7207 */ /* 0x000fe20000000000 */
[----:B------:R-:W2:Y:S01]  /*a520*/  SHFL.IDX PT, R48, R57, R14, 0x1c1f ;  /* 0x001c1f0e39307589 */ /* 0x000ea200000e0000 */
[----:B---3--:R-:W-:Y:S02]  /*a530*/  SEL R25, R67, R46, P0 ;  /* 0x0000002e43197207 */ /* 0x008fe40000000000 */
[----:B------:R-:W-:Y:S01]  /*a540*/  SEL R27, R46, R67, P0 ;  /* 0x000000432e1b7207 */ /* 0x000fe20000000000 */
[----:B------:R-:W-:Y:S01]  /*a550*/  SHFL.IDX PT, R45, R45, R44, 0x1c1f ;  /* 0x001c1f2c2d2d7589 */ /* 0x000fe200000e0000 */
[----:B------:R-:W3:Y:S03]  /*a560*/  LDC R46, c[0x0][0xbe8] ;  /* 0x0002fa00ff2e7b82 */ /* 0x000ee60000000800 */
[----:B------:R-:W-:Y:S04]  /*a570*/  SHFL.IDX PT, R51, R51, R44, 0x1c1f ;  /* 0x001c1f2c33337589 */ /* 0x000fe800000e0000 */
[----:B------:R-:W-:Y:S04]  /*a580*/  SHFL.IDX PT, R53, R53, R44, 0x1c1f ;  /* 0x001c1f2c35357589 */ /* 0x000fe800000e0000 */
[----:B------:R-:W-:Y:S01]  /*a590*/  SHFL.IDX PT, R59, R59, R44, 0x1c1f ;  /* 0x001c1f2c3b3b7589 */ /* 0x000fe200000e0000 */
[----:B0-----:R-:W-:-:S02]  /*a5a0*/  SEL R28, R37, R20, P0 ;  /* 0x00000014251c7207 */ /* 0x001fc40000000000 */
[----:B------:R-:W-:Y:S01]  /*a5b0*/  SEL R30, R20, R37, P0 ;  /* 0x00000025141e7207 */ /* 0x000fe20000000000 */
[----:B------:R-:W-:Y:S01]  /*a5c0*/  SHFL.IDX PT, R71, R71, R44, 0x1c1f ;  /* 0x001c1f2c47477589 */ /* 0x000fe200000e0000 */
[----:B-1----:R-:W-:Y:S02]  /*a5d0*/  SEL R36, R39, R32, P0 ;  /* 0x0000002027247207 */ /* 0x002fe40000000000 */
[----:B------:R-:W-:Y:S01]  /*a5e0*/  SEL R38, R32, R39, P0 ;  /* 0x0000002720267207 */ /* 0x000fe20000000000 */
[----:B------:R-:W-:Y:S01]  /*a5f0*/  SHFL.IDX PT, R75, R75, R44, 0x1c1f ;  /* 0x001c1f2c4b4b7589 */ /* 0x000fe200000e0000 */
[----:B--2---:R-:W-:Y:S02]  /*a600*/  SEL R29, R69, R48, P0 ;  /* 0x00000030451d7207 */ /* 0x004fe40000000000 */
[----:B------:R-:W-:Y:S01]  /*a610*/  SEL R31, R48, R69, P0 ;  /* 0x00000045301f7207 */ /* 0x000fe20000000000 */
[----:B------:R-:W-:Y:S04]  /*a620*/  SHFL.IDX PT, R77, R77, R44, 0x1c1f ;  /* 0x001c1f2c4d4d7589 */ /* 0x000fe800000e0000 */
[----:B------:R-:W-:Y:S04]  /*a630*/  SHFL.IDX PT, R81, R81, R44, 0x1c1f ;  /* 0x001c1f2c51517589 */ /* 0x000fe800000e0000 */
[----:B------:R-:W-:Y:S04]  /*a640*/  SHFL.IDX PT, R85, R85, R44, 0x1c1f ;  /* 0x001c1f2c55557589 */ /* 0x000fe800000e0000 */
[----:B------:R-:W0:Y:S04]  /*a650*/  SHFL.IDX PT, R50, R43, R14, 0x1c1f ;  /* 0x001c1f0e2b327589 */ /* 0x000e2800000e0000 */
[----:B------:R-:W1:Y:S04]  /*a660*/  SHFL.IDX PT, R10, R41, R14, 0x1c1f ;  /* 0x001c1f0e290a7589 */ /* 0x000e6800000e0000 */
[----:B------:R-:W2:Y:S04]  /*a670*/  SHFL.IDX PT, R34, R33, R14, 0x1c1f ;  /* 0x001c1f0e21227589 */ /* 0x000ea800000e0000 */
[----:B------:R-:W4:Y:S04]  /*a680*/  SHFL.IDX PT, R44, R35, R14, 0x1c1f ;  /* 0x001c1f0e232c7589 */ /* 0x000f2800000e0000 */
[----:B------:R-:W3:Y:S04]  /*a690*/  SHFL.IDX PT, R40, R55, R14, 0x1c1f ;  /* 0x001c1f0e37287589 */ /* 0x000ee800000e0000 */
[----:B------:R-:W3:Y:S01]  /*a6a0*/  SHFL.IDX PT, R52, R79, R14, 0x1c1f ;  /* 0x001c1f0e4f347589 */ /* 0x000ee200000e0000 */
[----:B------:R-:W-:Y:S01]  /*a6b0*/  BAR.SYNC.DEFER_BLOCKING 0x1, 0x100 ;  /* 0x0044000000007b1d */ /* 0x000fe20000010000 */
[----:B0-----:R-:W-:-:S02]  /*a6c0*/  SEL R37, R71, R50, P0 ;  /* 0x0000003247257207 */ /* 0x001fc40000000000 */
[----:B------:R-:W-:Y:S02]  /*a6d0*/  SEL R39, R50, R71, P0 ;  /* 0x0000004732277207 */ /* 0x000fe40000000000 */
[----:B-1----:R-:W-:Y:S01]  /*a6e0*/  SEL R12, R45, R10, P0 ;  /* 0x0000000a2d0c7207 */ /* 0x002fe20000000000 */
[----:B------:R-:W0:Y:S01]  /*a6f0*/  SHFL.IDX PT, R42, R61, R14, 0x1c1f ;  /* 0x001c1f0e3d2a7589 */ /* 0x000e2200000e0000 */
[----:B--2---:R-:W-:Y:S02]  /*a700*/  SEL R32, R51, R34, P0 ;  /* 0x0000002233207207 */ /* 0x004fe40000000000 */
[----:B------:R-:W-:Y:S01]  /*a710*/  SEL R34, R34, R51, P0 ;  /* 0x0000003322227207 */ /* 0x000fe20000000000 */
[----:B------:R-:W1:Y:S01]  /*a720*/  SHFL.IDX PT, R54, R83, R14, 0x1c1f ;  /* 0x001c1f0e53367589 */ /* 0x000e6200000e0000 */
[----:B----4-:R-:W-:Y:S02]  /*a730*/  SEL R13, R75, R44, P0 ;  /* 0x0000002c4b0d7207 */ /* 0x010fe40000000000 */
[----:B------:R-:W-:Y:S01]  /*a740*/  SEL R15, R44, R75, P0 ;  /* 0x0000004b2c0f7207 */ /* 0x000fe20000000000 */
[----:B------:R2:W4:Y:S01]  /*a750*/  SHFL.IDX PT, R56, R87, R14, 0x1c1f ;  /* 0x001c1f0e57387589 */ /* 0x00052200000e0000 */
[----:B---3--:R-:W-:-:S02]  /*a760*/  SEL R48, R53, R40, P0 ;  /* 0x0000002835307207 */ /* 0x008fc40000000000 */
[----:B------:R-:W-:Y:S02]  /*a770*/  SEL R50, R40, R53, P0 ;  /* 0x0000003528327207 */ /* 0x000fe40000000000 */
[----:B------:R-:W-:Y:S02]  /*a780*/  SEL R33, R77, R52, P0 ;  /* 0x000000344d217207 */ /* 0x000fe40000000000 */
[----:B------:R-:W-:Y:S01]  /*a790*/  SEL R35, R52, R77, P0 ;  /* 0x0000004d34237207 */ /* 0x000fe20000000000 */
[----:B------:R3:W-:Y:S01]  /*a7a0*/  STSM.16.M88.4 [R68], R4 ;  /* 0x0000000444007844 */ /* 0x0007e20000000200 */
[----:B--2---:R-:W-:-:S03]  /*a7b0*/  SEL R14, R10, R45, P0 ;  /* 0x0000002d0a0e7207 */ /* 0x004fc60000000000 */
[----:B------:R-:W-:Y:S01]  /*a7c0*/  STSM.16.M88.4 [R66], R24 ;  /* 0x0000001842007844 */ /* 0x000fe20000000200 */
[----:B0-----:R-:W-:-:S03]  /*a7d0*/  SEL R40, R59, R42, P0 ;  /* 0x0000002a3b287207 */ /* 0x001fc60000000000 */
[----:B------:R-:W-:Y:S01]  /*a7e0*/  STSM.16.M88.4 [R64], R28 ;  /* 0x0000001c40007844 */ /* 0x000fe20000000200 */
[----:B------:R-:W-:Y:S02]  /*a7f0*/  SEL R42, R42, R59, P0 ;  /* 0x0000003b2a2a7207 */ /* 0x000fe40000000000 */
[----:B-1----:R-:W-:Y:S01]  /*a800*/  SEL R49, R81, R54, P0 ;  /* 0x0000003651317207 */ /* 0x002fe20000000000 */
[----:B------:R-:W-:Y:S01]  /*a810*/  STSM.16.M88.4 [R62], R36 ;  /* 0x000000243e007844 */ /* 0x000fe20000000200 */
[----:B------:R-:W-:Y:S02]  /*a820*/  SEL R51, R54, R81, P0 ;  /* 0x0000005136337207 */ /* 0x000fe40000000000 */
[----:B----4-:R-:W-:Y:S01]  /*a830*/  SEL R41, R85, R56, P0 ;  /* 0x0000003855297207 */ /* 0x010fe20000000000 */
[----:B------:R-:W-:Y:S01]  /*a840*/  STSM.16.M88.4 [R60], R12 ;  /* 0x0000000c3c007844 */ /* 0x000fe20000000200 */
[----:B------:R-:W-:Y:S01]  /*a850*/  SEL R43, R56, R85, P0 ;  /* 0x00000055382b7207 */ /* 0x000fe20000000000 */
[----:B---3--:R-:W-:Y:S01]  /*a860*/  IMAD.U32 R5, RZ, RZ, UR6 ;  /* 0x00000006ff057e24 */ /* 0x008fe2000f8e00ff */
[----:B------:R-:W-:Y:S01]  /*a870*/  ULDC.64 UR6, c[0x0][0xc08] ;  /* 0x0003020000067ab9 */ /* 0x000fe20000000a00 */
[----:B------:R-:W-:Y:S01]  /*a880*/  STSM.16.M88.4 [R58], R32 ;  /* 0x000000203a007844 */ /* 0x000fe20000000200 */
[----:B------:R-:W-:Y:S01]  /*a890*/  UISETP.NE.U32.AND UP1, UPT, UR6, URZ, UPT ;  /* 0x0000003f0600728c */ /* 0x000fe2000bf25070 */
[----:B------:R-:W-:-:S02]  /*a8a0*/  IMAD.U32 R4, RZ, RZ, UR4 ;  /* 0x00000004ff047e24 */ /* 0x000fc4000f8e00ff */
[----:B------:R0:W-:Y:S04]  /*a8b0*/  STSM.16.M88.4 [R21], R48 ;  /* 0x0000003015007844 */ /* 0x0001e80000000200 */
[----:B------:R1:W-:Y:S01]  /*a8c0*/  STSM.16.M88.4 [R11], R40 ;  /* 0x000000280b007844 */ /* 0x0003e20000000200 */
[----:B------:R-:W-:Y:S01]  /*a8d0*/  BAR.SYNC.DEFER_BLOCKING 0x1, 0x100 ;  /* 0x0044000000007b1d */ /* 0x000fe20000010000 */
[----:B------:R-:W-:-:S06]  /*a8e0*/  UISETP.NE.AND.EX UP1, UPT, UR7, URZ, UPT, UP1 ;  /* 0x0000003f0700728c */ /* 0x000fcc000bf25310 */
[----:B------:R-:W-:-:S05]  /*a8f0*/  PLOP3.LUT P0, PT, PT, PT, UP1, 0x80, 0x0 ;  /* 0x000000000000781c */ /* 0x000fca0003f0f018 */
[----:B------:R-:W-:-:S04]  /*a900*/  @UP1 UIADD3 UR6, UP2, UR8, UR6, URZ ;  /* 0x0000000608061290 */ /* 0x000fc8000ff5e03f */
[----:B------:R-:W-:Y:S01]  /*a910*/  @UP1 UIADD3.X UR7, UR9, UR7, URZ, UP2, !UPT ;  /* 0x0000000709071290 */ /* 0x000fe200097fe43f */
[----:B------:R-:W-:Y:S01]  /*a920*/  ULDC UR8, c[0x0][0xa88] ;  /* 0x0002a20000087ab9 */ /* 0x000fe20000000800 */
[----:B------:R-:W-:Y:S02]  /*a930*/  IMAD.U32 R20, RZ, RZ, UR6 ;  /* 0x00000006ff147e24 */ /* 0x000fe4000f8e00ff */
[----:B------:R-:W-:Y:S01]  /*a940*/  IMAD.U32 R7, RZ, RZ, UR8 ;  /* 0x00000008ff077e24 */ /* 0x000fe2000f8e00ff */
[----:B------:R-:W2:Y:S01]  /*a950*/  @P2 LDG.E R6, desc[UR48][R4.64] ;  /* 0x0000003004062981 */ /* 0x000ea2000c1e1900 */
[----:B0-----:R-:W-:Y:S01]  /*a960*/  IMAD.U32 R21, RZ, RZ, UR7 ;  /* 0x00000007ff157e24 */ /* 0x001fe2000f8e00ff */
[----:B------:R-:W-:Y:S01]  /*a970*/  ISETP.NE.AND P1, PT, R46, 0x1, PT ;  /* 0x000000012e00780c */ /* 0x000fe20003f25270 */
[----:B------:R-:W-:Y:S01]  /*a980*/  UMOV UR4, URZ ;  /* 0x0000003f00047c82 */ /* 0x000fe20008000000 */
[----:B------:R-:W-:Y:S02]  /*a990*/  IMAD.U32 R14, RZ, RZ, UR40 ;  /* 0x00000028ff0e7e24 */ /* 0x000fe4000f8e00ff */
[----:B------:R1:W5:Y:S09]  /*a9a0*/  @P0 LDG.E R7, desc[UR48][R20.64] ;  /* 0x0000003014070981 */ /* 0x000372000c1e1900 */
[----:B------:R-:W0:Y:S08]  /*a9b0*/  @P1 LDC R10, c[0x0][0xbec] ;  /* 0x0002fb00ff0a1b82 */ /* 0x000e300000000800 */
[----:B------:R-:W3:Y:S01]  /*a9c0*/  @P1 LDC R12, c[0x0][0xbf0] ;  /* 0x0002fc00ff0c1b82 */ /* 0x000ee20000000800 */
[----:B--2---:R-:W-:Y:S01]  /*a9d0*/  @P2 R2UR UR4, R6 ;  /* 0x00000000060422ca */ /* 0x004fe200000e0000 */
[----:B01-3--:R-:W-:-:S14]  /*a9e0*/  @P0 BRA `(.L_x_170) ;  /* 0x0000000000100947 */ /* 0x00bfdc0003800000 */
[----:B------:R-:W-:Y:S05]  /*a9f0*/  @!P2 BRA `(.L_x_170) ;  /* 0x00000000000ca947 */ /* 0x000fea0003800000 */
[----:B------:R-:W2:Y:S04]  /*aa00*/  LDG.E R6, desc[UR48][R4.64] ;  /* 0x0000003004067981 */ /* 0x000ea8000c1e1900 */
[----:B-----5:R-:W2:Y:S02]  /*aa10*/  LDG.E R7, desc[UR48][R4.64+0x4] ;  /* 0x0000043004077981 */ /* 0x020ea4000c1e1900 */
[----:B--2---:R-:W-:-:S07]  /*aa20*/  IMAD.IADD R7, R7, 0x1, -R6 ;  /* 0x0000000107077824 */ /* 0x004fce00078e0a06 */
.L_x_170:
[----:B------:R-:W-:Y:S01]  /*aa30*/  USHF.R.S32.HI UR14, URZ, 0x1f, UR41 ;  /* 0x0000001f3f0e7899 */ /* 0x000fe20008011429 */
[----:B------:R-:W-:Y:S01]  /*aa40*/  IMAD R13, R14, 0x80, R231 ;  /* 0x000000800e0d7824 */ /* 0x000fe200078e02e7 */
[----:B------:R-:W-:Y:S01]  /*aa50*/  ULDC.64 UR12, c[0x0][0xb90] ;  /* 0x0002e400000c7ab9 */ /* 0x000fe20000000a00 */
[----:B------:R-:W-:Y:S01]  /*aa60*/  USHF.R.S32.HI UR9, URZ, 0x1f, UR4 ;  /* 0x0000001f3f097899 */ /* 0x000fe20008011404 */
[----:B------:R-:W-:Y:S01]  /*aa70*/  IMAD.U32 R24, RZ, RZ, UR40 ;  /* 0x00000028ff187e24 */ /* 0x000fe2000f8e00ff */
[----:B------:R-:W-:Y:S01]  /*aa80*/  UIMAD UR10, UR14, UR12, URZ ;  /* 0x0000000c0e0a72a4 */ /* 0x000fe2000f8e023f */
[----:B------:R-:W-:Y:S01]  /*aa90*/  @P1 IMAD.HI.U32 R5, R13, R10, RZ ;  /* 0x0000000a0d051227 */ /* 0x000fe200078e00ff */
[----:B------:R-:W-:Y:S01]  /*aaa0*/  UMOV UR8, UR4 ;  /* 0x0000000400087c82 */ /* 0x000fe20008000000 */
[----:B------:R-:W-:Y:S02]  /*aab0*/  USEL UR37, UR37, URZ, !UP0 ;  /* 0x0000003f25257287 */ /* 0x000fe4000c000000 */
[----:B------:R-:W-:Y:S01]  /*aac0*/  UIMAD.WIDE.U32 UR6, UR41, UR12, UR8 ;  /* 0x0000000c290672a5 */ /* 0x000fe2000f8e0008 */
[----:B------:R-:W-:Y:S01]  /*aad0*/  IMAD.MOV.U32 R4, RZ, RZ, R13 ;  /* 0x000000ffff047224 */ /* 0x000fe200078e000d */
[----:B------:R-:W-:Y:S01]  /*aae0*/  UIMAD UR10, UR41, UR13, UR10 ;  /* 0x0000000d290a72a4 */ /* 0x000fe2000f8e020a */
[----:B------:R-:W-:Y:S01]  /*aaf0*/  @P1 SHF.R.U32.HI R4, RZ, R12, R5 ;  /* 0x0000000cff041219 */ /* 0x000fe20000011605 */
[----:B------:R-:W-:Y:S01]  /*ab00*/  USEL UR36, UR36, URZ, !UP0 ;  /* 0x0000003f24247287 */ /* 0x000fe2000c000000 */
[----:B------:R-:W-:Y:S01]  /*ab10*/  IMAD R5, R19, 0x40, R16 ;  /* 0x0000004013057824 */ /* 0x000fe200078e0210 */
[----:B------:R-:W-:Y:S01]  /*ab20*/  ULDC.64 UR12, c[0x0][0xb98] ;  /* 0x0002e600000c7ab9 */ /* 0x000fe20000000a00 */
[----:B------:R-:W-:Y:S01]  /*ab30*/  UIADD3 UR7, UR7, UR10, URZ ;  /* 0x0000000a07077290 */ /* 0x000fe2000fffe03f */
[----:B------:R-:W-:Y:S01]  /*ab40*/  IMAD.MOV R11, RZ, RZ, -R4 ;  /* 0x000000ffff0b7224 */ /* 0x000fe200078e0a04 */
[----:B------:R-:W-:Y:S01]  /*ab50*/  UIMAD UR8, UR37, UR12, URZ ;  /* 0x0000000c250872a4 */ /* 0x000fe2000f8e023f */
[----:B------:R-:W-:Y:S01]  /*ab60*/  IMAD.WIDE R8, R5, 0x2, R8 ;  /* 0x0000000205087825 */ /* 0x000fe200078e0208 */
[----:B------:R-:W-:Y:S01]  /*ab70*/  UIMAD.WIDE.U32 UR6, UR36, UR12, UR6 ;  /* 0x0000000c240672a5 */ /* 0x000fe2000f8e0006 */
[----:B------:R-:W-:Y:S01]  /*ab80*/  SHF.R.S32.HI R5, RZ, 0x1f, R4 ;  /* 0x0000001fff057819 */ /* 0x000fe20000011404 */
[----:B------:R-:W-:Y:S01]  /*ab90*/  UIMAD UR8, UR36, UR13, UR8 ;  /* 0x0000000d240872a4 */ /* 0x000fe2000f8e0208 */
[----:B------:R-:W-:Y:S01]  /*aba0*/  IMAD R11, R46, R11, R13 ;  /* 0x0000000b2e0b7224 */ /* 0x000fe200078e020d */
[----:B------:R-:W-:Y:S01]  /*abb0*/  IADD3 R15, P3, R8, 0x2000, RZ ;  /* 0x00002000080f7810 */ /* 0x000fe20007f7e0ff */
[----:B------:R-:W-:Y:S01]  /*abc0*/  IMAD R24, R24, 0x80, R229 ;  /* 0x0000008018187824 */ /* 0x000fe200078e02e5 */
[----:B------:R-:W-:Y:S01]  /*abd0*/  IADD3 R4, P2, R4, UR6, RZ ;  /* 0x0000000604047c10 */ /* 0x000fe2000ff5e0ff */
[----:B-----5:R-:W-:Y:S01]  /*abe0*/  IMAD R51, R7, R46, RZ ;  /* 0x0000002e07337224 */ /* 0x020fe200078e02ff */
[----:B------:R-:W-:Y:S01]  /*abf0*/  LOP3.LUT R10, R15, 0x380, RZ, 0xc0, !PT ;  /* 0x000003800f0a7812 */ /* 0x000fe200078ec0ff */
[----:B------:R-:W-:Y:S01]  /*ac00*/  IMAD.U32 R6, RZ, RZ, UR8 ;  /* 0x00000008ff067e24 */ /* 0x000fe2000f8e00ff */
[----:B------:R-:W-:Y:S01]  /*ac10*/  IADD3 R21, P0, R8, 0x1000, RZ ;  /* 0x0000100008157810 */ /* 0x000fe20007f1e0ff */
[----:B------:R-:W-:Y:S01]  /*ac20*/  ULDC.64 UR10, c[0x0][0xaa0] ;  /* 0x0002a800000a7ab9 */ /* 0x000fe20000000a00 */
[----:B------:R-:W-:-:S02]  /*ac30*/  SHF.R.U64 R10, R10, 0x3, RZ ;  /* 0x000000030a0a7819 */ /* 0x000fc400000012ff */
[----:B------:R-:W-:Y:S01]  /*ac40*/  IADD3.X R5, R5, UR7, R6, P2, !PT ;  /* 0x0000000705057c10 */ /* 0x000fe200097fe406 */
[----:B------:R-:W-:Y:S01]  /*ac50*/  ULDC.64 UR6, c[0x0][0xb88] ;  /* 0x0002e20000067ab9 */ /* 0x000fe20000000a00 */
[----:B------:R-:W-:Y:S02]  /*ac60*/  SHF.R.S32.HI R6, RZ, 0x1f, R11 ;  /* 0x0000001fff067819 */ /* 0x000fe4000001140b */
[----:B------:R-:W-:Y:S01]  /*ac70*/  LOP3.LUT R10, R10, R15, RZ, 0x3c, !PT ;  /* 0x0000000f0a0a7212 */ /* 0x000fe200078e3cff */
[----:B------:R-:W-:Y:S01]  /*ac80*/  IMAD.WIDE.U32 R4, R11, UR6, R4 ;  /* 0x000000060b047c25 */ /* 0x000fe2000f8e0004 */
[----:B------:R-:W-:Y:S02]  /*ac90*/  LOP3.LUT R12, R21, 0x380, RZ, 0xc0, !PT ;  /* 0x00000380150c7812 */ /* 0x000fe400078ec0ff */
[----:B------:R-:W-:Y:S01]  /*aca0*/  IADD3 R13, P2, R8, 0x3000, RZ ;  /* 0x00003000080d7810 */ /* 0x000fe20007f5e0ff */
[----:B------:R-:W-:Y:S01]  /*acb0*/  IMAD R14, R6, UR6, RZ ;  /* 0x00000006060e7c24 */ /* 0x000fe2000f8e02ff */
[----:B------:R-:W-:-:S02]  /*acc0*/  SHF.R.U64 R12, R12, 0x3, RZ ;  /* 0x000000030c0c7819 */ /* 0x000fc400000012ff */
[----:B------:R-:W-:Y:S01]  /*acd0*/  LOP3.LUT R6, R13, 0x380, RZ, 0xc0, !PT ;  /* 0x000003800d067812 */ /* 0x000fe200078ec0ff */
[----:B------:R-:W-:Y:S01]  /*ace0*/  IMAD R15, R11, UR7, R14 ;  /* 0x000000070b0f7c24 */ /* 0x000fe2000f8e020e */
[----:B------:R-:W-:Y:S01]  /*acf0*/  ULDC.64 UR6, c[0x0][0xb50] ;  /* 0x0002d40000067ab9 */ /* 0x000fe20000000a00 */
[----:B------:R-:W-:Y:S01]  /*ad00*/  LOP3.LUT R12, R12, R21, RZ, 0x3c, !PT ;  /* 0x000000150c0c7212 */ /* 0x000fe200078e3cff */
[----:B------:R-:W-:Y:S01]  /*ad10*/  IMAD.X R7, RZ, RZ, R9, P2 ;  /* 0x000000ffff077224 */ /* 0x000fe200010e0609 */
[----:B------:R-:W-:Y:S01]  /*ad20*/  LEA R14, P4, R4, UR6, 0x2 ;  /* 0x00000006040e7c11 */ /* 0x000fe2000f8810ff */
[----:B------:R-:W-:Y:S01]  /*ad30*/  IMAD.IADD R5, R5, 0x1, R15 ;  /* 0x0000000105057824 */ /* 0x000fe200078e020f */
[----:B------:R-:W-:Y:S01]  /*ad40*/  SHF.R.U64 R6, R6, 0x3, RZ ;  /* 0x0000000306067819 */ /* 0x000fe200000012ff */
[----:B------:R-:W-:Y:S01]  /*ad50*/  UIMAD UR8, UR9, UR10, URZ ;  /* 0x0000000a090872a4 */ /* 0x000fe2000f8e023f */
[----:B------:R-:W-:Y:S01]  /*ad60*/  IADD3 R41, P6, R8, 0x4000, RZ ;  /* 0x0000400008297810 */ /* 0x000fe20007fde0ff */
[----:B------:R-:W-:Y:S01]  /*ad70*/  SHFL.IDX PT, R20, R14, RZ, 0x1c1f ;  /* 0x001c1fff0e147589 */ /* 0x000fe200000e0000 */
[----:B------:R-:W-:Y:S01]  /*ad80*/  LEA.HI.X R15, R4, UR7, R5, 0x2, P4 ;  /* 0x00000007040f7c11 */ /* 0x000fe2000a0f1405 */
[----:B------:R-:W-:Y:S01]  /*ad90*/  VIADD R4, R24, 0x8 ;  /* 0x0000000818047836 */ /* 0x000fe20000000000 */
[----:B------:R-:W-:Y:S01]  /*ada0*/  LOP3.LUT R6, R6, R13, RZ, 0x3c, !PT ;  /* 0x0000000d06067212 */ /* 0x000fe200078e3cff */
[----:B------:R-:W-:Y:S01]  /*adb0*/  SHFL.IDX PT, R44, R14, 0x1, 0x1c1f ;  /* 0x003c1f000e2c7f89 */ /* 0x000fe200000e0000 */
[--C-:B------:R-:W-:Y:S01]  /*adc0*/  IMAD.X R13, RZ, RZ, R9.reuse, P0 ;  /* 0x000000ffff0d7224 */ /* 0x100fe200000e0609 */
[----:B------:R-:W-:Y:S01]  /*add0*/  LOP3.LUT P0, RZ, R22, 0x3, RZ, 0xc0, !PT ;  /* 0x0000000316ff7812 */ /* 0x000fe2000780c0ff */
[----:B------:R-:W-:Y:S01]  /*ade0*/  IMAD.X R11, RZ, RZ, R9, P3 ;  /* 0x000000ffff0b7224 */ /* 0x000fe200018e0609 */
[----:B------:R-:W0:Y:S01]  /*adf0*/  SHFL.IDX PT, R21, R15, RZ, 0x1c1f ;  /* 0x001c1fff0f157589 */ /* 0x000e2200000e0000 */
[----:B------:R-:W-:Y:S01]  /*ae00*/  UIMAD.WIDE.U32 UR6, UR4, UR10, URZ ;  /* 0x0000000a040672a5 */ /* 0x000fe2000f8e003f */
[----:B------:R-:W-:-:S02]  /*ae10*/  ISETP.GE.OR P2, PT, R24, R51, P0 ;  /* 0x000000331800720c */ /* 0x000fc40000746670 */
[----:B------:R-:W1:Y:S01]  /*ae20*/  SHFL.IDX PT, R45, R15, 0x1, 0x1c1f ;  /* 0x003c1f000f2d7f89 */ /* 0x000e6200000e0000 */
[----:B------:R-:W-:Y:S01]  /*ae30*/  ISETP.GE.OR P0, PT, R4, R51, P0 ;  /* 0x000000330400720c */ /* 0x000fe20000706670 */
[----:B------:R-:W-:Y:S01]  /*ae40*/  UIMAD UR8, UR4, UR11, UR8 ;  /* 0x0000000b040872a4 */ /* 0x000fe2000f8e0208 */
[C---:B------:R-:W-:Y:S02]  /*ae50*/  IADD3 R37, P5, R8.reuse, 0x5000, RZ ;  /* 0x0000500008257810 */ /* 0x040fe40007fbe0ff */
[----:B------:R-:W-:Y:S01]  /*ae60*/  ULDC.64 UR10, c[0x0][0xae8] ;  /* 0x0002ba00000a7ab9 */ /* 0x000fe20000000a00 */
[C---:B------:R-:W-:Y:S02]  /*ae70*/  IADD3 R33, P4, R8.reuse, 0x6000, RZ ;  /* 0x0000600008217810 */ /* 0x040fe40007f9e0ff */
[----:B------:R-:W-:Y:S02]  /*ae80*/  IADD3 R5, P3, R8, 0x7000, RZ ;  /* 0x0000700008057810 */ /* 0x000fe40007f7e0ff */
[----:B------:R-:W-:-:S02]  /*ae90*/  LOP3.LUT R40, R41, 0x380, RZ, 0xc0, !PT ;  /* 0x0000038029287812 */ /* 0x000fc400078ec0ff */
[----:B------:R-:W-:Y:S01]  /*aea0*/  LOP3.LUT R29, R8, 0x380, RZ, 0xc0, !PT ;  /* 0x00000380081d7812 */ /* 0x000fe200078ec0ff */
[----:B0-----:R0:W-:Y:S01]  /*aeb0*/  @!P2 ST.E desc[UR48][R20.64], R3 ;  /* 0x000000031400a985 */ /* 0x0011e2000c101930 */
[----:B------:R-:W-:Y:S01]  /*aec0*/  UIADD3 UR7, UR7, UR8, URZ ;  /* 0x0000000807077290 */ /* 0x000fe2000fffe03f */
[----:B------:R-:W-:Y:S01]  /*aed0*/  LOP3.LUT R36, R37, 0x380, RZ, 0xc0, !PT ;  /* 0x0000038025247812 */ /* 0x000fe200078ec0ff */
[----:B------:R-:W-:Y:S01]  /*aee0*/  UIMAD UR4, UR14, UR10, URZ ;  /* 0x0000000a0e0472a4 */ /* 0x000fe2000f8e023f */
[----:B-1----:R1:W-:Y:S01]  /*aef0*/  @!P0 ST.E desc[UR48][R44.64], R0 ;  /* 0x000000002c008985 */ /* 0x0023e2000c101930 */
[----:B------:R-:W-:Y:S01]  /*af00*/  LOP3.LUT R32, R33, 0x380, RZ, 0xc0, !PT ;  /* 0x0000038021207812 */ /* 0x000fe200078ec0ff */
[----:B------:R-:W-:Y:S01]  /*af10*/  IMAD.X R25, RZ, RZ, R9, P3 ;  /* 0x000000ffff197224 */ /* 0x000fe200018e0609 */
[----:B------:R-:W-:Y:S02]  /*af20*/  LOP3.LUT R4, R5, 0x380, RZ, 0xc0, !PT ;  /* 0x0000038005047812 */ /* 0x000fe400078ec0ff */
[----:B------:R-:W-:-:S02]  /*af30*/  SHF.R.U64 R40, R40, 0x3, RZ ;  /* 0x0000000328287819 */ /* 0x000fc400000012ff */
[----:B------:R-:W-:Y:S01]  /*af40*/  SHF.R.U64 R29, R29, 0x3, RZ ;  /* 0x000000031d1d7819 */ /* 0x000fe200000012ff */
[----:B0-----:R-:W0:Y:S01]  /*af50*/  @P1 LDC R21, c[0x0][0xbec] ;  /* 0x0002fb00ff151b82 */ /* 0x001e220000000800 */
[----:B------:R-:W-:Y:S01]  /*af60*/  IMAD.U32 R3, RZ, RZ, UR40 ;  /* 0x00000028ff037e24 */ /* 0x000fe2000f8e00ff */
[----:B------:R-:W-:Y:S01]  /*af70*/  UIMAD UR4, UR41, UR11, UR4 ;  /* 0x0000000b290472a4 */ /* 0x000fe2000f8e0204 */
[----:B------:R-:W-:Y:S01]  /*af80*/  SHF.R.U64 R36, R36, 0x3, RZ ;  /* 0x0000000324247819 */ /* 0x000fe200000012ff */
[----:B-1----:R-:W-:Y:S01]  /*af90*/  IMAD R0, R18, 0x20, R19 ;  /* 0x0000002012007824 */ /* 0x002fe200078e0213 */
[----:B------:R-:W-:Y:S01]  /*afa0*/  UIMAD.WIDE.U32 UR6, UR41, UR10, UR6 ;  /* 0x0000000a290672a5 */ /* 0x000fe2000f8e0006 */
[----:B------:R-:W-:Y:S01]  /*afb0*/  SHF.R.U64 R32, R32, 0x3, RZ ;  /* 0x0000000320207819 */ /* 0x000fe200000012ff */
[----:B------:R-:W-:Y:S01]  /*afc0*/  ULDC.64 UR8, c[0x0][0xaf0] ;  /* 0x0002bc0000087ab9 */ /* 0x000fe20000000a00 */
[----:B------:R-:W1:Y:S01]  /*afd0*/  @P1 LDC R45, c[0x0][0xbf0] ;  /* 0x0002fc00ff2d1b82 */ /* 0x000e620000000800 */
[----:B------:R-:W-:Y:S01]  /*afe0*/  IMAD R44, R3, 0x80, R0 ;  /* 0x00000080032c7824 */ /* 0x000fe200078e0200 */
[----:B------:R-:W-:Y:S01]  /*aff0*/  UIADD3 UR7, UR7, UR4, URZ ;  /* 0x0000000407077290 */ /* 0x000fe2000fffe03f */
[----:B------:R-:W-:Y:S01]  /*b000*/  SHF.R.U64 R4, R4, 0x3, RZ ;  /* 0x0000000304047819 */ /* 0x000fe200000012ff */
[----:B------:R-:W-:Y:S01]  /*b010*/  UIMAD UR4, UR37, UR8, URZ ;  /* 0x00000008250472a4 */ /* 0x000fe2000f8e023f */
[----:B------:R-:W-:Y:S01]  /*b020*/  IMAD.MOV.U32 R3, RZ, RZ, R44 ;  /* 0x000000ffff037224 */ /* 0x000fe200078e002c */
[----:B------:R-:W-:Y:S01]  /*b030*/  UIMAD.WIDE.U32 UR6, UR36, UR8, UR6 ;  /* 0x00000008240672a5 */ /* 0x000fe2000f8e0006 */
[----:B------:R-:W-:Y:S01]  /*b040*/  LOP3.LUT R40, R40, R41, RZ, 0x3c, !PT ;  /* 0x0000002928287212 */ /* 0x000fe200078e3cff */
[----:B------:R-:W-:Y:S01]  /*b050*/  UIMAD UR4, UR36, UR9, UR4 ;  /* 0x00000009240472a4 */ /* 0x000fe2000f8e0204 */
[----:B------:R-:W-:Y:S01]  /*b060*/  LOP3.LUT R36, R36, R37, RZ, 0x3c, !PT ;  /* 0x0000002524247212 */ /* 0x000fe200078e3cff */
[--C-:B------:R-:W-:Y:S01]  /*b070*/  IMAD.X R41, RZ, RZ, R9.reuse, P6 ;  /* 0x000000ffff297224 */ /* 0x100fe200030e0609 */
[----:B------:R-:W-:Y:S01]  /*b080*/  LOP3.LUT R32, R32, R33, RZ, 0x3c, !PT ;  /* 0x0000002120207212 */ /* 0x000fe200078e3cff */
[----:B------:R-:W5:Y:S01]  /*b090*/  LD.E.128 R12, desc[UR48][R12.64] ;  /* 0x000000300c0c7980 */ /* 0x000f62000c101d00 */
[----:B------:R-:W-:Y:S01]  /*b0a0*/  LOP3.LUT R28, R29, R8, RZ, 0x3c, !PT ;  /* 0x000000081d1c7212 */ /* 0x000fe200078e3cff */
[----:B0-----:R-:W-:Y:S01]  /*b0b0*/  @P1 IMAD.HI.U32 R0, R44, R21, RZ ;  /* 0x000000152c001227 */ /* 0x001fe200078e00ff */
[----:B------:R-:W-:Y:S01]  /*b0c0*/  UIADD3 UR4, UR7, UR4, URZ ;  /* 0x0000000407047290 */ /* 0x000fe2000fffe03f */
[----:B------:R-:W-:Y:S01]  /*b0d0*/  LOP3.LUT R24, R4, R5, RZ, 0x3c, !PT ;  /* 0x0000000504187212 */ /* 0x000fe200078e3cff */
[----:B------:R-:W5:Y:S01]  /*b0e0*/  LD.E.128 R40, desc[UR48][R40.64] ;  /* 0x0000003028287980 */ /* 0x000f62000c101d00 */
[----:B------:R-:W-:-:S02]  /*b0f0*/  IMAD.X R37, RZ, RZ, R9, P5 ;  /* 0x000000ffff257224 */ /* 0x000fc400028e0609 */
[--C-:B------:R-:W-:Y:S01]  /*b100*/  IMAD.X R33, RZ, RZ, R9.reuse, P4 ;  /* 0x000000ffff217224 */ /* 0x100fe200020e0609 */
[----:B------:R-:W5:Y:S01]  /*b110*/  LD.E.128 R4, desc[UR48][R6.64] ;  /* 0x0000003006047980 */ /* 0x000f62000c101d00 */
[----:B-1----:R-:W-:Y:S01]  /*b120*/  @P1 SHF.R.U32.HI R3, RZ, R45, R0 ;  /* 0x0000002dff031219 */ /* 0x002fe20000011600 */
[----:B------:R-:W-:Y:S02]  /*b130*/  IMAD.MOV.U32 R29, RZ, RZ, R9 ;  /* 0x000000ffff1d7224 */ /* 0x000fe400078e0009 */
[----:B------:R-:W-:Y:S01]  /*b140*/  IMAD.U32 R20, RZ, RZ, UR6 ;  /* 0x00000006ff147e24 */ /* 0x000fe2000f8e00ff */
[--C-:B------:R-:W-:Y:S01]  /*b150*/  SHF.R.S32.HI R0, RZ, 0x1f, R3.reuse ;  /* 0x0000001fff007819 */ /* 0x100fe20000011403 */
[----:B------:R-:W-:Y:S01]  /*b160*/  IMAD.MOV R45, RZ, RZ, -R3 ;  /* 0x000000ffff2d7224 */ /* 0x000fe200078e0a03 */
[----:B------:R-:W5:Y:S01]  /*b170*/  LD.E.128 R8, desc[UR48][R10.64] ;  /* 0x000000300a087980 */ /* 0x000f62000c101d00 */
[----:B------:R-:W-:Y:S01]  /*b180*/  IMAD.U32 R21, RZ, RZ, UR7 ;  /* 0x00000007ff157e24 */ /* 0x000fe2000f8e00ff */
[----:B------:R-:W-:Y:S01]  /*b190*/  ULDC.64 UR6, c[0x0][0xae0] ;  /* 0x0002b80000067ab9 */ /* 0x000fe20000000a00 */
[----:B------:R-:W-:Y:S01]  /*b1a0*/  IMAD R45, R46, R45, R44 ;  /* 0x0000002d2e2d7224 */ /* 0x000fe200078e022c */
[----:B------:R-:W5:Y:S01]  /*b1b0*/  LD.E.128 R28, desc[UR48][R28.64] ;  /* 0x000000301c1c7980 */ /* 0x000f62000c101d00 */
[----:B------:R-:W-:-:S02]  /*b1c0*/  IMAD R0, R0, UR6, RZ ;  /* 0x0000000600007c24 */ /* 0x000fc4000f8e02ff */
[----:B------:R-:W-:Y:S01]  /*b1d0*/  IMAD.U32 R21, RZ, RZ, UR4 ;  /* 0x00000004ff157e24 */ /* 0x000fe2000f8e00ff */
[----:B------:R-:W5:Y:S01]  /*b1e0*/  LD.E.128 R36, desc[UR48][R36.64] ;  /* 0x0000003024247980 */ /* 0x000f62000c101d00 */
[C---:B------:R-:W-:Y:S01]  /*b1f0*/  IMAD R49, R3.reuse, UR7, R0 ;  /* 0x0000000703317c24 */ /* 0x040fe2000f8e0200 */
[----:B------:R-:W-:Y:S02]  /*b200*/  SHF.R.S32.HI R0, RZ, 0x1f, R45 ;  /* 0x0000001fff007819 */ /* 0x000fe4000001142d */
[----:B------:R-:W5:Y:S01]  /*b210*/  LD.E.128 R32, desc[UR48][R32.64] ;  /* 0x0000003020207980 */ /* 0x000f62000c101d00 */
[----:B------:R-:W-:Y:S01]  /*b220*/  IMAD.WIDE.U32 R20, R3, UR6, R20 ;  /* 0x0000000603147c25 */ /* 0x000fe2000f8e0014 */
[----:B------:R-:W-:Y:S02]  /*b230*/  ULDC.64 UR6, c[0x0][0xad8] ;  /* 0x0002b60000067ab9 */ /* 0x000fe40000000a00 */
[----:B------:R-:W5:Y:S01]  /*b240*/  LD.E.128 R24, desc[UR48][R24.64] ;  /* 0x0000003018187980 */ /* 0x000f62000c101d00 */
[----:B------:R-:W-:Y:S01]  /*b250*/  IMAD.U32 R46, RZ, RZ, UR40 ;  /* 0x00000028ff2e7e24 */ /* 0x000fe2000f8e00ff */
[----:B------:R-:W-:Y:S01]  /*b260*/  @!PT LDS RZ, [RZ] ;  /* 0x00000000fffff984 */ /* 0x000fe20000000800 */
[----:B------:R-:W-:Y:S01]  /*b270*/  @!PT LDS RZ, [RZ] ;  /* 0x00000000fffff984 */ /* 0x000fe20000000800 */
[----:B------:R-:W-:Y:S01]  /*b280*/  @!PT LDS RZ, [RZ] ;  /* 0x00000000fffff984 */ /* 0x000fe20000000800 */
[----:B------:R-:W-:Y:S01]  /*b290*/  @!PT LDS RZ, [RZ] ;  /* 0x00000000fffff984 */ /* 0x000fe20000000800 */
[----:B------:R0:W-:Y:S06]  /*b2a0*/  MEMBAR.ALL.CTA ;  /* 0x0000000000007992 */ /* 0x0001ec0000008000 */
[----:B0-----:R-:W0:Y:S01]  /*b2b0*/  FENCE.VIEW.ASYNC.S ;  /* 0x00000000000073c6 */ /* 0x001e220000000000 */
[----:B------:R-:W-:-:S02]  /*b2c0*/  IMAD.IADD R21, R21, 0x1, R49 ;  /* 0x0000000115157824 */ /* 0x000fc400078e0231 */
[----:B------:R-:W-:Y:S02]  /*b2d0*/  IMAD R44, R0, UR6, RZ ;  /* 0x00000006002c7c24 */ /* 0x000fe4000f8e02ff */
[----:B------:R-:W-:Y:S02]  /*b2e0*/  IMAD R46, R46, 0x80, R19 ;  /* 0x000000802e2e7824 */ /* 0x000fe400078e0213 */
[C---:B------:R-:W-:Y:S02]  /*b2f0*/  IMAD R3, R45.reuse, UR7, R44 ;  /* 0x000000072d037c24 */ /* 0x040fe4000f8e022c */
[----:B------:R-:W-:Y:S01]  /*b300*/  IMAD.WIDE.U32 R20, R45, UR6, R20 ;  /* 0x000000062d147c25 */ /* 0x000fe2000f8e0014 */
[C---:B------:R-:W-:Y:S01]  /*b310*/  ISETP.GE.AND P2, PT, R46.reuse, R51, PT ;  /* 0x000000332e00720c */ /* 0x040fe20003f46270 */
[----:B------:R-:W-:Y:S02]  /*b320*/  ULDC.64 UR6, c[0x0][0xa80] ;  /* 0x0002a00000067ab9 */ /* 0x000fe40000000a00 */
[----:B------:R-:W-:Y:S01]  /*b330*/  VIADD R0, R46, 0x20 ;  /* 0x000000202e007836 */ /* 0x000fe20000000000 */
[----:B------:R-:W-:Y:S01]  /*b340*/  LEA R44, P3, R20, UR6, 0x1 ;  /* 0x00000006142c7c11 */ /* 0x000fe2000f8608ff */
[----:B------:R-:W-:-:S02]  /*b350*/  IMAD.IADD R3, R21, 0x1, R3 ;  /* 0x0000000115037824 */ /* 0x000fc400078e0203 */
[----:B------:R-:W-:Y:S01]  /*b360*/  VIADD R2, R2, 0x2e820 ;  /* 0x0002e82002027836 */ /* 0x000fe20000000000 */
[-C--:B------:R-:W-:Y:S01]  /*b370*/  ISETP.GE.AND P0, PT, R0, R51.reuse, PT ;  /* 0x000000330000720c */ /* 0x080fe20003f06270 */
[----:B------:R-:W-:Y:S01]  /*b380*/  VIADD R0, R46, 0x40 ;  /* 0x000000402e007836 */ /* 0x000fe20000000000 */
[----:B------:R-:W-:Y:S02]  /*b390*/  LEA.HI.X R45, R20, UR7, R3, 0x1, P3 ;  /* 0x00000007142d7c11 */ /* 0x000fe400098f0c03 */
[----:B------:R-:W-:Y:S01]  /*b3a0*/  PRMT R2, RZ, 0x654, R2 ;  /* 0x00000654ff027816 */ /* 0x000fe20000000002 */
[----:B0-----:R0:W1:Y:S01]  /*b3b0*/  SHFL.IDX PT, R20, R44, RZ, 0x181f ;  /* 0x00181fff2c147589 */ /* 0x00106200000e0000 */
[----:B------:R-:W-:Y:S01]  /*b3c0*/  ISETP.GE.AND P1, PT, R0, R51, PT ;  /* 0x000000330000720c */ /* 0x000fe20003f26270 */
[----:B------:R-:W-:Y:S01]  /*b3d0*/  BSSY B1, `(.L_x_171) ;  /* 0x000000d000017945 */ /* 0x000fe20003800000 */
[----:B------:R0:W-:Y:S01]  /*b3e0*/  SYNCS.ARRIVE.TRANS64.RED.A1T0 RZ, [R2+URZ], RZ ;  /* 0x000000ff02ff79a7 */ /* 0x0001e2000810043f */
[----:B------:R0:W2:Y:S02]  /*b3f0*/  SHFL.IDX PT, R0, R45, RZ, 0x181f ;  /* 0x00181fff2d007589 */ /* 0x0000a400000e0000 */
[----:B------:R-:W-:Y:S08]  /*b400*/  @P2 BRA `(.L_x_172) ;  /* 0x0000000000242947 */ /* 0x000ff00003800000 */
[----:B------:R-:W-:Y:S02]  /*b410*/  ULDC UR4, c[0x0][0xac8] ;  /* 0x0002b20000047ab9 */ /* 0x000fe40000000800 */
[----:B------:R-:W-:Y:S02]  /*b420*/  ISETP.GE.AND P2, PT, R16, UR4, PT ;  /* 0x0000000410007c0c */ /* 0x000fe4000bf46270 */
[----:B------:R-:W-:-:S11]  /*b430*/  ISETP.GE.AND P3, PT, R17, UR4, PT ;  /* 0x0000000411007c0c */ /* 0x000fd6000bf66270 */
[CC--:B01----:R-:W-:Y:S02]  /*b440*/  @!P2 LEA R2, P4, R16.reuse, R20.reuse, 0x1 ;  /* 0x000000141002a211 */ /* 0x0c3fe400078808ff */
[C---:B------:R-:W-:Y:S02]  /*b450*/  @!P3 LEA R20, P5, R17.reuse, R20, 0x1 ;  /* 0x000000141114b211 */ /* 0x040fe400078a08ff */
[-C--:B--2---:R-:W-:Y:S02]  /*b460*/  @!P2 LEA.HI.X R3, R16, R0.reuse, R234, 0x1, P4 ;  /* 0x000000001003a211 */ /* 0x084fe400020f0cea */
[----:B------:R-:W-:-:S03]  /*b470*/  @!P3 LEA.HI.X R21, R17, R0, R233, 0x1, P5 ;  /* 0x000000001115b211 */ /* 0x000fc600028f0ce9 */
[----:B-----5:R3:W-:Y:S04]  /*b480*/  @!P2 ST.E.128 desc[UR48][R2.64], R28 ;  /* 0x0000001c0200a985 */ /* 0x0207e8000c101d30 */
[----:B------:R3:W-:Y:S02]  /*b490*/  @!P3 ST.E.128 desc[UR48][R20.64], R40 ;  /* 0x000000281400b985 */ /* 0x0007e4000c101d30 */
.L_x_172:
[----:B------:R-:W-:Y:S05]  /*b4a0*/  BSYNC B1 ;  /* 0x0000000000017941 */ /* 0x000fea0003800000 */
.L_x_171:
[----:B--2---:R2:W4:Y:S01]  /*b4b0*/  SHFL.IDX PT, R0, R45, 0x1, 0x181f ;  /* 0x00381f002d007f89 */ /* 0x00452200000e0000 */
[----:B------:R-:W-:Y:S03]  /*b4c0*/  BSSY B1, `(.L_x_173) ;  /* 0x000000c000017945 */ /* 0x000fe60003800000 */
[----:B-1-3--:R2:W1:Y:S01]  /*b4d0*/  SHFL.IDX PT, R20, R44, 0x1, 0x181f ;  /* 0x00381f002c147f89 */ /* 0x00a46200000e0000 */
[----:B------:R-:W-:Y:S05]  /*b4e0*/  @P0 BRA `(.L_x_174) ;  /* 0x0000000000240947 */ /* 0x000fea0003800000 */
[----:B------:R-:W-:Y:S02]  /*b4f0*/  ULDC UR4, c[0x0][0xac8] ;  /* 0x0002b20000047ab9 */ /* 0x000fe40000000800 */
[----:B------:R-:W-:Y:S02]  /*b500*/  ISETP.GE.AND P3, PT, R16, UR4, PT ;  /* 0x0000000410007c0c */ /* 0x000fe4000bf66270 */
[----:B------:R-:W-:-:S11]  /*b510*/  ISETP.GE.AND P4, PT, R17, UR4, PT ;  /* 0x0000000411007c0c */ /* 0x000fd6000bf86270 */
[CC--:B01----:R-:W-:Y:S02]  /*b520*/  @!P3 LEA R2, P0, R16.reuse, R20.reuse, 0x1 ;  /* 0x000000141002b211 */ /* 0x0c3fe400078008ff */
[C---:B------:R-:W-:Y:S02]  /*b530*/  @!P4 LEA R20, P2, R17.reuse, R20, 0x1 ;  /* 0x000000141114c211 */ /* 0x040fe400078408ff */
[-C--:B----4-:R-:W-:Y:S02]  /*b540*/  @!P3 LEA.HI.X R3, R16, R0.reuse, R234, 0x1, P0 ;  /* 0x000000001003b211 */ /* 0x090fe400000f0cea */
[----:B------:R-:W-:-:S03]  /*b550*/  @!P4 LEA.HI.X R21, R17, R0, R233, 0x1, P2 ;  /* 0x000000001115c211 */ /* 0x000fc600010f0ce9 */
[----:B-----5:R3:W-:Y:S04]  /*b560*/  @!P3 ST.E.128 desc[UR48][R2.64], R12 ;  /* 0x0000000c0200b985 */ /* 0x0207e8000c101d30 */
[----:B------:R3:W-:Y:S02]  /*b570*/  @!P4 ST.E.128 desc[UR48][R20.64], R36 ;  /* 0x000000241400c985 */ /* 0x0007e4000c101d30 */
.L_x_174:
[----:B------:R-:W-:Y:S05]  /*b580*/  BSYNC B1 ;  /* 0x0000000000017941 */ /* 0x000fea0003800000 */
.L_x_173:
[----:B----4-:R4:W0:Y:S01]  /*b590*/  SHFL.IDX PT, R0, R45, 0x2, 0x181f ;  /* 0x00581f002d007f89 */ /* 0x01082200000e0000 */
[----:B------:R-:W-:Y:S03]  /*b5a0*/  BSSY B1, `(.L_x_175) ;  /* 0x000000c000017945 */ /* 0x000fe60003800000 */
[----:B---3-5:R4:W3:Y:S01]  /*b5b0*/  SHFL.IDX PT, R12, R44, 0x2, 0x181f ;  /* 0x00581f002c0c7f89 */ /* 0x0288e200000e0000 */
[----:B------:R-:W-:Y:S05]  /*b5c0*/  @P1 BRA `(.L_x_176) ;  /* 0x0000000000241947 */ /* 0x000fea0003800000 */
[----:B------:R-:W-:Y:S02]  /*b5d0*/  ULDC UR4, c[0x0][0xac8] ;  /* 0x0002b20000047ab9 */ /* 0x000fe40000000800 */
[----:B------:R-:W-:Y:S02]  /*b5e0*/  ISETP.GE.AND P2, PT, R16, UR4, PT ;  /* 0x0000000410007c0c */ /* 0x000fe4000bf46270 */
[----:B------:R-:W-:-:S11]  /*b5f0*/  ISETP.GE.AND P3, PT, R17, UR4, PT ;  /* 0x0000000411007c0c */ /* 0x000fd6000bf66270 */
[CC--:B0--3--:R-:W-:Y:S02]  /*b600*/  @!P2 LEA R2, P0, R16.reuse, R12.reuse, 0x1 ;  /* 0x0000000c1002a211 */ /* 0x0c9fe400078008ff */
[C---:B------:R-:W-:Y:S02]  /*b610*/  @!P3 LEA R12, P1, R17.reuse, R12, 0x1 ;  /* 0x0000000c110cb211 */ /* 0x040fe400078208ff */
[-C--:B------:R-:W-:Y:S02]  /*b620*/  @!P2 LEA.HI.X R3, R16, R0.reuse, R234, 0x1, P0 ;  /* 0x000000001003a211 */ /* 0x080fe400000f0cea */
[----:B------:R-:W-:-:S03]  /*b630*/  @!P3 LEA.HI.X R13, R17, R0, R233, 0x1, P1 ;  /* 0x00000000110db211 */ /* 0x000fc600008f0ce9 */
[----:B------:R0:W-:Y:S04]  /*b640*/  @!P2 ST.E.128 desc[UR48][R2.64], R8 ;  /* 0x000000080200a985 */ /* 0x0001e8000c101d30 */
[----:B------:R0:W-:Y:S02]  /*b650*/  @!P3 ST.E.128 desc[UR48][R12.64], R32 ;  /* 0x000000200c00b985 */ /* 0x0001e4000c101d30 */
.L_x_176:
[----:B------:R-:W-:Y:S05]  /*b660*/  BSYNC B1 ;  /* 0x0000000000017941 */ /* 0x000fea0003800000 */
.L_x_175:
[----:B0-----:R-:W-:Y:S01]  /*b670*/  VIADD R0, R46, 0x60 ;  /* 0x000000602e007836 */ /* 0x001fe20000000000 */
[----:B--2-4-:R-:W4:Y:S04]  /*b680*/  SHFL.IDX PT, R45, R45, 0x3, 0x181f ;  /* 0x00781f002d2d7f89 */ /* 0x014f2800000e0000 */
[----:B------:R-:W-:Y:S01]  /*b690*/  ISETP.GE.AND P0, PT, R0, R51, PT ;  /* 0x000000330000720c */ /* 0x000fe20003f06270 */
[----:B------:R-:W0:-:S12]  /*b6a0*/  SHFL.IDX PT, R44, R44, 0x3, 0x181f ;  /* 0x00781f002c2c7f89 */ /* 0x000e1800000e0000 */
[----:B------:R-:W-:Y:S05]  /*b6b0*/  @P0 BRA `(.L_x_177) ;  /* 0x0000000c00140947 */ /* 0x000fea0003800000 */
[----:B------:R-:W-:Y:S02]  /*b6c0*/  ULDC UR4, c[0x0][0xac8] ;  /* 0x0002b20000047ab9 */ /* 0x000fe40000000800 */
[----:B------:R-:W-:-:S13]  /*b6d0*/  ISETP.GE.AND P1, PT, R16, UR4, PT ;  /* 0x0000000410007c0c */ /* 0x000fda000bf26270 */
[----:B0-----:R-:W-:-:S04]  /*b6e0*/  @!P1 LEA R2, P0, R16, R44, 0x1 ;  /* 0x0000002c10029211 */ /* 0x001fc800078008ff */
[----:B----4-:R-:W-:Y:S02]  /*b6f0*/  @!P1 LEA.HI.X R3, R16, R45, R234, 0x1, P0 ;  /* 0x0000002d10039211 */ /* 0x010fe400000f0cea */
[----:B------:R-:W-:-:S03]  /*b700*/  ISETP.GE.AND P0, PT, R17, UR4, PT ;  /* 0x0000000411007c0c */ /* 0x000fc6000bf06270 */
[----:B------:R0:W-:Y:S10]  /*b710*/  @!P1 ST.E.128 desc[UR48][R2.64], R4 ;  /* 0x0000000402009985 */ /* 0x0001f4000c101d30 */
[----:B------:R-:W-:Y:S05]  /*b720*/  @P0 BRA `(.L_x_177) ;  /* 0x0000000800f80947 */ /* 0x000fea0003800000 */
[----:B0-----:R-:W-:-:S04]  /*b730*/  LEA R2, P0, R17, R44, 0x1 ;  /* 0x0000002c11027211 */ /* 0x001fc800078008ff */
[----:B------:R-:W-:-:S05]  /*b740*/  LEA.HI.X R3, R17, R45, R233, 0x1, P0 ;  /* 0x0000002d11037211 */ /* 0x000fca00000f0ce9 */
[----:B------:R0:W-:Y:S01]  /*b750*/  ST.E.128 desc[UR48][R2.64], R24 ;  /* 0x0000001802007985 */ /* 0x0001e2000c101d30 */
[----:B------:R-:W-:Y:S05]  /*b760*/  BRA `(.L_x_177) ;  /* 0x0000000800e87947 */ /* 0x000fea0003800000 */
.L_x_169:
[----:B------:R-:W-:Y:S01]  /*b770*/  ULDC.64 UR6, c[0x0][0xc00] ;  /* 0x0003000000067ab9 */ /* 0x000fe20000000a00 */
[----:B------:R-:W-:Y:S01]  /*b780*/  ULDC UR4, c[0x0][0xa88] ;  /* 0x0002a20000047ab9 */ /* 0x000fe20000000800 */
[----:B------:R-:W-:Y:S01]  /*b790*/  UISETP.NE.U32.AND UP0, UPT, UR6, URZ, UPT ;  /* 0x0000003f0600728c */ /* 0x000fe2000bf05070 */
[----:B------:R-:W0:Y:S03]  /*b7a0*/  LDC R11, c[0x0][0xbe8] ;  /* 0x0002fa00ff0b7b82 */ /* 0x000e260000000800 */
[----:B------:R-:W-:-:S03]  /*b7b0*/  UISETP.NE.AND.EX UP0, UPT, UR7, URZ, UPT, UP0 ;  /* 0x0000003f0700728c */ /* 0x000fc6000bf05300 */
[----:B------:R-:W-:Y:S02]  /*b7c0*/  ULDC.64 UR6, c[0x0][0xc00] ;  /* 0x0003000000067ab9 */ /* 0x000fe40000000a00 */
[----:B------:R-:W-:Y:S01]  /*b7d0*/  UIMAD.WIDE UR6, UR36, 0x4, UR6 ;  /* 0x00000004240678a5 */ /* 0x000fe2000f8e0206 */
[----:B------:R-:W-:-:S05]  /*b7e0*/  PLOP3.LUT P2, PT, PT, PT, UP0, 0x80, 0x0 ;  /* 0x000000000000781c */ /* 0x000fca0003f4f008 */
[----:B------:R-:W-:Y:S02]  /*b7f0*/  IMAD.U32 R2, RZ, RZ, UR6 ;  /* 0x00000006ff027e24 */ /* 0x000fe4000f8e00ff */
[----:B------:R-:W-:Y:S01]  /*b800*/  IMAD.U32 R3, RZ, RZ, UR7 ;  /* 0x00000007ff037e24 */ /* 0x000fe2000f8e00ff */
[----:B------:R-:W-:Y:S02]  /*b810*/  ULDC.64 UR6, c[0x0][0xc08] ;  /* 0x0003020000067ab9 */ /* 0x000fe40000000a00 */
[----:B------:R-:W-:-:S03]  /*b820*/  UISETP.NE.U32.AND UP1, UPT, UR6, URZ, UPT ;  /* 0x0000003f0600728c */ /* 0x000fc6000bf25070 */
[----:B------:R-:W2:Y:S01]  /*b830*/  @P2 LDG.E R6, desc[UR48][R2.64] ;  /* 0x0000003002062981 */ /* 0x000ea2000c1e1900 */
[----:B------:R-:W-:Y:S01]  /*b840*/  UISETP.NE.AND.EX UP1, UPT, UR7, URZ, UPT, UP1 ;  /* 0x0000003f0700728c */ /* 0x000fe2000bf25310 */
[----:B------:R-:W-:-:S05]  /*b850*/  IMAD.U32 R0, RZ, RZ, UR4 ;  /* 0x00000004ff007e24 */ /* 0x000fca000f8e00ff */
[----:B------:R-:W-:-:S05]  /*b860*/  PLOP3.LUT P3, PT, PT, PT, UP1, 0x80, 0x0 ;  /* 0x000000000000781c */ /* 0x000fca0003f6f018 */
[----:B------:R-:W-:Y:S02]  /*b870*/  @UP1 ULDC.64 UR6, c[0x0][0xc08] ;  /* 0x0003020000061ab9 */ /* 0x000fe40000000a00 */
[----:B------:R-:W-:-:S06]  /*b880*/  @UP1 UIMAD.WIDE UR6, UR36, 0x4, UR6 ;  /* 0x00000004240618a5 */ /* 0x000fcc000f8e0206 */
[----:B------:R-:W-:Y:S02]  /*b890*/  IMAD.U32 R4, RZ, RZ, UR6 ;  /* 0x00000006ff047e24 */ /* 0x000fe4000f8e00ff */
[----:B------:R-:W-:-:S05]  /*b8a0*/  IMAD.U32 R5, RZ, RZ, UR7 ;  /* 0x00000007ff057e24 */ /* 0x000fca000f8e00ff */
[----:B------:R1:W5:Y:S01]  /*b8b0*/  @P3 LDG.E R0, desc[UR48][R4.64] ;  /* 0x0000003004003981 */ /* 0x000362000c1e1900 */
[----:B0-----:R-:W-:Y:S01]  /*b8c0*/  ISETP.NE.AND P0, PT, R11, 0x1, PT ;  /* 0x000000010b00780c */ /* 0x001fe20003f05270 */
[----:B------:R-:W-:Y:S01]  /*b8d0*/  UMOV UR4, URZ ;  /* 0x0000003f00047c82 */ /* 0x000fe20008000000 */
[----:B------:R-:W-:Y:S01]  /*b8e0*/  USHF.R.S32.HI UR10, URZ, 0x1f, UR41 ;  /* 0x0000001f3f0a7899 */ /* 0x000fe20008011429 */
[----:B------:R-:W-:-:S10]  /*b8f0*/  ISETP.GE.AND P1, PT, R235, 0x80, PT ;  /* 0x00000080eb00780c */ /* 0x000fd40003f26270 */
[----:B------:R-:W0:Y:S01]  /*b900*/  @P0 LDC R9, c[0x0][0xbec] ;  /* 0x0002fb00ff090b82 */ /* 0x000e220000000800 */
[----:B--2---:R-:W-:-:S13]  /*b910*/  @P2 R2UR UR4, R6 ;  /* 0x00000000060422ca */ /* 0x004fda00000e0000 */
[----:B------:R-:W-:Y:S01]  /*b920*/  USHF.R.S32.HI UR9, URZ, 0x1f, UR4 ;  /* 0x0000001f3f097899 */ /* 0x000fe20008011404 */
[----:B01----:R-:W-:Y:S11]  /*b930*/  @P3 BRA `(.L_x_178) ;  /* 0x0000000000103947 */ /* 0x003ff60003800000 */
[----:B------:R-:W-:Y:S05]  /*b940*/  @!P2 BRA `(.L_x_178) ;  /* 0x00000000000ca947 */ /* 0x000fea0003800000 */
[----:B------:R-:W2:Y:S04]  /*b950*/  LDG.E R5, desc[UR48][R2.64] ;  /* 0x0000003002057981 */ /* 0x000ea8000c1e1900 */
[----:B-----5:R-:W2:Y:S02]  /*b960*/  LDG.E R0, desc[UR48][R2.64+0x4] ;  /* 0x0000043002007981 */ /* 0x020ea4000c1e1900 */
[----:B--2---:R-:W-:-:S07]  /*b970*/  IMAD.IADD R0, R0, 0x1, -R5 ;  /* 0x0000000100007824 */ /* 0x004fce00078e0a05 */
.L_x_178:
[----:B------:R-:W-:Y:S01]  /*b980*/  USEL UR36, UR36, URZ, !UP0 ;  /* 0x0000003f24247287 */ /* 0x000fe2000c000000 */
[----:B------:R-:W-:Y:S01]  /*b990*/  BSSY B1, `(.L_x_179) ;  /* 0x000002d000017945 */ /* 0x000fe20003800000 */
[----:B------:R-:W-:-:S03]  /*b9a0*/  USEL UR37, UR37, URZ, !UP0 ;  /* 0x0000003f25257287 */ /* 0x000fc6000c000000 */
[----:B------:R-:W-:Y:S09]  /*b9b0*/  @P1 BRA `(.L_x_180) ;  /* 0x0000000000a81947 */ /* 0x000ff20003800000 */
[----:B------:R-:W0:Y:S01]  /*b9c0*/  S2R R3, SR_TID.X ;  /* 0x0000000000037919 */ /* 0x000e220000002100 */
[----:B------:R-:W1:Y:S01]  /*b9d0*/  LDC R7, c[0x0][0xbe8] ;  /* 0x0002fa00ff077b82 */ /* 0x000e620000000800 */
[----:B------:R-:W-:-:S04]  /*b9e0*/  IMAD.U32 R2, RZ, RZ, UR40 ;  /* 0x00000028ff027e24 */ /* 0x000fc8000f8e00ff */
[----:B0-----:R-:W-:Y:S02]  /*b9f0*/  IMAD R2, R2, 0x80, R3 ;  /* 0x0000008002027824 */ /* 0x001fe400078e0203 */
[----:B-1---5:R-:W-:Y:S02]  /*ba00*/  IMAD R3, R0, R7, RZ ;  /* 0x0000000700037224 */ /* 0x022fe400078e02ff */
[----:B------:R-:W-:-:S05]  /*ba10*/  VIADD R4, R2, 0xffffff80 ;  /* 0xffffff8002047836 */ /* 0x000fca0000000000 */
[----:B------:R-:W-:-:S13]  /*ba20*/  ISETP.GE.AND P1, PT, R4, R3, PT ;  /* 0x000000030400720c */ /* 0x000fda0003f26270 */
[----:B------:R-:W-:Y:S05]  /*ba30*/  @P1 BRA `(.L_x_180) ;  /* 0x0000000000881947 */ /* 0x000fea0003800000 */
[----:B------:R-:W-:Y:S01]  /*ba40*/  ISETP.NE.AND P1, PT, R7, 0x1, PT ;  /* 0x000000010700780c */ /* 0x000fe20003f25270 */
[----:B------:R-:W-:Y:S01]  /*ba50*/  ULDC.64 UR12, c[0x0][0xb90] ;  /* 0x0002e400000c7ab9 */ /* 0x000fe20000000a00 */
[----:B------:R-:W-:Y:S01]  /*ba60*/  UMOV UR6, UR4 ;  /* 0x0000000400067c82 */ /* 0x000fe20008000000 */
[----:B------:R-:W-:Y:S01]  /*ba70*/  UIMAD UR8, UR10, UR12, URZ ;  /* 0x0000000c0a0872a4 */ /* 0x000fe2000f8e023f */
[----:B------:R-:W-:Y:S01]  /*ba80*/  IMAD.MOV.U32 R2, RZ, RZ, R4 ;  /* 0x000000ffff027224 */ /* 0x000fe200078e0004 */
[----:B------:R-:W-:Y:S02]  /*ba90*/  UMOV UR7, UR9 ;  /* 0x0000000900077c82 */ /* 0x000fe40008000000 */
[----:B------:R-:W-:Y:S02]  /*baa0*/  UIMAD.WIDE.U32 UR6, UR41, UR12, UR6 ;  /* 0x0000000c290672a5 */ /* 0x000fe4000f8e0006 */
[----:B------:R-:W-:-:S03]  /*bab0*/  UIMAD UR8, UR41, UR13, UR8 ;  /* 0x0000000d290872a4 */ /* 0x000fc6000f8e0208 */
[----:B------:R-:W-:Y:S01]  /*bac0*/  ULDC.64 UR12, c[0x0][0xb98] ;  /* 0x0002e600000c7ab9 */ /* 0x000fe20000000a00 */
[----:B------:R-:W0:Y:S01]  /*bad0*/  @P1 LDC R3, c[0x0][0xbec] ;  /* 0x0002fb00ff031b82 */ /* 0x000e220000000800 */
[----:B------:R-:W-:Y:S02]  /*bae0*/  UIADD3 UR7, UR7, UR8, URZ ;  /* 0x0000000807077290 */ /* 0x000fe4000fffe03f */
[----:B------:R-:W-:Y:S02]  /*baf0*/  UIMAD UR8, UR37, UR12, URZ ;  /* 0x0000000c250872a4 */ /* 0x000fe4000f8e023f */
[----:B------:R-:W-:Y:S02]  /*bb00*/  UIMAD.WIDE.U32 UR6, UR36, UR12, UR6 ;  /* 0x0000000c240672a5 */ /* 0x000fe4000f8e0006 */
[----:B------:R-:W-:Y:S01]  /*bb10*/  UIMAD UR8, UR36, UR13, UR8 ;  /* 0x0000000d240872a4 */ /* 0x000fe2000f8e0208 */
[----:B------:R-:W1:Y:S02]  /*bb20*/  @P1 LDC R6, c[0x0][0xbf0] ;  /* 0x0002fc00ff061b82 */ /* 0x000e640000000800 */
[----:B------:R-:W-:Y:S01]  /*bb30*/  ULDC.64 UR12, c[0x0][0xb88] ;  /* 0x0002e200000c7ab9 */ /* 0x000fe20000000a00 */
[----:B0-----:R-:W-:-:S05]  /*bb40*/  @P1 IMAD.HI.U32 R3, R4, R3, RZ ;  /* 0x0000000304031227 */ /* 0x001fca00078e00ff */
[----:B-1----:R-:W-:Y:S01]  /*bb50*/  @P1 SHF.R.U32.HI R2, RZ, R6, R3 ;  /* 0x00000006ff021219 */ /* 0x002fe20000011603 */
[----:B------:R-:W-:-:S03]  /*bb60*/  IMAD.U32 R6, RZ, RZ, UR8 ;  /* 0x00000008ff067e24 */ /* 0x000fc6000f8e00ff */
[--C-:B------:R-:W-:Y:S01]  /*bb70*/  SHF.R.S32.HI R3, RZ, 0x1f, R2.reuse ;  /* 0x0000001fff037819 */ /* 0x100fe20000011402 */
[----:B------:R-:W-:Y:S01]  /*bb80*/  IMAD.MOV R5, RZ, RZ, -R2 ;  /* 0x000000ffff057224 */ /* 0x000fe200078e0a02 */
[----:B------:R-:W-:-:S03]  /*bb90*/  IADD3 R2, P1, R2, UR6, RZ ;  /* 0x0000000602027c10 */ /* 0x000fc6000ff3e0ff */
[----:B------:R-:W-:Y:S01]  /*bba0*/  IMAD R5, R7, R5, R4 ;  /* 0x0000000507057224 */ /* 0x000fe200078e0204 */
[----:B------:R-:W-:Y:S01]  /*bbb0*/  IADD3.X R3, R3, UR7, R6, P1, !PT ;  /* 0x0000000703037c10 */ /* 0x000fe20008ffe406 */
[----:B------:R-:W-:-:S03]  /*bbc0*/  ULDC.64 UR6, c[0x0][0xb50] ;  /* 0x0002d40000067ab9 */ /* 0x000fc60000000a00 */
[----:B------:R-:W-:Y:S01]  /*bbd0*/  SHF.R.S32.HI R4, RZ, 0x1f, R5 ;  /* 0x0000001fff047819 */ /* 0x000fe20000011405 */
[----:B------:R-:W-:-:S04]  /*bbe0*/  IMAD.WIDE.U32 R2, R5, UR12, R2 ;  /* 0x0000000c05027c25 */ /* 0x000fc8000f8e0002 */
[----:B------:R-:W-:-:S04]  /*bbf0*/  IMAD R4, R4, UR12, RZ ;  /* 0x0000000c04047c24 */ /* 0x000fc8000f8e02ff */
[----:B------:R-:W-:Y:S01]  /*bc00*/  IMAD R7, R5, UR13, R4 ;  /* 0x0000000d05077c24 */ /* 0x000fe2000f8e0204 */
[----:B------:R-:W-:-:S03]  /*bc10*/  LEA R4, P1, R2, UR6, 0x2 ;  /* 0x0000000602047c11 */ /* 0x000fc6000f8210ff */
[----:B------:R-:W-:-:S05]  /*bc20*/  IMAD.IADD R3, R3, 0x1, R7 ;  /* 0x0000000103037824 */ /* 0x000fca00078e0207 */
[----:B------:R-:W-:Y:S01]  /*bc30*/  LEA.HI.X R5, R2, UR7, R3, 0x2, P1 ;  /* 0x0000000702057c11 */ /* 0x000fe200088f1403 */
[----:B------:R-:W-:-:S05]  /*bc40*/  IMAD.MOV.U32 R3, RZ, RZ, -0x800000 ;  /* 0xff800000ff037424 */ /* 0x000fca00078e00ff */
[----:B------:R0:W-:Y:S02]  /*bc50*/  STG.E desc[UR48][R4.64], R3 ;  /* 0x0000000304007986 */ /* 0x0001e4000c101930 */
.L_x_180:
[----:B------:R-:W-:Y:S05]  /*bc60*/  BSYNC B1 ;  /* 0x0000000000017941 */ /* 0x000fea0003800000 */
.L_x_179:
[----:B0-----:R-:W0:Y:S01]  /*bc70*/  @P0 LDC R3, c[0x0][0xbf0] ;  /* 0x0002fc00ff030b82 */ /* 0x001e220000000800 */
[----:B------:R-:W-:Y:S01]  /*bc80*/  ULDC.64 UR12, c[0x0][0xaa0] ;  /* 0x0002a800000c7ab9 */ /* 0x000fe20000000a00 */
[----:B------:R-:W-:Y:S01]  /*bc90*/  IMAD R2, R18, 0x20, R19 ;  /* 0x0000002012027824 */ /* 0x000fe200078e0213 */
[----:B------:R-:W-:Y:S01]  /*bca0*/  UIMAD UR8, UR9, UR12, URZ ;  /* 0x0000000c090872a4 */ /* 0x000fe2000f8e023f */
[----:B------:R-:W-:Y:S01]  /*bcb0*/  IMAD.U32 R5, RZ, RZ, UR40 ;  /* 0x00000028ff057e24 */ /* 0x000fe2000f8e00ff */
[----:B------:R-:W-:Y:S01]  /*bcc0*/  UIMAD.WIDE.U32 UR6, UR4, UR12, URZ ;  /* 0x0000000c040672a5 */ /* 0x000fe2000f8e003f */
[----:B------:R-:W-:Y:S01]  /*bcd0*/  BSSY B1, `(.L_x_181) ;  /* 0x0000039000017945 */ /* 0x000fe20003800000 */
[----:B------:R-:W-:Y:S01]  /*bce0*/  UIMAD UR8, UR4, UR13, UR8 ;  /* 0x0000000d040872a4 */ /* 0x000fe2000f8e0208 */
[----:B------:R-:W-:Y:S02]  /*bcf0*/  IMAD R6, R5, 0x80, R2 ;  /* 0x0000008005067824 */ /* 0x000fe400078e0202 */
[----:B------:R-:W-:Y:S01]  /*bd00*/  ULDC.64 UR12, c[0x0][0xae8] ;  /* 0x0002ba00000c7ab9 */ /* 0x000fe20000000a00 */
[----:B------:R-:W-:Y:S01]  /*bd10*/  UIADD3 UR7, UR7, UR8, URZ ;  /* 0x0000000807077290 */ /* 0x000fe2000fffe03f */
[----:B------:R-:W-:Y:S01]  /*bd20*/  @P0 IMAD.HI.U32 R2, R6, R9, RZ ;  /* 0x0000000906020227 */ /* 0x000fe200078e00ff */
[----:B------:R-:W-:-:S02]  /*bd30*/  UIMAD UR4, UR10, UR12, URZ ;  /* 0x0000000c0a0472a4 */ /* 0x000fc4000f8e023f */
[----:B------:R-:W-:Y:S01]  /*bd40*/  UIMAD.WIDE.U32 UR6, UR41, UR12, UR6 ;  /* 0x0000000c290672a5 */ /* 0x000fe2000f8e0006 */
[----:B------:R-:W-:Y:S01]  /*bd50*/  IMAD.MOV.U32 R5, RZ, RZ, R6 ;  /* 0x000000ffff057224 */ /* 0x000fe200078e0006 */
[----:B------:R-:W-:Y:S01]  /*bd60*/  UIMAD UR4, UR41, UR13, UR4 ;  /* 0x0000000d290472a4 */ /* 0x000fe2000f8e0204 */
[----:B------:R-:W-:-:S03]  /*bd70*/  ULDC.64 UR8, c[0x0][0xaf0] ;  /* 0x0002bc0000087ab9 */ /* 0x000fc60000000a00 */
[----:B------:R-:W-:Y:S02]  /*bd80*/  UIADD3 UR7, UR7, UR4, URZ ;  /* 0x0000000407077290 */ /* 0x000fe4000fffe03f */
[----:B------:R-:W-:Y:S01]  /*bd90*/  UIMAD UR4, UR37, UR8, URZ ;  /* 0x00000008250472a4 */ /* 0x000fe2000f8e023f */
[----:B0-----:R-:W-:Y:S01]  /*bda0*/  @P0 SHF.R.U32.HI R5, RZ, R3, R2 ;  /* 0x00000003ff050219 */ /* 0x001fe20000011602 */
[----:B------:R-:W-:Y:S02]  /*bdb0*/  UIMAD.WIDE.U32 UR6, UR36, UR8, UR6 ;  /* 0x00000008240672a5 */ /* 0x000fe4000f8e0006 */
[----:B------:R-:W-:Y:S01]  /*bdc0*/  UIMAD UR4, UR36, UR9, UR4 ;  /* 0x00000009240472a4 */ /* 0x000fe2000f8e0204 */
[--C-:B------:R-:W-:Y:S01]  /*bdd0*/  SHF.R.S32.HI R2, RZ, 0x1f, R5.reuse ;  /* 0x0000001fff027819 */ /* 0x100fe20000011405 */
[----:B------:R-:W-:Y:S01]  /*bde0*/  IMAD.MOV R7, RZ, RZ, -R5 ;  /* 0x000000ffff077224 */ /* 0x000fe200078e0a05 */
[----:B------:R-:W-:Y:S01]  /*bdf0*/  ULDC.64 UR8, c[0x0][0xae0] ;  /* 0x0002b80000087ab9 */ /* 0x000fe20000000a00 */
[----:B------:R-:W-:-:S02]  /*be00*/  UIADD3 UR4, UR7, UR4, URZ ;  /* 0x0000000407047290 */ /* 0x000fc4000fffe03f */
[----:B------:R-:W-:Y:S02]  /*be10*/  IMAD.U32 R3, RZ, RZ, UR7 ;  /* 0x00000007ff037e24 */ /* 0x000fe4000f8e00ff */
[----:B------:R-:W-:Y:S02]  /*be20*/  IMAD R4, R2, UR8, RZ ;  /* 0x0000000802047c24 */ /* 0x000fe4000f8e02ff */
[----:B------:R-:W-:Y:S02]  /*be30*/  IMAD R7, R11, R7, R6 ;  /* 0x000000070b077224 */ /* 0x000fe400078e0206 */
[----:B------:R-:W-:Y:S01]  /*be40*/  IMAD.U32 R2, RZ, RZ, UR6 ;  /* 0x00000006ff027e24 */ /* 0x000fe2000f8e00ff */
[----:B------:R-:W-:Y:S01]  /*be50*/  ULDC.64 UR6, c[0x0][0xad8] ;  /* 0x0002b60000067ab9 */ /* 0x000fe20000000a00 */
[----:B------:R-:W-:Y:S02]  /*be60*/  IMAD.U32 R3, RZ, RZ, UR4 ;  /* 0x00000004ff037e24 */ /* 0x000fe4000f8e00ff */
[C---:B------:R-:W-:Y:S01]  /*be70*/  IMAD R9, R5.reuse, UR9, R4 ;  /* 0x0000000905097c24 */ /* 0x040fe2000f8e0204 */
[----:B------:R-:W-:Y:S01]  /*be80*/  SHF.R.S32.HI R4, RZ, 0x1f, R7 ;  /* 0x0000001fff047819 */ /* 0x000fe20000011407 */
[----:B------:R-:W-:-:S04]  /*be90*/  IMAD.WIDE.U32 R2, R5, UR8, R2 ;  /* 0x0000000805027c25 */ /* 0x000fc8000f8e0002 */
[----:B------:R-:W-:Y:S02]  /*bea0*/  IMAD.U32 R6, RZ, RZ, UR40 ;  /* 0x00000028ff067e24 */ /* 0x000fe4000f8e00ff */
[----:B------:R-:W-:Y:S02]  /*beb0*/  IMAD.IADD R3, R3, 0x1, R9 ;  /* 0x0000000103037824 */ /* 0x000fe400078e0209 */
[----:B------:R-:W-:Y:S02]  /*bec0*/  IMAD R4, R4, UR6, RZ ;  /* 0x0000000604047c24 */ /* 0x000fe4000f8e02ff */
[----:B------:R-:W-:Y:S02]  /*bed0*/  IMAD R6, R6, 0x80, R19 ;  /* 0x0000008006067824 */ /* 0x000fe400078e0213 */
[----:B-----5:R-:W-:Y:S02]  /*bee0*/  IMAD R11, R0, R11, RZ ;  /* 0x0000000b000b7224 */ /* 0x020fe400078e02ff */
[----:B------:R-:W-:-:S02]  /*bef0*/  IMAD R5, R7, UR7, R4 ;  /* 0x0000000707057c24 */ /* 0x000fc4000f8e0204 */
[----:B------:R-:W-:Y:S01]  /*bf00*/  IMAD.WIDE.U32 R2, R7, UR6, R2 ;  /* 0x0000000607027c25 */ /* 0x000fe2000f8e0002 */
[C---:B------:R-:W-:Y:S01]  /*bf10*/  ISETP.GE.AND P2, PT, R6.reuse, R11, PT ;  /* 0x0000000b0600720c */ /* 0x040fe20003f46270 */
[----:B------:R-:W-:Y:S02]  /*bf20*/  ULDC.64 UR6, c[0x0][0xa80] ;  /* 0x0002a00000067ab9 */ /* 0x000fe40000000a00 */
[----:B------:R-:W-:Y:S01]  /*bf30*/  VIADD R0, R6, 0x20 ;  /* 0x0000002006007836 */ /* 0x000fe20000000000 */
[----:B------:R-:W-:Y:S01]  /*bf40*/  LEA R4, P3, R2, UR6, 0x1 ;  /* 0x0000000602047c11 */ /* 0x000fe2000f8608ff */
[----:B------:R-:W-:-:S03]  /*bf50*/  IMAD.IADD R3, R3, 0x1, R5 ;  /* 0x0000000103037824 */ /* 0x000fc600078e0205 */
[-C--:B------:R-:W-:Y:S01]  /*bf60*/  ISETP.GE.AND P1, PT, R0, R11.reuse, PT ;  /* 0x0000000b0000720c */ /* 0x080fe20003f26270 */
[----:B------:R-:W-:Y:S01]  /*bf70*/  VIADD R0, R6, 0x40 ;  /* 0x0000004006007836 */ /* 0x000fe20000000000 */
[----:B------:R-:W-:Y:S02]  /*bf80*/  LEA.HI.X R5, R2, UR7, R3, 0x1, P3 ;  /* 0x0000000702057c11 */ /* 0x000fe400098f0c03 */
[----:B------:R0:W1:Y:S02]  /*bf90*/  SHFL.IDX PT, R2, R4, RZ, 0x181f ;  /* 0x00181fff04027589 */ /* 0x00006400000e0000 */
[----:B------:R-:W-:Y:S02]  /*bfa0*/  ISETP.GE.AND P0, PT, R0, R11, PT ;  /* 0x0000000b0000720c */ /* 0x000fe40003f06270 */
[----:B------:R0:W2:Y:S01]  /*bfb0*/  SHFL.IDX PT, R0, R5, RZ, 0x181f ;  /* 0x00181fff05007589 */ /* 0x0000a200000e0000 */
[----:B------:R-:W-:Y:S10]  /*bfc0*/  @P2 BRA `(.L_x_182) ;  /* 0x0000000000242947 */ /* 0x000ff40003800000 */
[----:B------:R-:W-:Y:S02]  /*bfd0*/  ULDC UR4, c[0x0][0xac8] ;  /* 0x0002b20000047ab9 */ /* 0x000fe40000000800 */
[----:B------:R-:W-:Y:S02]  /*bfe0*/  ISETP.GE.AND P4, PT, R16, UR4, PT ;  /* 0x0000000410007c0c */ /* 0x000fe4000bf86270 */
[----:B------:R-:W-:-:S11]  /*bff0*/  ISETP.GE.AND P5, PT, R17, UR4, PT ;  /* 0x0000000411007c0c */ /* 0x000fd6000bfa6270 */
[CC--:B-1----:R-:W-:Y:S02]  /*c000*/  @!P4 LEA R8, P2, R16.reuse, R2.reuse, 0x1 ;  /* 0x000000021008c211 */ /* 0x0c2fe400078408ff */
[C---:B------:R-:W-:Y:S02]  /*c010*/  @!P5 LEA R2, P3, R17.reuse, R2, 0x1 ;  /* 0x000000021102d211 */ /* 0x040fe400078608ff */
[-C--:B--2---:R-:W-:Y:S02]  /*c020*/  @!P4 LEA.HI.X R9, R16, R0.reuse, R234, 0x1, P2 ;  /* 0x000000001009c211 */ /* 0x084fe400010f0cea */
[----:B------:R-:W-:-:S03]  /*c030*/  @!P5 LEA.HI.X R3, R17, R0, R233, 0x1, P3 ;  /* 0x000000001103d211 */ /* 0x000fc600018f0ce9 */
[----:B------:R3:W-:Y:S04]  /*c040*/  @!P4 ST.E.128 desc[UR48][R8.64], RZ ;  /* 0x000000ff0800c985 */ /* 0x0007e8000c101d30 */
[----:B------:R3:W-:Y:S02]  /*c050*/  @!P5 ST.E.128 desc[UR48][R2.64], RZ ;  /* 0x000000ff0200d985 */ /* 0x0007e4000c101d30 */
.L_x_182:
[----:B------:R-:W-:Y:S05]  /*c060*/  BSYNC B1 ;  /* 0x0000000000017941 */ /* 0x000fea0003800000 */
.L_x_181:
[----:B--2---:R2:W4:Y:S01]  /*c070*/  SHFL.IDX PT, R0, R5, 0x1, 0x181f ;  /* 0x00381f0005007f89 */ /* 0x00452200000e0000 */
[----:B------:R-:W-:Y:S03]  /*c080*/  BSSY B1, `(.L_x_183) ;  /* 0x000000c000017945 */ /* 0x000fe60003800000 */
[----:B-1-3--:R2:W1:Y:S01]  /*c090*/  SHFL.IDX PT, R2, R4, 0x1, 0x181f ;  /* 0x00381f0004027f89 */ /* 0x00a46200000e0000 */
[----:B------:R-:W-:Y:S05]  /*c0a0*/  @P1 BRA `(.L_x_184) ;  /* 0x0000000000241947 */ /* 0x000fea0003800000 */
[----:B------:R-:W-:Y:S02]  /*c0b0*/  ULDC UR4, c[0x0][0xac8] ;  /* 0x0002b20000047ab9 */ /* 0x000fe40000000800 */
[----:B------:R-:W-:Y:S02]  /*c0c0*/  ISETP.GE.AND P3, PT, R16, UR4, PT ;  /* 0x0000000410007c0c */ /* 0x000fe4000bf66270 */
[----:B------:R-:W-:-:S11]  /*c0d0*/  ISETP.GE.AND P4, PT, R17, UR4, PT ;  /* 0x0000000411007c0c */ /* 0x000fd6000bf86270 */
[CC--:B-1----:R-:W-:Y:S02]  /*c0e0*/  @!P3 LEA R8, P1, R16.reuse, R2.reuse, 0x1 ;  /* 0x000000021008b211 */ /* 0x0c2fe400078208ff */
[C---:B------:R-:W-:Y:S02]  /*c0f0*/  @!P4 LEA R2, P2, R17.reuse, R2, 0x1 ;  /* 0x000000021102c211 */ /* 0x040fe400078408ff */
[-C--:B----4-:R-:W-:Y:S02]  /*c100*/  @!P3 LEA.HI.X R9, R16, R0.reuse, R234, 0x1, P1 ;  /* 0x000000001009b211 */ /* 0x090fe400008f0cea */
[----:B------:R-:W-:-:S03]  /*c110*/  @!P4 LEA.HI.X R3, R17, R0, R233, 0x1, P2 ;  /* 0x000000001103c211 */ /* 0x000fc600010f0ce9 */
[----:B------:R3:W-:Y:S04]  /*c120*/  @!P3 ST.E.128 desc[UR48][R8.64], RZ ;  /* 0x000000ff0800b985 */ /* 0x0007e8000c101d30 */
[----:B------:R3:W-:Y:S02]  /*c130*/  @!P4 ST.E.128 desc[UR48][R2.64], RZ ;  /* 0x000000ff0200c985 */ /* 0x0007e4000c101d30 */
.L_x_184:
[----:B------:R-:W-:Y:S05]  /*c140*/  BSYNC B1 ;  /* 0x0000000000017941 */ /* 0x000fea0003800000 */
.L_x_183:
[----:B----4-:R4:W0:Y:S01]  /*c150*/  SHFL.IDX PT, R0, R5, 0x2, 0x181f ;  /* 0x00581f0005007f89 */ /* 0x01082200000e0000 */
        /* <DEDUP_REMOVED lines=8> */
[-C--:B0-----:R-:W-:Y:S02]  /*c1e0*/  @!P2 LEA.HI.X R9, R16, R0.reuse, R234, 0x1, P0 ;  /* 0x000000001009a211 */ /* 0x081fe400000f0cea */
[----:B------:R-:W-:-:S03]  /*c1f0*/  @!P3 LEA.HI.X R3, R17, R0, R233, 0x1, P1 ;  /* 0x000000001103b211 */ /* 0x000fc600008f0ce9 */
[----:B------:R3:W-:Y:S04]  /*c200*/  @!P2 ST.E.128 desc[UR48][R8.64], RZ ;  /* 0x000000ff0800a985 */ /* 0x0007e8000c101d30 */
[----:B------:R3:W-:Y:S02]  /*c210*/  @!P3 ST.E.128 desc[UR48][R2.64], RZ ;  /* 0x000000ff0200b985 */ /* 0x0007e4000c101d30 */
.L_x_186:
[----:B------:R-:W-:Y:S05]  /*c220*/  BSYNC B1 ;  /* 0x0000000000017941 */ /* 0x000fea0003800000 */
.L_x_185:
[----:B0-----:R-:W-:Y:S01]  /*c230*/  VIADD R0, R6, 0x60 ;  /* 0x0000006006007836 */ /* 0x001fe20000000000 */
[----:B--2-4-:R-:W0:Y:S04]  /*c240*/  SHFL.IDX PT, R5, R5, 0x3, 0x181f ;  /* 0x00781f0005057f89 */ /* 0x014e2800000e0000 */
[----:B------:R-:W-:Y:S01]  /*c250*/  ISETP.GE.AND P0, PT, R0, R11, PT ;  /* 0x0000000b0000720c */ /* 0x000fe20003f06270 */
[----:B-1-3--:R1:W2:-:S12]  /*c260*/  SHFL.IDX PT, R2, R4, 0x3, 0x181f ;  /* 0x00781f0004027f89 */ /* 0x00a29800000e0000 */
[----:B-1----:R-:W-:Y:S05]  /*c270*/  @P0 BRA `(.L_x_177) ;  /* 0x0000000000240947 */ /* 0x002fea0003800000 */
[----:B------:R-:W-:Y:S02]  /*c280*/  ULDC UR4, c[0x0][0xac8] ;  /* 0x0002b20000047ab9 */ /* 0x000fe40000000800 */
[----:B------:R-:W-:Y:S02]  /*c290*/  ISETP.GE.AND P2, PT, R16, UR4, PT ;  /* 0x0000000410007c0c */ /* 0x000fe4000bf46270 */
[----:B------:R-:W-:-:S11]  /*c2a0*/  ISETP.GE.AND P3, PT, R17, UR4, PT ;  /* 0x0000000411007c0c */ /* 0x000fd6000bf66270 */
[CC--:B--2---:R-:W-:Y:S02]  /*c2b0*/  @!P2 LEA R6, P0, R16.reuse, R2.reuse, 0x1 ;  /* 0x000000021006a211 */ /* 0x0c4fe400078008ff */
[C---:B------:R-:W-:Y:S02]  /*c2c0*/  @!P3 LEA R2, P1, R17.reuse, R2, 0x1 ;  /* 0x000000021102b211 */ /* 0x040fe400078208ff */
[-C--:B0-----:R-:W-:Y:S02]  /*c2d0*/  @!P2 LEA.HI.X R7, R16, R5.reuse, R234, 0x1, P0 ;  /* 0x000000051007a211 */ /* 0x081fe400000f0cea */
[----:B------:R-:W-:-:S03]  /*c2e0*/  @!P3 LEA.HI.X R3, R17, R5, R233, 0x1, P1 ;  /* 0x000000051103b211 */ /* 0x000fc600008f0ce9 */
[----:B------:R1:W-:Y:S04]  /*c2f0*/  @!P2 ST.E.128 desc[UR48][R6.64], RZ ;  /* 0x000000ff0600a985 */ /* 0x0003e8000c101d30 */
[----:B------:R1:W-:Y:S02]  /*c300*/  @!P3 ST.E.128 desc[UR48][R2.64], RZ ;  /* 0x000000ff0200b985 */ /* 0x0003e4000c101d30 */
.L_x_177:
[----:B------:R-:W-:Y:S05]  /*c310*/  BSYNC B0 ;  /* 0x0000000000007941 */ /* 0x000fea0003800000 */
.L_x_168:
[----:B------:R-:W-:Y:S02]  /*c320*/  ULDC UR4, c[0x0][0xc3c] ;  /* 0x00030f0000047ab9 */ /* 0x000fe40000000800 */
[----:B------:R-:W-:-:S13]  /*c330*/  ISETP.GE.AND P0, PT, R47, UR4, PT ;  /* 0x000000042f007c0c */ /* 0x000fda000bf06270 */
[----:B------:R-:W-:Y:S05]  /*c340*/  @!P0 BRA `(.L_x_187) ;  /* 0xffffff4800b48947 */ /* 0x000fea000383ffff */
[----:B------:R-:W-:Y:S05]  /*c350*/  EXIT ;  /* 0x000000000000794d */ /* 0x000fea0003800000 */
.L_x_142:
[----:B------:R-:W-:-:S08]  /*c360*/  NOP ;  /* 0x0000000000007918 */ /* 0x000fd00000000000 */
[----:B------:R-:W0:-:S00]  /*c370*/  USETMAXREG.DEALLOC.CTAPOOL 0x18 ;  /* 0x00000018000079c8 */ /* 0x000e0000080e0500 */
[----:B0-----:R-:W2:Y:S01]  /*c380*/  LDL.LU R2, [R1+0xc] ;  /* 0x00000c0001027983 */ /* 0x001ea20000300800 */
[----:B------:R-:W-:-:S06]  /*c390*/  LOP3.LUT R0, R0, 0x3, RZ, 0xc0, !PT ;  /* 0x0000000300007812 */ /* 0x000fcc00078ec0ff */
[----:B------:R-:W0:Y:S02]  /*c3a0*/  SHFL.IDX PT, R0, R0, RZ, 0x1f ;  /* 0x00001fff00007589 */ /* 0x000e2400000e0000 */
[----:B0-----:R-:W-:Y:S01]  /*c3b0*/  ISETP.NE.AND P0, PT, R0, RZ, PT ;  /* 0x000000ff0000720c */ /* 0x001fe20003f05270 */
[----:B------:R-:W-:Y:S01]  /*c3c0*/  IMAD.MOV.U32 R0, RZ, RZ, RZ ;  /* 0x000000ffff007224 */ /* 0x000fe200078e00ff */
[----:B--2---:R-:W-:-:S11]  /*c3d0*/  LOP3.LUT R2, R2, 0xfffffffd, RZ, 0xc0, !PT ;  /* 0xfffffffd02027812 */ /* 0x004fd600078ec0ff */
[----:B------:R-:W-:-:S05]  /*c3e0*/  @P0 LOP3.LUT R2, R2, 0x2, RZ, 0xfc, !PT ;  /* 0x0000000202020812 */ /* 0x000fca00078efcff */
[----:B------:R0:W-:Y:S01]  /*c3f0*/  STL [R1+0xc], R2 ;  /* 0x00000c0201007387 */ /* 0x0001e20000100800 */
[----:B------:R-:W-:Y:S05]  /*c400*/  @!P0 BRA `(.L_x_188) ;  /* 0x00000000002c8947 */ /* 0x000fea0003800000 */
[----:B------:R-:W1:Y:S08]  /*c410*/  S2UR UR5, SR_CgaCtaId ;  /* 0x00000000000579c3 */ /* 0x000e700000008800 */
[----:B------:R-:W-:Y:S06]  /*c420*/  BAR.SYNC.DEFER_BLOCKING 0x5, 0x180 ;  /* 0x0146000000007b1d */ /* 0x000fec0000010000 */
[----:B------:R-:W-:-:S02]  /*c430*/  UMOV UR4, 0x400 ;  /* 0x0000040000047882 */ /* 0x000fc40000000000 */
[----:B-1----:R-:W-:-:S09]  /*c440*/  ULEA UR4, UR5, UR4, 0x18 ;  /* 0x0000000405047291 */ /* 0x002fd2000f8ec03f */
[----:B------:R-:W1:Y:S04]  /*c450*/  LDS.128 R4, [UR4+0x2e8d0] ;  /* 0x02e8d004ff047984 */ /* 0x000e680008000c00 */
[----:B-1----:R1:W-:Y:S01]  /*c460*/  STL [R1+0x14], R5 ;  /* 0x0000140501007387 */ /* 0x0023e20000100800 */
[----:B------:R-:W-:Y:S02]  /*c470*/  R2UR UR45, R7 ;  /* 0x00000000072d72ca */ /* 0x000fe400000e0000 */
[----:B------:R-:W-:Y:S01]  /*c480*/  R2UR UR36, R6 ;  /* 0x00000000062472ca */ /* 0x000fe200000e0000 */
[----:B------:R1:W-:Y:S01]  /*c490*/  STL [R1+0x10], R4 ;  /* 0x0000100401007387 */ /* 0x0003e20000100800 */
[----:B------:R-:W-:Y:S06]  /*c4a0*/  BAR.ARV 0x4, 0x180 ;  /* 0x0106000000007b1d */ /* 0x000fec0000002000 */
[----:B------:R-:W-:Y:S07]  /*c4b0*/  BRA `(.L_x_189) ;  /* 0x0000000800247947 */ /* 0x000fee0003800000 */
.L_x_188:
[----:B0-----:R-:W0:Y:S01]  /*c4c0*/  S2R R2, SR_TID.X ;  /* 0x0000000000027919 */ /* 0x001e220000002100 */
[----:B------:R-:W-:Y:S01]  /*c4d0*/  ULDC UR4, c[0x0][0xc3c] ;  /* 0x00030f0000047ab9 */ /* 0x000fe20000000800 */
[----:B------:R-:W1:Y:S01]  /*c4e0*/  LDC R9, c[0x0][0xc38] ;  /* 0x00030e00ff097b82 */ /* 0x000e620000000800 */
[----:B0-----:R-:W-:-:S04]  /*c4f0*/  LOP3.LUT R5, R2, 0x1f, RZ, 0xc0, !PT ;  /* 0x0000001f02057812 */ /* 0x001fc800078ec0ff */
[----:B------:R-:W-:-:S04]  /*c500*/  ISETP.NE.AND P0, PT, R5, 0x1f, PT ;  /* 0x0000001f0500780c */ /* 0x000fc80003f05270 */
[----:B------:R-:W-:-:S13]  /*c510*/  ISETP.GE.OR P1, PT, R5, UR4, !P0 ;  /* 0x0000000405007c0c */ /* 0x000fda000c726670 */
[----:B------:R-:W0:Y:S02]  /*c520*/  @!P1 LDC.64 R2, c[0x0][0xc80] ;  /* 0x00032000ff029b82 */ /* 0x000e240000000a00 */
[----:B0-----:R-:W-:-:S05]  /*c530*/  @!P1 IMAD.WIDE.U32 R2, R5, 0x4, R2 ;  /* 0x0000000405029825 */ /* 0x001fca00078e0002 */
[----:B------:R-:W2:Y:S01]  /*c540*/  @!P1 LDG.E R0, desc[UR48][R2.64] ;  /* 0x0000003002009981 */ /* 0x000ea2000c1e1900 */
[C---:B------:R-:W-:Y:S01]  /*c550*/  ISETP.NE.AND P1, PT, R5.reuse, RZ, PT ;  /* 0x000000ff0500720c */ /* 0x040fe20003f25270 */
[----:B------:R-:W-:Y:S01]  /*c560*/  UMOV UR45, URZ ;  /* 0x0000003f002d7c82 */ /* 0x000fe20008000000 */
[C---:B------:R-:W-:Y:S02]  /*c570*/  ISETP.GE.U32.AND P2, PT, R5.reuse, 0x2, PT ;  /* 0x000000020500780c */ /* 0x040fe40003f46070 */
[C---:B------:R-:W-:Y:S02]  /*c580*/  ISETP.GE.U32.AND P3, PT, R5.reuse, 0x4, PT ;  /* 0x000000040500780c */ /* 0x040fe40003f66070 */
[C---:B------:R-:W-:Y:S02]  /*c590*/  ISETP.GE.U32.AND P4, PT, R5.reuse, 0x8, PT ;  /* 0x000000080500780c */ /* 0x040fe40003f86070 */
[----:B------:R-:W-:Y:S01]  /*c5a0*/  ISETP.GE.U32.AND P5, PT, R5, 0x10, PT ;  /* 0x000000100500780c */ /* 0x000fe20003fa6070 */
[----:B--2---:R-:W0:Y:S02]  /*c5b0*/  SHFL.UP PT, R4, R0, 0x1, RZ ;  /* 0x0420000000047989 */ /* 0x004e2400000e00ff */
[----:B0-----:R-:W-:-:S05]  /*c5c0*/  SEL R7, R4, RZ, P1 ;  /* 0x000000ff04077207 */ /* 0x001fca0000800000 */
[----:B------:R-:W-:-:S05]  /*c5d0*/  IMAD.IADD R7, R0, 0x1, R7 ;  /* 0x0000000100077824 */ /* 0x000fca00078e0207 */
[----:B------:R-:W0:Y:S02]  /*c5e0*/  SHFL.UP PT, R4, R7, 0x2, RZ ;  /* 0x0440000007047989 */ /* 0x000e2400000e00ff */
[----:B0-----:R-:W-:-:S05]  /*c5f0*/  SEL R4, R4, RZ, P2 ;  /* 0x000000ff04047207 */ /* 0x001fca0001000000 */
[----:B------:R-:W-:-:S05]  /*c600*/  IMAD.IADD R4, R7, 0x1, R4 ;  /* 0x0000000107047824 */ /* 0x000fca00078e0204 */
[----:B------:R-:W0:Y:S02]  /*c610*/  SHFL.UP PT, R6, R4, 0x4, RZ ;  /* 0x0480000004067989 */ /* 0x000e2400000e00ff */
[----:B0-----:R-:W-:-:S05]  /*c620*/  SEL R3, R6, RZ, P3 ;  /* 0x000000ff06037207 */ /* 0x001fca0001800000 */
[----:B------:R-:W-:Y:S02]  /*c630*/  IMAD.IADD R3, R4, 0x1, R3 ;  /* 0x0000000104037824 */ /* 0x000fe400078e0203 */
[----:B------:R-:W0:Y:S03]  /*c640*/  S2R R4, SR_CTAID.X ;  /* 0x0000000000047919 */ /* 0x000e260000002500 */
[----:B------:R-:W2:Y:S02]  /*c650*/  SHFL.UP PT, R2, R3, 0x8, RZ ;  /* 0x0500000003027989 */ /* 0x000ea400000e00ff */
[----:B--2---:R-:W-:-:S05]  /*c660*/  SEL R2, R2, RZ, P4 ;  /* 0x000000ff02027207 */ /* 0x004fca0002000000 */
[----:B------:R-:W-:-:S05]  /*c670*/  IMAD.IADD R8, R3, 0x1, R2 ;  /* 0x0000000103087824 */ /* 0x000fca00078e0202 */
[----:B------:R-:W2:Y:S02]  /*c680*/  SHFL.UP PT, R2, R8, 0x10, RZ ;  /* 0x0600000008027989 */ /* 0x000ea400000e00ff */
[----:B--2---:R-:W-:-:S05]  /*c690*/  SEL R7, R2, RZ, P5 ;  /* 0x000000ff02077207 */ /* 0x004fca0002800000 */
[----:B------:R-:W-:-:S05]  /*c6a0*/  IMAD.IADD R2, R8, 0x1, R7 ;  /* 0x0000000108027824 */ /* 0x000fca00078e0207 */
[----:B------:R-:W1:Y:S02]  /*c6b0*/  SHFL.IDX PT, R6, R2, 0x1f, 0x1f ;  /* 0x03e01f0002067f89 */ /* 0x000e6400000e0000 */
[----:B-1----:R-:W-:Y:S02]  /*c6c0*/  IMAD R7, R6, R9, RZ ;  /* 0x0000000906077224 */ /* 0x002fe400078e02ff */
[----:B------:R-:W-:Y:S02]  /*c6d0*/  IMAD.MOV.U32 R6, RZ, RZ, RZ ;  /* 0x000000ffff067224 */ /* 0x000fe400078e00ff */
[----:B------:R-:W-:Y:S01]  /*c6e0*/  IMAD.MOV.U32 R10, RZ, RZ, R7 ;  /* 0x000000ffff0a7224 */ /* 0x000fe200078e0007 */
[----:B0-----:R-:W-:-:S13]  /*c6f0*/  ISETP.GT.AND P6, PT, R7, R4, PT ;  /* 0x000000040700720c */ /* 0x001fda0003fc4270 */
[----:B------:R-:W-:Y:S05]  /*c700*/  @P6 BRA `(.L_x_190) ;  /* 0x0000000000a46947 */ /* 0x000fea0003800000 */
[----:B------:R-:W-:Y:S01]  /*c710*/  IMAD.MOV.U32 R7, RZ, RZ, R10 ;  /* 0x000000ffff077224 */ /* 0x000fe200078e000a */
[----:B------:R-:W-:Y:S01]  /*c720*/  UMOV UR45, URZ ;  /* 0x0000003f002d7c82 */ /* 0x000fe20008000000 */
[----:B------:R-:W-:Y:S01]  /*c730*/  ULDC UR6, c[0x0][0xc3c] ;  /* 0x00030f0000067ab9 */ /* 0x000fe20000000800 */
[----:B------:R-:W-:-:S05]  /*c740*/  ULDC UR5, c[0x0][0xc3c] ;  /* 0x00030f0000057ab9 */ /* 0x000fca0000000800 */
.L_x_194:
[----:B------:R-:W-:-:S03]  /*c750*/  UIADD3 UR4, UR45, 0x1f, URZ ;  /* 0x0000001f2d047890 */ /* 0x000fc6000fffe03f */
[----:B------:R-:W-:Y:S01]  /*c760*/  UMOV UR45, UR5 ;  /* 0x00000005002d7c82 */ /* 0x000fe20008000000 */
[----:B------:R-:W-:-:S06]  /*c770*/  UISETP.GE.AND UP0, UPT, UR4, UR6, UPT ;  /* 0x000000060400728c */ /* 0x000fcc000bf06270 */
[----:B------:R-:W-:-:S13]  /*c780*/  PLOP3.LUT P6, PT, PT, PT, UP0, 0x40, 0x0 ;  /* 0x000000000000781c */ /* 0x000fda0003fce808 */
[----:B------:R-:W-:Y:S05]  /*c790*/  @!P6 BRA `(.L_x_191) ;  /* 0x000000040034e947 */ /* 0x000fea0003800000 */
[----:B------:R-:W-:Y:S01]  /*c7a0*/  UMOV UR45, UR4 ;  /* 0x00000004002d7c82 */ /* 0x000fe20008000000 */
[----:B------:R-:W-:Y:S01]  /*c7b0*/  BSSY B0, `(.L_x_192) ;  /* 0x0000008000007945 */ /* 0x000fe20003800000 */
[----:B------:R-:W-:Y:S02]  /*c7c0*/  VIADD R9, R5, UR45 ;  /* 0x0000002d05097c36 */ /* 0x000fe40008000000 */
[----:B------:R-:W-:-:S03]  /*c7d0*/  IMAD.MOV.U32 R0, RZ, RZ, RZ ;  /* 0x000000ffff007224 */ /* 0x000fc600078e00ff */
[----:B------:R-:W-:-:S13]  /*c7e0*/  ISETP.GE.OR P6, PT, R9, UR6, !P0 ;  /* 0x0000000609007c0c */ /* 0x000fda000c7c6670 */
[----:B------:R-:W-:Y:S05]  /*c7f0*/  @P6 BRA `(.L_x_193) ;  /* 0x00000000000c6947 */ /* 0x000fea0003800000 */
[----:B------:R-:W0:Y:S02]  /*c800*/  LDC.64 R2, c[0x0][0xc80] ;  /* 0x00032000ff027b82 */ /* 0x000e240000000a00 */
[----:B0-----:R-:W-:-:S05]  /*c810*/  IMAD.WIDE R2, R9, 0x4, R2 ;  /* 0x0000000409027825 */ /* 0x001fca00078e0202 */
[----:B------:R0:W5:Y:S02]  /*c820*/  LDG.E R0, desc[UR48][R2.64] ;  /* 0x0000003002007981 */ /* 0x000164000c1e1900 */
.L_x_193:
[----:B------:R-:W-:Y:S05]  /*c830*/  BSYNC B0 ;  /* 0x0000000000007941 */ /* 0x000fea0003800000 */
.L_x_192:
[----:B0----5:R-:W0:Y:S02]  /*c840*/  SHFL.UP PT, R2, R0, 0x1, RZ ;  /* 0x0420000000027989 */ /* 0x021e2400000e00ff */
[----:B0-----:R-:W-:-:S05]  /*c850*/  SEL R3, R2, RZ, P1 ;  /* 0x000000ff02037207 */ /* 0x001fca0000800000 */
[----:B------:R-:W-:-:S05]  /*c860*/  IMAD.IADD R3, R0, 0x1, R3 ;  /* 0x0000000100037824 */ /* 0x000fca00078e0203 */
[----:B------:R-:W0:Y:S02]  /*c870*/  SHFL.UP PT, R2, R3, 0x2, RZ ;  /* 0x0440000003027989 */ /* 0x000e2400000e00ff */
        /* <DEDUP_REMOVED lines=11> */
[----:B------:R-:W0:Y:S03]  /*c930*/  LDC R9, c[0x0][0xc38] ;  /* 0x00030e00ff097b82 */ /* 0x000e260000000800 */
[----:B------:R-:W0:Y:S02]  /*c940*/  SHFL.IDX PT, R12, R2, 0x1f, 0x1f ;  /* 0x03e01f00020c7f89 */ /* 0x000e2400000e0000 */
[----:B0-----:R-:W-:-:S04]  /*c950*/  IMAD R12, R12, R9, RZ ;  /* 0x000000090c0c7224 */ /* 0x001fc800078e02ff */
[----:B------:R-:W-:-:S05]  /*c960*/  IMAD.IADD R7, R12, 0x1, R7 ;  /* 0x000000010c077824 */ /* 0x000fca00078e0207 */
[----:B------:R-:W-:-:S13]  /*c970*/  ISETP.GT.AND P6, PT, R7, R4, PT ;  /* 0x000000040700720c */ /* 0x000fda0003fc4270 */
[----:B------:R-:W-:Y:S05]  /*c980*/  @!P6 BRA `(.L_x_194) ;  /* 0xfffffffc0070e947 */ /* 0x000fea000383ffff */
[----:B------:R-:W-:-:S07]  /*c990*/  IMAD.MOV.U32 R10, RZ, RZ, R12 ;  /* 0x000000ffff0a7224 */ /* 0x000fce00078e000c */
.L_x_190:
[----:B------:R-:W-:-:S04]  /*c9a0*/  IMAD.IADD R8, R7, 0x1, -R10 ;  /* 0x0000000107087824 */ /* 0x000fc800078e0a0a */
[----:B------:R-:W-:-:S05]  /*c9b0*/  IMAD R3, R2, R9, R8 ;  /* 0x0000000902037224 */ /* 0x000fca00078e0208 */
[----:B------:R-:W-:-:S13]  /*c9c0*/  ISETP.GT.AND P0, PT, R3, R4, PT ;  /* 0x000000040300720c */ /* 0x000fda0003f04270 */
[----:B------:R-:W-:Y:S02]  /*c9d0*/  VOTEU.ANY UR5, UPT, !P0 ;  /* 0x0000000000057886 */ /* 0x000fe400040e0100 */
[----:B------:R-:W-:Y:S02]  /*c9e0*/  UPOPC UR4, UR5 ;  /* 0x00000005000472bf */ /* 0x000fe40008000000 */
[----:B------:R-:W-:-:S04]  /*c9f0*/  ISETP.NE.AND P0, PT, RZ, UR5, PT ;  /* 0x00000005ff007c0c */ /* 0x000fc8000bf05270 */
[----:B------:R-:W-:-:S05]  /*ca00*/  IMAD.U32 R11, RZ, RZ, UR4 ;  /* 0x00000004ff0b7e24 */ /* 0x000fca000f8e00ff */
[----:B------:R-:W0:Y:S02]  /*ca10*/  SHFL.IDX PT, R0, R0, R11, 0x1f ;  /* 0x00001f0b00007589 */ /* 0x000e2400000e0000 */
[----:B0-----:R-:W-:-:S04]  /*ca20*/  IABS R7, R0 ;  /* 0x0000000000077213 */ /* 0x001fc80000000000 */
[----:B------:R-:W0:Y:S08]  /*ca30*/  I2F.RP R10, R7 ;  /* 0x00000007000a7306 */ /* 0x000e300000209400 */
[----:B0-----:R-:W0:Y:S02]  /*ca40*/  MUFU.RCP R10, R10 ;  /* 0x0000000a000a7308 */ /* 0x001e240000001000 */
[----:B0-----:R-:W-:-:S06]  /*ca50*/  VIADD R3, R10, 0xffffffe ;  /* 0x0ffffffe0a037836 */ /* 0x001fcc0000000000 */
[----:B------:R-:W0:Y:S01]  /*ca60*/  F2I.FTZ.U32.TRUNC.NTZ R3, R3 ;  /* 0x0000000300037305 */ /* 0x000e22000021f000 */
[----:B------:R-:W-:Y:S05]  /*ca70*/  @!P0 BRA `(.L_x_195) ;  /* 0x00000000000c8947 */ /* 0x000fea0003800000 */
[----:B------:R-:W-:-:S06]  /*ca80*/  UIADD3 UR5, UR4, -0x1, URZ ;  /* 0xffffffff04057890 */ /* 0x000fcc000fffe03f */
[----:B------:R-:W-:-:S05]  /*ca90*/  IMAD.U32 R11, RZ, RZ, UR5 ;  /* 0x00000005ff0b7e24 */ /* 0x000fca000f8e00ff */
[----:B------:R1:W2:Y:S02]  /*caa0*/  SHFL.IDX PT, R6, R2, R11, 0x1f ;  /* 0x00001f0b02067589 */ /* 0x0002a400000e0000 */
.L_x_195:
[--C-:B01----:R-:W-:Y:S01]  /*cab0*/  IMAD.MOV R2, RZ, RZ, -R3.reuse ;  /* 0x000000ffff027224 */ /* 0x103fe200078e0a03 */
[----:B------:R-:W-:Y:S01]  /*cac0*/  UIADD3 UR45, UR4, UR45, URZ ;  /* 0x0000002d042d7290 */ /* 0x000fe2000fffe03f */
[----:B--2---:R-:W-:Y:S02]  /*cad0*/  IMAD R6, R6, R9, R8 ;  /* 0x0000000906067224 */ /* 0x004fe400078e0208 */
[----:B------:R-:W-:Y:S02]  /*cae0*/  IMAD R9, R2, R7, RZ ;  /* 0x0000000702097224 */ /* 0x000fe400078e02ff */
[----:B------:R-:W-:Y:S01]  /*caf0*/  IMAD.MOV.U32 R2, RZ, RZ, RZ ;  /* 0x000000ffff027224 */ /* 0x000fe200078e00ff */
[----:B------:R1:W-:Y:S03]  /*cb00*/  STL [R1+0x10], R6 ;  /* 0x0000100601007387 */ /* 0x0003e60000100800 */
[----:B------:R-:W-:-:S04]  /*cb10*/  IMAD.HI.U32 R2, R3, R9, R2 ;  /* 0x0000000903027227 */ /* 0x000fc800078e0002 */
[----:B------:R-:W-:Y:S01]  /*cb20*/  IMAD.IADD R9, R4, 0x1, -R6 ;  /* 0x0000000104097824 */ /* 0x000fe200078e0a06 */
[----:B------:R-:W-:-:S04]  /*cb30*/  IABS R4, R0 ;  /* 0x0000000000047213 */ /* 0x000fc80000000000 */
[----:B------:R-:W-:Y:S01]  /*cb40*/  IABS R3, R9 ;  /* 0x0000000900037213 */ /* 0x000fe20000000000 */
[----:B------:R-:W-:-:S04]  /*cb50*/  IMAD.MOV R4, RZ, RZ, -R4 ;  /* 0x000000ffff047224 */ /* 0x000fc800078e0a04 */
[----:B------:R-:W-:-:S04]  /*cb60*/  IMAD.HI.U32 R2, R2, R3, RZ ;  /* 0x0000000302027227 */ /* 0x000fc800078e00ff */
[----:B------:R-:W-:Y:S01]  /*cb70*/  IMAD R4, R2, R4, R3 ;  /* 0x0000000402047224 */ /* 0x000fe200078e0203 */
[----:B------:R-:W-:-:S04]  /*cb80*/  LOP3.LUT R3, R9, R0, RZ, 0x3c, !PT ;  /* 0x0000000009037212 */ /* 0x000fc800078e3cff */
[----:B------:R-:W-:Y:S02]  /*cb90*/  ISETP.GT.U32.AND P1, PT, R7, R4, PT ;  /* 0x000000040700720c */ /* 0x000fe40003f24070 */
[----:B------:R-:W-:-:S11]  /*cba0*/  ISETP.GE.AND P2, PT, R3, RZ, PT ;  /* 0x000000ff0300720c */ /* 0x000fd60003f46270 */
[----:B------:R-:W-:Y:S02]  /*cbb0*/  @!P1 IMAD.IADD R4, R4, 0x1, -R7 ;  /* 0x0000000104049824 */ /* 0x000fe400078e0a07 */
[----:B------:R-:W-:Y:S01]  /*cbc0*/  @!P1 VIADD R2, R2, 0x1 ;  /* 0x0000000102029836 */ /* 0x000fe20000000000 */
[----:B------:R-:W-:Y:S02]  /*cbd0*/  ISETP.NE.AND P1, PT, R0, RZ, PT ;  /* 0x000000ff0000720c */ /* 0x000fe40003f25270 */
[----:B------:R-:W-:-:S13]  /*cbe0*/  ISETP.GE.U32.AND P0, PT, R4, R7, PT ;  /* 0x000000070400720c */ /* 0x000fda0003f06070 */
[----:B------:R-:W-:-:S04]  /*cbf0*/  @P0 VIADD R2, R2, 0x1 ;  /* 0x0000000102020836 */ /* 0x000fc80000000000 */
[----:B------:R-:W-:Y:S01]  /*cc00*/  @!P2 IMAD.MOV R2, RZ, RZ, -R2 ;  /* 0x000000ffff02a224 */ /* 0x000fe200078e0a02 */
[----:B------:R-:W-:-:S04]  /*cc10*/  @!P1 LOP3.LUT R2, RZ, R0, RZ, 0x33, !PT ;  /* 0x00000000ff029212 */ /* 0x000fc800078e33ff */
[----:B------:R-:W-:Y:S01]  /*cc20*/  R2UR UR36, R2 ;  /* 0x00000000022472ca */ /* 0x000fe200000e0000 */
[----:B------:R-:W-:-:S04]  /*cc30*/  IMAD.MOV R3, RZ, RZ, -R2 ;  /* 0x000000ffff037224 */ /* 0x000fc800078e0a02 */
[----:B------:R-:W-:-:S05]  /*cc40*/  IMAD R0, R0, R3, R9 ;  /* 0x0000000300007224 */ /* 0x000fca00078e0209 */
[----:B------:R1:W-:Y:S01]  /*cc50*/  STL [R1+0x14], R0 ;  /* 0x0000140001007387 */ /* 0x0003e20000100800 */
[----:B------:R-:W-:Y:S05]  /*cc60*/  BRA `(.L_x_196) ;  /* 0x00000000000c7947 */ /* 0x000fea0003800000 */
.L_x_191:
[----:B------:R0:W-:Y:S01]  /*cc70*/  STL [R1+0x10], R4 ;  /* 0x0000100401007387 */ /* 0x0001e20000100800 */
[----:B------:R-:W-:-:S03]  /*cc80*/  UMOV UR36, URZ ;  /* 0x0000003f00247c82 */ /* 0x000fc60008000000 */
[----:B------:R0:W-:Y:S02]  /*cc90*/  STL [R1+0x14], RZ ;  /* 0x000014ff01007387 */ /* 0x0001e40000100800 */
.L_x_196:
[----:B------:R-:W2:Y:S04]  /*cca0*/  LDL R2, [R1+0x14] ;  /* 0x0000140001027983 */ /* 0x000ea80000100800 */
[----:B0-----:R-:W3:Y:S01]  /*ccb0*/  LDL R4, [R1+0x10] ;  /* 0x0000100001047983 */ /* 0x001ee20000100800 */
[----:B------:R-:W-:-:S13]  /*ccc0*/  ISETP.NE.AND P0, PT, R5, RZ, PT ;  /* 0x000000ff0500720c */ /* 0x000fda0003f05270 */
[----:B------:R-:W0:Y:S01]  /*ccd0*/  @!P0 S2R R3, SR_CgaCtaId ;  /* 0x0000000000038919 */ /* 0x000e220000008800 */
[----:B-1----:R-:W-:Y:S01]  /*cce0*/  @!P0 MOV R0, 0x400 ;  /* 0x0000040000008802 */ /* 0x002fe20000000f00 */
[----:B------:R-:W-:Y:S02]  /*ccf0*/  IMAD.U32 R6, RZ, RZ, UR36 ;  /* 0x00000024ff067e24 */ /* 0x000fe4000f8e00ff */
[----:B------:R-:W-:Y:S01]  /*cd00*/  IMAD.U32 R7, RZ, RZ, UR45 ;  /* 0x0000002dff077e24 */ /* 0x000fe2000f8e00ff */
[----:B0-----:R-:W-:Y:S01]  /*cd10*/  @!P0 LEA R0, R3, R0, 0x18 ;  /* 0x0000000003008211 */ /* 0x001fe200078ec0ff */
[----:B--2---:R-:W-:-:S05]  /*cd20*/  IMAD.MOV.U32 R5, RZ, RZ, R2 ;  /* 0x000000ffff057224 */ /* 0x004fca00078e0002 */
[----:B---3--:R2:W-:Y:S01]  /*cd30*/  @!P0 STS.128 [R0+0x2e8d0], R4 ;  /* 0x02e8d00400008388 */ /* 0x0085e20000000c00 */
[----:B------:R-:W-:Y:S06]  /*cd40*/  BAR.ARV 0x5, 0x180 ;  /* 0x0146000000007b1d */ /* 0x000fec0000002000 */
.L_x_189:
[----:B--2---:R-:W-:Y:S01]  /*cd50*/  IMAD.MOV.U32 R0, RZ, RZ, 0x1 ;  /* 0x00000001ff007424 */ /* 0x004fe200078e00ff */
[----:B------:R-:W-:Y:S01]  /*cd60*/  ULDC UR4, c[0x0][0xc3c] ;  /* 0x00030f0000047ab9 */ /* 0x000fe20000000800 */
[----:B------:R2:W-:Y:S01]  /*cd70*/  STL [R1+0x2c], RZ ;  /* 0x00002cff01007387 */ /* 0x0005e20000100800 */
[----:B------:R-:W-:-:S03]  /*cd80*/  UISETP.GE.AND UP0, UPT, UR45, UR4, UPT ;  /* 0x000000042d00728c */ /* 0x000fc6000bf06270 */
[----:B------:R2:W-:Y:S03]  /*cd90*/  STL [R1+0x4], R0 ;  /* 0x0000040001007387 */ /* 0x0005e60000100800 */
[----:B------:R-:W-:Y:S01]  /*cda0*/  PLOP3.LUT P0, PT, PT, PT, UP0, 0x80, 0x0 ;  /* 0x000000000000781c */ /* 0x000fe20003f0f008 */
[----:B------:R2:W-:-:S12]  /*cdb0*/  STL [R1], RZ ;  /* 0x000000ff01007387 */ /* 0x0005d80000100800 */
[----:B--2---:R-:W-:Y:S05]  /*cdc0*/  @P0 BRA `(.L_x_197) ;  /* 0x00000044008c0947 */ /* 0x004fea0003800000 */
[----:B------:R-:W1:Y:S01]  /*cdd0*/  S2R R6, SR_TID.X ;  /* 0x0000000000067919 */ /* 0x000e620000002100 */
[----:B------:R-:W2:Y:S01]  /*cde0*/  S2UR UR5, SR_CgaCtaId ;  /* 0x00000000000579c3 */ /* 0x000ea20000008800 */
[----:B------:R-:W-:Y:S01]  /*cdf0*/  UMOV UR4, 0x400 ;  /* 0x0000040000047882 */ /* 0x000fe20000000000 */
[----:B------:R-:W-:Y:S01]  /*ce00*/  ULDC UR43, c[0x0][0xc] ;  /* 0x00000300002b7ab9 */ /* 0x000fe20000000800 */
[----:B------:R-:W-:Y:S02]  /*ce10*/  ULOP3.LUT UR39, UR38, 0x1, URZ, 0xfc, !UPT ;  /* 0x0000000126277892 */ /* 0x000fe4000f8efc3f */
[----:B------:R-:W-:Y:S01]  /*ce20*/  ULOP3.LUT UR44, UR38, 0x2, URZ, 0xfc, !UPT ;  /* 0x00000002262c7892 */ /* 0x000fe2000f8efc3f */
[----:B------:R-:W-:Y:S01]  /*ce30*/  ULDC.64 UR52, c[0x0][0x198] ;  /* 0x0000660000347ab9 */ /* 0x000fe20000000a00 */
[----:B--2---:R-:W-:-:S06]  /*ce40*/  ULEA UR4, UR5, UR4, 0x18 ;  /* 0x0000000405047291 */ /* 0x004fcc000f8ec03f */
[----:B------:R-:W-:Y:S01]  /*ce50*/  IMAD.U32 R18, RZ, RZ, UR4 ;  /* 0x00000004ff127e24 */ /* 0x000fe2000f8e00ff */
[C---:B-1----:R-:W-:Y:S01]  /*ce60*/  LOP3.LUT R4, R6.reuse, 0x7f, RZ, 0xc0, !PT ;  /* 0x0000007f06047812 */ /* 0x042fe200078ec0ff */
[C---:B------:R-:W-:Y:S01]  /*ce70*/  IMAD.SHL.U32 R0, R6.reuse, 0x20, RZ ;  /* 0x0000002006007824 */ /* 0x040fe200078e00ff */
[C---:B------:R-:W-:Y:S01]  /*ce80*/  LOP3.LUT P0, RZ, R6.reuse, 0x4, RZ, 0xc0, !PT ;  /* 0x0000000406ff7812 */ /* 0x040fe2000780c0ff */
[----:B------:R-:W-:Y:S01]  /*ce90*/  IMAD.SHL.U32 R5, R6, 0x4, RZ ;  /* 0x0000000406057824 */ /* 0x000fe200078e00ff */
[----:B------:R-:W-:Y:S02]  /*cea0*/  SHF.R.U32.HI R3, RZ, 0x5, R4 ;  /* 0x00000005ff037819 */ /* 0x000fe40000011604 */
[----:B0-----:R-:W-:-:S04]  /*ceb0*/  LOP3.LUT R2, R0, 0x80, RZ, 0xc0, !PT ;  /* 0x0000008000027812 */ /* 0x001fc800078ec0ff */
[----:B------:R-:W-:-:S04]  /*cec0*/  LOP3.LUT R2, R2, 0x10, R6, 0xf8, !PT ;  /* 0x0000001002027812 */ /* 0x000fc800078ef806 */
[----:B------:R-:W-:Y:S02]  /*ced0*/  LOP3.LUT R5, R2, 0x10, R5, 0x78, !PT ;  /* 0x0000001002057812 */ /* 0x000fe400078e7805 */
[C---:B------:R-:W-:Y:S02]  /*cee0*/  LOP3.LUT R2, R0.reuse, 0x60, RZ, 0xc0, !PT ;  /* 0x0000006000027812 */ /* 0x040fe400078ec0ff */
[----:B------:R-:W-:-:S03]  /*cef0*/  LOP3.LUT R0, R0, 0x100, RZ, 0xc0, !PT ;  /* 0x0000010000007812 */ /* 0x000fc600078ec0ff */
        /* <DEDUP_REMOVED lines=11> */
[----:B------:R-:W-:Y:S01]  /*cfb0*/  STL [R1+0x20], R5 ;  /* 0x0000200501007387 */ /* 0x000fe20000100800 */
[----:B------:R-:W-:Y:S01]  /*cfc0*/  LOP3.LUT R3, R2, 0x70, R3, 0x78, !PT ;  /* 0x0000007002037812 */ /* 0x000fe200078e7803 */
[----:B------:R-:W-:Y:S01]  /*cfd0*/  IMAD.SHL.U32 R2, R4, 0x10, RZ ;  /* 0x0000001004027824 */ /* 0x000fe200078e00ff */
[----:B------:R-:W-:-:S04]  /*cfe0*/  SHF.R.U32.HI R4, RZ, 0x3, R4 ;  /* 0x00000003ff047819 */ /* 0x000fc80000011604 */
[----:B------:R-:W-:Y:S01]  /*cff0*/  LOP3.LUT R3, R3, 0x400, R2, 0xf8, !PT ;  /* 0x0000040003037812 */ /* 0x000fe200078ef802 */
[----:B------:R-:W-:Y:S01]  /*d000*/  IMAD.MOV.U32 R2, RZ, RZ, 0x40 ;  /* 0x00000040ff027424 */ /* 0x000fe200078e00ff */
[----:B------:R-:W-:Y:S01]  /*d010*/  LOP3.LUT R4, R4, 0x70, R0, 0xf8, !PT ;  /* 0x0000007004047812 */ /* 0x000fe200078ef800 */
[----:B------:R-:W-:-:S03]  /*d020*/  IMAD.MOV.U32 R0, RZ, RZ, 0x1 ;  /* 0x00000001ff007424 */ /* 0x000fc600078e00ff */
[----:B------:R-:W-:-:S05]  /*d030*/  SEL R2, R2, 0xffffffc0, !P0 ;  /* 0xffffffc002027807 */ /* 0x000fca0004000000 */
[----:B------:R0:W-:Y:S02]  /*d040*/  STL [R1+0x24], R2 ;  /* 0x0000240201007387 */ /* 0x0001e40000100800 */
[----:B0-----:R-:W-:-:S05]  /*d050*/  IMAD.IADD R2, R18, 0x1, R3 ;  /* 0x0000000112027824 */ /* 0x001fca00078e0203 */
[----:B------:R0:W-:Y:S04]  /*d060*/  STL [R1+0x28], R2 ;  /* 0x0000280201007387 */ /* 0x0001e80000100800 */
[----:B------:R0:W-:Y:S04]  /*d070*/  STL [R1], RZ ;  /* 0x000000ff01007387 */ /* 0x0001e80000100800 */
[----:B------:R0:W-:Y:S04]  /*d080*/  STL [R1+0x4], R0 ;  /* 0x0000040001007387 */ /* 0x0001e80000100800 */
[----:B------:R0:W-:Y:S02]  /*d090*/  STL [R1+0x2c], RZ ;  /* 0x00002cff01007387 */ /* 0x0001e40000100800 */
.L_x_264:
[----:B------:R-:W-:Y:S01]  /*d0a0*/  ULDC.64 UR4, c[0x0][0xc88] ;  /* 0x0003220000047ab9 */ /* 0x000fe20000000a00 */
[----:B------:R-:W-:Y:S01]  /*d0b0*/  ULDC.64 UR6, c[0x0][0xa18] ;  /* 0x0002860000067ab9 */ /* 0x000fe20000000a00 */
[----:B------:R-:W-:-:S06]  /*d0c0*/  UIMAD.WIDE UR4, UR45, 0x4, UR4 ;  /* 0x000000042d0478a5 */ /* 0x000fcc000f8e0204 */
[----:B0-----:R-:W-:Y:S02]  /*d0d0*/  IMAD.U32 R2, RZ, RZ, UR4 ;  /* 0x00000004ff027e24 */ /* 0x001fe4000f8e00ff */
[----:B------:R-:W-:Y:S01]  /*d0e0*/  IMAD.U32 R3, RZ, RZ, UR5 ;  /* 0x00000005ff037e24 */ /* 0x000fe2000f8e00ff */
[----:B------:R-:W-:Y:S01]  /*d0f0*/  UISETP.NE.U32.AND UP0, UPT, UR6, URZ, UPT ;  /* 0x0000003f0600728c */ /* 0x000fe2000bf05070 */
[----:B------:R-:W-:-:S03]  /*d100*/  ULDC.64 UR4, c[0x0][0xa28] ;  /* 0x00028a0000047ab9 */ /* 0x000fc60000000a00 */
[----:B------:R-:W2:Y:S01]  /*d110*/  LDG.E R2, desc[UR48][R2.64] ;  /* 0x0000003002027981 */ /* 0x000ea2000c1e1900 */
[----:B------:R-:W-:Y:S02]  /*d120*/  UISETP.NE.AND.EX UP0, UPT, UR7, URZ, UPT, UP0 ;  /* 0x0000003f0700728c */ /* 0x000fe4000bf05300 */
[----:B------:R-:W-:Y:S01]  /*d130*/  UISETP.NE.U32.AND UP1, UPT, UR4, URZ, UPT ;  /* 0x0000003f0400728c */ /* 0x000fe2000bf25070 */
[----:B------:R-:W-:-:S03]  /*d140*/  ULDC UR8, c[0x0][0x288] ;  /* 0x0000a20000087ab9 */ /* 0x000fc60000000800 */
[----:B------:R-:W-:Y:S01]  /*d150*/  UISETP.NE.AND.EX UP1, UPT, UR5, URZ, UPT, UP1 ;  /* 0x0000003f0500728c */ /* 0x000fe2000bf25310 */
[----:B------:R-:W-:Y:S01]  /*d160*/  PLOP3.LUT P3, PT, PT, PT, UP0, 0x80, 0x0 ;  /* 0x000000000000781c */ /* 0x000fe20003f6f008 */
[----:B------:R-:W-:-:S04]  /*d170*/  IMAD.U32 R17, RZ, RZ, UR8 ;  /* 0x00000008ff117e24 */ /* 0x000fc8000f8e00ff */
[----:B------:R-:W-:Y:S02]  /*d180*/  PLOP3.LUT P2, PT, PT, PT, UP1, 0x80, 0x0 ;  /* 0x000000000000781c */ /* 0x000fe40003f4f018 */
[----:B--2---:R-:W-:-:S13]  /*d190*/  R2UR UR46, R2 ;  /* 0x00000000022e72ca */ /* 0x004fda00000e0000 */
[----:B------:R-:W-:Y:S02]  /*d1a0*/  USHF.R.S32.HI UR47, URZ, 0x1f, UR46 ;  /* 0x0000001f3f2f7899 */ /* 0x000fe4000801142e */
[----:B------:R-:W-:Y:S02]  /*d1b0*/  USHF.L.U32 UR50, UR46, 0x2, URZ ;  /* 0x000000022e327899 */ /* 0x000fe4000800063f */
[----:B------:R-:W-:Y:S02]  /*d1c0*/  USHF.L.U64.HI UR51, UR46, 0x2, UR47 ;  /* 0x000000022e337899 */ /* 0x000fe4000801022f */
[----:B------:R-:W-:Y:S02]  /*d1d0*/  @UP0 UIADD3 UR6, UP3, UR50, UR6, URZ ;  /* 0x0000000632060290 */ /* 0x000fe4000ff7e03f */
[----:B------:R-:W-:Y:S02]  /*d1e0*/  @UP1 ULEA UR4, UP2, UR46, UR4, 0x2 ;  /* 0x000000042e041291 */ /* 0x000fe4000f84103f */
[----:B------:R-:W-:-:S02]  /*d1f0*/  @UP0 UIADD3.X UR7, UR51, UR7, URZ, UP3, !UPT ;  /* 0x0000000733070290 */ /* 0x000fc40009ffe43f */
[----:B------:R-:W-:Y:S01]  /*d200*/  @UP1 ULEA.HI.X UR5, UR46, UR5, UR47, 0x2, UP2 ;  /* 0x000000052e051291 */ /* 0x000fe200090f142f */
[----:B------:R-:W-:-:S03]  /*d210*/  IMAD.U32 R2, RZ, RZ, UR6 ;  /* 0x00000006ff027e24 */ /* 0x000fc6000f8e00ff */
[----:B------:R-:W-:Y:S01]  /*d220*/  IMAD.U32 R3, RZ, RZ, UR7 ;  /* 0x00000007ff037e24 */ /* 0x000fe2000f8e00ff */
[----:B------:R-:W-:-:S04]  /*d230*/  ULDC.64 UR6, c[0x0][0xa08] ;  /* 0x0002820000067ab9 */ /* 0x000fc80000000a00 */
[----:B------:R0:W5:Y:S01]  /*d240*/  @P3 LDG.E R17, desc[UR48][R2.64] ;  /* 0x0000003002113981 */ /* 0x000162000c1e1900 */
[----:B------:R-:W-:Y:S01]  /*d250*/  ISETP.NE.U32.AND P1, PT, RZ, UR6, PT ;  /* 0x00000006ff007c0c */ /* 0x000fe2000bf25070 */
[----:B------:R-:W-:Y:S01]  /*d260*/  UIADD3 UR6, UP1, UR50, UR6, URZ ;  /* 0x0000000632067290 */ /* 0x000fe2000ff3e03f */
[----:B0-----:R-:W-:Y:S02]  /*d270*/  IMAD.U32 R2, RZ, RZ, UR4 ;  /* 0x00000004ff027e24 */ /* 0x001fe4000f8e00ff */
[----:B------:R-:W-:Y:S01]  /*d280*/  IMAD.U32 R3, RZ, RZ, UR5 ;  /* 0x00000005ff037e24 */ /* 0x000fe2000f8e00ff */
[----:B------:R-:W-:Y:S02]  /*d290*/  ULDC.64 UR4, c[0x0][0xa00] ;  /* 0x0002800000047ab9 */ /* 0x000fe40000000a00 */
[----:B------:R-:W-:Y:S01]  /*d2a0*/  ISETP.NE.U32.AND P0, PT, RZ, UR4, PT ;  /* 0x00000004ff007c0c */ /* 0x000fe2000bf05070 */
[----:B------:R-:W-:Y:S01]  /*d2b0*/  UIADD3 UR4, UP0, UR50, UR4, URZ ;  /* 0x0000000432047290 */ /* 0x000fe2000ff1e03f */
[----:B------:R-:W-:Y:S01]  /*d2c0*/  ISETP.NE.AND.EX P1, PT, RZ, UR7, PT, P1 ;  /* 0x00000007ff007c0c */ /* 0x000fe2000bf25310 */
[----:B-1----:R0:W2:Y:S01]  /*d2d0*/  @P2 LDG.E R7, desc[UR48][R2.64] ;  /* 0x0000003002072981 */ /* 0x0020a2000c1e1900 */
[----:B------:R-:W-:Y:S01]  /*d2e0*/  ISETP.NE.AND.EX P0, PT, RZ, UR5, PT, P0 ;  /* 0x00000005ff007c0c */ /* 0x000fe2000bf05300 */
[----:B------:R-:W-:Y:S01]  /*d2f0*/  UIADD3.X UR5, UR51, UR5, URZ, UP0, !UPT ;  /* 0x0000000533057290 */ /* 0x000fe200087fe43f */
[----:B------:R-:W-:Y:S01]  /*d300*/  IMAD.U32 R4, RZ, RZ, UR6 ;  /* 0x00000006ff047e24 */ /* 0x000fe2000f8e00ff */
[----:B------:R-:W-:Y:S01]  /*d310*/  UIADD3.X UR7, UR51, UR7, URZ, UP1, !UPT ;  /* 0x0000000733077290 */ /* 0x000fe20008ffe43f */
[----:B0-----:R-:W-:-:S03]  /*d320*/  IMAD.U32 R2, RZ, RZ, UR4 ;  /* 0x00000004ff027e24 */ /* 0x001fc6000f8e00ff */
[----:B------:R-:W-:Y:S02]  /*d330*/  IMAD.U32 R3, RZ, RZ, UR5 ;  /* 0x00000005ff037e24 */ /* 0x000fe4000f8e00ff */
[----:B------:R-:W-:-:S04]  /*d340*/  IMAD.U32 R5, RZ, RZ, UR7 ;  /* 0x00000007ff057e24 */ /* 0x000fc8000f8e00ff */
[----:B------:R0:W5:Y:S04]  /*d350*/  @P0 LDG.E R0, desc[UR48][R2.64] ;  /* 0x0000003002000981 */ /* 0x000168000c1e1900 */
[----:B------:R0:W5:Y:S01]  /*d360*/  @P1 LDG.E R6, desc[UR48][R4.64] ;  /* 0x0000003004061981 */ /* 0x000162000c1e1900 */
[----:B------:R-:W-:Y:S01]  /*d370*/  UMOV UR41, URZ ;  /* 0x0000003f00297c82 */ /* 0x000fe20008000000 */
[----:B--2---:R-:W-:Y:S01]  /*d380*/  @P2 R2UR UR41, R7 ;  /* 0x00000000072922ca */ /* 0x004fe200000e0000 */
[----:B0-----:R-:W-:-:S14]  /*d390*/  @P3 BRA `(.L_x_198) ;  /* 0x0000000000103947 */ /* 0x001fdc0003800000 */
[----:B------:R-:W-:Y:S05]  /*d3a0*/  @!P0 BRA `(.L_x_198) ;  /* 0x00000000000c8947 */ /* 0x000fea0003800000 */
[----:B-----5:R-:W2:Y:S04]  /*d3b0*/  LDG.E R17, desc[UR48][R2.64] ;  /* 0x0000003002117981 */ /* 0x020ea8000c1e1900 */
[----:B------:R-:W2:Y:S02]  /*d3c0*/  LDG.E R2, desc[UR48][R2.64+0x4] ;  /* 0x0000043002027981 */ /* 0x000ea4000c1e1900 */
[----:B--2---:R-:W-:-:S07]  /*d3d0*/  IMAD.IADD R17, R2, 0x1, -R17 ;  /* 0x0000000102117824 */ /* 0x004fce00078e0a11 */
.L_x_198:
[----:B------:R-:W-:Y:S01]  /*d3e0*/  UMOV UR54, URZ ;  /* 0x0000003f00367c82 */ /* 0x000fe20008000000 */
[----:B-----5:R-:W-:Y:S01]  /*d3f0*/  @P0 R2UR UR54, R0 ;  /* 0x00000000003602ca */ /* 0x020fe200000e0000 */
[----:B------:R-:W-:Y:S01]  /*d400*/  IMAD.U32 R0, RZ, RZ, UR46 ;  /* 0x0000002eff007e24 */ /* 0x000fe2000f8e00ff */
[----:B------:R-:W-:Y:S01]  /*d410*/  ULDC.64 UR6, c[0x0][0xa20] ;  /* 0x0002880000067ab9 */ /* 0x000fe20000000a00 */
[----:B------:R-:W-:Y:S01]  /*d420*/  UMOV UR42, URZ ;  /* 0x0000003f002a7c82 */ /* 0x000fe20008000000 */
[----:B------:R-:W-:Y:S01]  /*d430*/  ISETP.NE.U32.AND P0, PT, RZ, UR6, PT ;  /* 0x00000006ff007c0c */ /* 0x000fe2000bf05070 */
[----:B------:R-:W-:Y:S01]  /*d440*/  ULDC.64 UR4, c[0x0][0x418] ;  /* 0x0001060000047ab9 */ /* 0x000fe20000000a00 */
[----:B------:R0:W-:Y:S01]  /*d450*/  STL [R1+0x8], R0 ;  /* 0x0000080001007387 */ /* 0x0001e20000100800 */
[----:B------:R-:W-:Y:S01]  /*d460*/  @P1 R2UR UR42, R6 ;  /* 0x00000000062a12ca */ /* 0x000fe200000e0000 */
[----:B------:R-:W-:Y:S01]  /*d470*/  UISETP.NE.U32.AND UP0, UPT, UR4, URZ, UPT ;  /* 0x0000003f0400728c */ /* 0x000fe2000bf05070 */
[----:B------:R-:W-:-:S02]  /*d480*/  ISETP.NE.AND.EX P0, PT, RZ, UR7, PT, P0 ;  /* 0x00000007ff007c0c */ /* 0x000fc4000bf05300 */
[----:B------:R-:W-:Y:S01]  /*d490*/  ULDC UR4, c[0x0][0x424] ;  /* 0x0001090000047ab9 */ /* 0x000fe20000000800 */
[----:B------:R-:W-:-:S03]  /*d4a0*/  UISETP.NE.AND.EX UP0, UPT, UR5, URZ, UPT, UP0 ;  /* 0x0000003f0500728c */ /* 0x000fc6000bf05300 */
[----:B------:R-:W-:Y:S01]  /*d4b0*/  ULDC UR5, c[0x0][0x2f0] ;  /* 0x0000bc0000057ab9 */ /* 0x000fe20000000800 */
[----:B------:R-:W-:-:S04]  /*d4c0*/  USEL UR4, UR4, 0x1, UP0 ;  /* 0x0000000104047887 */ /* 0x000fc80008000000 */
[----:B------:R-:W-:Y:S02]  /*d4d0*/  UIMAD UR4, UR4, UR5, URZ ;  /* 0x00000005040472a4 */ /* 0x000fe4000f8e023f */
[----:B------:R-:W-:Y:S01]  /*d4e0*/  UIADD3 UR42, UR42, UR41, URZ ;  /* 0x000000292a2a7290 */ /* 0x000fe2000fffe03f */
[----:B0-----:R-:W-:Y:S11]  /*d4f0*/  @!P0 BRA `(.L_x_199) ;  /* 0x00000000001c8947 */ /* 0x001ff60003800000 */
[----:B------:R-:W-:-:S04]  /*d500*/  UIADD3 UR4, UP0, UR50, UR6, URZ ;  /* 0x0000000632047290 */ /* 0x000fc8000ff1e03f */
[----:B------:R-:W-:Y:S02]  /*d510*/  UIADD3.X UR5, UR51, UR7, URZ, UP0, !UPT ;  /* 0x0000000733057290 */ /* 0x000fe400087fe43f */
[----:B------:R-:W-:-:S04]  /*d520*/  IMAD.U32 R2, RZ, RZ, UR4 ;  /* 0x00000004ff027e24 */ /* 0x000fc8000f8e00ff */
[----:B------:R-:W-:-:S05]  /*d530*/  IMAD.U32 R3, RZ, RZ, UR5 ;  /* 0x00000005ff037e24 */ /* 0x000fca000f8e00ff */
[----:B------:R-:W2:Y:S02]  /*d540*/  LDG.E R2, desc[UR48][R2.64] ;  /* 0x0000003002027981 */ /* 0x000ea4000c1e1900 */
[----:B--2---:R-:W-:Y:S01]  /*d550*/  R2UR UR4, R2 ;  /* 0x00000000020472ca */ /* 0x004fe200000e0000 */
[----:B------:R-:W-:-:S14]  /*d560*/  BRA `(.L_x_200) ;  /* 0x0000000000187947 */ /* 0x000fdc0003800000 */
.L_x_199:
[----:B------:R-:W-:Y:S05]  /*d570*/  @!P1 BRA `(.L_x_200) ;  /* 0x0000000000149947 */ /* 0x000fea0003800000 */
[----:B------:R-:W2:Y:S04]  /*d580*/  LDG.E R0, desc[UR48][R4.64] ;  /* 0x0000003004007981 */ /* 0x000ea8000c1e1900 */
[----:B------:R-:W3:Y:S01]  /*d590*/  LDG.E R2, desc[UR48][R4.64+0x4] ;  /* 0x0000043004027981 */ /* 0x000ee2000c1e1900 */
[----:B--2---:R-:W-:Y:S02]  /*d5a0*/  R2UR UR5, R0 ;  /* 0x00000000000572ca */ /* 0x004fe400000e0000 */
[----:B---3--:R-:W-:-:S13]  /*d5b0*/  R2UR UR4, R2 ;  /* 0x00000000020472ca */ /* 0x008fda00000e0000 */
[----:B------:R-:W-:-:S12]  /*d5c0*/  UIADD3 UR4, -UR5, UR4, URZ ;  /* 0x0000000405047290 */ /* 0x000fd8000fffe13f */
.L_x_200:
[----:B------:R-:W-:Y:S01]  /*d5d0*/  UIADD3 UR41, -UR41, UR4, URZ ;  /* 0x0000000429297290 */ /* 0x000fe2000fffe13f */
[----:B------:R-:W-:Y:S02]  /*d5e0*/  BSSY B7, `(.L_x_201) ;  /* 0x000033f000077945 */ /* 0x000fe40003800000 */
[----:B------:R-:W-:Y:S01]  /*d5f0*/  UMOV UR4, URZ ;  /* 0x0000003f00047c82 */ /* 0x000fe20008000000 */
[----:B------:R-:W-:Y:S02]  /*d600*/  UIADD3 UR5, UR41, 0xdf, URZ ;  /* 0x000000df29057890 */ /* 0x000fe4000fffe03f */
[----:B------:R-:W-:Y:S02]  /*d610*/  ISETP.LT.AND P0, PT, RZ, UR41, PT ;  /* 0x00000029ff007c0c */ /* 0x000fe4000bf01270 */
[----:B------:R-:W-:-:S04]  /*d620*/  UIMAD.WIDE UR4, UR5, -0x6db6db6d, UR4 ;  /* 0x92492493050478a5 */ /* 0x000fc8000f8e0204 */
[----:B------:R-:W-:-:S04]  /*d630*/  USHF.R.U32.HI UR40, URZ, 0x1f, UR5 ;  /* 0x0000001f3f287899 */ /* 0x000fc80008011605 */
[----:B------:R-:W-:-:S03]  /*d640*/  ULEA.HI.SX32 UR40, UR5, UR40, 0x19 ;  /* 0x0000002805287291 */ /* 0x000fc6000f8fca3f */
[----:B------:R-:W-:Y:S09]  /*d650*/  @P0 BRA `(.L_x_202) ;  /* 0x0000000000480947 */ /* 0x000ff20003800000 */
[----:B------:R-:W0:Y:S02]  /*d660*/  S2R R0, SR_TID.X ;  /* 0x0000000000007919 */ /* 0x000e240000002100 */
[----:B0-----:R-:W-:-:S04]  /*d670*/  LOP3.LUT R0, R0, 0x7f, RZ, 0xc0, !PT ;  /* 0x0000007f00007812 */ /* 0x001fc800078ec0ff */
[----:B------:R-:W-:-:S13]  /*d680*/  ISETP.NE.AND P0, PT, R0, RZ, PT ;  /* 0x000000ff0000720c */ /* 0x000fda0003f05270 */
[----:B------:R-:W-:Y:S05]  /*d690*/  @P0 BRA `(.L_x_203) ;  /* 0x0000003000cc0947 */ /* 0x000fea0003800000 */
[----:B------:R-:W0:Y:S01]  /*d6a0*/  S2R R5, SR_LANEID ;  /* 0x0000000000057919 */ /* 0x000e220000000000 */
[----:B------:R-:W-:Y:S01]  /*d6b0*/  VOTEU.ANY UR4, UPT, PT ;  /* 0x0000000000047886 */ /* 0x000fe200038e0100 */
[----:B------:R-:W1:Y:S01]  /*d6c0*/  LDC.64 R2, c[0x0][0xc60] ;  /* 0x00031800ff027b82 */ /* 0x000e620000000a00 */
[----:B------:R-:W0:Y:S02]  /*d6d0*/  FLO.U32 R0, UR4 ;  /* 0x0000000400007d00 */ /* 0x000e2400080e0000 */
[----:B0-----:R-:W-:-:S06]  /*d6e0*/  ISETP.EQ.U32.AND P0, PT, R0, R5, PT ;  /* 0x000000050000720c */ /* 0x001fcc0003f02070 */
[----:B------:R-:W1:Y:S07]  /*d6f0*/  POPC R5, UR4 ;  /* 0x0000000400057d09 */ /* 0x000e6e0008000000 */
[----:B-1----:R-:W2:Y:S01]  /*d700*/  @P0 ATOMG.E.ADD.STRONG.GPU PT, R3, desc[UR48][R2.64], R5 ;  /* 0x00000005020309a8 */ /* 0x002ea200081ee1f0 */
[----:B------:R-:W0:Y:S02]  /*d710*/  S2R R4, SR_LTMASK ;  /* 0x0000000000047919 */ /* 0x000e240000003900 */
[----:B0-----:R-:W-:-:S04]  /*d720*/  LOP3.LUT R4, R4, UR4, RZ, 0xc0, !PT ;  /* 0x0000000404047c12 */ /* 0x001fc8000f8ec0ff */
[----:B------:R-:W0:Y:S01]  /*d730*/  POPC R7, R4 ;  /* 0x0000000400077309 */ /* 0x000e220000000000 */
[----:B--2---:R-:W0:Y:S02]  /*d740*/  SHFL.IDX PT, R0, R3, R0, 0x1f ;  /* 0x00001f0003007589 */ /* 0x004e2400000e0000 */
[----:B0-----:R-:W-:-:S05]  /*d750*/  IADD3 R0, R0, UR43, R7 ;  /* 0x0000002b00007c10 */ /* 0x001fca000fffe007 */
[----:B------:R0:W-:Y:S01]  /*d760*/  STL [R1+0x10], R0 ;  /* 0x0000100001007387 */ /* 0x0001e20000100800 */
[----:B------:R-:W-:Y:S05]  /*d770*/  BRA `(.L_x_203) ;  /* 0x0000003000947947 */ /* 0x000fea0003800000 */
.L_x_202:
[----:B------:R-:W-:Y:S01]  /*d780*/  VIADD R0, R18, 0x20400 ;  /* 0x0002040012007836 */ /* 0x000fe20000000000 */
[----:B------:R-:W-:Y:S04]  /*d790*/  BSSY B6, `(.L_x_204) ;  /* 0x0000013000067945 */ /* 0x000fe80003800000 */
[----:B------:R-:W-:-:S13]  /*d7a0*/  LOP3.LUT P0, RZ, R0, 0x3ff, RZ, 0xc0, !PT ;  /* 0x000003ff00ff7812 */ /* 0x000fda000780c0ff */
[----:B------:R-:W-:Y:S05]  /*d7b0*/  @!P0 BRA `(.L_x_205) ;  /* 0x0000000000408947 */ /* 0x000fea0003800000 */
[----:B------:R-:W-:Y:S01]  /*d7c0*/  MOV R2, 0x0 ;  /* 0x0000000000027802 */ /* 0x000fe20000000f00 */
        /* <DEDUP_REMOVED lines=15> */
.L_x_205:
[----:B------:R-:W-:Y:S05]  /*d8c0*/  BSYNC B6 ;  /* 0x0000000000067941 */ /* 0x000fea0003800000 */
.L_x_204:
[----:B------:R-:W2:Y:S01]  /*d8d0*/  LDL.LU R16, [R1+0xc] ;  /* 0x00000c0001107983 */ /* 0x000ea20000300800 */
[----:B------:R-:W-:Y:S01]  /*d8e0*/  VIADD R0, R18, 0xe400 ;  /* 0x0000e40012007836 */ /* 0x000fe20000000000 */
[----:B------:R-:W-:Y:S04]  /*d8f0*/  BSSY B6, `(.L_x_206) ;  /* 0x0000016000067945 */ /* 0x000fe80003800000 */
[----:B------:R-:W-:Y:S02]  /*d900*/  LOP3.LUT P0, RZ, R0, 0x3ff, RZ, 0xc0, !PT ;  /* 0x000003ff00ff7812 */ /* 0x000fe4000780c0ff */
[----:B--2---:R-:W-:-:S11]  /*d910*/  LOP3.LUT R16, R16, 0xfffffffe, RZ, 0xc0, !PT ;  /* 0xfffffffe10107812 */ /* 0x004fd600078ec0ff */
[----:B------:R-:W-:-:S05]  /*d920*/  @P0 LOP3.LUT R16, R16, 0x1, RZ, 0xfc, !PT ;  /* 0x0000000110100812 */ /* 0x000fca00078efcff */
[----:B------:R0:W-:Y:S01]  /*d930*/  STL [R1+0xc], R16 ;  /* 0x00000c1001007387 */ /* 0x0001e20000100800 */
[----:B------:R-:W-:Y:S05]  /*d940*/  @!P0 BRA `(.L_x_207) ;  /* 0x0000000000408947 */ /* 0x000fea0003800000 */
[----:B------:R-:W-:Y:S01]  /*d950*/  MOV R2, 0x0 ;  /* 0x0000000000027802 */ /* 0x000fe20000000f00 */
[----:B------:R-:W-:Y:S01]  /*d960*/  ULDC.64 UR6, c[0x4][0x98] ;  /* 0x0100260000067ab9 */ /* 0x000fe20000000a00 */
[----:B------:R-:W-:Y:S01]  /*d970*/  ULDC.64 UR8, c[0x4][0xa0] ;  /* 0x0100280000087ab9 */ /* 0x000fe20000000a00 */
[----:B------:R-:W-:Y:S01]  /*d980*/  ULDC.64 UR4, c[0x4][0x10] ;  /* 0x0100040000047ab9 */ /* 0x000fe20000000a00 */
[----:B------:R-:W-:Y:S02]  /*d990*/  IMAD.U32 R4, RZ, RZ, UR6 ;  /* 0x00000006ff047e24 */ /* 0x000fe4000f8e00ff */
[----:B------:R-:W1:Y:S01]  /*d9a0*/  LDC.64 R2, c[0x4][R2] ;  /* 0x0100000002027b82 */ /* 0x000e620000000a00 */
        /* <DEDUP_REMOVED lines=9> */
[----:B01----:R-:W-:Y:S05]  /*da40*/  CALL.ABS.NOINC R2 ;  /* 0x0000000002007343 */ /* 0x003fea0003c00000 */
.L_x_207:
[----:B------:R-:W-:Y:S05]  /*da50*/  BSYNC B6 ;  /* 0x0000000000067941 */ /* 0x000fea0003800000 */
.L_x_206:
        /* <DEDUP_REMOVED lines=20> */
.L_x_209:
[----:B------:R-:W-:Y:S05]  /*dba0*/  BSYNC B6 ;  /* 0x0000000000067941 */ /* 0x000fea0003800000 */
.L_x_208:
[----:B------:R-:W-:Y:S01]  /*dbb0*/  LOP3.LUT P6, RZ, R16, 0x1, RZ, 0xc0, !PT ;  /* 0x0000000110ff7812 */ /* 0x000fe200078cc0ff */
[----:B------:R-:W-:-:S12]  /*dbc0*/  BSSY B6, `(.L_x_210) ;  /* 0x0000012000067945 */ /* 0x000fd80003800000 */
        /* <DEDUP_REMOVED lines=17> */
.L_x_211:
[----:B------:R-:W-:Y:S05]  /*dce0*/  BSYNC B6 ;  /* 0x0000000000067941 */ /* 0x000fea0003800000 */
.L_x_210:
[----:B------:R-:W2:Y:S01]  /*dcf0*/  LDL R19, [R1+0x8] ;  /* 0x0000080001137983 */ /* 0x000ea20000100800 */
[----:B------:R-:W-:Y:S02]  /*dd00*/  ULDC.64 UR4, c[0x0][0x9f8] ;  /* 0x00027e0000047ab9 */ /* 0x000fe40000000a00 */
[----:B------:R-:W-:-:S04]  /*dd10*/  UISETP.NE.U32.AND UP0, UPT, UR4, URZ, UPT ;  /* 0x0000003f0400728c */ /* 0x000fc8000bf05070 */
[----:B------:R-:W-:-:S06]  /*dd20*/  UISETP.NE.AND.EX UP0, UPT, UR5, URZ, UPT, UP0 ;  /* 0x0000003f0500728c */ /* 0x000fcc000bf05300 */
[----:B------:R-:W-:-:S05]  /*dd30*/  PLOP3.LUT P0, PT, PT, PT, UP0, 0x80, 0x0 ;  /* 0x000000000000781c */ /* 0x000fca0003f0f008 */
[----:B------:R-:W-:-:S04]  /*dd40*/  @UP0 UIADD3 UR4, UP1, UR50, UR4, URZ ;  /* 0x0000000432040290 */ /* 0x000fc8000ff3e03f */
[----:B------:R-:W-:Y:S02]  /*dd50*/  @UP0 UIADD3.X UR5, UR51, UR5, URZ, UP1, !UPT ;  /* 0x0000000533050290 */ /* 0x000fe40008ffe43f */
[----:B------:R-:W-:-:S04]  /*dd60*/  IMAD.U32 R2, RZ, RZ, UR4 ;  /* 0x00000004ff027e24 */ /* 0x000fc8000f8e00ff */
[----:B------:R-:W-:Y:S01]  /*dd70*/  IMAD.U32 R3, RZ, RZ, UR5 ;  /* 0x00000005ff037e24 */ /* 0x000fe2000f8e00ff */
[----:B------:R-:W1:Y:S01]  /*dd80*/  S2R R0, SR_TID.X ;  /* 0x0000000000007919 */ /* 0x000e620000002100 */
[----:B------:R-:W-:-:S03]  /*dd90*/  ULDC.64 UR4, c[0x0][0xa08] ;  /* 0x0002820000047ab9 */ /* 0x000fc60000000a00 */
[----:B--2---:R2:W3:Y:S01]  /*dda0*/  @P0 LDG.E R19, desc[UR48][R2.64] ;  /* 0x0000003002130981 */ /* 0x0044e2000c1e1900 */
[----:B-1----:R-:W-:-:S04]  /*ddb0*/  SHF.R.U32.HI R0, RZ, 0x5, R0 ;  /* 0x00000005ff007819 */ /* 0x002fc80000011600 */
[----:B------:R-:W-:Y:S01]  /*ddc0*/  LOP3.LUT R0, R0, 0x3, RZ, 0xc0, !PT ;  /* 0x0000000300007812 */ /* 0x000fe200078ec0ff */
[----:B--2---:R-:W1:Y:S01]  /*ddd0*/  LDC.64 R2, c[0x0][0x418] ;  /* 0x00010600ff027b82 */ /* 0x004e620000000a00 */
[----:B---3--:R-:W-:Y:S01]  /*dde0*/  SHF.R.S32.HI R8, RZ, 0x1f, R19 ;  /* 0x0000001fff087819 */ /* 0x008fe20000011413 */
[----:B------:R2:W-:Y:S01]  /*ddf0*/  @P0 STL [R1+0x8], R19 ;  /* 0x0000081301000387 */ /* 0x0005e20000100800 */
[----:B-1----:R-:W-:Y:S01]  /*de00*/  LOP3.LUT P0, RZ, R2, UR4, RZ, 0xfc, !PT ;  /* 0x0000000402ff7c12 */ /* 0x002fe2000f80fcff */
[----:B------:R-:W-:Y:S02]  /*de10*/  UMOV UR4, 0xffffffff ;  /* 0xffffffff00047882 */ /* 0x000fe40000000000 */
[----:B------:R2:W-:Y:S01]  /*de20*/  STL [R1+0x18], R8 ;  /* 0x0000180801007387 */ /* 0x0005e20000100800 */
[----:B------:R-:W-:-:S04]  /*de30*/  LOP3.LUT P0, RZ, R3, UR5, RZ, 0xfc, P0 ;  /* 0x0000000503ff7c12 */ /* 0x000fc8000800fcff */
[----:B0-----:R-:W-:Y:S01]  /*de40*/  SEL R16, R19, RZ, !P0 ;  /* 0x000000ff13107207 */ /* 0x001fe20004000000 */
[----:B------:R-:W-:Y:S08]  /*de50*/  BRA.DIV UR4, `(.L_x_212) ;  /* 0x0000003a04e47947 */ /* 0x000ff0000b800000 */
[----:B------:R0:W1:Y:S02]  /*de60*/  SHFL.IDX PT, R14, R0, RZ, 0x1f ;  /* 0x00001fff000e7589 */ /* 0x00006400000e0000 */
.L_x_283:
[----:B0-----:R-:W3:Y:S01]  /*de70*/  LDL.LU R0, [R1+0xc] ;  /* 0x00000c0001007983 */ /* 0x001ee20000300800 */
[----:B------:R-:W-:Y:S02]  /*de80*/  PLOP3.LUT P1, PT, PT, PT, PT, 0x8, 0x0 ;  /* 0x000000000000781c */ /* 0x000fe40003f2e170 */
[----:B-1----:R-:W-:Y:S02]  /*de90*/  ISETP.NE.AND P0, PT, R14, RZ, PT ;  /* 0x000000ff0e00720c */ /* 0x002fe40003f05270 */
[----:B---3--:R-:W-:-:S09]  /*dea0*/  LOP3.LUT R0, R0, 0xfffffffe, RZ, 0xc0, !PT ;  /* 0xfffffffe00007812 */ /* 0x008fd200078ec0ff */
[----:B------:R-:W-:-:S05]  /*deb0*/  @P1 LOP3.LUT R0, R0, 0x1, RZ, 0xfc, !PT ;  /* 0x0000000100001812 */ /* 0x000fca00078efcff */
[----:B------:R0:W-:Y:S01]  /*dec0*/  STL [R1+0xc], R0 ;  /* 0x00000c0001007387 */ /* 0x0001e20000100800 */
[----:B------:R-:W-:Y:S05]  /*ded0*/  @P0 BRA `(.L_x_213) ;  /* 0x0000000400600947 */ /* 0x000fea0003800000 */
[----:B------:R-:W-:-:S06]  /*dee0*/  UIADD3 UR4, UR40, -0x1, URZ ;  /* 0xffffffff28047890 */ /* 0x000fcc000fffe03f */
[----:B0-----:R-:W-:Y:S01]  /*def0*/  IMAD.U32 R0, RZ, RZ, UR4 ;  /* 0x00000004ff007e24 */ /* 0x001fe2000f8e00ff */
[----:B------:R-:W-:-:S03]  /*df00*/  UMOV UR4, 0xffffffff ;  /* 0xffffffff00047882 */ /* 0x000fc60000000000 */
[----:B------:R-:W-:Y:S05]  /*df10*/  BRA.DIV UR4, `(.L_x_214) ;  /* 0x0000003a04d47947 */ /* 0x000fea000b800000 */
[----:B------:R-:W-:-:S13]  /*df20*/  ELECT P6, URZ, PT ;  /* 0x00000000003f782f */ /* 0x000fda00038c0000 */
.L_x_286:
[----:B------:R-:W-:Y:S05]  /*df30*/  @!P6 BRA `(.L_x_213) ;  /* 0x000000040048e947 */ /* 0x000fea0003800000 */
[----:B------:R-:W-:-:S04]  /*df40*/  ISETP.NE.U32.AND P0, PT, R2, RZ, PT ;  /* 0x000000ff0200720c */ /* 0x000fc80003f05070 */
[----:B------:R-:W-:-:S13]  /*df50*/  ISETP.NE.AND.EX P0, PT, R3, RZ, PT, P0 ;  /* 0x000000ff0300720c */ /* 0x000fda0003f05300 */
[----:B------:R-:W-:Y:S05]  /*df60*/  @!P0 BRA `(.L_x_215) ;  /* 0x0000000000448947 */ /* 0x000fea0003800000 */
[----:B------:R-:W0:Y:S01]  /*df70*/  LDC R7, c[0x0][0x43c] ;  /* 0x00010f00ff077b82 */ /* 0x000e220000000800 */
[----:B------:R-:W-:Y:S01]  /*df80*/  ULDC.64 UR4, c[0x0][0x428] ;  /* 0x00010a0000047ab9 */ /* 0x000fe20000000a00 */
[----:B0-----:R-:W-:-:S13]  /*df90*/  ISETP.NE.AND P0, PT, R7, 0x1, PT ;  /* 0x000000010700780c */ /* 0x001fda0003f05270 */
[----:B------:R-:W0:Y:S02]  /*dfa0*/  @P0 LDC.64 R4, c[0x0][0x440] ;  /* 0x00011000ff040b82 */ /* 0x000e240000000a00 */
[----:B0-----:R-:W-:-:S04]  /*dfb0*/  @P0 IMAD.HI.U32 R6, R0, R4, RZ ;  /* 0x0000000400060227 */ /* 0x001fc800078e00ff */
[----:B------:R-:W-:Y:S01]  /*dfc0*/  IMAD.MOV.U32 R4, RZ, RZ, R0 ;  /* 0x000000ffff047224 */ /* 0x000fe200078e0000 */
[----:B------:R-:W-:Y:S01]  /*dfd0*/  @P0 SHF.R.U32.HI R4, RZ, R5, R6 ;  /* 0x00000005ff040219 */ /* 0x000fe20000011606 */
[----:B------:R-:W-:-:S04]  /*dfe0*/  IMAD R6, R8, UR4, RZ ;  /* 0x0000000408067c24 */ /* 0x000fc8000f8e02ff */
[----:B------:R-:W-:Y:S02]  /*dff0*/  IMAD.MOV R5, RZ, RZ, -R4 ;  /* 0x000000ffff057224 */ /* 0x000fe400078e0a04 */
[----:B------:R-:W-:Y:S02]  /*e000*/  IMAD R6, R19, UR5, R6 ;  /* 0x0000000513067c24 */ /* 0x000fe4000f8e0206 */
[----:B------:R-:W-:Y:S01]  /*e010*/  IMAD R0, R7, R5, R0 ;  /* 0x0000000507007224 */ /* 0x000fe200078e0200 */
[----:B------:R-:W-:-:S03]  /*e020*/  SHF.R.S32.HI R5, RZ, 0x1f, R4 ;  /* 0x0000001fff057819 */ /* 0x000fc60000011404 */
[----:B------:R-:W-:-:S04]  /*e030*/  IMAD.WIDE.U32 R4, R19, UR4, R4 ;  /* 0x0000000413047c25 */ /* 0x000fc8000f8e0004 */
[----:B------:R-:W-:Y:S01]  /*e040*/  IMAD.IADD R6, R5, 0x1, R6 ;  /* 0x0000000105067824 */ /* 0x000fe200078e0206 */
[----:B------:R-:W-:-:S04]  /*e050*/  LEA R2, P0, R4, R2, 0x2 ;  /* 0x0000000204027211 */ /* 0x000fc800078010ff */
[----:B------:R-:W-:-:S05]  /*e060*/  LEA.HI.X R3, R4, R3, R6, 0x2, P0 ;  /* 0x0000000304037211 */ /* 0x000fca00000f1406 */
[----:B------:R0:W5:Y:S04]  /*e070*/  LDG.E R16, desc[UR48][R2.64] ;  /* 0x0000003002107981 */ /* 0x000168000c1e1900 */
.L_x_215:
[----:B0-----:R-:W3:Y:S04]  /*e080*/  LDL R3, [R1] ;  /* 0x0000000001037983 */ /* 0x001ee80000100800 */
[----:B------:R-:W4:Y:S01]  /*e090*/  LDL R2, [R1+0x4] ;  /* 0x0000040001027983 */ /* 0x000f220000100800 */
[----:B------:R-:W0:Y:S02]  /*e0a0*/  S2R R4, SR_TID.X ;  /* 0x0000000000047919 */ /* 0x000e240000002100 */
[----:B0-----:R-:W-:-:S04]  /*e0b0*/  LOP3.LUT R4, R4, 0x7f, RZ, 0xc0, !PT ;  /* 0x0000007f04047812 */ /* 0x001fc800078ec0ff */
[----:B------:R-:W-:Y:S01]  /*e0c0*/  ISETP.NE.AND P1, PT, R4, RZ, PT ;  /* 0x000000ff0400720c */ /* 0x000fe20003f25270 */
[----:B---3--:R-:W-:Y:S01]  /*e0d0*/  IMAD R3, R3, 0x8, R18 ;  /* 0x0000000803037824 */ /* 0x008fe200078e0212 */
[----:B----4-:R-:W-:-:S04]  /*e0e0*/  SHF.L.U32 R2, R2, 0x1f, RZ ;  /* 0x0000001f02027819 */ /* 0x010fc800000006ff */
[----:B------:R-:W0:Y:S02]  /*e0f0*/  SYNCS.PHASECHK.TRANS64.TRYWAIT P0, [R3+URZ+0x2e880], R2 ;  /* 0x02e88002030075a7 */ /* 0x000e24000800017f */
[----:B0-----:R-:W-:Y:S05]  /*e100*/  @!P0 BRA `(.L_x_216) ;  /* 0x0000003800788947 */ /* 0x001fea0003800000 */
.L_x_287:
[----:B------:R-:W-:Y:S05]  /*e110*/  @P1 BRA `(.L_x_217) ;  /* 0x00000000001c1947 */ /* 0x000fea0003800000 */
[----:B------:R-:W1:Y:S02]  /*e120*/  S2R R4, SR_TID.X ;  /* 0x0000000000047919 */ /* 0x000e640000002100 */
[----:B-1----:R-:W-:Y:S01]  /*e130*/  LOP3.LUT R5, R4, 0x1f, RZ, 0xc0, !PT ;  /* 0x0000001f04057812 */ /* 0x002fe200078ec0ff */
[----:B------:R-:W-:-:S03]  /*e140*/  IMAD.MOV.U32 R4, RZ, RZ, 0x7000 ;  /* 0x00007000ff047424 */ /* 0x000fc600078e00ff */
[----:B------:R-:W-:Y:S01]  /*e150*/  ISETP.NE.AND P0, PT, R5, RZ, PT ;  /* 0x000000ff0500720c */ /* 0x000fe20003f05270 */
[----:B------:R1:W-:-:S12]  /*e160*/  SYNCS.ARRIVE.TRANS64 RZ, [R3+URZ+0x2e870], R4 ;  /* 0x02e8700403ff79a7 */ /* 0x0003d8000800003f */
[----:B-1----:R-:W-:Y:S05]  /*e170*/  @!P0 BRA `(.L_x_217) ;  /* 0x0000000000048947 */ /* 0x002fea0003800000 */
[----:B------:R-:W-:Y:S01]  /*e180*/  BPT.TRAP 0x1 ;  /* 0x000000040000795c */ /* 0x000fe20000300000 */
.L_x_217:
[----:B------:R-:W3:Y:S01]  /*e190*/  LDL R5, [R1] ;  /* 0x0000000001057983 */ /* 0x000ee20000100800 */
[----:B------:R-:W-:Y:S01]  /*e1a0*/  IMAD.MOV.U32 R4, RZ, RZ, 0xe0 ;  /* 0x000000e0ff047424 */ /* 0x000fe200078e00ff */
[----:B------:R-:W-:Y:S01]  /*e1b0*/  R2UR UR33, R3 ;  /* 0x00000000032172ca */ /* 0x000fe200000e0000 */
[----:B------:R-:W-:Y:S01]  /*e1c0*/  UIADD3 UR4, UP0, UR52, 0x470, URZ ;  /* 0x0000047034047890 */ /* 0x000fe2000ff1e03f */
[----:B-----5:R-:W-:Y:S01]  /*e1d0*/  R2UR UR37, R16 ;  /* 0x00000000102572ca */ /* 0x020fe200000e0000 */
[----:B------:R-:W-:Y:S01]  /*e1e0*/  IMAD R0, R0, R4, UR42 ;  /* 0x0000002a00007e24 */ /* 0x000fe2000f8e0204 */
[----:B------:R-:W-:Y:S01]  /*e1f0*/  UMOV UR6, 0x0 ;  /* 0x0000000000067882 */ /* 0x000fe20000000000 */
[----:B------:R-:W-:Y:S01]  /*e200*/  UIADD3.X UR5, URZ, UR53, URZ, UP0, !UPT ;  /* 0x000000353f057290 */ /* 0x000fe200087fe43f */
[----:B------:R-:W-:Y:S02]  /*e210*/  UMOV UR7, 0x14f00000 ;  /* 0x14f0000000077882 */ /* 0x000fe40000000000 */
[----:B------:R-:W-:Y:S01]  /*e220*/  R2UR UR35, R0 ;  /* 0x00000000002372ca */ /* 0x000fe200000e0000 */
[----:B------:R-:W-:-:S04]  /*e230*/  UMOV UR34, URZ ;  /* 0x0000003f00227c82 */ /* 0x000fc80008000000 */
[----:B------:R-:W-:Y:S01]  /*e240*/  UIADD3 UR33, UR33, 0x2e870, URZ ;  /* 0x0002e87021217890 */ /* 0x000fe2000fffe03f */
[----:B---3--:R-:W-:-:S05]  /*e250*/  IMAD R4, R5, 0x7000, R18 ;  /* 0x0000700005047824 */ /* 0x008fca00078e0212 */
[----:B------:R-:W-:-:S13]  /*e260*/  R2UR UR32, R4 ;  /* 0x00000000042072ca */ /* 0x000fda00000e0000 */
[----:B------:R-:W-:-:S09]  /*e270*/  UIADD3 UR32, UR32, 0xe400, URZ ;  /* 0x0000e40020207890 */ /* 0x000fd2000fffe03f */
[----:B------:R1:W-:Y:S01]  /*e280*/  UTMALDG.4D [UR32], [UR4], desc[UR6] ;  /* 0x00000620040075b4 */ /* 0x0003e20008019000 */
[----:B------:R-:W3:Y:S02]  /*e290*/  SYNCS.PHASECHK.TRANS64.TRYWAIT P0, [R3+URZ+0x2e840], R2 ;  /* 0x02e84002030075a7 */ /* 0x000ee4000800017f */
[----:B-1-3--:R-:W-:Y:S05]  /*e2a0*/  @!P0 BRA `(.L_x_218) ;  /* 0x0000003800248947 */ /* 0x00afea0003800000 */
.L_x_288:
[----:B------:R-:W-:Y:S05]  /*e2b0*/  @P1 BRA `(.L_x_219) ;  /* 0x00000000001c1947 */ /* 0x000fea0003800000 */
[----:B------:R-:W3:Y:S01]  /*e2c0*/  S2R R5, SR_TID.X ;  /* 0x0000000000057919 */ /* 0x000ee20000002100 */
[----:B01----:R-:W-:-:S04]  /*e2d0*/  IMAD.MOV.U32 R2, RZ, RZ, 0x7000 ;  /* 0x00007000ff027424 */ /* 0x003fc800078e00ff */
[----:B------:R4:W-:Y:S01]  /*e2e0*/  SYNCS.ARRIVE.TRANS64 RZ, [R3+URZ+0x2e830], R2 ;  /* 0x02e8300203ff79a7 */ /* 0x0009e2000800003f */
[----:B---3--:R-:W-:-:S04]  /*e2f0*/  LOP3.LUT R5, R5, 0x1f, RZ, 0xc0, !PT ;  /* 0x0000001f05057812 */ /* 0x008fc800078ec0ff */
[----:B------:R-:W-:-:S13]  /*e300*/  ISETP.NE.AND P0, PT, R5, RZ, PT ;  /* 0x000000ff0500720c */ /* 0x000fda0003f05270 */
[----:B----4-:R-:W-:Y:S05]  /*e310*/  @!P0 BRA `(.L_x_219) ;  /* 0x0000000000048947 */ /* 0x010fea0003800000 */
[----:B------:R-:W-:Y:S01]  /*e320*/  BPT.TRAP 0x1 ;  /* 0x000000040000795c */ /* 0x000fe20000300000 */
.L_x_219:
[----:B01----:R-:W3:Y:S01]  /*e330*/  LDL.LU R2, [R1+0xc] ;  /* 0x00000c0001027983 */ /* 0x003ee20000300800 */
        /* <DEDUP_REMOVED lines=14> */
[----:B---3--:R-:W-:-:S04]  /*e420*/  LOP3.LUT R2, R2, 0xfffffffe, RZ, 0xc0, !PT ;  /* 0xfffffffe02027812 */ /* 0x008fc800078ec0ff */
[----:B------:R-:W-:-:S05]  /*e430*/  @P0 LOP3.LUT R2, R2, 0x1, RZ, 0xfc, !PT ;  /* 0x0000000102020812 */ /* 0x000fca00078efcff */
[----:B------:R1:W-:Y:S01]  /*e440*/  STL [R1+0xc], R2 ;  /* 0x00000c0201007387 */ /* 0x0003e20000100800 */
[----:B------:R-:W-:Y:S01]  /*e450*/  NOP ;  /* 0x0000000000007918 */ /* 0x000fe20000000000 */
.L_x_213:
[----:B------:R-:W-:Y:S05]  /*e460*/  WARPSYNC.ALL ;  /* 0x0000000000007948 */ /* 0x000fea0003800000 */
[----:B0-----:R-:W-:Y:S01]  /*e470*/  VIADD R0, R18, 0x1c400 ;  /* 0x0001c40012007836 */ /* 0x001fe20000000000 */
[----:B-1----:R-:W-:Y:S01]  /*e480*/  USHF.R.S32.HI UR4, URZ, 0x1f, UR54 ;  /* 0x0000001f3f047899 */ /* 0x002fe20008011436 */
[----:B------:R-:W-:Y:S01]  /*e490*/  BAR.SYNC.DEFER_BLOCKING 0x8, 0x180 ;  /* 0x0206000000007b1d */ /* 0x000fe20000010000 */
[----:B------:R-:W-:Y:S02]  /*e4a0*/  USHF.R.S32.HI UR37, URZ, 0x1f, UR36 ;  /* 0x0000001f3f257899 */ /* 0x000fe40008011424 */
[----:B------:R-:W-:-:S03]  /*e4b0*/  LOP3.LUT P0, RZ, R0, 0x3ff, RZ, 0xc0, !PT ;  /* 0x000003ff00ff7812 */ /* 0x000fc6000780c0ff */
[----:B------:R-:W-:Y:S01]  /*e4c0*/  ULDC.64 UR6, c[0x0][0x298] ;  /* 0x0000a60000067ab9 */ /* 0x000fe20000000a00 */
[----:B------:R-:W-:Y:S01]  /*e4d0*/  ULDC.64 UR8, c[0x0][0xa00] ;  /* 0x0002800000087ab9 */ /* 0x000fe20000000a00 */
[----:B------:R-:W-:Y:S01]  /*e4e0*/  UIMAD UR4, UR4, UR6, URZ ;  /* 0x00000006040472a4 */ /* 0x000fe2000f8e023f */
[----:B------:R-:W-:Y:S01]  /*e4f0*/  BSSY B6, `(.L_x_220) ;  /* 0x0000019000067945 */ /* 0x000fe20003800000 */
[----:B------:R-:W-:Y:S02]  /*e500*/  UISETP.NE.U32.AND UP0, UPT, UR8, URZ, UPT ;  /* 0x0000003f0800728c */ /* 0x000fe4000bf05070 */
[----:B------:R-:W-:Y:S02]  /*e510*/  UIMAD.WIDE.U32 UR56, UR54, UR6, URZ ;  /* 0x00000006363872a5 */ /* 0x000fe4000f8e003f */
[----:B------:R-:W-:Y:S02]  /*e520*/  UIMAD UR4, UR54, UR7, UR4 ;  /* 0x00000007360472a4 */ /* 0x000fe4000f8e0204 */
[----:B------:R-:W-:-:S02]  /*e530*/  UISETP.NE.AND.EX UP0, UPT, UR9, URZ, UPT, UP0 ;  /* 0x0000003f0900728c */ /* 0x000fc4000bf05300 */
[----:B------:R-:W-:Y:S02]  /*e540*/  UIADD3 UR51, UR57, UR4, URZ ;  /* 0x0000000439337290 */ /* 0x000fe4000fffe03f */
[----:B------:R-:W-:Y:S02]  /*e550*/  USEL UR46, UR46, URZ, !UP0 ;  /* 0x0000003f2e2e7287 */ /* 0x000fe4000c000000 */
[----:B------:R-:W-:Y:S01]  /*e560*/  USEL UR47, UR47, URZ, !UP0 ;  /* 0x0000003f2f2f7287 */ /* 0x000fe2000c000000 */
[----:B------:R-:W-:Y:S11]  /*e570*/  @!P0 BRA `(.L_x_221) ;  /* 0x0000000000408947 */ /* 0x000ff60003800000 */
        /* <DEDUP_REMOVED lines=11> */
[----:B--2---:R-:W-:Y:S02]  /*e630*/  IMAD.MOV.U32 R8, RZ, RZ, 0x70 ;  /* 0x00000070ff087424 */ /* 0x004fe400078e00ff */
[----:B------:R-:W-:Y:S02]  /*e640*/  IMAD.MOV.U32 R12, RZ, RZ, 0x1 ;  /* 0x00000001ff0c7424 */ /* 0x000fe400078e00ff */
[----:B------:R-:W-:-:S07]  /*e650*/  IMAD.MOV.U32 R13, RZ, RZ, RZ ;  /* 0x000000ffff0d7224 */ /* 0x000fce00078e00ff */
[----:B------:R-:W-:-:S07]  /*e660*/  LEPC R20, `(.L_x_221) ;  /* 0x000000001014794e */ /* 0x000fce0000000000 */
[----:B0-----:R-:W-:Y:S05]  /*e670*/  CALL.ABS.NOINC R2 ;  /* 0x0000000002007343 */ /* 0x001fea0003c00000 */
.L_x_221:
[----:B------:R-:W-:Y:S05]  /*e680*/  BSYNC B6 ;  /* 0x0000000000067941 */ /* 0x000fea0003800000 */
.L_x_220:
[----:B------:R-:W3:Y:S01]  /*e690*/  LDL.LU R0, [R1+0x14] ;  /* 0x0000140001007983 */ /* 0x000ee20000300800 */
[----:B------:R-:W0:Y:S01]  /*e6a0*/  LDC R6, c[0x0][0x448] ;  /* 0x00011200ff067b82 */ /* 0x000e220000000800 */
[----:B------:R-:W-:Y:S02]  /*e6b0*/  ULDC.64 UR8, c[0x0][0x2d8] ;  /* 0x0000b60000087ab9 */ /* 0x000fe40000000a00 */
[----:B------:R1:W5:Y:S01]  /*e6c0*/  LDL R7, [R1+0x28] ;  /* 0x0000280001077983 */ /* 0x0003620000100800 */
[----:B------:R-:W4:Y:S01]  /*e6d0*/  S2R R2, SR_TID.X ;  /* 0x0000000000027919 */ /* 0x000f220000002100 */
[----:B--2---:R-:W2:Y:S01]  /*e6e0*/  S2R R19, SR_TID.X ;  /* 0x0000000000137919 */ /* 0x004ea20000002100 */
[----:B0-----:R-:W-:-:S13]  /*e6f0*/  ISETP.NE.AND P0, PT, R6, 0x1, PT ;  /* 0x000000010600780c */ /* 0x001fda0003f05270 */
[----:B------:R-:W0:Y:S01]  /*e700*/  @P0 LDC R3, c[0x0][0x450] ;  /* 0x00011400ff030b82 */ /* 0x000e220000000800 */
[----:B----4-:R-:W-:-:S04]  /*e710*/  LOP3.LUT R2, R2, 0x7f, RZ, 0xc0, !PT ;  /* 0x0000007f02027812 */ /* 0x010fc800078ec0ff */
[----:B------:R-:W-:Y:S01]  /*e720*/  SHF.R.U32.HI R2, RZ, 0x3, R2 ;  /* 0x00000003ff027819 */ /* 0x000fe20000011602 */
[----:B--2---:R-:W-:-:S05]  /*e730*/  IMAD.SHL.U32 R19, R19, 0x10, RZ ;  /* 0x0000001013137824 */ /* 0x004fca00078e00ff */
[----:B------:R-:W-:Y:S02]  /*e740*/  LOP3.LUT R19, R2, 0x70, R19, 0xf8, !PT ;  /* 0x0000007002137812 */ /* 0x000fe400078ef813 */
[----:B------:R-:W2:Y:S01]  /*e750*/  @P0 LDC R2, c[0x0][0x44c] ;  /* 0x00011300ff020b82 */ /* 0x000ea20000000800 */
[----:B------:R-:W-:Y:S01]  /*e760*/  UIMAD UR6, UR37, UR8, URZ ;  /* 0x00000008250672a4 */ /* 0x000fe2000f8e023f */
[----:B------:R-:W-:Y:S02]  /*e770*/  UMOV UR50, UR56 ;  /* 0x0000003800327c82 */ /* 0x000fe40008000000 */
[----:B------:R-:W-:Y:S02]  /*e780*/  UIMAD.WIDE.U32 UR4, UR36, UR8, UR50 ;  /* 0x00000008240472a5 */ /* 0x000fe4000f8e0032 */
[----:B------:R-:W-:-:S03]  /*e790*/  UIMAD UR6, UR36, UR9, UR6 ;  /* 0x00000009240672a4 */ /* 0x000fc6000f8e0206 */
[----:B------:R-:W-:Y:S01]  /*e7a0*/  ULDC.64 UR8, c[0x0][0x2e0] ;  /* 0x0000b80000087ab9 */ /* 0x000fe20000000a00 */
[----:B------:R-:W-:Y:S02]  /*e7b0*/  UIADD3 UR5, UR5, UR6, URZ ;  /* 0x0000000605057290 */ /* 0x000fe4000fffe03f */
[----:B------:R-:W-:Y:S02]  /*e7c0*/  UIMAD UR6, UR47, UR8, URZ ;  /* 0x000000082f0672a4 */ /* 0x000fe4000f8e023f */
[----:B------:R-:W-:Y:S02]  /*e7d0*/  UIMAD.WIDE.U32 UR4, UR46, UR8, UR4 ;  /* 0x000000082e0472a5 */ /* 0x000fe4000f8e0004 */
[----:B------:R-:W-:-:S03]  /*e7e0*/  UIMAD UR6, UR46, UR9, UR6 ;  /* 0x000000092e0672a4 */ /* 0x000fc6000f8e0206 */
[----:B------:R-:W-:Y:S01]  /*e7f0*/  ULDC.64 UR8, c[0x0][0x2d0] ;  /* 0x0000b40000087ab9 */ /* 0x000fe20000000a00 */
[----:B------:R-:W-:Y:S01]  /*e800*/  UIADD3 UR5, UR5, UR6, URZ ;  /* 0x0000000605057290 */ /* 0x000fe2000fffe03f */
[----:B---3--:R-:W-:-:S05]  /*e810*/  IMAD.SHL.U32 R0, R0, 0x80, RZ ;  /* 0x0000008000007824 */ /* 0x008fca00078e00ff */
[----:B------:R-:W-:Y:S02]  /*e820*/  LOP3.LUT R4, R19, R0, RZ, 0xfc, !PT ;  /* 0x0000000013047212 */ /* 0x000fe400078efcff */
[----:B------:R-:W3:Y:S03]  /*e830*/  S2R R19, SR_TID.X ;  /* 0x0000000000137919 */ /* 0x000ee60000002100 */
[----:B--2---:R-:W-:-:S04]  /*e840*/  @P0 IMAD.HI.U32 R5, R4, R2, RZ ;  /* 0x0000000204050227 */ /* 0x004fc800078e00ff */
[----:B------:R-:W-:Y:S01]  /*e850*/  IMAD.MOV.U32 R2, RZ, RZ, R4 ;  /* 0x000000ffff027224 */ /* 0x000fe200078e0004 */
[----:B0-----:R-:W-:-:S04]  /*e860*/  @P0 SHF.R.U32.HI R2, RZ, R3, R5 ;  /* 0x00000003ff020219 */ /* 0x001fc80000011605 */
[--C-:B------:R-:W-:Y:S01]  /*e870*/  SHF.R.S32.HI R5, RZ, 0x1f, R2.reuse ;  /* 0x0000001fff057819 */ /* 0x100fe20000011402 */
[----:B------:R-:W-:-:S04]  /*e880*/  IMAD.MOV R3, RZ, RZ, -R2 ;  /* 0x000000ffff037224 */ /* 0x000fc800078e0a02 */
[----:B------:R-:W-:Y:S02]  /*e890*/  IMAD R4, R6, R3, R4 ;  /* 0x0000000306047224 */ /* 0x000fe400078e0204 */
[----:B------:R-:W-:Y:S02]  /*e8a0*/  IMAD R5, R5, UR8, RZ ;  /* 0x0000000805057c24 */ /* 0x000fe4000f8e02ff */
[----:B------:R-:W-:Y:S02]  /*e8b0*/  IMAD.U32 R3, RZ, RZ, UR8 ;  /* 0x00000008ff037e24 */ /* 0x000fe4000f8e00ff */
[C---:B------:R-:W-:Y:S02]  /*e8c0*/  IMAD R5, R2.reuse, UR9, R5 ;  /* 0x0000000902057c24 */ /* 0x040fe4000f8e0205 */
[----:B------:R-:W-:Y:S01]  /*e8d0*/  IMAD.WIDE.U32 R2, R2, R3, UR4 ;  /* 0x0000000402027e25 */ /* 0x000fe2000f8e0003 */
[----:B------:R-:W-:-:S03]  /*e8e0*/  ULDC.64 UR4, c[0x0][0x2c8] ;  /* 0x0000b20000047ab9 */ /* 0x000fc60000000a00 */
[----:B------:R-:W-:Y:S01]  /*e8f0*/  IMAD.IADD R3, R3, 0x1, R5 ;  /* 0x0000000103037824 */ /* 0x000fe200078e0205 */
[----:B------:R-:W-:Y:S01]  /*e900*/  SHF.R.S32.HI R5, RZ, 0x1f, R4 ;  /* 0x0000001fff057819 */ /* 0x000fe20000011404 */
[----:B---3--:R-:W-:-:S04]  /*e910*/  IMAD.SHL.U32 R8, R19, 0x10, RZ ;  /* 0x0000001013087824 */ /* 0x008fc800078e00ff */
[----:B------:R-:W-:Y:S02]  /*e920*/  IMAD R5, R5, UR4, RZ ;  /* 0x0000000405057c24 */ /* 0x000fe4000f8e02ff */
[----:B------:R-:W-:-:S04]  /*e930*/  IMAD.WIDE.U32 R2, R4, UR4, R2 ;  /* 0x0000000404027c25 */ /* 0x000fc8000f8e0002 */
        /* <DEDUP_REMOVED lines=10> */
[----:B-1----:R-:W-:Y:S06]  /*e9e0*/  BRA.DIV UR4, `(.L_x_222) ;  /* 0x0000003204687947 */ /* 0x002fec000b800000 */
[----:B------:R-:W0:Y:S01]  /*e9f0*/  SHFL.IDX PT, R5, R2, RZ, 0x181f ;  /* 0x00181fff02057589 */ /* 0x000e2200000e0000 */
[----:B------:R-:W-:Y:S02]  /*ea00*/  IMAD R17, R17, R6, RZ ;  /* 0x0000000611117224 */ /* 0x000fe400078e02ff */
[----:B------:R-:W-:Y:S01]  /*ea10*/  IMAD.IADD R0, R9, 0x1, R0 ;  /* 0x0000000109007824 */ /* 0x000fe200078e0200 */
[----:B------:R-:W1:Y:S04]  /*ea20*/  SHFL.IDX PT, R4, R3, RZ, 0x181f ;  /* 0x00181fff03047589 */ /* 0x000e6800000e0000 */
[----:B------:R-:W-:-:S13]  /*ea30*/  ISETP.GE.AND P1, PT, R0, R17, PT ;  /* 0x000000110000720c */ /* 0x000fda0003f26270 */
[----:B0-----:R-:W-:-:S05]  /*ea40*/  @!P1 IADD3 R5, P2, R8, R5, RZ ;  /* 0x0000000508059210 */ /* 0x001fca0007f5e0ff */
[----:B-1----:R-:W-:-:S05]  /*ea50*/  @!P1 IMAD.X R4, RZ, RZ, R4, P2 ;  /* 0x000000ffff049224 */ /* 0x002fca00010e0604 */
[----:B------:R-:W-:-:S04]  /*ea60*/  @!P1 LOP3.LUT R5, R5, R4, RZ, 0x3c, !PT ;  /* 0x0000000405059212 */ /* 0x000fc800078e3cff */
[----:B------:R-:W-:-:S04]  /*ea70*/  @!P1 LOP3.LUT R4, R5, R4, RZ, 0x3c, !PT ;  /* 0x0000000405049212 */ /* 0x000fc800078e3cff */
[----:B------:R-:W-:-:S05]  /*ea80*/  @!P1 LOP3.LUT R5, R5, R4, RZ, 0x3c, !PT ;  /* 0x0000000405059212 */ /* 0x000fca00078e3cff */
[----:B------:R-:W-:Y:S01]  /*ea90*/  @!PT LDS RZ, [RZ] ;  /* 0x00000000fffff984 */ /* 0x000fe20000000800 */
[----:B-----5:R0:W-:Y:S02]  /*eaa0*/  @!P1 LDGSTS.E.BYPASS.LTC128B.128 [R7+0x1c400], desc[UR48][R4.64], !P0 ;  /* 0x1c40000004079fae */ /* 0x0201e4000c101d70 */
[----:B0-----:R-:W-:Y:S02]  /*eab0*/  VIADD R4, R0, 0x10 ;  /* 0x0000001000047836 */ /* 0x001fe40000000000 */
[----:B------:R-:W0:Y:S03]  /*eac0*/  SHFL.IDX PT, R5, R2, 0x1, 0x181f ;  /* 0x00381f0002057f89 */ /* 0x000e2600000e0000 */
[----:B------:R-:W-:Y:S02]  /*ead0*/  ISETP.GE.AND P1, PT, R4, R17, PT ;  /* 0x000000110400720c */ /* 0x000fe40003f26270 */
[----:B------:R-:W1:Y:S11]  /*eae0*/  SHFL.IDX PT, R4, R3, 0x1, 0x181f ;  /* 0x00381f0003047f89 */ /* 0x000e7600000e0000 */
[----:B0-----:R-:W-:-:S05]  /*eaf0*/  @!P1 IADD3 R5, P2, R8, R5, RZ ;  /* 0x0000000508059210 */ /* 0x001fca0007f5e0ff */
[----:B-1----:R-:W-:-:S05]  /*eb00*/  @!P1 IMAD.X R4, RZ, RZ, R4, P2 ;  /* 0x000000ffff049224 */ /* 0x002fca00010e0604 */
[----:B------:R-:W-:-:S04]  /*eb10*/  @!P1 LOP3.LUT R5, R5, R4, RZ, 0x3c, !PT ;  /* 0x0000000405059212 */ /* 0x000fc800078e3cff */
[----:B------:R-:W-:-:S04]  /*eb20*/  @!P1 LOP3.LUT R4, R5, R4, RZ, 0x3c, !PT ;  /* 0x0000000405049212 */ /* 0x000fc800078e3cff */
[----:B------:R-:W-:-:S05]  /*eb30*/  @!P1 LOP3.LUT R5, R5, R4, RZ, 0x3c, !PT ;  /* 0x0000000405059212 */ /* 0x000fca00078e3cff */
[----:B------:R0:W-:Y:S02]  /*eb40*/  @!P1 LDGSTS.E.BYPASS.LTC128B.128 [R7+0x1cc00], desc[UR48][R4.64], !P0 ;  /* 0x1cc0000004079fae */ /* 0x0001e4000c101d70 */
        /* <DEDUP_REMOVED lines=42> */
[----:B------:R-:W-:Y:S01]  /*edf0*/  ISETP.GE.AND P1, PT, R4, R17, PT ;  /* 0x000000110400720c */ /* 0x000fe20003f26270 */
[----:B------:R-:W-:Y:S04]  /*ee00*/  SHFL.IDX PT, R2, R2, 0x7, 0x181f ;  /* 0x00f81f0002027f89 */ /* 0x000fe800000e0000 */
[----:B------:R-:W1:Y:S04]  /*ee10*/  SHFL.IDX PT, R4, R3, 0x6, 0x181f ;  /* 0x00d81f0003047f89 */ /* 0x000e6800000e0000 */
[----:B------:R-:W2:Y:S04]  /*ee20*/  SHFL.IDX PT, R3, R3, 0x7, 0x181f ;  /* 0x00f81f0003037f89 */ /* 0x000ea800000e0000 */
[----:B0-----:R-:W-:-:S05]  /*ee30*/  @!P1 IADD3 R5, P2, R8, R5, RZ ;  /* 0x0000000508059210 */ /* 0x001fca0007f5e0ff */
[----:B-1----:R-:W-:-:S05]  /*ee40*/  @!P1 IMAD.X R4, RZ, RZ, R4, P2 ;  /* 0x000000ffff049224 */ /* 0x002fca00010e0604 */
[----:B------:R-:W-:-:S04]  /*ee50*/  @!P1 LOP3.LUT R5, R5, R4, RZ, 0x3c, !PT ;  /* 0x0000000405059212 */ /* 0x000fc800078e3cff */
[----:B------:R-:W-:-:S04]  /*ee60*/  @!P1 LOP3.LUT R4, R5, R4, RZ, 0x3c, !PT ;  /* 0x0000000405049212 */ /* 0x000fc800078e3cff */
[----:B------:R-:W-:-:S05]  /*ee70*/  @!P1 LOP3.LUT R5, R5, R4, RZ, 0x3c, !PT ;  /* 0x0000000405059212 */ /* 0x000fca00078e3cff */
[----:B--2---:R1:W-:Y:S02]  /*ee80*/  @!P1 LDGSTS.E.BYPASS.LTC128B.128 [R7+0x1f400], desc[UR48][R4.64], !P0 ;  /* 0x1f40000004079fae */ /* 0x0043e4000c101d70 */
.L_x_305:
[----:B------:R-:W-:-:S05]  /*ee90*/  VIADD R0, R0, 0x70 ;  /* 0x0000007000007836 */ /* 0x000fca0000000000 */
[----:B------:R-:W-:-:S13]  /*eea0*/  ISETP.GE.AND P1, PT, R0, R17, PT ;  /* 0x000000110000720c */ /* 0x000fda0003f26270 */
[----:B------:R-:W-:-:S05]  /*eeb0*/  @!P1 IADD3 R2, P2, R8, R2, RZ ;  /* 0x0000000208029210 */ /* 0x000fca0007f5e0ff */
[----:B------:R-:W-:-:S05]  /*eec0*/  @!P1 IMAD.X R3, RZ, RZ, R3, P2 ;  /* 0x000000ffff039224 */ /* 0x000fca00010e0603 */
[----:B------:R-:W-:Y:S01]  /*eed0*/  @!PT LDS RZ, [RZ] ;  /* 0x00000000fffff984 */ /* 0x000fe20000000800 */
[----:B------:R-:W-:Y:S01]  /*eee0*/  @!PT LDS RZ, [RZ] ;  /* 0x00000000fffff984 */ /* 0x000fe20000000800 */
[----:B------:R-:W-:Y:S01]  /*eef0*/  @!PT LDS RZ, [RZ] ;  /* 0x00000000fffff984 */ /* 0x000fe20000000800 */
[----:B------:R2:W-:Y:S01]  /*ef00*/  @!P1 LDGSTS.E.BYPASS.LTC128B.128 [R7+0x1fc00], desc[UR48][R2.64], !P0 ;  /* 0x1fc0000002079fae */ /* 0x0005e2000c101d70 */
[----:B------:R-:W-:Y:S01]  /*ef10*/  PLOP3.LUT P0, PT, PT, PT, PT, 0x80, 0x0 ;  /* 0x000000000000781c */ /* 0x000fe20003f0f070 */
[----:B------:R-:W-:-:S12]  /*ef20*/  NOP ;  /* 0x0000000000007918 */ /* 0x000fd80000000000 */
.L_x_223:
[----:B------:R-:W-:Y:S02]  /*ef30*/  PLOP3.LUT P1, PT, P1, P0, PT, 0xa2, 0x0 ;  /* 0x000000000000781c */ /* 0x000fe40000f21472 */
[----:B------:R-:W-:-:S08]  /*ef40*/  @P0 R2UR P1, UR4, R18 ;  /* 0x00000000120402ca */ /* 0x000fd00000020000 */
[----:B------:R-:W-:-:S05]  /*ef50*/  @P0 PLOP3.LUT P0, PT, P1, PT, PT, 0x80, 0x0 ;  /* 0x000000000000081c */ /* 0x000fca0000f0f070 */
[----:B------:R-:W-:Y:S01]  /*ef60*/  @!P1 SYNCS.ARRIVE.TRANS64.RED.A0T1 RZ, [UR4+0x2e800], RZ ;  /* 0x02e800ffffff99a7 */ /* 0x000fe20008200404 */
[----:B------:R-:W-:Y:S07]  /*ef70*/  @!P1 ARRIVES.LDGSTSBAR.64.TRANSCNT [UR4+0x2e800] ;  /* 0x02e80000ff0099b0 */ /* 0x000fee0008000a84 */
[----:B------:R-:W-:Y:S05]  /*ef80*/  @P0 BRA.U.ANY `(.L_x_223) ;  /* 0xfffffffd00e80947 */ /* 0x000fea000393ffff */
[----:B--2---:R-:W2:Y:S02]  /*ef90*/  LDL.LU R2, [R1+0x2c] ;  /* 0x00002c0001027983 */ /* 0x004ea40000300800 */
[----:B--2---:R-:W-:-:S05]  /*efa0*/  VIADD R2, R2, 0x1 ;  /* 0x0000000102027836 */ /* 0x004fca0000000000 */
[----:B------:R2:W-:Y:S01]  /*efb0*/  STL [R1+0x2c], R2 ;  /* 0x00002c0201007387 */ /* 0x0005e20000100800 */
[----:B------:R-:W-:-:S04]  /*efc0*/  LEA.HI R0, R2, R2, RZ, 0x1 ;  /* 0x0000000202007211 */ /* 0x000fc800078f08ff */
[----:B------:R-:W-:-:S05]  /*efd0*/  LOP3.LUT R0, R0, 0xfffffffe, RZ, 0xc0, !PT ;  /* 0xfffffffe00007812 */ /* 0x000fca00078ec0ff */
[----:B------:R-:W-:-:S05]  /*efe0*/  IMAD.IADD R0, R2, 0x1, -R0 ;  /* 0x0000000102007824 */ /* 0x000fca00078e0a00 */
[----:B------:R-:W-:Y:S01]  /*eff0*/  SHF.L.U32 R3, R0, 0x1f, RZ ;  /* 0x0000001f00037819 */ /* 0x000fe200000006ff */
[----:B------:R-:W-:Y:S01]  /*f000*/  NOP ;  /* 0x0000000000007918 */ /* 0x000fe20000000000 */
[----:B------:R2:W-:Y:S01]  /*f010*/  SYNCS.ARRIVE.TRANS64.A1T0 RZ, [R18+URZ+0x2e800], RZ ;  /* 0x02e800ff12ff79a7 */ /* 0x0005e2000810003f */
[----:B------:R-:W-:Y:S01]  /*f020*/  BSSY B0, `(.L_x_224) ;  /* 0x0000003000007945 */ /* 0x000fe20003800000 */
[----:B------:R-:W3:Y:S03]  /*f030*/  SYNCS.PHASECHK.TRANS64.TRYWAIT P0, [R18+URZ+0x2e820], R3 ;  /* 0x02e82003120075a7 */ /* 0x000ee6000800017f */
[----:B--23--:R-:W-:Y:S05]  /*f040*/  @!P0 BRA `(.L_x_225) ;  /* 0x0000003400748947 */ /* 0x00cfea0003800000 */
.L_x_306:
[----:B------:R-:W-:Y:S05]  /*f050*/  BSYNC B0 ;  /* 0x0000000000007941 */ /* 0x000fea0003800000 */
.L_x_224:
[----:B------:R-:W-:-:S06]  /*f060*/  UISETP.GE.AND UP0, UPT, UR41, 0xe1, UPT ;  /* 0x000000e12900788c */ /* 0x000fcc000bf06270 */
[----:B------:R-:W-:-:S13]  /*f070*/  PLOP3.LUT P0, PT, PT, PT, UP0, 0x80, 0x0 ;  /* 0x000000000000781c */ /* 0x000fda0003f0f008 */
[----:B------:R-:W-:Y:S05]  /*f080*/  @!P0 BRA `(.L_x_226) ;  /* 0x0000000c00e48947 */ /* 0x000fea0003800000 */
[----:B------:R3:W5:Y:S01]  /*f090*/  LDL.LU R0, [R1+0x4] ;  /* 0x0000040001007983 */ /* 0x0007620000300800 */
[----:B------:R-:W-:-:S03]  /*f0a0*/  UIADD3 UR4, UR40, -0x2, URZ ;  /* 0xfffffffe28047890 */ /* 0x000fc6000fffe03f */
[----:B------:R3:W5:Y:S03]  /*f0b0*/  LDL.LU R6, [R1] ;  /* 0x0000000001067983 */ /* 0x0007660000300800 */
[----:B------:R-:W-:-:S07]  /*f0c0*/  IMAD.U32 R17, RZ, RZ, UR4 ;  /* 0x00000004ff117e24 */ /* 0x000fce000f8e00ff */
.L_x_246:
[----:B------:R-:W4:Y:S01]  /*f0d0*/  LDL R2, [R1+0xc] ;  /* 0x00000c0001027983 */ /* 0x000f220000100800 */
[----:B--2--5:R-:W-:Y:S01]  /*f0e0*/  VIADD R3, R6, 0x1 ;  /* 0x0000000106037836 */ /* 0x024fe20000000000 */
[----:B------:R-:W-:Y:S05]  /*f0f0*/  YIELD ;  /* 0x0000000000007946 */ /* 0x000fea0003800000 */
[C---:B------:R-:W-:Y:S01]  /*f100*/  ISETP.NE.AND P0, PT, R3.reuse, 0x2, PT ;  /* 0x000000020300780c */ /* 0x040fe20003f05270 */
[----:B------:R-:W-:Y:S03]  /*f110*/  BSSY B0, `(.L_x_227) ;  /* 0x000006c000007945 */ /* 0x000fe60003800000 */
[----:B------:R-:W-:-:S02]  /*f120*/  SEL R9, R3, RZ, P0 ;  /* 0x000000ff03097207 */ /* 0x000fc40000000000 */
[----:B----4-:R-:W-:Y:S02]  /*f130*/  LOP3.LUT P1, RZ, R2, 0x1, RZ, 0xc0, !PT ;  /* 0x0000000102ff7812 */ /* 0x010fe4000782c0ff */
[----:B------:R-:W-:-:S04]  /*f140*/  SEL R2, RZ, 0x1, P0 ;  /* 0x00000001ff027807 */ /* 0x000fc80000000000 */
[----:B------:R-:W-:-:S05]  /*f150*/  LOP3.LUT R8, R0, R2, RZ, 0x3c, !PT ;  /* 0x0000000200087212 */ /* 0x000fca00078e3cff */
[----:B------:R2:W-:Y:S04]  /*f160*/  STL [R1+0x4], R8 ;  /* 0x0000040801007387 */ /* 0x0005e80000100800 */
[----:B------:R2:W-:Y:S01]  /*f170*/  STL [R1], R9 ;  /* 0x0000000901007387 */ /* 0x0005e20000100800 */
[----:B------:R-:W-:Y:S05]  /*f180*/  @!P1 BRA `(.L_x_228) ;  /* 0x0000000400909947 */ /* 0x000fea0003800000 */
[----:B------:R-:W-:Y:S01]  /*f190*/  ULDC.64 UR4, c[0x0][0x418] ;  /* 0x0001060000047ab9 */ /* 0x000fe20000000a00 */
[----:B01----:R-:W-:Y:S01]  /*f1a0*/  IMAD.MOV.U32 R7, RZ, RZ, R17 ;  /* 0x000000ffff077224 */ /* 0x003fe200078e0011 */
[----:B------:R-:W-:-:S04]  /*f1b0*/  ISETP.NE.U32.AND P0, PT, RZ, UR4, PT ;  /* 0x00000004ff007c0c */ /* 0x000fc8000bf05070 */
[----:B------:R-:W-:-:S13]  /*f1c0*/  ISETP.NE.AND.EX P0, PT, RZ, UR5, PT, P0 ;  /* 0x00000005ff007c0c */ /* 0x000fda000bf05300 */
[----:B------:R-:W-:Y:S05]  /*f1d0*/  @!P0 BRA `(.L_x_229) ;  /* 0x00000000004c8947 */ /* 0x000fea0003800000 */
[----:B------:R-:W4:Y:S01]  /*f1e0*/  LDL R10, [R1+0x18] ;  /* 0x00001800010a7983 */ /* 0x000f220000100800 */
[----:B------:R-:W0:Y:S01]  /*f1f0*/  LDC R7, c[0x0][0x43c] ;  /* 0x00010f00ff077b82 */ /* 0x000e220000000800 */
[----:B------:R-:W-:Y:S02]  /*f200*/  ULDC.64 UR6, c[0x0][0x428] ;  /* 0x00010a0000067ab9 */ /* 0x000fe40000000a00 */
[----:B------:R-:W2:Y:S01]  /*f210*/  LDL R5, [R1+0x8] ;  /* 0x0000080001057983 */ /* 0x000ea20000100800 */
[----:B0-----:R-:W-:-:S13]  /*f220*/  ISETP.NE.AND P0, PT, R7, 0x1, PT ;  /* 0x000000010700780c */ /* 0x001fda0003f05270 */
[----:B------:R-:W0:Y:S02]  /*f230*/  @P0 LDC.64 R2, c[0x0][0x440] ;  /* 0x00011000ff020b82 */ /* 0x000e240000000a00 */
[----:B0-----:R-:W-:-:S04]  /*f240*/  @P0 IMAD.HI.U32 R4, R17, R2, RZ ;  /* 0x0000000211040227 */ /* 0x001fc800078e00ff */
[----:B------:R-:W-:Y:S01]  /*f250*/  IMAD.MOV.U32 R2, RZ, RZ, R17 ;  /* 0x000000ffff027224 */ /* 0x000fe200078e0011 */
[----:B------:R-:W-:-:S05]  /*f260*/  @P0 SHF.R.U32.HI R2, RZ, R3, R4 ;  /* 0x00000003ff020219 */ /* 0x000fca0000011604 */
[----:B------:R-:W-:-:S04]  /*f270*/  IMAD.MOV R3, RZ, RZ, -R2 ;  /* 0x000000ffff037224 */ /* 0x000fc800078e0a02 */
[----:B------:R-:W-:Y:S01]  /*f280*/  IMAD R7, R7, R3, R17 ;  /* 0x0000000307077224 */ /* 0x000fe200078e0211 */
[----:B------:R-:W-:Y:S01]  /*f290*/  SHF.R.S32.HI R3, RZ, 0x1f, R2 ;  /* 0x0000001fff037819 */ /* 0x000fe20000011402 */
[----:B----4-:R-:W-:-:S04]  /*f2a0*/  IMAD R4, R10, UR6, RZ ;  /* 0x000000060a047c24 */ /* 0x010fc8000f8e02ff */
[C---:B--2---:R-:W-:Y:S02]  /*f2b0*/  IMAD R4, R5.reuse, UR7, R4 ;  /* 0x0000000705047c24 */ /* 0x044fe4000f8e0204 */
[----:B------:R-:W-:-:S04]  /*f2c0*/  IMAD.WIDE.U32 R2, R5, UR6, R2 ;  /* 0x0000000605027c25 */ /* 0x000fc8000f8e0002 */
[----:B------:R-:W-:Y:S01]  /*f2d0*/  IMAD.IADD R3, R4, 0x1, R3 ;  /* 0x0000000104037824 */ /* 0x000fe200078e0203 */
[----:B------:R-:W-:-:S04]  /*f2e0*/  LEA R4, P0, R2, UR4, 0x2 ;  /* 0x0000000402047c11 */ /* 0x000fc8000f8010ff */
[----:B------:R-:W-:-:S05]  /*f2f0*/  LEA.HI.X R5, R2, UR5, R3, 0x2, P0 ;  /* 0x0000000502057c11 */ /* 0x000fca00080f1403 */
[----:B------:R0:W5:Y:S04]  /*f300*/  LDG.E R16, desc[UR48][R4.64] ;  /* 0x0000003004107981 */ /* 0x000168000c1e1900 */
.L_x_229:
[----:B------:R-:W0:Y:S01]  /*f310*/  S2R R2, SR_TID.X ;  /* 0x0000000000027919 */ /* 0x000e220000002100 */
[----:B------:R-:W-:Y:S01]  /*f320*/  IMAD R3, R9, 0x8, R18 ;  /* 0x0000000809037824 */ /* 0x000fe200078e0212 */
[----:B------:R-:W-:Y:S01]  /*f330*/  BSSY B1, `(.L_x_230) ;  /* 0x0000006000017945 */ /* 0x000fe20003800000 */
[----:B0-----:R-:W-:Y:S02]  /*f340*/  LOP3.LUT R4, R2, 0x7f, RZ, 0xc0, !PT ;  /* 0x0000007f02047812 */ /* 0x001fe400078ec0ff */
[----:B------:R-:W-:Y:S02]  /*f350*/  SHF.L.U32 R2, R8, 0x1f, RZ ;  /* 0x0000001f08027819 */ /* 0x000fe400000006ff */
[----:B------:R-:W-:Y:S02]  /*f360*/  ISETP.NE.AND P1, PT, R4, RZ, PT ;  /* 0x000000ff0400720c */ /* 0x000fe40003f25270 */
[----:B------:R-:W0:Y:S02]  /*f370*/  SYNCS.PHASECHK.TRANS64.TRYWAIT P0, [R3+URZ+0x2e880], R2 ;  /* 0x02e88002030075a7 */ /* 0x000e24000800017f */
[----:B0-----:R-:W-:Y:S09]  /*f380*/  @!P0 BRA `(.L_x_231) ;  /* 0x0000003000b88947 */ /* 0x001ff20003800000 */
.L_x_307:
[----:B------:R-:W-:Y:S05]  /*f390*/  BSYNC B1 ;  /* 0x0000000000017941 */ /* 0x000fea0003800000 */
.L_x_230:
[----:B------:R-:W-:Y:S04]  /*f3a0*/  BSSY B1, `(.L_x_232) ;  /* 0x0000009000017945 */ /* 0x000fe80003800000 */
        /* <DEDUP_REMOVED lines=8> */
.L_x_233:
[----:B------:R-:W-:Y:S05]  /*f430*/  BSYNC B1 ;  /* 0x0000000000017941 */ /* 0x000fea0003800000 */
.L_x_232:
[----:B------:R-:W4:Y:S01]  /*f440*/  LDL R5, [R1] ;  /* 0x0000000001057983 */ /* 0x000f220000100800 */
[----:B--2---:R-:W-:Y:S01]  /*f450*/  IMAD.MOV.U32 R9, RZ, RZ, RZ ;  /* 0x000000ffff097224 */ /* 0x004fe200078e00ff */
[----:B------:R-:W-:Y:S01]  /*f460*/  UIADD3 UR4, UP0, UR52, 0x470, URZ ;  /* 0x0000047034047890 */ /* 0x000fe2000ff1e03f */
[----:B------:R-:W-:Y:S01]  /*f470*/  IMAD.MOV.U32 R4, RZ, RZ, 0xe0 ;  /* 0x000000e0ff047424 */ /* 0x000fe200078e00ff */
[----:B------:R-:W-:Y:S01]  /*f480*/  PLOP3.LUT P0, PT, PT, PT, PT, 0x80, 0x0 ;  /* 0x000000000000781c */ /* 0x000fe20003f0f070 */
[----:B------:R-:W-:Y:S01]  /*f490*/  UMOV UR6, 0x0 ;  /* 0x0000000000067882 */ /* 0x000fe20000000000 */
[----:B------:R-:W-:Y:S01]  /*f4a0*/  R2UR UR10, R9 ;  /* 0x00000000090a72ca */ /* 0x000fe200000e0000 */
[----:B------:R-:W-:Y:S01]  /*f4b0*/  IMAD R4, R7, R4, UR42 ;  /* 0x0000002a07047e24 */ /* 0x000fe2000f8e0204 */
[----:B------:R-:W-:Y:S01]  /*f4c0*/  UIADD3.X UR5, URZ, UR53, URZ, UP0, !UPT ;  /* 0x000000353f057290 */ /* 0x000fe200087fe43f */
[----:B------:R-:W-:Y:S01]  /*f4d0*/  VIADD R7, R3, 0x2e870 ;  /* 0x0002e87003077836 */ /* 0x000fe20000000000 */
[----:B------:R-:W-:Y:S01]  /*f4e0*/  UMOV UR7, 0x14f00000 ;  /* 0x14f0000000077882 */ /* 0x000fe20000000000 */
[----:B----4-:R-:W-:-:S04]  /*f4f0*/  IMAD R5, R5, 0x7000, R18 ;  /* 0x0000700005057824 */ /* 0x010fc800078e0212 */
[----:B------:R-:W-:-:S07]  /*f500*/  VIADD R8, R5, 0xe400 ;  /* 0x0000e40005087836 */ /* 0x000fce0000000000 */
.L_x_234:
        /* <DEDUP_REMOVED lines=10> */
[----:B------:R-:W1:Y:S01]  /*f5b0*/  SYNCS.PHASECHK.TRANS64.TRYWAIT P0, [R3+URZ+0x2e840], R2 ;  /* 0x02e84002030075a7 */ /* 0x000e62000800017f */
[----:B------:R-:W-:Y:S04]  /*f5c0*/  BSSY B1, `(.L_x_235) ;  /* 0x0000002000017945 */ /* 0x000fe80003800000 */
[----:B-1----:R-:W-:Y:S05]  /*f5d0*/  @!P0 BRA `(.L_x_236) ;  /* 0x0000003000388947 */ /* 0x002fea0003800000 */
.L_x_308:
[----:B------:R-:W-:Y:S05]  /*f5e0*/  BSYNC B1 ;  /* 0x0000000000017941 */ /* 0x000fea0003800000 */
.L_x_235:
[----:B------:R-:W-:Y:S01]  /*f5f0*/  BSSY B1, `(.L_x_237) ;  /* 0x000000b000017945 */ /* 0x000fe20003800000 */
[----:B------:R-:W-:Y:S02]  /*f600*/  IMAD.MOV.U32 R10, RZ, RZ, 0x0 ;  /* 0x00000000ff0a7424 */ /* 0x000fe400078e00ff */
[----:B------:R-:W-:Y:S01]  /*f610*/  IMAD.MOV.U32 R11, RZ, RZ, 0x14f00000 ;  /* 0x14f00000ff0b7424 */ /* 0x000fe200078e00ff */
[----:B------:R-:W-:Y:S06]  /*f620*/  @P1 BRA `(.L_x_238) ;  /* 0x00000000001c1947 */ /* 0x000fec0003800000 */
[----:B------:R-:W2:Y:S01]  /*f630*/  S2R R7, SR_TID.X ;  /* 0x0000000000077919 */ /* 0x000ea20000002100 */
[----:B01----:R-:W-:-:S04]  /*f640*/  IMAD.MOV.U32 R2, RZ, RZ, 0x7000 ;  /* 0x00007000ff027424 */ /* 0x003fc800078e00ff */
[----:B------:R4:W-:Y:S01]  /*f650*/  SYNCS.ARRIVE.TRANS64 RZ, [R3+URZ+0x2e830], R2 ;  /* 0x02e8300203ff79a7 */ /* 0x0009e2000800003f */
[----:B--2---:R-:W-:-:S04]  /*f660*/  LOP3.LUT R7, R7, 0x1f, RZ, 0xc0, !PT ;  /* 0x0000001f07077812 */ /* 0x004fc800078ec0ff */
[----:B------:R-:W-:-:S13]  /*f670*/  ISETP.NE.AND P0, PT, R7, RZ, PT ;  /* 0x000000ff0700720c */ /* 0x000fda0003f05270 */
[----:B----4-:R-:W-:Y:S05]  /*f680*/  @!P0 BRA `(.L_x_238) ;  /* 0x0000000000048947 */ /* 0x010fea0003800000 */
[----:B------:R-:W-:Y:S01]  /*f690*/  BPT.TRAP 0x1 ;  /* 0x000000040000795c */ /* 0x000fe20000300000 */
.L_x_238:
[----:B------:R-:W-:Y:S05]  /*f6a0*/  BSYNC B1 ;  /* 0x0000000000017941 */ /* 0x000fea0003800000 */
.L_x_237:
[----:B------:R-:W-:Y:S01]  /*f6b0*/  R2UR UR10, R9 ;  /* 0x00000000090a72ca */ /* 0x000fe200000e0000 */
[----:B------:R-:W-:Y:S01]  /*f6c0*/  UIADD3 UR4, UP0, UR52, 0x370, URZ ;  /* 0x0000037034047890 */ /* 0x000fe2000ff1e03f */
[----:B------:R-:W-:Y:S01]  /*f6d0*/  R2UR UR6, R10 ;  /* 0x000000000a0672ca */ /* 0x000fe200000e0000 */
[----:B------:R-:W-:Y:S01]  /*f6e0*/  VIADD R5, R5, 0x20400 ;  /* 0x0002040005057836 */ /* 0x000fe20000000000 */
[----:B------:R-:W-:Y:S01]  /*f6f0*/  R2UR UR7, R11 ;  /* 0x000000000b0772ca */ /* 0x000fe200000e0000 */
[----:B01----:R-:W-:Y:S01]  /*f700*/  VIADD R3, R3, 0x2e830 ;  /* 0x0002e83003037836 */ /* 0x003fe20000000000 */
[----:B------:R-:W-:Y:S01]  /*f710*/  PLOP3.LUT P0, PT, PT, PT, PT, 0x80, 0x0 ;  /* 0x000000000000781c */ /* 0x000fe20003f0f070 */
[----:B------:R-:W-:-:S12]  /*f720*/  UIADD3.X UR5, URZ, UR53, URZ, UP0, !UPT ;  /* 0x000000353f057290 */ /* 0x000fd800087fe43f */
.L_x_239:
        /* <DEDUP_REMOVED lines=9> */
[----:B----4-:R-:W-:Y:S05]  /*f7c0*/  @P0 BRA.U.ANY `(.L_x_239) ;  /* 0xfffffffd00d80947 */ /* 0x010fea000393ffff */
.L_x_228:
[----:B------:R-:W-:Y:S05]  /*f7d0*/  BSYNC B0 ;  /* 0x0000000000007941 */ /* 0x000fea0003800000 */
.L_x_227:
[----:B------:R-:W-:-:S06]  /*f7e0*/  UISETP.NE.AND UP0, UPT, UR39, 0x3, UPT ;  /* 0x000000032700788c */ /* 0x000fcc000bf05270 */
[----:B------:R-:W-:-:S13]  /*f7f0*/  PLOP3.LUT P0, PT, PT, PT, UP0, 0x80, 0x0 ;  /* 0x000000000000781c */ /* 0x000fda0003f0f008 */
[----:B------:R-:W-:Y:S05]  /*f800*/  @!P0 BRA `(.L_x_240) ;  /* 0x0000000000048947 */ /* 0x000fea0003800000 */
[----:B------:R-:W-:Y:S01]  /*f810*/  BPT.TRAP 0x1 ;  /* 0x000000040000795c */ /* 0x000fe20000300000 */
.L_x_240:
[----:B------:R-:W-:Y:S01]  /*f820*/  IMAD.U32 R2, RZ, RZ, UR44 ;  /* 0x0000002cff027e24 */ /* 0x000fe2000f8e00ff */
[----:B------:R-:W-:Y:S01]  /*f830*/  BSSY B0, `(.L_x_241) ;  /* 0x0000007000007945 */ /* 0x000fe20003800000 */
[----:B------:R-:W-:-:S03]  /*f840*/  IMAD R19, R6, 0x8, R18 ;  /* 0x0000000806137824 */ /* 0x000fc600078e0212 */
[----:B------:R-:W-:Y:S02]  /*f850*/  ISETP.NE.AND P1, PT, R2, 0x3, PT ;  /* 0x000000030200780c */ /* 0x000fe40003f25270 */
[----:B------:R-:W-:-:S04]  /*f860*/  LOP3.LUT R2, R0, 0x1, RZ, 0x3c, !PT ;  /* 0x0000000100027812 */ /* 0x000fc800078e3cff */
[----:B------:R-:W-:-:S04]  /*f870*/  SHF.L.U32 R2, R2, 0x1f, RZ ;  /* 0x0000001f02027819 */ /* 0x000fc800000006ff */
[----:B------:R-:W4:Y:S02]  /*f880*/  SYNCS.PHASECHK.TRANS64.TRYWAIT P0, [R19+URZ+0x2e870], R2 ;  /* 0x02e87002130075a7 */ /* 0x000f24000800017f */
[----:B----4-:R-:W-:Y:S05]  /*f890*/  @!P0 BRA `(.L_x_242) ;  /* 0x0000002c009c8947 */ /* 0x010fea0003800000 */
.L_x_309:
[----:B------:R-:W-:Y:S05]  /*f8a0*/  BSYNC B0 ;  /* 0x0000000000007941 */ /* 0x000fea0003800000 */
.L_x_241:
[----:B------:R-:W-:Y:S05]  /*f8b0*/  @!P1 BRA `(.L_x_243) ;  /* 0x0000000000049947 */ /* 0x000fea0003800000 */
[----:B------:R-:W-:Y:S01]  /*f8c0*/  BPT.TRAP 0x1 ;  /* 0x000000040000795c */ /* 0x000fe20000300000 */
.L_x_243:
[----:B----4-:R-:W-:Y:S01]  /*f8d0*/  SHF.L.U32 R2, R0, 0x1f, RZ ;  /* 0x0000001f00027819 */ /* 0x010fe200000006ff */
[----:B------:R-:W-:-:S03]  /*f8e0*/  IMAD R0, R6, 0x7000, RZ ;  /* 0x0000700006007824 */ /* 0x000fc600078e02ff */
[----:B------:R-:W4:Y:S02]  /*f8f0*/  SYNCS.PHASECHK.TRANS64.TRYWAIT P0, [R19+URZ+0x2e860], R2 ;  /* 0x02e86002130075a7 */ /* 0x000f24000800017f */
[----:B----4-:R-:W-:Y:S05]  /*f900*/  @!P0 BRA `(.L_x_244) ;  /* 0x0000002c00948947 */ /* 0x010fea0003800000 */
.L_x_310:
[----:B01----:R-:W4:Y:S04]  /*f910*/  LDL R4, [R1+0x20] ;  /* 0x0000200001047983 */ /* 0x003f280000100800 */
[----:B------:R-:W5:Y:S04]  /*f920*/  LDL R3, [R1+0x24] ;  /* 0x0000240001037983 */ /* 0x000f680000100800 */
[----:B------:R-:W2:Y:S01]  /*f930*/  LDL R12, [R1+0x1c] ;  /* 0x00001c00010c7983 */ /* 0x000ea20000100800 */
[----:B------:R-:W-:Y:S05]  /*f940*/  WARPSYNC.ALL ;  /* 0x0000000000007948 */ /* 0x000fea0003800000 */
[----:B----4-:R-:W-:-:S05]  /*f950*/  LOP3.LUT R2, R0, R4, RZ, 0xfc, !PT ;  /* 0x0000000400027212 */ /* 0x010fca00078efcff */
[C---:B------:R-:W-:Y:S01]  /*f960*/  IMAD.IADD R2, R18.reuse, 0x1, R2 ;  /* 0x0000000112027824 */ /* 0x040fe200078e0202 */
[----:B--2---:R-:W-:-:S03]  /*f970*/  IADD3 R0, R18, R0, R12 ;  /* 0x0000000012007210 */ /* 0x004fc60007ffe00c */
[----:B-----5:R-:W-:Y:S01]  /*f980*/  IMAD.IADD R3, R3, 0x1, R2 ;  /* 0x0000000103037824 */ /* 0x020fe200078e0202 */
[----:B------:R-:W0:Y:S02]  /*f990*/  LDSM.16.MT88.4 R4, [R2+0xe400] ;  /* 0x00e400000204783b */ /* 0x000e240000004200 */
[C-C-:B0-----:R-:W-:Y:S02]  /*f9a0*/  PRMT R8, R4.reuse, 0x6420, R5.reuse ;  /* 0x0000642004087816 */ /* 0x141fe40000000005 */
[----:B------:R-:W-:Y:S02]  /*f9b0*/  PRMT R9, R4, 0x7531, R5 ;  /* 0x0000753104097816 */ /* 0x000fe40000000005 */
[C-C-:B------:R-:W-:Y:S02]  /*f9c0*/  PRMT R10, R6.reuse, 0x6420, R7.reuse ;  /* 0x00006420060a7816 */ /* 0x140fe40000000007 */
[----:B------:R-:W-:Y:S02]  /*f9d0*/  PRMT R11, R6, 0x7531, R7 ;  /* 0x00007531060b7816 */ /* 0x000fe40000000007 */
[----:B------:R-:W0:Y:S04]  /*f9e0*/  LDSM.16.MT88.4 R4, [R3+0xe400] ;  /* 0x00e400000304783b */ /* 0x000e280000004200 */
[----:B------:R-:W-:Y:S01]  /*f9f0*/  STSM.16.M88.4 [R0+0x400], R8 ;  /* 0x0004000800007844 */ /* 0x000fe20000000200 */
[----:B0-----:R-:W-:-:S02]  /*fa00*/  PRMT R12, R4, 0x6420, R5 ;  /* 0x00006420040c7816 */ /* 0x001fc40000000005 */
[----:B------:R-:W-:Y:S02]  /*fa10*/  PRMT R13, R4, 0x7531, R5 ;  /* 0x00007531040d7816 */ /* 0x000fe40000000005 */
[C-C-:B------:R-:W-:Y:S02]  /*fa20*/  PRMT R14, R6.reuse, 0x6420, R7.reuse ;  /* 0x00006420060e7816 */ /* 0x140fe40000000007 */
[----:B------:R-:W-:-:S05]  /*fa30*/  PRMT R15, R6, 0x7531, R7 ;  /* 0x00007531060f7816 */ /* 0x000fca0000000007 */
[----:B------:R-:W-:Y:S04]  /*fa40*/  STSM.16.M88.4 [R0+0xc00], R12 ;  /* 0x000c000c00007844 */ /* 0x000fe80000000200 */
[----:B------:R-:W0:Y:S02]  /*fa50*/  LDSM.16.MT88.4 R8, [R2+0xf400] ;  /* 0x00f400000208783b */ /* 0x000e240000004200 */
        /* <DEDUP_REMOVED lines=65> */
[----:B------:R0:W-:Y:S02]  /*fe70*/  STSM.16.M88.4 [R0+0x6400], R4 ;  /* 0x0064000400007844 */ /* 0x0001e40000000200 */
[C-C-:B0-----:R-:W-:Y:S02]  /*fe80*/  PRMT R4, R8.reuse, 0x6420, R9.reuse ;  /* 0x0000642008047816 */ /* 0x141fe40000000009 */
[----:B------:R-:W-:-:S02]  /*fe90*/  PRMT R5, R8, 0x7531, R9 ;  /* 0x0000753108057816 */ /* 0x000fc40000000009 */
[C-C-:B------:R-:W-:Y:S02]  /*fea0*/  PRMT R6, R10.reuse, 0x6420, R11.reuse ;  /* 0x000064200a067816 */ /* 0x140fe4000000000b */
        /* <DEDUP_REMOVED lines=10> */
.L_x_245:
[----:B0-----:R-:W0:Y:S01]  /*ff50*/  S2R R0, SR_TID.X ;  /* 0x0000000000007919 */ /* 0x001e220000002100 */
[----:B-1----:R1:W-:Y:S01]  /*ff60*/  SYNCS.ARRIVE.TRANS64.A1T0 RZ, [R19+URZ+0x2e850], RZ ;  /* 0x02e850ff13ff79a7 */ /* 0x0023e2000810003f */
[----:B------:R4:W5:Y:S01]  /*ff70*/  LDL R6, [R1] ;  /* 0x0000000001067983 */ /* 0x0009620000100800 */
[----:B0-----:R-:W-:Y:S01]  /*ff80*/  LOP3.LUT R0, R0, 0x7f, RZ, 0xc0, !PT ;  /* 0x0000007f00007812 */ /* 0x001fe200078ec0ff */
[----:B------:R-:W-:Y:S03]  /*ff90*/  BAR.SYNC.DEFER_BLOCKING 0x2, 0x80 ;  /* 0x0082000000007b1d */ /* 0x000fe60000010000 */
[----:B------:R-:W-:-:S03]  /*ffa0*/  ISETP.NE.AND P0, PT, R0, RZ, PT ;  /* 0x000000ff0000720c */ /* 0x000fc60003f05270 */
[----:B------:R4:W5:Y:S10]  /*ffb0*/  LDL R0, [R1+0x4] ;  /* 0x0000040001007983 */ /* 0x0009740000100800 */
[----:B-1----:R-:W-:-:S05]  /*ffc0*/  @!P0 VIADD R19, R19, 0x2e880 ;  /* 0x0002e88013138836 */ /* 0x002fca0000000000 */
[----:B------:R-:W-:-:S04]  /*ffd0*/  @!P0 PRMT R19, RZ, 0x654, R19 ;  /* 0x00000654ff138816 */ /* 0x000fc80000000013 */
[----:B------:R4:W-:Y:S01]  /*ffe0*/  @!P0 SYNCS.ARRIVE.TRANS64.RED.A1T0 RZ, [R19+URZ], RZ ;  /* 0x000000ff13ff89a7 */ /* 0x0009e2000810043f */
[C---:B------:R-:W-:Y:S01]  /*fff0*/  ISETP.GT.AND P0, PT, R17.reuse, RZ, PT ;  /* 0x000000ff1100720c */ /* 0x040fe20003f04270 */
[----:B------:R-:W-:-:S12]  /*10000*/  VIADD R17, R17, 0xffffffff ;  /* 0xffffffff11117836 */ /* 0x000fd80000000000 */
[----:B----4-:R-:W-:Y:S05]  /*10010*/  @P0 BRA `(.L_x_246) ;  /* 0xfffffff0002c0947 */ /* 0x010fea000383ffff */
.L_x_226:
[----:B------:R-:W4:Y:S01]  /*10020*/  S2R R2, SR_TID.X ;  /* 0x0000000000027919 */ /* 0x000f220000002100 */
[----:B------:R-:W-:Y:S01]  /*10030*/  BSSY B0, `(.L_x_247) ;  /* 0x0000011000007945 */ /* 0x000fe20003800000 */
[----:B----4-:R-:W-:-:S04]  /*10040*/  LOP3.LUT R2, R2, 0x7f, RZ, 0xc0, !PT ;  /* 0x0000007f02027812 */ /* 0x010fc800078ec0ff */
[----:B------:R-:W-:-:S13]  /*10050*/  ISETP.NE.AND P0, PT, R2, RZ, PT ;  /* 0x000000ff0200720c */ /* 0x000fda0003f05270 */
[----:B------:R-:W-:Y:S05]  /*10060*/  @P0 BRA `(.L_x_248) ;  /* 0x0000000000340947 */ /* 0x000fea0003800000 */
[----:B01----:R-:W0:Y:S01]  /*10070*/  S2R R5, SR_LANEID ;  /* 0x0000000000057919 */ /* 0x003e220000000000 */
[----:B------:R-:W-:Y:S01]  /*10080*/  VOTEU.ANY UR4, UPT, PT ;  /* 0x0000000000047886 */ /* 0x000fe200038e0100 */
[----:B--2---:R-:W1:Y:S01]  /*10090*/  LDC.64 R2, c[0x0][0xc60] ;  /* 0x00031800ff027b82 */ /* 0x004e620000000a00 */
[----:B-----5:R-:W0:Y:S02]  /*100a0*/  FLO.U32 R0, UR4 ;  /* 0x0000000400007d00 */ /* 0x020e2400080e0000 */
        /* <DEDUP_REMOVED lines=8> */
[----:B------:R4:W-:Y:S02]  /*10130*/  STL [R1+0x10], R0 ;  /* 0x0000100001007387 */ /* 0x0009e40000100800 */
.L_x_248:
[----:B------:R-:W-:Y:S05]  /*10140*/  BSYNC B0 ;  /* 0x0000000000007941 */ /* 0x000fea0003800000 */
.L_x_247:
[----:B------:R-:W-:-:S06]  /*10150*/  UISETP.NE.AND UP0, UPT, UR39, 0x3, UPT ;  /* 0x000000032700788c */ /* 0x000fcc000bf05270 */
[----:B------:R-:W-:-:S13]  /*10160*/  PLOP3.LUT P1, PT, PT, PT, UP0, 0x80, 0x0 ;  /* 0x000000000000781c */ /* 0x000fda0003f2f008 */
[----:B------:R-:W-:Y:S05]  /*10170*/  @!P1 BRA `(.L_x_249) ;  /* 0x0000000000049947 */ /* 0x000fea0003800000 */
[----:B------:R-:W-:Y:S01]  /*10180*/  BPT.TRAP 0x1 ;  /* 0x000000040000795c */ /* 0x000fe20000300000 */
.L_x_249:
[----:B------:R-:W2:Y:S04]  /*10190*/  LDL R2, [R1+0x4] ;  /* 0x0000040001027983 */ /* 0x000ea80000100800 */
[----:B----45:R-:W4:Y:S01]  /*101a0*/  LDL R0, [R1] ;  /* 0x0000000001007983 */ /* 0x030f220000100800 */
[----:B------:R-:W-:Y:S01]  /*101b0*/  BSSY B0, `(.L_x_250) ;  /* 0x0000008000007945 */ /* 0x000fe20003800000 */
[----:B--2---:R-:W-:-:S04]  /*101c0*/  LOP3.LUT R3, R2, 0x1, RZ, 0x3c, !PT ;  /* 0x0000000102037812 */ /* 0x004fc800078e3cff */
[----:B------:R-:W-:Y:S01]  /*101d0*/  SHF.L.U32 R3, R3, 0x1f, RZ ;  /* 0x0000001f03037819 */ /* 0x000fe200000006ff */
[----:B----4-:R-:W-:-:S04]  /*101e0*/  IMAD R16, R0, 0x8, R18 ;  /* 0x0000000800107824 */ /* 0x010fc800078e0212 */
[----:B------:R-:W2:Y:S01]  /*101f0*/  SYNCS.PHASECHK.TRANS64.TRYWAIT P1, [R16+URZ+0x2e870], R3 ;  /* 0x02e87003100075a7 */ /* 0x000ea2000802017f */
[----:B------:R-:W-:-:S05]  /*10200*/  IMAD.U32 R0, RZ, RZ, UR44 ;  /* 0x0000002cff007e24 */ /* 0x000fca000f8e00ff */
[----:B------:R-:W-:Y:S01]  /*10210*/  ISETP.NE.AND P2, PT, R0, 0x3, PT ;  /* 0x000000030000780c */ /* 0x000fe20003f45270 */
[----:B--2---:R-:W-:-:S12]  /*10220*/  @!P1 BRA `(.L_x_251) ;  /* 0x0000002400609947 */ /* 0x004fd80003800000 */
.L_x_311:
[----:B------:R-:W-:Y:S05]  /*10230*/  BSYNC B0 ;  /* 0x0000000000007941 */ /* 0x000fea0003800000 */
.L_x_250:
[----:B------:R-:W-:Y:S05]  /*10240*/  @!P2 BRA `(.L_x_252) ;  /* 0x000000000004a947 */ /* 0x000fea0003800000 */
[----:B------:R-:W-:Y:S01]  /*10250*/  BPT.TRAP 0x1 ;  /* 0x000000040000795c */ /* 0x000fe20000300000 */
.L_x_252:
[----:B------:R-:W2:Y:S02]  /*10260*/  LDL R0, [R1+0x4] ;  /* 0x0000040001007983 */ /* 0x000ea40000100800 */
[----:B--2---:R-:W-:-:S04]  /*10270*/  SHF.L.U32 R3, R0, 0x1f, RZ ;  /* 0x0000001f00037819 */ /* 0x004fc800000006ff */
[----:B------:R-:W2:Y:S02]  /*10280*/  SYNCS.PHASECHK.TRANS64.TRYWAIT P1, [R16+URZ+0x2e860], R3 ;  /* 0x02e86003100075a7 */ /* 0x000ea4000802017f */
[----:B--2---:R-:W-:Y:S05]  /*10290*/  @!P1 BRA `(.L_x_253) ;  /* 0x0000002400589947 */ /* 0x004fea0003800000 */
.L_x_312:
[----:B------:R-:W4:Y:S04]  /*102a0*/  LDL R17, [R1] ;  /* 0x0000000001117983 */ /* 0x000f280000100800 */
[----:B------:R-:W2:Y:S04]  /*102b0*/  LDL R2, [R1+0x20] ;  /* 0x0000200001027983 */ /* 0x000ea80000100800 */
[----:B------:R-:W5:Y:S04]  /*102c0*/  LDL R13, [R1+0x24] ;  /* 0x00002400010d7983 */ /* 0x000f680000100800 */
[----:B------:R-:W3:Y:S01]  /*102d0*/  LDL R12, [R1+0x1c] ;  /* 0x00001c00010c7983 */ /* 0x000ee20000100800 */
[----:B------:R-:W-:Y:S05]  /*102e0*/  WARPSYNC.ALL ;  /* 0x0000000000007948 */ /* 0x000fea0003800000 */
[----:B----4-:R-:W-:-:S05]  /*102f0*/  IMAD R0, R17, 0x7000, RZ ;  /* 0x0000700011007824 */ /* 0x010fca00078e02ff */
[----:B--2---:R-:W-:-:S05]  /*10300*/  LOP3.LUT R3, R0, R2, RZ, 0xfc, !PT ;  /* 0x0000000200037212 */ /* 0x004fca00078efcff */
[----:B------:R-:W-:-:S05]  /*10310*/  IMAD.IADD R2, R18, 0x1, R3 ;  /* 0x0000000112027824 */ /* 0x000fca00078e0203 */
[----:B01----:R-:W0:Y:S01]  /*10320*/  LDSM.16.MT88.4 R4, [R2+0xe400] ;  /* 0x00e400000204783b */ /* 0x003e220000004200 */
[----:B-----5:R-:W-:Y:S01]  /*10330*/  IMAD.IADD R3, R13, 0x1, R2 ;  /* 0x000000010d037824 */ /* 0x020fe200078e0202 */
[----:B---3--:R-:W-:Y:S02]  /*10340*/  IADD3 R0, R18, R0, R12 ;  /* 0x0000000012007210 */ /* 0x008fe40007ffe00c */
[C-C-:B0-----:R-:W-:Y:S02]  /*10350*/  PRMT R8, R4.reuse, 0x6420, R5.reuse ;  /* 0x0000642004087816 */ /* 0x141fe40000000005 */
[----:B------:R-:W-:Y:S02]  /*10360*/  PRMT R9, R4, 0x7531, R5 ;  /* 0x0000753104097816 */ /* 0x000fe40000000005 */
[C-C-:B------:R-:W-:Y:S02]  /*10370*/  PRMT R10, R6.reuse, 0x6420, R7.reuse ;  /* 0x00006420060a7816 */ /* 0x140fe40000000007 */
[----:B------:R-:W-:-:S02]  /*10380*/  PRMT R11, R6, 0x7531, R7 ;  /* 0x00007531060b7816 */ /* 0x000fc40000000007 */
[----:B------:R-:W0:Y:S04]  /*10390*/  LDSM.16.MT88.4 R4, [R3+0xe400] ;  /* 0x00e400000304783b */ /* 0x000e280000004200 */
[----:B------:R0:W-:Y:S02]  /*103a0*/  STSM.16.M88.4 [R0+0x400], R8 ;  /* 0x0004000800007844 */ /* 0x0001e40000000200 */
        /* <DEDUP_REMOVED lines=85> */
.L_x_254:
[----:B------:R-:W2:Y:S01]  /*10900*/  LDL.LU R3, [R1+0x4] ;  /* 0x0000040001037983 */ /* 0x000ea20000300800 */
[----:B0-----:R-:W-:Y:S01]  /*10910*/  SYNCS.ARRIVE.TRANS64.A1T0 RZ, [R16+URZ+0x2e850], RZ ;  /* 0x02e850ff10ff79a7 */ /* 0x001fe2000810003f */
[----:B-1----:R-:W-:-:S05]  /*10920*/  @!P0 VIADD R0, R16, 0x2e880 ;  /* 0x0002e88010008836 */ /* 0x002fca0000000000 */
[----:B------:R-:W-:Y:S01]  /*10930*/  @!P0 PRMT R0, RZ, 0x654, R0 ;  /* 0x00000654ff008816 */ /* 0x000fe20000000000 */
[----:B------:R-:W-:Y:S06]  /*10940*/  BAR.SYNC.DEFER_BLOCKING 0x2, 0x80 ;  /* 0x0082000000007b1d */ /* 0x000fec0000010000 */
[----:B------:R0:W-:Y:S02]  /*10950*/  @!P0 SYNCS.ARRIVE.TRANS64.RED.A1T0 RZ, [R0+URZ], RZ ;  /* 0x000000ff00ff89a7 */ /* 0x0001e4000810043f */
[----:B0-----:R-:W-:-:S05]  /*10960*/  VIADD R0, R17, 0x1 ;  /* 0x0000000111007836 */ /* 0x001fca0000000000 */
[----:B------:R-:W-:-:S04]  /*10970*/  ISETP.NE.AND P0, PT, R0, 0x2, PT ;  /* 0x000000020000780c */ /* 0x000fc80003f05270 */
[----:B------:R-:W-:Y:S02]  /*10980*/  SEL R2, RZ, 0x1, P0 ;  /* 0x00000001ff027807 */ /* 0x000fe40000000000 */
[----:B------:R-:W-:-:S05]  /*10990*/  SEL R0, R0, RZ, P0 ;  /* 0x000000ff00007207 */ /* 0x000fca0000000000 */
[----:B------:R1:W-:Y:S01]  /*109a0*/  STL [R1], R0 ;  /* 0x0000000001007387 */ /* 0x0003e20000100800 */
[----:B--2---:R-:W-:-:S05]  /*109b0*/  LOP3.LUT R3, R3, R2, RZ, 0x3c, !PT ;  /* 0x0000000203037212 */ /* 0x004fca00078e3cff */
[----:B------:R1:W-:Y:S02]  /*109c0*/  STL [R1+0x4], R3 ;  /* 0x0000040301007387 */ /* 0x0003e40000100800 */
.L_x_203:
[----:B------:R-:W-:Y:S05]  /*109d0*/  BSYNC B7 ;  /* 0x0000000000077941 */ /* 0x000fea0003800000 */
.L_x_201:
[----:B01----:R-:W2:Y:S02]  /*109e0*/  LDL R0, [R1+0xc] ;  /* 0x00000c0001007983 */ /* 0x003ea40000100800 */
[----:B--2---:R-:W-:-:S13]  /*109f0*/  LOP3.LUT P0, RZ, R0, 0x2, RZ, 0xc0, !PT ;  /* 0x0000000200ff7812 */ /* 0x004fda000780c0ff */
[----:B------:R-:W-:Y:S05]  /*10a00*/  @!P0 BRA `(.L_x_255) ;  /* 0x0000000000348947 */ /* 0x000fea0003800000 */
[----:B------:R-:W0:Y:S08]  /*10a10*/  S2UR UR5, SR_CgaCtaId ;  /* 0x00000000000579c3 */ /* 0x000e300000008800 */
[----:B------:R-:W-:Y:S06]  /*10a20*/  BAR.SYNC.DEFER_BLOCKING 0x5, 0x180 ;  /* 0x0146000000007b1d */ /* 0x000fec0000010000 */
[----:B------:R-:W-:-:S02]  /*10a30*/  UMOV UR4, 0x400 ;  /* 0x0000040000047882 */ /* 0x000fc40000000000 */
[----:B0-----:R-:W-:-:S06]  /*10a40*/  ULEA UR4, UR5, UR4, 0x18 ;  /* 0x0000000405047291 */ /* 0x001fcc000f8ec03f */
[----:B------:R-:W-:-:S05]  /*10a50*/  IMAD.U32 R18, RZ, RZ, UR4 ;  /* 0x00000004ff127e24 */ /* 0x000fca000f8e00ff */
[----:B------:R-:W0:Y:S04]  /*10a60*/  LDS.128 R4, [R18+0x2e8d0] ;  /* 0x02e8d00012047984 */ /* 0x000e280000000c00 */
[----:B0-----:R0:W-:Y:S01]  /*10a70*/  STL.64 [R1+0x10], R4 ;  /* 0x0000100401007387 */ /* 0x0011e20000100a00 */
[----:B------:R-:W-:Y:S02]  /*10a80*/  IMAD.MOV.U32 R2, RZ, RZ, R7 ;  /* 0x000000ffff027224 */ /* 0x000fe400078e0007 */
[----:B------:R-:W-:-:S03]  /*10a90*/  IMAD.MOV.U32 R0, RZ, RZ, R6 ;  /* 0x000000ffff007224 */ /* 0x000fc600078e0006 */
[----:B------:R-:W-:Y:S02]  /*10aa0*/  R2UR UR45, R2 ;  /* 0x00000000022d72ca */ /* 0x000fe400000e0000 */
[----:B------:R-:W-:Y:S01]  /*10ab0*/  R2UR UR36, R0 ;  /* 0x00000000002472ca */ /* 0x000fe200000e0000 */
[----:B------:R-:W-:Y:S06]  /*10ac0*/  BAR.ARV 0x4, 0x180 ;  /* 0x0106000000007b1d */ /* 0x000fec0000002000 */
[----:B------:R-:W-:Y:S08]  /*10ad0*/  BRA `(.L_x_256) ;  /* 0x0000000800387947 */ /* 0x000ff00003800000 */
.L_x_255:
[----:B------:R-:W0:Y:S01]  /*10ae0*/  S2R R2, SR_TID.X ;  /* 0x0000000000027919 */ /* 0x000e220000002100 */
[----:B------:R-:W-:Y:S01]  /*10af0*/  ULDC UR4, c[0x0][0xc3c] ;  /* 0x00030f0000047ab9 */ /* 0x000fe20000000800 */
[----:B------:R-:W2:Y:S01]  /*10b00*/  LDL.LU R0, [R1+0x10] ;  /* 0x0000100001007983 */ /* 0x000ea20000300800 */
[----:B0-----:R-:W-:-:S04]  /*10b10*/  LOP3.LUT R6, R2, 0x1f, RZ, 0xc0, !PT ;  /* 0x0000001f02067812 */ /* 0x001fc800078ec0ff */
[C---:B------:R-:W-:Y:S01]  /*10b20*/  ISETP.NE.AND P0, PT, R6.reuse, 0x1f, PT ;  /* 0x0000001f0600780c */ /* 0x040fe20003f05270 */
[----:B------:R-:W-:-:S05]  /*10b30*/  VIADD R5, R6, UR45 ;  /* 0x0000002d06057c36 */ /* 0x000fca0008000000 */
[----:B------:R-:W-:Y:S01]  /*10b40*/  ISETP.GE.OR P1, PT, R5, UR4, !P0 ;  /* 0x0000000405007c0c */ /* 0x000fe2000c726670 */
[----:B------:R-:W-:-:S12]  /*10b50*/  ULDC UR4, c[0x0][0xc3c] ;  /* 0x00030f0000047ab9 */ /* 0x000fd80000000800 */
[----:B------:R-:W0:Y:S02]  /*10b60*/  @!P1 LDC.64 R2, c[0x0][0xc80] ;  /* 0x00032000ff029b82 */ /* 0x000e240000000a00 */
[----:B0-----:R-:W-:-:S04]  /*10b70*/  @!P1 IMAD.WIDE R2, R5, 0x4, R2 ;  /* 0x0000000405029825 */ /* 0x001fc800078e0202 */
[----:B------:R-:W-:-:S06]  /*10b80*/  IMAD.MOV.U32 R5, RZ, RZ, RZ ;  /* 0x000000ffff057224 */ /* 0x000fcc00078e00ff */
[----:B------:R-:W3:Y:S01]  /*10b90*/  @!P1 LDG.E R5, desc[UR48][R2.64] ;  /* 0x0000003002059981 */ /* 0x000ee2000c1e1900 */
[C---:B------:R-:W-:Y:S02]  /*10ba0*/  ISETP.NE.AND P1, PT, R6.reuse, RZ, PT ;  /* 0x000000ff0600720c */ /* 0x040fe40003f25270 */
[C---:B------:R-:W-:Y:S02]  /*10bb0*/  ISETP.GE.U32.AND P2, PT, R6.reuse, 0x2, PT ;  /* 0x000000020600780c */ /* 0x040fe40003f46070 */
[C---:B------:R-:W-:Y:S02]  /*10bc0*/  ISETP.GE.U32.AND P3, PT, R6.reuse, 0x4, PT ;  /* 0x000000040600780c */ /* 0x040fe40003f66070 */
[C---:B------:R-:W-:Y:S02]  /*10bd0*/  ISETP.GE.U32.AND P4, PT, R6.reuse, 0x8, PT ;  /* 0x000000080600780c */ /* 0x040fe40003f86070 */
[----:B------:R-:W-:Y:S01]  /*10be0*/  ISETP.GE.U32.AND P5, PT, R6, 0x10, PT ;  /* 0x000000100600780c */ /* 0x000fe20003fa6070 */
[----:B--2---:R-:W-:-:S02]  /*10bf0*/  IMAD.MOV.U32 R10, RZ, RZ, R0 ;  /* 0x000000ffff0a7224 */ /* 0x004fc400078e0000 */
[----:B---3--:R-:W0:Y:S02]  /*10c00*/  SHFL.UP PT, R0, R5, 0x1, RZ ;  /* 0x0420000005007989 */ /* 0x008e2400000e00ff */
        /* <DEDUP_REMOVED lines=12> */
[----:B------:R-:W1:Y:S04]  /*10cd0*/  SHFL.UP PT, R0, R9, 0x10, RZ ;  /* 0x0600000009007989 */ /* 0x000e6800000e00ff */
[----:B------:R-:W-:Y:S01]  /*10ce0*/  SHFL.IDX PT, R4, R10, 0x1, 0x1f ;  /* 0x00201f000a047f89 */ /* 0x000fe200000e0000 */
[----:B-1----:R-:W-:-:S05]  /*10cf0*/  SEL R0, R0, RZ, P5 ;  /* 0x000000ff00007207 */ /* 0x002fca0002800000 */
[----:B------:R-:W-:-:S05]  /*10d00*/  IMAD.IADD R2, R9, 0x1, R0 ;  /* 0x0000000109027824 */ /* 0x000fca00078e0200 */
[----:B------:R-:W0:Y:S04]  /*10d10*/  SHFL.IDX PT, R6, R2, 0x1f, 0x1f ;  /* 0x03e01f0002067f89 */ /* 0x000e2800000e0000 */
[----:B------:R-:W1:Y:S01]  /*10d20*/  SHFL.IDX PT, R0, R10, RZ, 0x1f ;  /* 0x00001fff0a007589 */ /* 0x000e6200000e0000 */
[----:B0-----:R-:W-:-:S04]  /*10d30*/  IMAD R6, R6, R3, RZ ;  /* 0x0000000306067224 */ /* 0x001fc800078e02ff */
[----:B------:R-:W-:-:S05]  /*10d40*/  IMAD.IADD R4, R4, 0x1, R6 ;  /* 0x0000000104047824 */ /* 0x000fca00078e0206 */
[----:B-1----:R-:W-:-:S13]  /*10d50*/  ISETP.GT.AND P6, PT, R4, R0, PT ;  /* 0x000000000400720c */ /* 0x002fda0003fc4270 */
[----:B------:R-:W-:Y:S05]  /*10d60*/  @P6 BRA `(.L_x_257) ;  /* 0x0000000000906947 */ /* 0x000fea0003800000 */
.L_x_261:
[----:B------:R-:W-:-:S04]  /*10d70*/  UIADD3 UR45, UR45, 0x1f, URZ ;  /* 0x0000001f2d2d7890 */ /* 0x000fc8000fffe03f */
[----:B------:R-:W-:-:S06]  /*10d80*/  UISETP.GE.AND UP0, UPT, UR45, UR4, UPT ;  /* 0x000000042d00728c */ /* 0x000fcc000bf06270 */
[----:B------:R-:W-:-:S13]  /*10d90*/  PLOP3.LUT P6, PT, PT, PT, UP0, 0x40, 0x0 ;  /* 0x000000000000781c */ /* 0x000fda0003fce808 */
[----:B------:R-:W-:Y:S05]  /*10da0*/  @!P6 BRA `(.L_x_258) ;  /* 0x000000040038e947 */ /* 0x000fea0003800000 */
[----:B------:R-:W0:Y:S01]  /*10db0*/  S2R R2, SR_TID.X ;  /* 0x0000000000027919 */ /* 0x000e220000002100 */
[----:B------:R-:W-:Y:S01]  /*10dc0*/  BSSY B0, `(.L_x_259) ;  /* 0x0000009000007945 */ /* 0x000fe20003800000 */
[----:B------:R-:W-:Y:S01]  /*10dd0*/  IMAD.MOV.U32 R5, RZ, RZ, RZ ;  /* 0x000000ffff057224 */ /* 0x000fe200078e00ff */
[----:B0-----:R-:W-:-:S05]  /*10de0*/  LOP3.LUT R2, R2, 0x1f, RZ, 0xc0, !PT ;  /* 0x0000001f02027812 */ /* 0x001fca00078ec0ff */
[----:B------:R-:W-:-:S05]  /*10df0*/  VIADD R7, R2, UR45 ;  /* 0x0000002d02077c36 */ /* 0x000fca0008000000 */
[----:B------:R-:W-:-:S13]  /*10e00*/  ISETP.GE.OR P6, PT, R7, UR4, !P0 ;  /* 0x0000000407007c0c */ /* 0x000fda000c7c6670 */
[----:B------:R-:W-:Y:S05]  /*10e10*/  @P6 BRA `(.L_x_260) ;  /* 0x00000000000c6947 */ /* 0x000fea0003800000 */
[----:B------:R-:W0:Y:S02]  /*10e20*/  LDC.64 R2, c[0x0][0xc80] ;  /* 0x00032000ff027b82 */ /* 0x000e240000000a00 */
[----:B0-----:R-:W-:-:S05]  /*10e30*/  IMAD.WIDE R2, R7, 0x4, R2 ;  /* 0x0000000407027825 */ /* 0x001fca00078e0202 */
[----:B------:R0:W5:Y:S02]  /*10e40*/  LDG.E R5, desc[UR48][R2.64] ;  /* 0x0000003002057981 */ /* 0x000164000c1e1900 */
.L_x_260:
[----:B------:R-:W-:Y:S05]  /*10e50*/  BSYNC B0 ;  /* 0x0000000000007941 */ /* 0x000fea0003800000 */
.L_x_259:
        /* <DEDUP_REMOVED lines=21> */
.L_x_257:
[----:B------:R-:W-:-:S04]  /*10fb0*/  IMAD.IADD R6, R4, 0x1, -R6 ;  /* 0x0000000104067824 */ /* 0x000fc800078e0a06 */
[----:B------:R-:W-:-:S05]  /*10fc0*/  IMAD R7, R2, R3, R6 ;  /* 0x0000000302077224 */ /* 0x000fca00078e0206 */
[----:B------:R-:W-:Y:S01]  /*10fd0*/  ISETP.GT.AND P0, PT, R7, R0, PT ;  /* 0x000000000700720c */ /* 0x000fe20003f04270 */
[----:B------:R-:W-:-:S12]  /*10fe0*/  IMAD.MOV.U32 R7, RZ, RZ, RZ ;  /* 0x000000ffff077224 */ /* 0x000fd800078e00ff */
[----:B------:R-:W-:Y:S02]  /*10ff0*/  VOTEU.ANY UR5, UPT, !P0 ;  /* 0x0000000000057886 */ /* 0x000fe400040e0100 */
[----:B------:R-:W-:Y:S02]  /*11000*/  UPOPC UR4, UR5 ;  /* 0x00000005000472bf */ /* 0x000fe40008000000 */
[----:B------:R-:W-:-:S04]  /*11010*/  ISETP.NE.AND P0, PT, RZ, UR5, PT ;  /* 0x00000005ff007c0c */ /* 0x000fc8000bf05270 */
[----:B------:R-:W-:-:S06]  /*11020*/  IMAD.U32 R4, RZ, RZ, UR4 ;  /* 0x00000004ff047e24 */ /* 0x000fcc000f8e00ff */
[----:B------:R0:W1:Y:S03]  /*11030*/  SHFL.IDX PT, R4, R5, R4, 0x1f ;  /* 0x00001f0405047589 */ /* 0x00006600000e0000 */
[----:B------:R-:W-:Y:S05]  /*11040*/  @!P0 BRA `(.L_x_262) ;  /* 0x00000000000c8947 */ /* 0x000fea0003800000 */
[----:B------:R-:W-:-:S06]  /*11050*/  UIADD3 UR5, UR4, -0x1, URZ ;  /* 0xffffffff04057890 */ /* 0x000fcc000fffe03f */
[----:B------:R-:W-:-:S06]  /*11060*/  IMAD.U32 R7, RZ, RZ, UR5 ;  /* 0x00000005ff077e24 */ /* 0x000fcc000f8e00ff */
[----:B------:R2:W3:Y:S02]  /*11070*/  SHFL.IDX PT, R7, R2, R7, 0x1f ;  /* 0x00001f0702077589 */ /* 0x0004e400000e0000 */
.L_x_262:
[----:B01----:R-:W-:Y:S01]  /*11080*/  IABS R5, R4 ;  /* 0x0000000400057213 */ /* 0x003fe20000000000 */
[----:B---3--:R-:W-:Y:S01]  /*11090*/  IMAD R9, R7, R3, R6 ;  /* 0x0000000307097224 */ /* 0x008fe200078e0206 */
[----:B------:R-:W-:Y:S02]  /*110a0*/  UIADD3 UR45, UR4, UR45, URZ ;  /* 0x0000002d042d7290 */ /* 0x000fe4000fffe03f */
[----:B------:R-:W0:Y:S01]  /*110b0*/  I2F.RP R7, R5 ;  /* 0x0000000500077306 */ /* 0x000e220000209400 */
[----:B------:R-:W-:Y:S01]  /*110c0*/  IMAD.IADD R0, R0, 0x1, -R9 ;  /* 0x0000000100007824 */ /* 0x000fe200078e0a09 */
[----:B------:R1:W-:Y:S06]  /*110d0*/  STL [R1+0x10], R9 ;  /* 0x0000100901007387 */ /* 0x0003ec0000100800 */
[----:B0-----:R-:W0:Y:S02]  /*110e0*/  MUFU.RCP R7, R7 ;  /* 0x0000000700077308 */ /* 0x001e240000001000 */
[----:B0-----:R-:W-:-:S06]  /*110f0*/  VIADD R8, R7, 0xffffffe ;  /* 0x0ffffffe07087836 */ /* 0x001fcc0000000000 */
[----:B------:R-:W2:Y:S02]  /*11100*/  F2I.FTZ.U32.TRUNC.NTZ R3, R8 ;  /* 0x0000000800037305 */ /* 0x000ea4000021f000 */
[----:B--2---:R-:W-:-:S04]  /*11110*/  IMAD.MOV R2, RZ, RZ, -R3 ;  /* 0x000000ffff027224 */ /* 0x004fc800078e0a03 */
[----:B------:R-:W-:Y:S02]  /*11120*/  IMAD R6, R2, R5, RZ ;  /* 0x0000000502067224 */ /* 0x000fe400078e02ff */
[----:B------:R-:W-:-:S04]  /*11130*/  IMAD.MOV.U32 R2, RZ, RZ, RZ ;  /* 0x000000ffff027224 */ /* 0x000fc800078e00ff */
[----:B------:R-:W-:Y:S01]  /*11140*/  IMAD.HI.U32 R2, R3, R6, R2 ;  /* 0x0000000603027227 */ /* 0x000fe200078e0002 */
[----:B------:R-:W-:Y:S02]  /*11150*/  IABS R6, R4 ;  /* 0x0000000400067213 */ /* 0x000fe40000000000 */
[----:B------:R-:W-:-:S03]  /*11160*/  IABS R3, R0 ;  /* 0x0000000000037213 */ /* 0x000fc60000000000 */
[----:B------:R-:W-:Y:S02]  /*11170*/  IMAD.MOV R6, RZ, RZ, -R6 ;  /* 0x000000ffff067224 */ /* 0x000fe400078e0a06 */
        /* <DEDUP_REMOVED lines=17> */
.L_x_258:
[----:B------:R0:W-:Y:S01]  /*11290*/  STL [R1+0x10], R0 ;  /* 0x0000100001007387 */ /* 0x0001e20000100800 */
[----:B------:R-:W-:Y:S01]  /*112a0*/  ULDC UR45, c[0x0][0xc3c] ;  /* 0x00030f00002d7ab9 */ /* 0x000fe20000000800 */
[----:B------:R-:W-:Y:S02]  /*112b0*/  UMOV UR36, URZ ;  /* 0x0000003f00247c82 */ /* 0x000fe40008000000 */
[----:B------:R0:W-:Y:S03]  /*112c0*/  STL [R1+0x14], RZ ;  /* 0x000014ff01007387 */ /* 0x0001e60000100800 */
.L_x_263:
[----:B------:R-:W2:Y:S04]  /*112d0*/  LDL R3, [R1+0x10] ;  /* 0x0000100001037983 */ /* 0x000ea80000100800 */
[----:B------:R-:W3:Y:S01]  /*112e0*/  LDL R2, [R1+0x14] ;  /* 0x0000140001027983 */ /* 0x000ee20000100800 */
[----:B------:R-:W-:Y:S02]  /*112f0*/  IMAD.U32 R6, RZ, RZ, UR36 ;  /* 0x00000024ff067e24 */ /* 0x000fe4000f8e00ff */
[----:B------:R-:W-:Y:S01]  /*11300*/  IMAD.U32 R7, RZ, RZ, UR45 ;  /* 0x0000002dff077e24 */ /* 0x000fe2000f8e00ff */
[----:B01----:R-:W0:Y:S02]  /*11310*/  S2R R0, SR_TID.X ;  /* 0x0000000000007919 */ /* 0x003e240000002100 */
[----:B0-----:R-:W-:Y:S01]  /*11320*/  LOP3.LUT R0, R0, 0x1f, RZ, 0xc0, !PT ;  /* 0x0000001f00007812 */ /* 0x001fe200078ec0ff */
[----:B------:R-:W-:Y:S03]  /*11330*/  BAR.SYNC.DEFER_BLOCKING 0x4, 0x180 ;  /* 0x0106000000007b1d */ /* 0x000fe60000010000 */
[----:B------:R-:W-:-:S13]  /*11340*/  ISETP.NE.AND P0, PT, R0, RZ, PT ;  /* 0x000000ff0000720c */ /* 0x000fda0003f05270 */
[----:B------:R-:W-:Y:S01]  /*11350*/  @!P0 MOV R0, 0x400 ;  /* 0x0000040000008802 */ /* 0x000fe20000000f00 */
[----:B--2---:R-:W-:Y:S02]  /*11360*/  IMAD.MOV.U32 R4, RZ, RZ, R3 ;  /* 0x000000ffff047224 */ /* 0x004fe400078e0003 */
[----:B------:R-:W0:Y:S01]  /*11370*/  @!P0 S2R R3, SR_CgaCtaId ;  /* 0x0000000000038919 */ /* 0x000e220000008800 */
[----:B---3--:R-:W-:Y:S01]  /*11380*/  IMAD.MOV.U32 R5, RZ, RZ, R2 ;  /* 0x000000ffff057224 */ /* 0x008fe200078e0002 */
[----:B0-----:R-:W-:-:S05]  /*11390*/  @!P0 LEA R18, R3, R0, 0x18 ;  /* 0x0000000003128211 */ /* 0x001fca00078ec0ff */
[----:B------:R1:W-:Y:S01]  /*113a0*/  @!P0 STS.128 [R18+0x2e8d0], R4 ;  /* 0x02e8d00412008388 */ /* 0x0003e20000000c00 */
[----:B------:R-:W-:Y:S06]  /*113b0*/  BAR.ARV 0x5, 0x180 ;  /* 0x0146000000007b1d */ /* 0x000fec0000002000 */
.L_x_256:
[----:B------:R-:W-:Y:S02]  /*113c0*/  ULDC UR4, c[0x0][0xc3c] ;  /* 0x00030f0000047ab9 */ /* 0x000fe40000000800 */
[----:B------:R-:W-:-:S06]  /*113d0*/  UISETP.GE.AND UP0, UPT, UR45, UR4, UPT ;  /* 0x000000042d00728c */ /* 0x000fcc000bf06270 */
[----:B------:R-:W-:-:S13]  /*113e0*/  PLOP3.LUT P0, PT, PT, PT, UP0, 0x80, 0x0 ;  /* 0x000000000000781c */ /* 0x000fda0003f0f008 */
[----:B------:R-:W-:Y:S05]  /*113f0*/  @!P0 BRA `(.L_x_264) ;  /* 0xffffffbc00288947 */ /* 0x000fea000383ffff */
.L_x_197:
[----:B------:R-:W2:Y:S01]  /*11400*/  LDL.LU R0, [R1+0x2c] ;  /* 0x00002c0001007983 */ /* 0x000ea20000300800 */
[----:B------:R-:W-:Y:S01]  /*11410*/  BSSY B0, `(.L_x_265) ;  /* 0x000000b000007945 */ /* 0x000fe20003800000 */
[----:B01----:R-:W0:Y:S01]  /*11420*/  S2R R5, SR_CgaCtaId ;  /* 0x0000000000057919 */ /* 0x003e220000008800 */
[----:B--2---:R-:W-:-:S05]  /*11430*/  VIADD R0, R0, 0x1 ;  /* 0x0000000100007836 */ /* 0x004fca0000000000 */
[----:B------:R-:W-:-:S04]  /*11440*/  LEA.HI R2, R0, R0, RZ, 0x1 ;  /* 0x0000000000027211 */ /* 0x000fc800078f08ff */
[----:B------:R-:W-:-:S05]  /*11450*/  LOP3.LUT R3, R2, 0xfffffffe, RZ, 0xc0, !PT ;  /* 0xfffffffe02037812 */ /* 0x000fca00078ec0ff */
[----:B------:R-:W-:Y:S01]  /*11460*/  IMAD.IADD R3, R0, 0x1, -R3 ;  /* 0x0000000100037824 */ /* 0x000fe200078e0a03 */
[----:B------:R-:W-:-:S04]  /*11470*/  MOV R0, 0x400 ;  /* 0x0000040000007802 */ /* 0x000fc80000000f00 */
[----:B0-----:R-:W-:Y:S02]  /*11480*/  LEA R0, R5, R0, 0x18 ;  /* 0x0000000005007211 */ /* 0x001fe400078ec0ff */
[----:B------:R-:W-:-:S04]  /*11490*/  SHF.L.U32 R3, R3, 0x1f, RZ ;  /* 0x0000001f03037819 */ /* 0x000fc800000006ff */
[----:B------:R-:W0:Y:S02]  /*114a0*/  SYNCS.PHASECHK.TRANS64.TRYWAIT P0, [R0+URZ+0x2e820], R3 ;  /* 0x02e82003000075a7 */ /* 0x000e24000800017f */
[----:B0-----:R-:W-:Y:S05]  /*114b0*/  @!P0 BRA `(.L_x_266) ;  /* 0x0000001000e48947 */ /* 0x001fea0003800000 */
.L_x_313:
[----:B------:R-:W-:Y:S05]  /*114c0*/  BSYNC B0 ;  /* 0x0000000000007941 */ /* 0x000fea0003800000 */
.L_x_265:
[----:B------:R-:W-:-:S03]  /*114d0*/  UMOV UR4, 0xffffffff ;  /* 0xffffffff00047882 */ /* 0x000fc60000000000 */
[----:B------:R-:W-:Y:S05]  /*114e0*/  BRA.DIV UR4, `(.L_x_267) ;  /* 0x0000001204ec7947 */ /* 0x000fea000b800000 */
[----:B------:R-:W1:Y:S02]  /*114f0*/  S2R R2, SR_TID.X ;  /* 0x0000000000027919 */ /* 0x000e640000002100 */
[----:B-1----:R-:W-:-:S04]  /*11500*/  SHF.R.U32.HI R2, RZ, 0x5, R2 ;  /* 0x00000005ff027819 */ /* 0x002fc80000011602 */
[----:B------:R-:W-:-:S05]  /*11510*/  LOP3.LUT R2, R2, 0x3, RZ, 0xc0, !PT ;  /* 0x0000000302027812 */ /* 0x000fca00078ec0ff */
[----:B------:R1:W2:Y:S02]  /*11520*/  SHFL.IDX PT, R14, R2, RZ, 0x1f ;  /* 0x00001fff020e7589 */ /* 0x0002a400000e0000 */
.L_x_316:
[----:B--2---:R-:W-:Y:S01]  /*11530*/  ISETP.NE.AND P0, PT, R14, RZ, PT ;  /* 0x000000ff0e00720c */ /* 0x004fe20003f05270 */
[----:B------:R-:W-:-:S12]  /*11540*/  BSSY B0, `(.L_x_268) ;  /* 0x000002e000007945 */ /* 0x000fd80003800000 */
[----:B------:R-:W-:Y:S05]  /*11550*/  @P0 BRA `(.L_x_269) ;  /* 0x0000000000b00947 */ /* 0x000fea0003800000 */
[----:B------:R-:W-:-:S03]  /*11560*/  UMOV UR4, 0xffffffff ;  /* 0xffffffff00047882 */ /* 0x000fc60000000000 */
[----:B------:R-:W-:Y:S05]  /*11570*/  BRA.DIV UR4, `(.L_x_270) ;  /* 0x0000001204fc7947 */ /* 0x000fea000b800000 */
[----:B------:R-:W-:-:S13]  /*11580*/  ELECT P6, URZ, PT ;  /* 0x00000000003f782f */ /* 0x000fda00038c0000 */
.L_x_319:
[----:B------:R-:W-:Y:S05]  /*11590*/  @!P6 BRA `(.L_x_269) ;  /* 0x0000000000a0e947 */ /* 0x000fea0003800000 */
[----:B------:R-:W-:-:S06]  /*115a0*/  ULOP3.LUT UR4, UR38, 0x2, URZ, 0xfc, !UPT ;  /* 0x0000000226047892 */ /* 0x000fcc000f8efc3f */
[----:B-1----:R-:W-:-:S05]  /*115b0*/  IMAD.U32 R2, RZ, RZ, UR4 ;  /* 0x00000004ff027e24 */ /* 0x002fca000f8e00ff */
[----:B------:R-:W-:-:S13]  /*115c0*/  ISETP.NE.AND P0, PT, R2, 0x3, PT ;  /* 0x000000030200780c */ /* 0x000fda0003f05270 */
[----:B------:R-:W-:Y:S05]  /*115d0*/  @!P0 BRA `(.L_x_271) ;  /* 0x0000000000048947 */ /* 0x000fea0003800000 */
[----:B------:R-:W-:Y:S01]  /*115e0*/  BPT.TRAP 0x1 ;  /* 0x000000040000795c */ /* 0x000fe20000300000 */
.L_x_271:
[----:B0-----:R-:W2:Y:S04]  /*115f0*/  LDL R3, [R1] ;  /* 0x0000000001037983 */ /* 0x001ea80000100800 */
[----:B------:R-:W3:Y:S01]  /*11600*/  LDL.LU R7, [R1+0x4] ;  /* 0x0000040001077983 */ /* 0x000ee20000300800 */
[----:B------:R-:W-:-:S04]  /*11610*/  VIADD R2, R0, 0x2e840 ;  /* 0x0002e84000027836 */ /* 0x000fc80000000000 */
[C---:B--2---:R-:W-:Y:S02]  /*11620*/  IMAD R6, R3.reuse, 0x8, R2 ;  /* 0x0000000803067824 */ /* 0x044fe400078e0202 */
[----:B------:R-:W-:Y:S01]  /*11630*/  VIADD R3, R3, 0x1 ;  /* 0x0000000103037836 */ /* 0x000fe20000000000 */
[----:B---3--:R-:W-:-:S04]  /*11640*/  SHF.L.U32 R5, R7, 0x1f, RZ ;  /* 0x0000001f07057819 */ /* 0x008fc800000006ff */
[C---:B------:R-:W-:Y:S01]  /*11650*/  ISETP.NE.AND P2, PT, R3.reuse, 0x2, PT ;  /* 0x000000020300780c */ /* 0x040fe20003f45270 */
[----:B------:R-:W0:Y:S03]  /*11660*/  SYNCS.PHASECHK.TRANS64.TRYWAIT P1, [R6+URZ], R5 ;  /* 0x00000005060075a7 */ /* 0x000e26000802017f */
[----:B------:R-:W-:Y:S02]  /*11670*/  SEL R4, RZ, 0x1, P2 ;  /* 0x00000001ff047807 */ /* 0x000fe40001000000 */
[----:B------:R-:W-:Y:S02]  /*11680*/  SEL R3, R3, RZ, P2 ;  /* 0x000000ff03037207 */ /* 0x000fe40001000000 */
[----:B------:R-:W-:-:S03]  /*11690*/  LOP3.LUT R4, R7, R4, RZ, 0x3c, !PT ;  /* 0x0000000407047212 */ /* 0x000fc600078e3cff */
[----:B------:R-:W-:Y:S01]  /*116a0*/  IMAD R7, R3, 0x8, R2 ;  /* 0x0000000803077824 */ /* 0x000fe200078e0202 */
[----:B------:R-:W-:Y:S01]  /*116b0*/  SHF.L.U32 R2, R4, 0x1f, RZ ;  /* 0x0000001f04027819 */ /* 0x000fe200000006ff */
[----:B0-----:R-:W-:Y:S06]  /*116c0*/  @!P1 BRA `(.L_x_272) ;  /* 0x0000001000c89947 */ /* 0x001fec0003800000 */
.L_x_320:
[----:B------:R-:W1:Y:S02]  /*116d0*/  SYNCS.PHASECHK.TRANS64.TRYWAIT P1, [R7+URZ], R2 ;  /* 0x00000002070075a7 */ /* 0x000e64000802017f */
[----:B-1----:R-:W-:Y:S05]  /*116e0*/  @!P1 BRA `(.L_x_273) ;  /* 0x0000001000d49947 */ /* 0x002fea0003800000 */
.L_x_321:
[----:B------:R-:W-:Y:S05]  /*116f0*/  @!P0 BRA `(.L_x_274) ;  /* 0x0000000000048947 */ /* 0x000fea0003800000 */
[----:B------:R-:W-:Y:S01]  /*11700*/  BPT.TRAP 0x1 ;  /* 0x000000040000795c */ /* 0x000fe20000300000 */
.L_x_274:
[----:B------:R-:W2:Y:S02]  /*11710*/  LDL.LU R4, [R1] ;  /* 0x0000000001047983 */ /* 0x000ea40000300800 */
[----:B--2---:R-:W-:-:S04]  /*11720*/  IMAD R4, R4, 0x8, R0 ;  /* 0x0000000804047824 */ /* 0x004fc800078e0200 */
[----:B------:R-:W2:Y:S02]  /*11730*/  SYNCS.PHASECHK.TRANS64.TRYWAIT P1, [R4+URZ+0x2e860], R5 ;  /* 0x02e86005040075a7 */ /* 0x000ea4000802017f */
[----:B--2---:R-:W-:Y:S05]  /*11740*/  @!P1 BRA `(.L_x_275) ;  /* 0x0000001000d09947 */ /* 0x004fea0003800000 */
.L_x_322:
[----:B------:R-:W-:Y:S05]  /*11750*/  @!P0 BRA `(.L_x_276) ;  /* 0x0000000000048947 */ /* 0x000fea0003800000 */
[----:B------:R-:W-:Y:S01]  /*11760*/  BPT.TRAP 0x1 ;  /* 0x000000040000795c */ /* 0x000fe20000300000 */
.L_x_276:
[----:B------:R-:W-:-:S04]  /*11770*/  IMAD R3, R3, 0x8, R0 ;  /* 0x0000000803037824 */ /* 0x000fc800078e0200 */
[----:B------:R-:W3:Y:S02]  /*11780*/  SYNCS.PHASECHK.TRANS64.TRYWAIT P1, [R3+URZ+0x2e860], R2 ;  /* 0x02e86002030075a7 */ /* 0x000ee4000802017f */
[----:B---3--:R-:W-:Y:S05]  /*11790*/  @!P1 BRA `(.L_x_277) ;  /* 0x0000001000d09947 */ /* 0x008fea0003800000 */
.L_x_323:
[----:B------:R-:W-:Y:S05]  /*117a0*/  @!P0 BRA `(.L_x_278) ;  /* 0x0000000000048947 */ /* 0x000fea0003800000 */
[----:B------:R-:W-:Y:S01]  /*117b0*/  BPT.TRAP 0x1 ;  /* 0x000000040000795c */ /* 0x000fe20000300000 */
.L_x_278:
[----:B------:R-:W4:Y:S02]  /*117c0*/  SYNCS.PHASECHK.TRANS64.TRYWAIT P0, [R4+URZ+0x2e880], R5 ;  /* 0x02e88005040075a7 */ /* 0x000f24000800017f */
[----:B----4-:R-:W-:Y:S05]  /*117d0*/  @!P0 BRA `(.L_x_279) ;  /* 0x0000001000d48947 */ /* 0x010fea0003800000 */
.L_x_280:
[----:B------:R0:W0:Y:S02]  /*117e0*/  SYNCS.PHASECHK.TRANS64.TRYWAIT P0, [R3+URZ+0x2e880], R2 ;  /* 0x02e88002030075a7 */ /* 0x000024000800017f */
[----:B0-----:R-:W-:Y:S05]  /*117f0*/  @!P0 NANOSLEEP.SYNCS 0x989680 ;  /* 0x009896800000895d */ /* 0x001fea0003900000 */
[----:B------:R-:W0:Y:S02]  /*11800*/  @!P0 SYNCS.PHASECHK.TRANS64 P0, [R3+URZ+0x2e880], R2 ;  /* 0x02e88002030085a7 */ /* 0x000e24000800007f */
[----:B0-----:R-:W-:Y:S05]  /*11810*/  @!P0 BRA `(.L_x_280) ;  /* 0xfffffffc00f08947 */ /* 0x001fea000383ffff */
.L_x_269:
[----:B------:R-:W-:Y:S05]  /*11820*/  BSYNC B0 ;  /* 0x0000000000007941 */ /* 0x000fea0003800000 */
.L_x_268:
[----:B------:R-:W-:Y:S05]  /*11830*/  EXIT ;  /* 0x000000000000794d */ /* 0x000fea0003800000 */
.L_x_147:
[----:B0-----:R0:W1:Y:S02]  /*11840*/  SYNCS.PHASECHK.TRANS64.TRYWAIT P1, [R0+URZ+0x2e800], R3 ;  /* 0x02e80003000075a7 */ /* 0x001064000802017f */
[----:B-1----:R-:W-:Y:S05]  /*11850*/  @!P1 NANOSLEEP.SYNCS 0x989680 ;  /* 0x009896800000995d */ /* 0x002fea0003900000 */
[----:B------:R-:W1:Y:S02]  /*11860*/  @!P1 SYNCS.PHASECHK.TRANS64 P1, [R0+URZ+0x2e800], R3 ;  /* 0x02e80003000095a7 */ /* 0x000e64000802007f */
[----:B-1----:R-:W-:Y:S05]  /*11870*/  @!P1 BRA `(.L_x_147) ;  /* 0xfffffffc00f09947 */ /* 0x002fea000383ffff */
[----:B------:R-:W-:Y:S05]  /*11880*/  BRA `(.L_x_281) ;  /* 0xffffff0000487947 */ /* 0x000fea000383ffff */
.L_x_151:
[----:B0-----:R0:W2:Y:S02]  /*11890*/  SYNCS.PHASECHK.TRANS64.TRYWAIT P1, [R5+URZ+0x2e830], R4 ;  /* 0x02e83004050075a7 */ /* 0x0010a4000802017f */
[----:B--2---:R-:W-:Y:S05]  /*118a0*/  @!P1 NANOSLEEP.SYNCS 0x989680 ;  /* 0x009896800000995d */ /* 0x004fea0003900000 */
[----:B------:R-:W2:Y:S02]  /*118b0*/  @!P1 SYNCS.PHASECHK.TRANS64 P1, [R5+URZ+0x2e830], R4 ;  /* 0x02e83004050095a7 */ /* 0x000ea4000802007f */
[----:B--2---:R-:W-:Y:S05]  /*118c0*/  @!P1 BRA `(.L_x_151) ;  /* 0xfffffffc00f09947 */ /* 0x004fea000383ffff */
[----:B------:R-:W-:Y:S05]  /*118d0*/  BRA `(.L_x_150) ;  /* 0xffffff0000787947 */ /* 0x000fea000383ffff */
.L_x_156:
[----:B-1----:R-:W-:-:S04]  /*118e0*/  IMAD.U32 R7, RZ, RZ, UR6 ;  /* 0x00000006ff077e24 */ /* 0x002fc8000f8e00ff */
[----:B------:R1:W2:Y:S03]  /*118f0*/  SYNCS.PHASECHK.TRANS64.TRYWAIT P1, [R7+URZ+0x2e830], R0 ;  /* 0x02e83000070075a7 */ /* 0x0002a6000802017f */
[----:B--2---:R-:W-:Y:S05]  /*11900*/  @!P1 NANOSLEEP.SYNCS 0x989680 ;  /* 0x009896800000995d */ /* 0x004fea0003900000 */
[----:B------:R-:W2:Y:S02]  /*11910*/  @!P1 SYNCS.PHASECHK.TRANS64 P1, [R7+URZ+0x2e830], R0 ;  /* 0x02e83000070095a7 */ /* 0x000ea4000802007f */
[----:B--2---:R-:W-:Y:S05]  /*11920*/  @!P1 BRA `(.L_x_156) ;  /* 0xfffffffc00ec9947 */ /* 0x004fea000383ffff */
[----:B------:R-:W-:Y:S05]  /*11930*/  BRA `(.L_x_153) ;  /* 0xffffff4000087947 */ /* 0x000fea000383ffff */
.L_x_160:
[----:B-1----:R-:W-:-:S04]  /*11940*/  IMAD.U32 R7, RZ, RZ, UR6 ;  /* 0x00000006ff077e24 */ /* 0x002fc8000f8e00ff */
[----:B------:R1:W2:Y:S03]  /*11950*/  SYNCS.PHASECHK.TRANS64.TRYWAIT P1, [R7+URZ+0x2e850], R0 ;  /* 0x02e85000070075a7 */ /* 0x0002a6000802017f */
[----:B--2---:R-:W-:Y:S05]  /*11960*/  @!P1 NANOSLEEP.SYNCS 0x989680 ;  /* 0x009896800000995d */ /* 0x004fea0003900000 */
[----:B------:R-:W2:Y:S02]  /*11970*/  @!P1 SYNCS.PHASECHK.TRANS64 P1, [R7+URZ+0x2e850], R0 ;  /* 0x02e85000070095a7 */ /* 0x000ea4000802007f */
[----:B--2---:R-:W-:Y:S05]  /*11980*/  @!P1 BRA `(.L_x_160) ;  /* 0xfffffffc00ec9947 */ /* 0x004fea000383ffff */
[----:B------:R-:W-:Y:S05]  /*11990*/  BRA `(.L_x_157) ;  /* 0xffffff4c00087947 */ /* 0x000fea000383ffff */
.L_x_166:
[----:B-1----:R1:W2:Y:S02]  /*119a0*/  SYNCS.PHASECHK.TRANS64.TRYWAIT P1, [R20+URZ+0x2e850], R3 ;  /* 0x02e85003140075a7 */ /* 0x0022a4000802017f */
[----:B--2---:R-:W-:Y:S05]  /*119b0*/  @!P1 NANOSLEEP.SYNCS 0x989680 ;  /* 0x009896800000995d */ /* 0x004fea0003900000 */
[----:B------:R-:W2:Y:S02]  /*119c0*/  @!P1 SYNCS.PHASECHK.TRANS64 P1, [R20+URZ+0x2e850], R3 ;  /* 0x02e85003140095a7 */ /* 0x000ea4000802007f */
[----:B--2---:R-:W-:Y:S05]  /*119d0*/  @!P1 BRA `(.L_x_166) ;  /* 0xfffffffc00f09947 */ /* 0x004fea000383ffff */
[----:B------:R-:W-:Y:S05]  /*119e0*/  BRA `(.L_x_165) ;  /* 0xffffff7400787947 */ /* 0x000fea000383ffff */
.L_x_212:
[----:B------:R-:W-:Y:S02]  /*119f0*/  IMAD.MOV.U32 R13, RZ, RZ, R0 ;  /* 0x000000ffff0d7224 */ /* 0x000fe400078e0000 */
[----:B------:R-:W-:Y:S02]  /*11a00*/  IMAD.MOV.U32 R12, RZ, RZ, RZ ;  /* 0x000000ffff0c7224 */ /* 0x000fe400078e00ff */
[----:B------:R-:W-:Y:S02]  /*11a10*/  IMAD.MOV.U32 R11, RZ, RZ, 0x1f ;  /* 0x0000001fff0b7424 */ /* 0x000fe400078e00ff */
[----:B------:R-:W-:-:S07]  /*11a20*/  IMAD.MOV.U32 R15, RZ, RZ, -0x1 ;  /* 0xffffffffff0f7424 */ /* 0x000fce00078e00ff */
[----:B--2---:R-:W-:Y:S05]  /*11a30*/  WARPSYNC.COLLECTIVE R15, `(.L_x_282) ;  /* 0x000000000f087348 */ /* 0x004fea0003c00000 */
[----:B------:R0:W1:Y:S02]  /*11a40*/  SHFL.IDX P6, R14, R13, R12, R11 ;  /* 0x0000000c0d0e7389 */ /* 0x00006400000c000b */
[----:B012---:R-:W-:Y:S01]  /*11a50*/  ENDCOLLECTIVE ;  /* 0x000000000000791b */ /* 0x007fe20003800000 */
.L_x_282:
[----:B------:R-:W-:Y:S05]  /*11a60*/  BRA `(.L_x_283) ;  /* 0xffffffc400007947 */ /* 0x000fea000383ffff */
.L_x_214:
[----:B------:R-:W-:Y:S01]  /*11a70*/  BSSY B0, `(.L_x_284) ;  /* 0x0000006000007945 */ /* 0x000fe20003800000 */
[----:B------:R-:W-:-:S07]  /*11a80*/  IMAD.MOV.U32 R15, RZ, RZ, -0x1 ;  /* 0xffffffffff0f7424 */ /* 0x000fce00078e00ff */
[----:B--2---:R-:W-:Y:S05]  /*11a90*/  WARPSYNC.COLLECTIVE R15, `(.L_x_285) ;  /* 0x000000000f0c7348 */ /* 0x004fea0003c00000 */
[----:B------:R-:W-:Y:S02]  /*11aa0*/  ELECT P6, UR62, PT ;  /* 0x00000000003e782f */ /* 0x000fe400038c0000 */
[----:B------:R-:W-:Y:S01]  /*11ab0*/  MOV R14, UR62 ;  /* 0x0000003e000e7c02 */ /* 0x000fe20008000f00 */
[----:B--2---:R-:W-:Y:S10]  /*11ac0*/  ENDCOLLECTIVE ;  /* 0x000000000000791b */ /* 0x004ff40003800000 */
.L_x_285:
[----:B------:R-:W-:Y:S05]  /*11ad0*/  BSYNC B0 ;  /* 0x0000000000007941 */ /* 0x000fea0003800000 */
.L_x_284:
[----:B------:R-:W-:Y:S05]  /*11ae0*/  BRA `(.L_x_286) ;  /* 0xffffffc400107947 */ /* 0x000fea000383ffff */
.L_x_216:
[----:B0-----:R0:W1:Y:S02]  /*11af0*/  SYNCS.PHASECHK.TRANS64.TRYWAIT P0, [R3+URZ+0x2e880], R2 ;  /* 0x02e88002030075a7 */ /* 0x001064000800017f */
[----:B-1----:R-:W-:Y:S05]  /*11b00*/  @!P0 NANOSLEEP.SYNCS 0x989680 ;  /* 0x009896800000895d */ /* 0x002fea0003900000 */
[----:B------:R-:W1:Y:S02]  /*11b10*/  @!P0 SYNCS.PHASECHK.TRANS64 P0, [R3+URZ+0x2e880], R2 ;  /* 0x02e88002030085a7 */ /* 0x000e64000800007f */
[----:B-1----:R-:W-:Y:S05]  /*11b20*/  @!P0 BRA `(.L_x_216) ;  /* 0xfffffffc00f08947 */ /* 0x002fea000383ffff */
[----:B------:R-:W-:Y:S05]  /*11b30*/  BRA `(.L_x_287) ;  /* 0xffffffc400747947 */ /* 0x000fea000383ffff */
.L_x_218:
[----:B-1----:R1:W3:Y:S02]  /*11b40*/  SYNCS.PHASECHK.TRANS64.TRYWAIT P0, [R3+URZ+0x2e840], R2 ;  /* 0x02e84002030075a7 */ /* 0x0022e4000800017f */
[----:B---3--:R-:W-:Y:S05]  /*11b50*/  @!P0 NANOSLEEP.SYNCS 0x989680 ;  /* 0x009896800000895d */ /* 0x008fea0003900000 */
[----:B------:R-:W3:Y:S02]  /*11b60*/  @!P0 SYNCS.PHASECHK.TRANS64 P0, [R3+URZ+0x2e840], R2 ;  /* 0x02e84002030085a7 */ /* 0x000ee4000800007f */
[----:B---3--:R-:W-:Y:S05]  /*11b70*/  @!P0 BRA `(.L_x_218) ;  /* 0xfffffffc00f08947 */ /* 0x008fea000383ffff */
[----:B------:R-:W-:Y:S05]  /*11b80*/  BRA `(.L_x_288) ;  /* 0xffffffc400c87947 */ /* 0x000fea000383ffff */
.L_x_222:
[----:B------:R-:W-:Y:S02]  /*11b90*/  IMAD.MOV.U32 R13, RZ, RZ, R3 ;  /* 0x000000ffff0d7224 */ /* 0x000fe400078e0003 */
[----:B------:R-:W-:Y:S02]  /*11ba0*/  IMAD.MOV.U32 R12, RZ, RZ, RZ ;  /* 0x000000ffff0c7224 */ /* 0x000fe400078e00ff */
[----:B------:R-:W-:Y:S02]  /*11bb0*/  IMAD.MOV.U32 R11, RZ, RZ, 0x181f ;  /* 0x0000181fff0b7424 */ /* 0x000fe400078e00ff */
[----:B------:R-:W-:Y:S02]  /*11bc0*/  IMAD.MOV.U32 R15, RZ, RZ, -0x1 ;  /* 0xffffffffff0f7424 */ /* 0x000fe400078e00ff */
[----:B------:R-:W-:Y:S02]  /*11bd0*/  IMAD R17, R17, R6, RZ ;  /* 0x0000000611117224 */ /* 0x000fe400078e02ff */
[----:B------:R-:W-:-:S07]  /*11be0*/  IMAD.IADD R0, R9, 0x1, R0 ;  /* 0x0000000109007824 */ /* 0x000fce00078e0200 */
[----:B-----5:R-:W-:Y:S05]  /*11bf0*/  WARPSYNC.COLLECTIVE R15, `(.L_x_289) ;  /* 0x000000000f087348 */ /* 0x020fea0003c00000 */
[----:B------:R0:W1:Y:S02]  /*11c00*/  SHFL.IDX P6, R14, R13, R12, R11 ;  /* 0x0000000c0d0e7389 */ /* 0x00006400000c000b */
[----:B01---5:R-:W-:Y:S01]  /*11c10*/  ENDCOLLECTIVE ;  /* 0x000000000000791b */ /* 0x023fe20003800000 */
.L_x_289:
[C---:B------:R-:W-:Y:S01]  /*11c20*/  VIADD R6, R0.reuse, 0x60 ;  /* 0x0000006000067836 */ /* 0x040fe20000000000 */
[----:B------:R-:W-:Y:S01]  /*11c30*/  ISETP.GE.AND P1, PT, R0, R17, PT ;  /* 0x000000110000720c */ /* 0x000fe20003f26270 */
[----:B------:R-:W-:Y:S02]  /*11c40*/  IMAD.MOV.U32 R13, RZ, RZ, R2 ;  /* 0x000000ffff0d7224 */ /* 0x000fe400078e0002 */
[----:B------:R-:W-:-:S10]  /*11c50*/  IMAD.MOV.U32 R4, RZ, RZ, R14 ;  /* 0x000000ffff047224 */ /* 0x000fd400078e000e */
[----:B------:R-:W-:Y:S05]  /*11c60*/  WARPSYNC.COLLECTIVE R15, `(.L_x_290) ;  /* 0x000000000f087348 */ /* 0x000fea0003c00000 */
[----:B------:R0:W1:Y:S02]  /*11c70*/  SHFL.IDX P6, R14, R13, R12, R11 ;  /* 0x0000000c0d0e7389 */ /* 0x00006400000c000b */
[----:B01----:R-:W-:Y:S01]  /*11c80*/  ENDCOLLECTIVE ;  /* 0x000000000000791b */ /* 0x003fe20003800000 */
.L_x_290:
[----:B------:R-:W-:Y:S02]  /*11c90*/  IMAD.MOV.U32 R13, RZ, RZ, R3 ;  /* 0x000000ffff0d7224 */ /* 0x000fe400078e0003 */
[----:B------:R-:W-:Y:S02]  /*11ca0*/  IMAD.MOV.U32 R12, RZ, RZ, 0x1 ;  /* 0x00000001ff0c7424 */ /* 0x000fe400078e00ff */
[----:B------:R-:W-:-:S07]  /*11cb0*/  IMAD.MOV.U32 R5, RZ, RZ, R14 ;  /* 0x000000ffff057224 */ /* 0x000fce00078e000e */
[----:B------:R-:W-:Y:S05]  /*11cc0*/  WARPSYNC.COLLECTIVE R15, `(.L_x_291) ;  /* 0x000000000f087348 */ /* 0x000fea0003c00000 */
[----:B------:R0:W1:Y:S02]  /*11cd0*/  SHFL.IDX P6, R14, R13, R12, R11 ;  /* 0x0000000c0d0e7389 */ /* 0x00006400000c000b */
[----:B01----:R-:W-:Y:S01]  /*11ce0*/  ENDCOLLECTIVE ;  /* 0x000000000000791b */ /* 0x003fe20003800000 */
.L_x_291:
        /* <DEDUP_REMOVED lines=9> */
[----:B------:R0:W-:Y:S02]  /*11d80*/  @!P1 LDGSTS.E.BYPASS.LTC128B.128 [R7+0x1c400], desc[UR48][R4.64], !P0 ;  /* 0x1c40000004079fae */ /* 0x0001e4000c101d70 */
[----:B0-----:R-:W-:-:S05]  /*11d90*/  VIADD R4, R0, 0x10 ;  /* 0x0000001000047836 */ /* 0x001fca0000000000 */
[----:B------:R-:W-:Y:S01]  /*11da0*/  ISETP.GE.AND P1, PT, R4, R17, PT ;  /* 0x000000110400720c */ /* 0x000fe20003f26270 */
[----:B------:R-:W-:-:S12]  /*11db0*/  IMAD.MOV.U32 R4, RZ, RZ, R14 ;  /* 0x000000ffff047224 */ /* 0x000fd800078e000e */
[----:B------:R-:W-:Y:S05]  /*11dc0*/  WARPSYNC.COLLECTIVE R15, `(.L_x_292) ;  /* 0x000000000f087348 */ /* 0x000fea0003c00000 */
[----:B------:R0:W1:Y:S02]  /*11dd0*/  SHFL.IDX P6, R14, R13, R12, R11 ;  /* 0x0000000c0d0e7389 */ /* 0x00006400000c000b */
[----:B01----:R-:W-:Y:S01]  /*11de0*/  ENDCOLLECTIVE ;  /* 0x000000000000791b */ /* 0x003fe20003800000 */
.L_x_292:
[----:B------:R-:W-:Y:S02]  /*11df0*/  IMAD.MOV.U32 R13, RZ, RZ, R3 ;  /* 0x000000ffff0d7224 */ /* 0x000fe400078e0003 */
[----:B------:R-:W-:Y:S02]  /*11e00*/  IMAD.MOV.U32 R12, RZ, RZ, 0x2 ;  /* 0x00000002ff0c7424 */ /* 0x000fe400078e00ff */
[----:B------:R-:W-:-:S07]  /*11e10*/  IMAD.MOV.U32 R5, RZ, RZ, R14 ;  /* 0x000000ffff057224 */ /* 0x000fce00078e000e */
[----:B------:R-:W-:Y:S05]  /*11e20*/  WARPSYNC.COLLECTIVE R15, `(.L_x_293) ;  /* 0x000000000f087348 */ /* 0x000fea0003c00000 */
[----:B------:R0:W1:Y:S02]  /*11e30*/  SHFL.IDX P6, R14, R13, R12, R11 ;  /* 0x0000000c0d0e7389 */ /* 0x00006400000c000b */
[----:B01----:R-:W-:Y:S01]  /*11e40*/  ENDCOLLECTIVE ;  /* 0x000000000000791b */ /* 0x003fe20003800000 */
.L_x_293:
        /* <DEDUP_REMOVED lines=16> */
.L_x_294:
[----:B------:R-:W-:Y:S02]  /*11f50*/  IMAD.MOV.U32 R13, RZ, RZ, R3 ;  /* 0x000000ffff0d7224 */ /* 0x000fe400078e0003 */
[----:B------:R-:W-:Y:S02]  /*11f60*/  IMAD.MOV.U32 R12, RZ, RZ, 0x3 ;  /* 0x00000003ff0c7424 */ /* 0x000fe400078e00ff */
[----:B------:R-:W-:-:S07]  /*11f70*/  IMAD.MOV.U32 R5, RZ, RZ, R14 ;  /* 0x000000ffff057224 */ /* 0x000fce00078e000e */
[----:B------:R-:W-:Y:S05]  /*11f80*/  WARPSYNC.COLLECTIVE R15, `(.L_x_295) ;  /* 0x000000000f087348 */ /* 0x000fea0003c00000 */
[----:B------:R0:W1:Y:S02]  /*11f90*/  SHFL.IDX P6, R14, R13, R12, R11 ;  /* 0x0000000c0d0e7389 */ /* 0x00006400000c000b */
[----:B01----:R-:W-:Y:S01]  /*11fa0*/  ENDCOLLECTIVE ;  /* 0x000000000000791b */ /* 0x003fe20003800000 */
.L_x_295:
        /* <DEDUP_REMOVED lines=16> */
.L_x_296:
[----:B------:R-:W-:Y:S02]  /*120b0*/  IMAD.MOV.U32 R13, RZ, RZ, R3 ;  /* 0x000000ffff0d7224 */ /* 0x000fe400078e0003 */
[----:B------:R-:W-:Y:S02]  /*120c0*/  IMAD.MOV.U32 R12, RZ, RZ, 0x4 ;  /* 0x00000004ff0c7424 */ /* 0x000fe400078e00ff */
[----:B------:R-:W-:-:S07]  /*120d0*/  IMAD.MOV.U32 R5, RZ, RZ, R14 ;  /* 0x000000ffff057224 */ /* 0x000fce00078e000e */
[----:B------:R-:W-:Y:S05]  /*120e0*/  WARPSYNC.COLLECTIVE R15, `(.L_x_297) ;  /* 0x000000000f087348 */ /* 0x000fea0003c00000 */
[----:B------:R0:W1:Y:S02]  /*120f0*/  SHFL.IDX P6, R14, R13, R12, R11 ;  /* 0x0000000c0d0e7389 */ /* 0x00006400000c000b */
[----:B01----:R-:W-:Y:S01]  /*12100*/  ENDCOLLECTIVE ;  /* 0x000000000000791b */ /* 0x003fe20003800000 */
.L_x_297:
        /* <DEDUP_REMOVED lines=16> */
.L_x_298:
[----:B------:R-:W-:Y:S02]  /*12210*/  IMAD.MOV.U32 R13, RZ, RZ, R3 ;  /* 0x000000ffff0d7224 */ /* 0x000fe400078e0003 */
[----:B------:R-:W-:Y:S02]  /*12220*/  IMAD.MOV.U32 R12, RZ, RZ, 0x5 ;  /* 0x00000005ff0c7424 */ /* 0x000fe400078e00ff */
[----:B------:R-:W-:-:S07]  /*12230*/  IMAD.MOV.U32 R5, RZ, RZ, R14 ;  /* 0x000000ffff057224 */ /* 0x000fce00078e000e */
[----:B------:R-:W-:Y:S05]  /*12240*/  WARPSYNC.COLLECTIVE R15, `(.L_x_299) ;  /* 0x000000000f087348 */ /* 0x000fea0003c00000 */
[----:B------:R0:W1:Y:S02]  /*12250*/  SHFL.IDX P6, R14, R13, R12, R11 ;  /* 0x0000000c0d0e7389 */ /* 0x00006400000c000b */
[----:B01----:R-:W-:Y:S01]  /*12260*/  ENDCOLLECTIVE ;  /* 0x000000000000791b */ /* 0x003fe20003800000 */
.L_x_299:
        /* <DEDUP_REMOVED lines=16> */
.L_x_300:
[----:B------:R-:W-:Y:S02]  /*12370*/  IMAD.MOV.U32 R13, RZ, RZ, R3 ;  /* 0x000000ffff0d7224 */ /* 0x000fe400078e0003 */
[----:B------:R-:W-:Y:S02]  /*12380*/  IMAD.MOV.U32 R12, RZ, RZ, 0x6 ;  /* 0x00000006ff0c7424 */ /* 0x000fe400078e00ff */
[----:B------:R-:W-:-:S07]  /*12390*/  IMAD.MOV.U32 R5, RZ, RZ, R14 ;  /* 0x000000ffff057224 */ /* 0x000fce00078e000e */
[----:B------:R-:W-:Y:S05]  /*123a0*/  WARPSYNC.COLLECTIVE R15, `(.L_x_301) ;  /* 0x000000000f087348 */ /* 0x000fea0003c00000 */
[----:B------:R0:W1:Y:S02]  /*123b0*/  SHFL.IDX P6, R14, R13, R12, R11 ;  /* 0x0000000c0d0e7389 */ /* 0x00006400000c000b */
[----:B01----:R-:W-:Y:S01]  /*123c0*/  ENDCOLLECTIVE ;  /* 0x000000000000791b */ /* 0x003fe20003800000 */
.L_x_301:
        /* <DEDUP_REMOVED lines=15> */
.L_x_302:
[----:B------:R-:W-:Y:S02]  /*124c0*/  IMAD.MOV.U32 R13, RZ, RZ, R3 ;  /* 0x000000ffff0d7224 */ /* 0x000fe400078e0003 */
[----:B------:R-:W-:Y:S02]  /*124d0*/  IMAD.MOV.U32 R12, RZ, RZ, 0x7 ;  /* 0x00000007ff0c7424 */ /* 0x000fe400078e00ff */
[----:B------:R-:W-:-:S07]  /*124e0*/  IMAD.MOV.U32 R5, RZ, RZ, R14 ;  /* 0x000000ffff057224 */ /* 0x000fce00078e000e */
[----:B------:R-:W-:Y:S05]  /*124f0*/  WARPSYNC.COLLECTIVE R15, `(.L_x_303) ;  /* 0x000000000f087348 */ /* 0x000fea0003c00000 */
[----:B------:R0:W1:Y:S02]  /*12500*/  SHFL.IDX P6, R14, R13, R12, R11 ;  /* 0x0000000c0d0e7389 */ /* 0x00006400000c000b */
[----:B01----:R-:W-:Y:S01]  /*12510*/  ENDCOLLECTIVE ;  /* 0x000000000000791b */ /* 0x003fe20003800000 */
.L_x_303:
        /* <DEDUP_REMOVED lines=10> */
.L_x_304:
[----:B------:R-:W-:Y:S01]  /*125c0*/  @!PT LDS RZ, [RZ] ;  /* 0x00000000fffff984 */ /* 0x000fe20000000800 */
[----:B------:R-:W-:Y:S01]  /*125d0*/  @!PT LDS RZ, [RZ] ;  /* 0x00000000fffff984 */ /* 0x000fe20000000800 */
[----:B------:R-:W-:Y:S01]  /*125e0*/  @!PT LDS RZ, [RZ] ;  /* 0x00000000fffff984 */ /* 0x000fe20000000800 */
[----:B------:R0:W-:Y:S01]  /*125f0*/  @!P1 LDGSTS.E.BYPASS.LTC128B.128 [R7+0x1f400], desc[UR48][R4.64], !P0 ;  /* 0x1f40000004079fae */ /* 0x0001e2000c101d70 */
[----:B------:R-:W-:Y:S01]  /*12600*/  IMAD.MOV.U32 R2, RZ, RZ, R14 ;  /* 0x000000ffff027224 */ /* 0x000fe200078e000e */
[----:B------:R-:W-:Y:S06]  /*12610*/  BRA `(.L_x_305) ;  /* 0xffffffc8001c7947 */ /* 0x000fec000383ffff */
.L_x_225:
[----:B--2---:R2:W3:Y:S02]  /*12620*/  SYNCS.PHASECHK.TRANS64.TRYWAIT P0, [R18+URZ+0x2e820], R3 ;  /* 0x02e82003120075a7 */ /* 0x0044e4000800017f */
[----:B---3--:R-:W-:Y:S05]  /*12630*/  @!P0 NANOSLEEP.SYNCS 0x989680 ;  /* 0x009896800000895d */ /* 0x008fea0003900000 */
[----:B------:R-:W3:Y:S02]  /*12640*/  @!P0 SYNCS.PHASECHK.TRANS64 P0, [R18+URZ+0x2e820], R3 ;  /* 0x02e82003120085a7 */ /* 0x000ee4000800007f */
[----:B---3--:R-:W-:Y:S05]  /*12650*/  @!P0 BRA `(.L_x_225) ;  /* 0xfffffffc00f08947 */ /* 0x008fea000383ffff */
[----:B------:R-:W-:Y:S05]  /*12660*/  BRA `(.L_x_306) ;  /* 0xffffffc800787947 */ /* 0x000fea000383ffff */
.L_x_231:
[----:B0-----:R0:W1:Y:S02]  /*12670*/  SYNCS.PHASECHK.TRANS64.TRYWAIT P0, [R3+URZ+0x2e880], R2 ;  /* 0x02e88002030075a7 */ /* 0x001064000800017f */
[----:B-1----:R-:W-:Y:S05]  /*12680*/  @!P0 NANOSLEEP.SYNCS 0x989680 ;  /* 0x009896800000895d */ /* 0x002fea0003900000 */
[----:B------:R-:W1:Y:S02]  /*12690*/  @!P0 SYNCS.PHASECHK.TRANS64 P0, [R3+URZ+0x2e880], R2 ;  /* 0x02e88002030085a7 */ /* 0x000e64000800007f */
[----:B-1----:R-:W-:Y:S05]  /*126a0*/  @!P0 BRA `(.L_x_231) ;  /* 0xfffffffc00f08947 */ /* 0x002fea000383ffff */
[----:B------:R-:W-:Y:S05]  /*126b0*/  BRA `(.L_x_307) ;  /* 0xffffffcc00347947 */ /* 0x000fea000383ffff */
.L_x_236:
[----:B-1----:R1:W2:Y:S02]  /*126c0*/  SYNCS.PHASECHK.TRANS64.TRYWAIT P0, [R3+URZ+0x2e840], R2 ;  /* 0x02e84002030075a7 */ /* 0x0022a4000800017f */
[----:B--2---:R-:W-:Y:S05]  /*126d0*/  @!P0 NANOSLEEP.SYNCS 0x989680 ;  /* 0x009896800000895d */ /* 0x004fea0003900000 */
[----:B------:R-:W2:Y:S02]  /*126e0*/  @!P0 SYNCS.PHASECHK.TRANS64 P0, [R3+URZ+0x2e840], R2 ;  /* 0x02e84002030085a7 */ /* 0x000ea4000800007f */
[----:B--2---:R-:W-:Y:S05]  /*126f0*/  @!P0 BRA `(.L_x_236) ;  /* 0xfffffffc00f08947 */ /* 0x004fea000383ffff */
[----:B------:R-:W-:Y:S05]  /*12700*/  BRA `(.L_x_308) ;  /* 0xffffffcc00b47947 */ /* 0x000fea000383ffff */
.L_x_242:
[----:B----4-:R4:W0:Y:S02]  /*12710*/  SYNCS.PHASECHK.TRANS64.TRYWAIT P0, [R19+URZ+0x2e870], R2 ;  /* 0x02e87002130075a7 */ /* 0x010824000800017f */
[----:B0-----:R-:W-:Y:S05]  /*12720*/  @!P0 NANOSLEEP.SYNCS 0x989680 ;  /* 0x009896800000895d */ /* 0x001fea0003900000 */
[----:B------:R-:W0:Y:S02]  /*12730*/  @!P0 SYNCS.PHASECHK.TRANS64 P0, [R19+URZ+0x2e870], R2 ;  /* 0x02e87002130085a7 */ /* 0x000e24000800007f */
[----:B0-----:R-:W-:Y:S05]  /*12740*/  @!P0 BRA `(.L_x_242) ;  /* 0xfffffffc00f08947 */ /* 0x001fea000383ffff */
[----:B------:R-:W-:Y:S05]  /*12750*/  BRA `(.L_x_309) ;  /* 0xffffffd000507947 */ /* 0x000fea000383ffff */
.L_x_244:
[----:B----4-:R4:W0:Y:S02]  /*12760*/  SYNCS.PHASECHK.TRANS64.TRYWAIT P0, [R19+URZ+0x2e860], R2 ;  /* 0x02e86002130075a7 */ /* 0x010824000800017f */
[----:B0-----:R-:W-:Y:S05]  /*12770*/  @!P0 NANOSLEEP.SYNCS 0x989680 ;  /* 0x009896800000895d */ /* 0x001fea0003900000 */
[----:B------:R-:W0:Y:S02]  /*12780*/  @!P0 SYNCS.PHASECHK.TRANS64 P0, [R19+URZ+0x2e860], R2 ;  /* 0x02e86002130085a7 */ /* 0x000e24000800007f */
[----:B0-----:R-:W-:Y:S05]  /*12790*/  @!P0 BRA `(.L_x_244) ;  /* 0xfffffffc00f08947 */ /* 0x001fea000383ffff */
[----:B------:R-:W-:Y:S05]  /*127a0*/  BRA `(.L_x_310) ;  /* 0xffffffd000587947 */ /* 0x000fea000383ffff */
.L_x_251:
[----:B--2---:R2:W4:Y:S02]  /*127b0*/  SYNCS.PHASECHK.TRANS64.TRYWAIT P1, [R16+URZ+0x2e870], R3 ;  /* 0x02e87003100075a7 */ /* 0x004524000802017f */
[----:B----4-:R-:W-:Y:S05]  /*127c0*/  @!P1 NANOSLEEP.SYNCS 0x989680 ;  /* 0x009896800000995d */ /* 0x010fea0003900000 */
[----:B------:R-:W4:Y:S02]  /*127d0*/  @!P1 SYNCS.PHASECHK.TRANS64 P1, [R16+URZ+0x2e870], R3 ;  /* 0x02e87003100095a7 */ /* 0x000f24000802007f */
[----:B----4-:R-:W-:Y:S05]  /*127e0*/  @!P1 BRA `(.L_x_251) ;  /* 0xfffffffc00f09947 */ /* 0x010fea000383ffff */
[----:B------:R-:W-:Y:S05]  /*127f0*/  BRA `(.L_x_311) ;  /* 0xffffffd8008c7947 */ /* 0x000fea000383ffff */
.L_x_253:
[----:B--2---:R2:W4:Y:S02]  /*12800*/  SYNCS.PHASECHK.TRANS64.TRYWAIT P1, [R16+URZ+0x2e860], R3 ;  /* 0x02e86003100075a7 */ /* 0x004524000802017f */
[----:B----4-:R-:W-:Y:S05]  /*12810*/  @!P1 NANOSLEEP.SYNCS 0x989680 ;  /* 0x009896800000995d */ /* 0x010fea0003900000 */
[----:B------:R-:W4:Y:S02]  /*12820*/  @!P1 SYNCS.PHASECHK.TRANS64 P1, [R16+URZ+0x2e860], R3 ;  /* 0x02e86003100095a7 */ /* 0x000f24000802007f */
[----:B----4-:R-:W-:Y:S05]  /*12830*/  @!P1 BRA `(.L_x_253) ;  /* 0xfffffffc00f09947 */ /* 0x010fea000383ffff */
[----:B------:R-:W-:Y:S05]  /*12840*/  BRA `(.L_x_312) ;  /* 0xffffffd800947947 */ /* 0x000fea000383ffff */
.L_x_266:
[----:B0-----:R0:W1:Y:S02]  /*12850*/  SYNCS.PHASECHK.TRANS64.TRYWAIT P0, [R0+URZ+0x2e820], R3 ;  /* 0x02e82003000075a7 */ /* 0x001064000800017f */
[----:B-1----:R-:W-:Y:S05]  /*12860*/  @!P0 NANOSLEEP.SYNCS 0x989680 ;  /* 0x009896800000895d */ /* 0x002fea0003900000 */
[----:B------:R-:W1:Y:S02]  /*12870*/  @!P0 SYNCS.PHASECHK.TRANS64 P0, [R0+URZ+0x2e820], R3 ;  /* 0x02e82003000085a7 */ /* 0x000e64000800007f */
[----:B-1----:R-:W-:Y:S05]  /*12880*/  @!P0 BRA `(.L_x_266) ;  /* 0xfffffffc00f08947 */ /* 0x002fea000383ffff */
[----:B------:R-:W-:Y:S05]  /*12890*/  BRA `(.L_x_313) ;  /* 0xffffffec00087947 */ /* 0x000fea000383ffff */
.L_x_267:
[----:B------:R-:W1:Y:S01]  /*128a0*/  S2R R2, SR_TID.X ;  /* 0x0000000000027919 */ /* 0x000e620000002100 */
[----:B------:R-:W-:Y:S01]  /*128b0*/  BSSY B0, `(.L_x_314) ;  /* 0x000000a000007945 */ /* 0x000fe20003800000 */
[----:B------:R-:W-:Y:S02]  /*128c0*/  IMAD.MOV.U32 R12, RZ, RZ, RZ ;  /* 0x000000ffff0c7224 */ /* 0x000fe400078e00ff */
[----:B------:R-:W-:Y:S02]  /*128d0*/  IMAD.MOV.U32 R11, RZ, RZ, 0x1f ;  /* 0x0000001fff0b7424 */ /* 0x000fe400078e00ff */
[----:B------:R-:W-:Y:S01]  /*128e0*/  IMAD.MOV.U32 R15, RZ, RZ, -0x1 ;  /* 0xffffffffff0f7424 */ /* 0x000fe200078e00ff */
[----:B-1----:R-:W-:-:S04]  /*128f0*/  SHF.R.U32.HI R2, RZ, 0x5, R2 ;  /* 0x00000005ff027819 */ /* 0x002fc80000011602 */
[----:B------:R-:W-:-:S05]  /*12900*/  LOP3.LUT R2, R2, 0x3, RZ, 0xc0, !PT ;  /* 0x0000000302027812 */ /* 0x000fca00078ec0ff */
[----:B------:R-:W-:-:S07]  /*12910*/  IMAD.MOV.U32 R13, RZ, RZ, R2 ;  /* 0x000000ffff0d7224 */ /* 0x000fce00078e0002 */
[----:B0-----:R-:W-:Y:S05]  /*12920*/  WARPSYNC.COLLECTIVE R15, `(.L_x_315) ;  /* 0x000000000f087348 */ /* 0x001fea0003c00000 */
[----:B------:R1:W2:Y:S02]  /*12930*/  SHFL.IDX P6, R14, R13, R12, R11 ;  /* 0x0000000c0d0e7389 */ /* 0x0002a400000c000b */
[----:B012---:R-:W-:Y:S01]  /*12940*/  ENDCOLLECTIVE ;  /* 0x000000000000791b */ /* 0x007fe20003800000 */
.L_x_315:
[----:B------:R-:W-:Y:S05]  /*12950*/  BSYNC B0 ;  /* 0x0000000000007941 */ /* 0x000fea0003800000 */
.L_x_314:
[----:B------:R-:W-:Y:S05]  /*12960*/  BRA `(.L_x_316) ;  /* 0xffffffe800f07947 */ /* 0x000fea000383ffff */
.L_x_270:
[----:B------:R-:W-:Y:S01]  /*12970*/  BSSY B1, `(.L_x_317) ;  /* 0x0000006000017945 */ /* 0x000fe20003800000 */
[----:B------:R-:W-:-:S07]  /*12980*/  IMAD.MOV.U32 R15, RZ, RZ, -0x1 ;  /* 0xffffffffff0f7424 */ /* 0x000fce00078e00ff */
[----:B01----:R-:W-:Y:S05]  /*12990*/  WARPSYNC.COLLECTIVE R15, `(.L_x_318) ;  /* 0x000000000f0c7348 */ /* 0x003fea0003c00000 */
[----:B------:R-:W-:Y:S02]  /*129a0*/  ELECT P6, UR62, PT ;  /* 0x00000000003e782f */ /* 0x000fe400038c0000 */
[----:B------:R-:W-:Y:S01]  /*129b0*/  MOV R14, UR62 ;  /* 0x0000003e000e7c02 */ /* 0x000fe20008000f00 */
[----:B01----:R-:W-:Y:S10]  /*129c0*/  ENDCOLLECTIVE ;  /* 0x000000000000791b */ /* 0x003ff40003800000 */
.L_x_318:
[----:B------:R-:W-:Y:S05]  /*129d0*/  BSYNC B1 ;  /* 0x0000000000017941 */ /* 0x000fea0003800000 */
.L_x_317:
[----:B------:R-:W-:Y:S05]  /*129e0*/  BRA `(.L_x_319) ;  /* 0xffffffe800e87947 */ /* 0x000fea000383ffff */
.L_x_272:
[----:B0-----:R0:W1:Y:S02]  /*129f0*/  SYNCS.PHASECHK.TRANS64.TRYWAIT P1, [R6+URZ], R5 ;  /* 0x00000005060075a7 */ /* 0x001064000802017f */
[----:B-1----:R-:W-:Y:S05]  /*12a00*/  @!P1 NANOSLEEP.SYNCS 0x989680 ;  /* 0x009896800000995d */ /* 0x002fea0003900000 */
[----:B------:R-:W1:Y:S02]  /*12a10*/  @!P1 SYNCS.PHASECHK.TRANS64 P1, [R6+URZ], R5 ;  /* 0x00000005060095a7 */ /* 0x000e64000802007f */
[----:B-1----:R-:W-:Y:S05]  /*12a20*/  @!P1 BRA `(.L_x_272) ;  /* 0xfffffffc00f09947 */ /* 0x002fea000383ffff */
[----:B------:R-:W-:Y:S05]  /*12a30*/  BRA `(.L_x_320) ;  /* 0xffffffec00247947 */ /* 0x000fea000383ffff */
.L_x_273:
[----:B-1----:R1:W2:Y:S02]  /*12a40*/  SYNCS.PHASECHK.TRANS64.TRYWAIT P1, [R7+URZ], R2 ;  /* 0x00000002070075a7 */ /* 0x0022a4000802017f */
[----:B--2---:R-:W-:Y:S05]  /*12a50*/  @!P1 NANOSLEEP.SYNCS 0x989680 ;  /* 0x009896800000995d */ /* 0x004fea0003900000 */
[----:B------:R-:W2:Y:S02]  /*12a60*/  @!P1 SYNCS.PHASECHK.TRANS64 P1, [R7+URZ], R2 ;  /* 0x00000002070095a7 */ /* 0x000ea4000802007f */
[----:B--2---:R-:W-:Y:S05]  /*12a70*/  @!P1 BRA `(.L_x_273) ;  /* 0xfffffffc00f09947 */ /* 0x004fea000383ffff */
[----:B------:R-:W-:Y:S05]  /*12a80*/  BRA `(.L_x_321) ;  /* 0xffffffec00187947 */ /* 0x000fea000383ffff */
.L_x_275:
[----:B--2---:R2:W3:Y:S02]  /*12a90*/  SYNCS.PHASECHK.TRANS64.TRYWAIT P1, [R4+URZ+0x2e860], R5 ;  /* 0x02e86005040075a7 */ /* 0x0044e4000802017f */
[----:B---3--:R-:W-:Y:S05]  /*12aa0*/  @!P1 NANOSLEEP.SYNCS 0x989680 ;  /* 0x009896800000995d */ /* 0x008fea0003900000 */
[----:B------:R-:W3:Y:S02]  /*12ab0*/  @!P1 SYNCS.PHASECHK.TRANS64 P1, [R4+URZ+0x2e860], R5 ;  /* 0x02e86005040095a7 */ /* 0x000ee4000802007f */
[----:B---3--:R-:W-:Y:S05]  /*12ac0*/  @!P1 BRA `(.L_x_275) ;  /* 0xfffffffc00f09947 */ /* 0x008fea000383ffff */
[----:B------:R-:W-:Y:S05]  /*12ad0*/  BRA `(.L_x_322) ;  /* 0xffffffec001c7947 */ /* 0x000fea000383ffff */
.L_x_277:
[----:B---3--:R3:W4:Y:S02]  /*12ae0*/  SYNCS.PHASECHK.TRANS64.TRYWAIT P1, [R3+URZ+0x2e860], R2 ;  /* 0x02e86002030075a7 */ /* 0x008724000802017f */
[----:B----4-:R-:W-:Y:S05]  /*12af0*/  @!P1 NANOSLEEP.SYNCS 0x989680 ;  /* 0x009896800000995d */ /* 0x010fea0003900000 */
[----:B------:R-:W4:Y:S02]  /*12b00*/  @!P1 SYNCS.PHASECHK.TRANS64 P1, [R3+URZ+0x2e860], R2 ;  /* 0x02e86002030095a7 */ /* 0x000f24000802007f */
[----:B----4-:R-:W-:Y:S05]  /*12b10*/  @!P1 BRA `(.L_x_277) ;  /* 0xfffffffc00f09947 */ /* 0x010fea000383ffff */
[----:B------:R-:W-:Y:S05]  /*12b20*/  BRA `(.L_x_323) ;  /* 0xffffffec001c7947 */ /* 0x000fea000383ffff */
.L_x_279:
[----:B----4-:R4:W0:Y:S02]  /*12b30*/  SYNCS.PHASECHK.TRANS64.TRYWAIT P0, [R4+URZ+0x2e880], R5 ;  /* 0x02e88005040075a7 */ /* 0x010824000800017f */
[----:B0-----:R-:W-:Y:S05]  /*12b40*/  @!P0 NANOSLEEP.SYNCS 0x989680 ;  /* 0x009896800000895d */ /* 0x001fea0003900000 */
[----:B------:R-:W0:Y:S02]  /*12b50*/  @!P0 SYNCS.PHASECHK.TRANS64 P0, [R4+URZ+0x2e880], R5 ;  /* 0x02e88005040085a7 */ /* 0x000e24000800007f */
[----:B0-----:R-:W-:Y:S05]  /*12b60*/  @!P0 BRA `(.L_x_279) ;  /* 0xfffffffc00f08947 */ /* 0x001fea000383ffff */
[----:B------:R-:W-:Y:S05]  /*12b70*/  BRA `(.L_x_280) ;  /* 0xffffffec00187947 */ /* 0x000fea000383ffff */
.L_x_324:
        /* <DEDUP_REMOVED lines=16> */
.L_x_2695:


//--------------------- .text._ZN7cutlass13device_kernelIN5flash11enable_sm90INS1_16FlashAttnFwdSm90INS1_25CollectiveMainloopFwdSm90ILi2EN4cute5tupleIJNS5_1CILi1EEES8_S8_EEENS6_IJNS7_ILi128EEENS7_ILi224EEESA_EEELi128ENS_12float_e4m3_tEfNS_4arch4Sm90ELb0ELb0ELb0ELb1ELb0ELb1ELb0ELb1ELb1ELb1ELb0ELb0EEENS1_21CollectiveEpilogueFwdINS6_IJSA_SA_SB_EEES9_NS_10bfloat16_tESF_Li256ELb1ELb1ELb0ELb1EEENS1_36VarlenDynamicPersistentTileSchedulerILi128ELi224ELi256ELi128ELb0ELb1ELb1ELb0ELb1ELb1EEEEEEEEEvNT_6ParamsE --------------------------
	.section	.text._ZN7cutlass13device_kernelIN5flash11enable_sm90INS1_16FlashAttnFwdSm90INS1_25CollectiveMainloopFwdSm90ILi2EN4cute5tupleIJNS5_1CILi1EEES8_S8_EEENS6_IJNS7_ILi128EEENS7_ILi224EEESA_EEELi128ENS_12float_e4m3_tEfNS_4arch4Sm90ELb0ELb0ELb0ELb1ELb0ELb1ELb0ELb1ELb1ELb1ELb0ELb0EEENS1_21CollectiveEpilogueFwdINS6_IJSA_SA_SB_EEES9_NS_10bfloat16_tESF_Li256ELb1ELb1ELb0ELb1EEENS1_36VarlenDynamicPersistentTileSchedulerILi128ELi224ELi256ELi128ELb0ELb1ELb1ELb0ELb1ELb1EEEEEEEEEvNT_6ParamsE,"ax",@progbits
	.align	128
.text._ZN7cutlass13device_kernelIN5flash11enable_sm90INS1_16FlashAttnFwdSm90INS1_25CollectiveMainloopFwdSm90ILi2EN4cute5tupleIJNS5_1CILi1EEES8_S8_EEENS6_IJNS7_ILi128EEENS7_ILi224EEESA_EEELi128ENS_12float_e4m3_tEfNS_4arch4Sm90ELb0ELb0ELb0ELb1ELb0ELb1ELb0ELb1ELb1ELb1ELb0ELb0EEENS1_21CollectiveEpilogueFwdINS6_IJSA_SA_SB_EEES9_NS_10bfloat16_tESF_Li256ELb1ELb1ELb0ELb1EEENS1_36VarlenDynamicPersistentTileSchedulerILi128ELi224ELi256ELi128ELb0ELb1ELb1ELb0ELb1ELb1EEEEEEEEEvNT_6ParamsE:
        .type           _ZN7cutlass13device_kernelIN5flash11enable_sm90INS1_16FlashAttnFwdSm90INS1_25CollectiveMainloopFwdSm90ILi2EN4cute5tupleIJNS5_1CILi1EEES8_S8_EEENS6_IJNS7_ILi128EEENS7_ILi224EEESA_EEELi128ENS_12float_e4m3_tEfNS_4arch4Sm90ELb0ELb0ELb0ELb1ELb0ELb1ELb0ELb1ELb1ELb1ELb0ELb0EEENS1_21CollectiveEpilogueFwdINS6_IJSA_SA_SB_EEES9_NS_10bfloat16_tESF_Li256ELb1ELb1ELb0ELb1EEENS1_36VarlenDynamicPersistentTileSchedulerILi128ELi224ELi256ELi128ELb0ELb1ELb1ELb0ELb1ELb1EEEEEEEEEvNT_6ParamsE,@function
        .size           _ZN7cutlass13device_kernelIN5flash11enable_sm90INS1_16FlashAttnFwdSm90INS1_25CollectiveMainloopFwdSm90ILi2EN4cute5tupleIJNS5_1CILi1EEES8_S8_EEENS6_IJNS7_ILi128EEENS7_ILi224EEESA_EEELi128ENS_12float_e4m3_tEfNS_4arch4Sm90ELb0ELb0ELb0ELb1ELb0ELb1ELb0ELb1ELb1ELb1ELb0ELb0EEENS1_21CollectiveEpilogueFwdINS6_IJSA_SA_SB_EEES9_NS_10bfloat16_tESF_Li256ELb1ELb1ELb0ELb1EEENS1_36VarlenDynamicPersistentTileSchedulerILi128ELi224ELi256ELi128ELb0ELb1ELb1ELb0ELb1ELb1EEEEEEEEEvNT_6ParamsE,(.L_x_2696 - _ZN7cutlass13device_kernelIN5flash11enable_sm90INS1_16FlashAttnFwdSm90INS1_25CollectiveMainloopFwdSm90ILi2EN4cute5tupleIJNS5_1CILi1EEES8_S8_EEENS6_IJNS7_ILi128EEENS7_ILi224EEESA_EEELi128ENS_12float_e4m3_tEfNS_4arch4Sm90ELb0ELb0ELb0ELb1ELb0ELb1ELb0ELb1ELb1ELb1ELb0ELb0EEENS1_21CollectiveEpilogueFwdINS6_IJSA_SA_SB_EEES9_NS_10bfloat16_tESF_Li256ELb1ELb1ELb0ELb1EEENS1_36VarlenDynamicPersistentTileSchedulerILi128ELi224ELi256ELi128ELb0ELb1ELb1ELb0ELb1ELb1EEEEEEEEEvNT_6ParamsE)
        .other          _ZN7cutlass13device_kernelIN5flash11enable_sm90INS1_16FlashAttnFwdSm90INS1_25CollectiveMainloopFwdSm90ILi2EN4cute5tupleIJNS5_1CILi1EEES8_S8_EEENS6_IJNS7_ILi128EEENS7_ILi224EEESA_EEELi128ENS_12float_e4m3_tEfNS_4arch4Sm90ELb0ELb0ELb0ELb1ELb0ELb1ELb0ELb1ELb1ELb1ELb0ELb0EEENS1_21CollectiveEpilogueFwdINS6_IJSA_SA_SB_EEES9_NS_10bfloat16_tESF_Li256ELb1ELb1ELb0ELb1EEENS1_36VarlenDynamicPersistentTileSchedulerILi128ELi224ELi256ELi128ELb0ELb1ELb1ELb0ELb1ELb1EEEEEEEEEvNT_6ParamsE,@"STO_CUDA_ENTRY STV_DEFAULT"
_ZN7cutlass13device_kernelIN5flash11enable_sm90INS1_16FlashAttnFwdSm90INS1_25CollectiveMainloopFwdSm90ILi2EN4cute5tupleIJNS5_1CILi1EEES8_S8_EEENS6_IJNS7_ILi128EEENS7_ILi224EEESA_EEELi128ENS_12float_e4m3_tEfNS_4arch4Sm90ELb0ELb0ELb0ELb1ELb0ELb1ELb0ELb1ELb1ELb1ELb0ELb0EEENS1_21CollectiveEpilogueFwdINS6_IJSA_SA_SB_EEES9_NS_10bfloat16_tESF_Li256ELb1ELb1ELb0ELb1EEENS1_36VarlenDynamicPersistentTileSchedulerILi128ELi224ELi256ELi128ELb0ELb1ELb1ELb0ELb1ELb1EEEEEEEEEvNT_6ParamsE:
        /* <DEDUP_REMOVED lines=13> */
[----:B------:R-:W-:Y:S02]  /*00d0*/  UIADD3 UR10, UP2, UR4, 0x570, URZ ;  /* 0x00000570040a7890 */ /* 0x000fe4000ff5e03f */
[----:B------:R-:W-:Y:S02]  /*00e0*/  UIADD3 UR4, UP3, UR4, 0x670, URZ ;  /* 0x0000067004047890 */ /* 0x000fe4000ff7e03f */
[----:B------:R-:W-:-:S02]  /*00f0*/  UIADD3.X UR7, URZ, UR5, URZ, UP0, !UPT ;  /* 0x000000053f077290 */ /* 0x000fc400087fe43f */
[----:B------:R-:W-:Y:S02]  /*0100*/  UIADD3.X UR9, URZ, UR5, URZ, UP1, !UPT ;  /* 0x000000053f097290 */ /* 0x000fe40008ffe43f */
[----:B------:R-:W-:Y:S02]  /*0110*/  UIADD3.X UR11, URZ, UR5, URZ, UP2, !UPT ;  /* 0x000000053f0b7290 */ /* 0x000fe400097fe43f */
[----:B------:R-:W-:-:S03]  /*0120*/  UIADD3.X UR5, URZ, UR5, URZ, UP3, !UPT ;  /* 0x000000053f057290 */ /* 0x000fc60009ffe43f */
[----:B------:R0:W-:Y:S02]  /*0130*/  UTMACCTL.PF [UR6] ;  /* 0x00000000060079b9 */ /* 0x0001e40008040000 */
[----:B------:R0:W-:Y:S02]  /*0140*/  UTMACCTL.PF [UR8] ;  /* 0x00000000080079b9 */ /* 0x0001e40008040000 */
[----:B------:R0:W-:Y:S02]  /*0150*/  UTMACCTL.PF [UR10] ;  /* 0x000000000a0079b9 */ /* 0x0001e40008040000 */
[----:B------:R0:W-:Y:S02]  /*0160*/  UTMACCTL.PF [UR4] ;  /* 0x00000000040079b9 */ /* 0x0001e40008040000 */
[----:B0-----:R-:W-:Y:S01]  /*0170*/  NOP ;  /* 0x0000000000007918 */ /* 0x001fe20000000000 */
.L_x_326:
[----:B------:R-:W-:Y:S05]  /*0180*/  BSYNC B0 ;  /* 0x0000000000007941 */ /* 0x000fea0003800000 */
.L_x_325:
        /* <DEDUP_REMOVED lines=41> */
.L_x_327:
        /* <DEDUP_REMOVED lines=22> */
.L_x_328:
        /* <DEDUP_REMOVED lines=18> */
.L_x_329:
        /* <DEDUP_REMOVED lines=22> */
.L_x_330:
        /* <DEDUP_REMOVED lines=22> */
.L_x_331:
[----:B0-----:R-:W-:Y:S01]  /*0960*/  UMOV UR4, 0x1 ;  /* 0x0000000100047882 */ /* 0x001fe20000000000 */
[----:B------:R-:W-:Y:S01]  /*0970*/  PLOP3.LUT P0, PT, PT, PT, UP0, 0x80, 0x0 ;  /* 0x000000000000781c */ /* 0x000fe20003f0f008 */
[----:B------:R-:W-:Y:S01]  /*0980*/  USEL UR4, UR4, 0x2, !UP0 ;  /* 0x0000000204047887 */ /* 0x000fe2000c000000 */
[----:B------:R-:W-:Y:S01]  /*0990*/  NOP ;  /* 0x0000000000007918 */ /* 0x000fe20000000000 */
[----:B------:R-:W-:Y:S01]  /*09a0*/  ULDC.64 UR60, c[0x0][0x208] ;  /* 0x00008200003c7ab9 */ /* 0x000fe20000000a00 */
[----:B------:R-:W-:Y:S03]  /*09b0*/  BSSY B8, `(.L_x_332) ;  /* 0x0002267000087945 */ /* 0x000fe60003800000 */
[----:B------:R-:W-:-:S05]  /*09c0*/  IMAD.U32 R2, RZ, RZ, UR4 ;  /* 0x00000004ff027e24 */ /* 0x000fca000f8e00ff */
[----:B------:R0:W-:Y:S01]  /*09d0*/  STL [R1+0xb8], R2 ;  /* 0x0000b80201007387 */ /* 0x0001e20000100800 */
[----:B-12-4-:R-:W-:Y:S06]  /*09e0*/  BAR.SYNC.DEFER_BLOCKING 0x0 ;  /* 0x0000000000007b1d */ /* 0x016fec0000010000 */
[----:B------:R-:W-:Y:S05]  /*09f0*/  @!P0 BRA `(.L_x_333) ;  /* 0x000001c0003c8947 */ /* 0x000fea0003800000 */
.L_x_334:
[----:B------:R-:W-:-:S08]  /*0a00*/  NOP ;  /* 0x0000000000007918 */ /* 0x000fd00000000000 */
[----:B------:R-:W1:Y:S02]  /*0a10*/  USETMAXREG.TRY_ALLOC.CTAPOOL UP0, 0xf0 ;  /* 0x000000f0000079c8 */ /* 0x000e640008000600 */
[----:B-1----:R-:W-:-:S13]  /*0a20*/  PLOP3.LUT P0, PT, PT, PT, UP0, 0x80, 0x0 ;  /* 0x000000000000781c */ /* 0x002fda0003f0f008 */
[----:B------:R-:W-:Y:S05]  /*0a30*/  @!P0 BRA `(.L_x_334) ;  /* 0xfffffffc00f08947 */ /* 0x000fea000383ffff */
[----:B------:R-:W1:Y:S01]  /*0a40*/  S2R R0, SR_TID.X ;  /* 0x0000000000007919 */ /* 0x000e620000002100 */
[----:B------:R-:W2:Y:S01]  /*0a50*/  S2UR UR5, SR_CgaCtaId ;  /* 0x00000000000579c3 */ /* 0x000ea20000008800 */
[----:B------:R-:W-:-:S07]  /*0a60*/  UMOV UR4, 0x400 ;  /* 0x0000040000047882 */ /* 0x000fce0000000000 */
[----:B------:R-:W-:Y:S06]  /*0a70*/  BAR.ARV 0x8, 0x180 ;  /* 0x0206000000007b1d */ /* 0x000fec0000002000 */
[----:B--2---:R-:W-:-:S06]  /*0a80*/  ULEA UR4, UR5, UR4, 0x18 ;  /* 0x0000000405047291 */ /* 0x004fcc000f8ec03f */
[----:B------:R-:W-:Y:S01]  /*0a90*/  IMAD.U32 R16, RZ, RZ, UR4 ;  /* 0x00000004ff107e24 */ /* 0x000fe2000f8e00ff */
[----:B-1----:R-:W-:Y:S01]  /*0aa0*/  SHF.R.U32.HI R0, RZ, 0x7, R0 ;  /* 0x00000007ff007819 */ /* 0x002fe20000011600 */
[----:B------:R-:W-:-:S03]  /*0ab0*/  ULDC UR4, c[0x0][0xc3c] ;  /* 0x00030f0000047ab9 */ /* 0x000fc60000000800 */
[----:B------:R-:W-:Y:S01]  /*0ac0*/  ISETP.NE.AND P0, PT, R0, 0x1, PT ;  /* 0x000000010000780c */ /* 0x000fe20003f05270 */
[----:B------:R-:W-:-:S05]  /*0ad0*/  IMAD.U32 R0, RZ, RZ, UR5 ;  /* 0x00000005ff007e24 */ /* 0x000fca000f8e00ff */
[----:B------:R-:W-:Y:S07]  /*0ae0*/  STL [R1+0x74], R0 ;  /* 0x0000740001007387 */ /* 0x000fee0000100800 */
[----:B------:R-:W-:Y:S08]  /*0af0*/  @!P0 BAR.ARV 0x9, 0x100 ;  /* 0x0244000000008b1d */ /* 0x000ff00000002000 */
[----:B------:R-:W-:Y:S06]  /*0b00*/  BAR.SYNC.DEFER_BLOCKING 0x5, 0x180 ;  /* 0x0146000000007b1d */ /* 0x000fec0000010000 */
[----:B------:R-:W1:Y:S02]  /*0b10*/  LDS.128 R12, [R16+0x2e8d0] ;  /* 0x02e8d000100c7984 */ /* 0x000e640000000c00 */
[----:B------:R-:W-:Y:S06]  /*0b20*/  BAR.ARV 0x4, 0x180 ;  /* 0x0106000000007b1d */ /* 0x000fec0000002000 */
[----:B-1----:R-:W-:-:S13]  /*0b30*/  ISETP.GE.AND P0, PT, R15, UR4, PT ;  /* 0x000000040f007c0c */ /* 0x002fda000bf06270 */
[----:B------:R-:W-:Y:S05]  /*0b40*/  @P0 BRA `(.L_x_335) ;  /* 0x0000022400340947 */ /* 0x000fea0003800000 */
[----:B0-----:R-:W2:Y:S01]  /*0b50*/  LDL R2, [R1+0xb8] ;  /* 0x0000b80001027983 */ /* 0x001ea20000100800 */
[----:B------:R-:W-:Y:S02]  /*0b60*/  IMAD.MOV.U32 R231, RZ, RZ, RZ ;  /* 0x000000ffffe77224 */ /* 0x000fe400078e00ff */
[----:B------:R-:W-:Y:S01]  /*0b70*/  IMAD.MOV.U32 R236, RZ, RZ, RZ ;  /* 0x000000ffffec7224 */ /* 0x000fe200078e00ff */
[----:B------:R-:W0:Y:S01]  /*0b80*/  S2R R0, SR_TID.X ;  /* 0x0000000000007919 */ /* 0x000e220000002100 */
[----:B------:R-:W-:Y:S02]  /*0b90*/  IMAD.MOV.U32 R234, RZ, RZ, RZ ;  /* 0x000000ffffea7224 */ /* 0x000fe400078e00ff */
[----:B0-----:R-:W-:-:S05]  /*0ba0*/  VIADD R11, R0, 0xffffff80 ;  /* 0xffffff80000b7836 */ /* 0x001fca0000000000 */
[----:B------:R-:W-:-:S04]  /*0bb0*/  SHF.R.S32.HI R0, RZ, 0x1f, R11 ;  /* 0x0000001fff007819 */ /* 0x000fc8000001140b */
[----:B------:R-:W-:-:S04]  /*0bc0*/  LEA.HI R4, R0, R11, RZ, 0x4 ;  /* 0x0000000b00047211 */ /* 0x000fc800078f20ff */
[----:B------:R-:W-:Y:S02]  /*0bd0*/  SHF.R.S32.HI R5, RZ, 0x4, R4 ;  /* 0x00000004ff057819 */ /* 0x000fe40000011404 */
[----:B--2---:R-:W-:Y:S02]  /*0be0*/  R2UR UR4, R2 ;  /* 0x00000000020472ca */ /* 0x004fe400000e0000 */
[----:B------:R-:W-:-:S04]  /*0bf0*/  LEA.HI R2, R0, R11, RZ, 0x7 ;  /* 0x0000000b00027211 */ /* 0x000fc800078f38ff */
[----:B------:R-:W-:Y:S02]  /*0c00*/  LOP3.LUT R3, R2, 0xffffff80, RZ, 0xc0, !PT ;  /* 0xffffff8002037812 */ /* 0x000fe400078ec0ff */
[----:B------:R-:W-:Y:S02]  /*0c10*/  SHF.R.S32.HI R12, RZ, 0x7, R2 ;  /* 0x00000007ff0c7819 */ /* 0x000fe40000011402 */
[----:B------:R-:W-:Y:S02]  /*0c20*/  IADD3 R17, R11, -R3, RZ ;  /* 0x800000030b117210 */ /* 0x000fe40007ffe0ff */
[C---:B------:R-:W-:Y:S01]  /*0c30*/  LEA.HI R3, R4.reuse, R5, RZ, 0x1 ;  /* 0x0000000504037211 */ /* 0x040fe200078f08ff */
[----:B------:R-:W-:Y:S01]  /*0c40*/  ULOP3.LUT UR4, UR4, 0x1, URZ, 0xfc, !UPT ;  /* 0x0000000104047892 */ /* 0x000fe2000f8efc3f */
[----:B------:R-:W-:Y:S02]  /*0c50*/  SHF.R.S32.HI R7, RZ, 0x1f, R17 ;  /* 0x0000001fff077819 */ /* 0x000fe40000011411 */
[----:B------:R-:W-:-:S02]  /*0c60*/  LOP3.LUT R4, R4, 0x3fffff0, RZ, 0xc0, !PT ;  /* 0x03fffff004047812 */ /* 0x000fc400078ec0ff */
[-C--:B------:R-:W-:Y:S02]  /*0c70*/  LEA.HI R8, R7, R17.reuse, RZ, 0x2 ;  /* 0x0000001107087211 */ /* 0x080fe400078f10ff */
[----:B------:R-:W-:Y:S01]  /*0c80*/  LEA.HI R2, R2, R12, RZ, 0x1 ;  /* 0x0000000c02027211 */ /* 0x000fe200078f08ff */
[----:B------:R-:W-:Y:S01]  /*0c90*/  IMAD.IADD R4, R11, 0x1, -R4 ;  /* 0x000000010b047824 */ /* 0x000fe200078e0a04 */
[--C-:B------:R-:W-:Y:S02]  /*0ca0*/  SHF.R.S32.HI R9, RZ, 0x2, R8.reuse ;  /* 0x00000002ff097819 */ /* 0x100fe40000011408 */
[----:B------:R-:W-:Y:S02]  /*0cb0*/  SHF.R.S32.HI R6, RZ, 0x1f, R8 ;  /* 0x0000001fff067819 */ /* 0x000fe40000011408 */
[----:B------:R-:W-:Y:S02]  /*0cc0*/  LEA.HI R7, R7, R17, RZ, 0x5 ;  /* 0x0000001107077211 */ /* 0x000fe400078f28ff */
[----:B------:R-:W-:-:S02]  /*0cd0*/  LEA.HI R10, R6, R9, RZ, 0x3 ;  /* 0x00000009060a7211 */ /* 0x000fc400078f18ff */
[----:B------:R-:W-:Y:S02]  /*0ce0*/  LOP3.LUT R6, R3, 0x1ffffffe, RZ, 0xc0, !PT ;  /* 0x1ffffffe03067812 */ /* 0x000fe400078ec0ff */
[----:B------:R-:W-:Y:S02]  /*0cf0*/  LEA.HI R3, R0, R11, RZ, 0x5 ;  /* 0x0000000b00037211 */ /* 0x000fe400078f28ff */
[----:B------:R-:W-:Y:S01]  /*0d00*/  LOP3.LUT R10, R10, 0xfffffff8, RZ, 0xc0, !PT ;  /* 0xfffffff80a0a7812 */ /* 0x000fe200078ec0ff */
[----:B------:R-:W-:Y:S01]  /*0d10*/  IMAD.IADD R6, R5, 0x1, -R6 ;  /* 0x0000000105067824 */ /* 0x000fe200078e0a06 */
[----:B------:R-:W-:Y:S01]  /*0d20*/  LOP3.LUT R8, R8, 0x7ffffffc, RZ, 0xc0, !PT ;  /* 0x7ffffffc08087812 */ /* 0x000fe200078ec0ff */
[----:B------:R-:W-:Y:S01]  /*0d30*/  IMAD.SHL.U32 R3, R3, 0x20, RZ ;  /* 0x0000002003037824 */ /* 0x000fe200078e00ff */
[----:B------:R-:W-:Y:S01]  /*0d40*/  SHF.R.S32.HI R7, RZ, 0x5, R7 ;  /* 0x00000005ff077819 */ /* 0x000fe20000011407 */
[----:B------:R-:W-:Y:S01]  /*0d50*/  IMAD.IADD R10, R9, 0x1, -R10 ;  /* 0x00000001090a7824 */ /* 0x000fe200078e0a0a */
[----:B------:R-:W-:Y:S01]  /*0d60*/  LOP3.LUT R2, R2, 0x3fffffe, RZ, 0xc0, !PT ;  /* 0x03fffffe02027812 */ /* 0x000fe200078ec0ff */
[----:B------:R-:W-:Y:S01]  /*0d70*/  IMAD.MOV.U32 R5, RZ, RZ, -0x2 ;  /* 0xfffffffeff057424 */ /* 0x000fe200078e00ff */
[----:B------:R-:W-:Y:S01]  /*0d80*/  LOP3.LUT R18, R3, 0xfffffc00, RZ, 0xc0, !PT ;  /* 0xfffffc0003127812 */ /* 0x000fe200078ec0ff */
[----:B------:R-:W-:Y:S01]  /*0d90*/  IMAD.IADD R8, R17, 0x1, -R8 ;  /* 0x0000000111087824 */ /* 0x000fe200078e0a08 */
[----:B------:R-:W-:Y:S01]  /*0da0*/  MOV R17, RZ ;  /* 0x000000ff00117202 */ /* 0x000fe20000000f00 */
[----:B------:R-:W-:Y:S01]  /*0db0*/  IMAD R7, R7, 0x10, R10 ;  /* 0x0000001007077824 */ /* 0x000fe200078e020a */
[----:B------:R-:W-:Y:S01]  /*0dc0*/  LEA R3, R4, R18, 0x6 ;  /* 0x0000001204037211 */ /* 0x000fe200078e30ff */
[----:B------:R-:W-:-:S04]  /*0dd0*/  IMAD.IADD R2, R12, 0x1, -R2 ;  /* 0x000000010c027824 */ /* 0x000fc800078e0a02 */
[----:B------:R-:W-:Y:S02]  /*0de0*/  IMAD R4, R6, 0x8, R3 ;  /* 0x0000000806047824 */ /* 0x000fe400078e0203 */
[----:B------:R-:W-:Y:S02]  /*0df0*/  IMAD R3, R8, R5, 0xe0 ;  /* 0x000000e008037424 */ /* 0x000fe400078e0205 */
[----:B------:R-:W-:Y:S01]  /*0e00*/  IMAD R9, R2, 0x40, R7 ;  /* 0x0000004002097824 */ /* 0x000fe200078e0207 */
[----:B------:R0:W-:Y:S01]  /*0e10*/  STL [R1+0xac], R4 ;  /* 0x0000ac0401007387 */ /* 0x0001e20000100800 */
[----:B------:R-:W-:-:S03]  /*0e20*/  LEA.HI R2, R0, R11, RZ, 0x2 ;  /* 0x0000000b00027211 */ /* 0x000fc600078f10ff */
[----:B------:R1:W-:Y:S01]  /*0e30*/  STL [R1+0xa4], R3 ;  /* 0x0000a40301007387 */ /* 0x0003e20000100800 */
[----:B------:R-:W-:-:S03]  /*0e40*/  SHF.R.S32.HI R228, RZ, 0x2, R2 ;  /* 0x00000002ffe47819 */ /* 0x000fc60000011402 */
[----:B------:R2:W-:Y:S01]  /*0e50*/  STL [R1+0x54], R13 ;  /* 0x0000540d01007387 */ /* 0x0005e20000100800 */
[----:B0-----:R-:W-:Y:S01]  /*0e60*/  LEA.HI R4, R0, R11, RZ, 0x3 ;  /* 0x0000000b00047211 */ /* 0x001fe200078f18ff */
[----:B------:R-:W-:Y:S02]  /*0e70*/  VIADD R12, R228, 0x80 ;  /* 0x00000080e40c7836 */ /* 0x000fe40000000000 */
[----:B------:R-:W-:Y:S01]  /*0e80*/  STL [R1+0x58], R14 ;  /* 0x0000580e01007387 */ /* 0x000fe20000100800 */
[----:B------:R-:W-:Y:S01]  /*0e90*/  LOP3.LUT R0, R2, 0xfffffffc, RZ, 0xc0, !PT ;  /* 0xfffffffc02007812 */ /* 0x000fe200078ec0ff */
[----:B-1----:R-:W-:Y:S01]  /*0ea0*/  IMAD.U32 R3, RZ, RZ, UR4 ;  /* 0x00000004ff037e24 */ /* 0x002fe2000f8e00ff */
[----:B------:R-:W-:Y:S01]  /*0eb0*/  UMOV UR4, URZ ;  /* 0x0000003f00047c82 */ /* 0x000fe20008000000 */
[----:B------:R-:W-:Y:S01]  /*0ec0*/  STL [R1+0x5c], R15 ;  /* 0x00005c0f01007387 */ /* 0x000fe20000100800 */
[----:B------:R-:W-:Y:S01]  /*0ed0*/  SHF.R.S32.HI R6, RZ, 0x1f, R12 ;  /* 0x0000001fff067819 */ /* 0x000fe2000001140c */
[----:B------:R-:W-:-:S02]  /*0ee0*/  IMAD.IADD R0, R11, 0x1, -R0 ;  /* 0x000000010b007824 */ /* 0x000fc400078e0a00 */
[----:B------:R-:W-:Y:S01]  /*0ef0*/  STL [R1+0xa0], R9 ;  /* 0x0000a00901007387 */ /* 0x000fe20000100800 */
[----:B--2---:R-:W-:Y:S01]  /*0f00*/  VIADD R13, R228, 0x40 ;  /* 0x00000040e40d7836 */ /* 0x004fe20000000000 */
[----:B------:R-:W-:Y:S01]  /*0f10*/  LEA.HI R6, R6, R12, RZ, 0x3 ;  /* 0x0000000c06067211 */ /* 0x000fe200078f18ff */
[C---:B------:R-:W-:Y:S01]  /*0f20*/  IMAD.SHL.U32 R18, R0.reuse, 0x10, RZ ;  /* 0x0000001000127824 */ /* 0x040fe200078e00ff */
[----:B------:R0:W-:Y:S01]  /*0f30*/  STL [R1+0x44], R3 ;  /* 0x0000440301007387 */ /* 0x0001e20000100800 */
[----:B------:R-:W-:Y:S02]  /*0f40*/  SHF.L.U32 R22, R0, 0x3, RZ ;  /* 0x0000000300167819 */ /* 0x000fe400000006ff */
[----:B------:R-:W-:Y:S01]  /*0f50*/  IMAD.SHL.U32 R6, R6, 0x80, RZ ;  /* 0x0000008006067824 */ /* 0x000fe200078e00ff */
[----:B------:R-:W-:Y:S02]  /*0f60*/  SHF.R.S32.HI R19, RZ, 0x1f, R18 ;  /* 0x0000001fff137819 */ /* 0x000fe40000011412 */
[----:B------:R-:W-:-:S02]  /*0f70*/  IADD3 R230, R22, 0x20, RZ ;  /* 0x0000002016e67810 */ /* 0x000fc40007ffe0ff */
[----:B------:R-:W-:Y:S02]  /*0f80*/  SHF.R.S32.HI R23, RZ, 0x1f, R22 ;  /* 0x0000001fff177819 */ /* 0x000fe40000011416 */
[----:B0-----:R-:W-:Y:S02]  /*0f90*/  SHF.R.S32.HI R3, RZ, 0x1f, R2 ;  /* 0x0000001fff037819 */ /* 0x001fe40000011402 */
[----:B------:R-:W-:Y:S02]  /*0fa0*/  LOP3.LUT R2, R4, 0xfffffff8, RZ, 0xc0, !PT ;  /* 0xfffffff804027812 */ /* 0x000fe400078ec0ff */
[----:B------:R-:W-:Y:S02]  /*0fb0*/  LEA.HI R3, R3, R228, RZ, 0x3 ;  /* 0x000000e403037211 */ /* 0x000fe400078f18ff */
[----:B------:R-:W-:Y:S01]  /*0fc0*/  IADD3 R10, R11, -R2, RZ ;  /* 0x800000020b0a7210 */ /* 0x000fe20007ffe0ff */
[----:B------:R-:W-:Y:S01]  /*0fd0*/  VIADD R11, R228, 0xc0 ;  /* 0x000000c0e40b7836 */ /* 0x000fe20000000000 */
[----:B------:R-:W-:-:S02]  /*0fe0*/  LEA.HI R2, R0, R0, RZ, 0x1 ;  /* 0x0000000000027211 */ /* 0x000fc400078f08ff */
[----:B------:R-:W-:Y:S01]  /*0ff0*/  LOP3.LUT R3, R3, 0xfffffff8, RZ, 0xc0, !PT ;  /* 0xfffffff803037812 */ /* 0x000fe200078ec0ff */
[----:B------:R-:W-:Y:S01]  /*1000*/  IMAD.SHL.U32 R7, R11, 0x80, RZ ;  /* 0x000000800b077824 */ /* 0x000fe200078e00ff */
[----:B------:R-:W-:Y:S01]  /*1010*/  LOP3.LUT R5, R2, 0x1ffffffe, RZ, 0xc0, !PT ;  /* 0x1ffffffe02057812 */ /* 0x000fe200078ec0ff */
[----:B------:R-:W-:Y:S01]  /*1020*/  IMAD.SHL.U32 R10, R10, 0x8, RZ ;  /* 0x000000080a0a7824 */ /* 0x000fe200078e00ff */
[----:B------:R-:W-:Y:S01]  /*1030*/  SHF.R.S32.HI R2, RZ, 0x1f, R228 ;  /* 0x0000001fff027819 */ /* 0x000fe200000114e4 */
[----:B------:R-:W-:Y:S01]  /*1040*/  IMAD.IADD R229, R228, 0x1, -R3 ;  /* 0x00000001e4e57824 */ /* 0x000fe200078e0a03 */
[----:B------:R-:W-:Y:S01]  /*1050*/  SHF.R.S32.HI R2, RZ, 0x1f, R13 ;  /* 0x0000001fff027819 */ /* 0x000fe2000001140d */
[----:B------:R-:W-:Y:S01]  /*1060*/  IMAD.IADD R5, R0, 0x1, -R5 ;  /* 0x0000000100057824 */ /* 0x000fe200078e0a05 */
[----:B------:R-:W-:Y:S01]  /*1070*/  LOP3.LUT R3, R7, 0x380, RZ, 0xc0, !PT ;  /* 0x0000038007037812 */ /* 0x000fe200078ec0ff */
[----:B------:R-:W-:Y:S01]  /*1080*/  IMAD.SHL.U32 R0, R13, 0x80, RZ ;  /* 0x000000800d007824 */ /* 0x000fe200078e00ff */
[----:B------:R-:W-:Y:S01]  /*1090*/  LEA.HI R2, R2, R13, RZ, 0x3 ;  /* 0x0000000d02027211 */ /* 0x000fe200078f18ff */
[----:B------:R-:W-:Y:S01]  /*10a0*/  STL [R1+0x64], R10 ;  /* 0x0000640a01007387 */ /* 0x000fe20000100800 */
[----:B------:R-:W-:Y:S01]  /*10b0*/  SHF.R.S32.HI R4, RZ, 0x3, R4 ;  /* 0x00000003ff047819 */ /* 0x000fe20000011404 */
[----:B------:R-:W-:Y:S01]  /*10c0*/  IMAD.SHL.U32 R4, R12, 0x80, RZ ;  /* 0x000000800c047824 */ /* 0x000fe200078e00ff */
[----:B------:R-:W-:Y:S01]  /*10d0*/  SHF.R.S32.HI R3, RZ, 0x1f, R10 ;  /* 0x0000001fff037819 */ /* 0x000fe2000001140a */
[----:B------:R-:W-:Y:S01]  /*10e0*/  IMAD.SHL.U32 R2, R2, 0x80, RZ ;  /* 0x0000008002027824 */ /* 0x000fe200078e00ff */
[----:B------:R-:W-:-:S02]  /*10f0*/  LOP3.LUT R0, R0, 0x380, RZ, 0xc0, !PT ;  /* 0x0000038000007812 */ /* 0x000fc400078ec0ff */
[----:B------:R-:W-:Y:S01]  /*1100*/  SHF.R.S32.HI R8, RZ, 0x1f, R11 ;  /* 0x0000001fff087819 */ /* 0x000fe2000001140b */
[----:B------:R0:W-:Y:S01]  /*1110*/  STL [R1+0xb4], R3 ;  /* 0x0000b40301007387 */ /* 0x0001e20000100800 */
[----:B------:R-:W-:Y:S01]  /*1120*/  LOP3.LUT R4, R4, 0x380, RZ, 0xc0, !PT ;  /* 0x0000038004047812 */ /* 0x000fe200078ec0ff */
[----:B------:R-:W-:Y:S01]  /*1130*/  VIADD R4, R10, 0x40 ;  /* 0x000000400a047836 */ /* 0x000fe20000000000 */
[----:B------:R-:W-:Y:S02]  /*1140*/  LEA.HI R8, R8, R11, RZ, 0x3 ;  /* 0x0000000b08087211 */ /* 0x000fe400078f18ff */
[----:B------:R-:W-:Y:S02]  /*1150*/  LOP3.LUT R2, R2, 0xfffffc00, RZ, 0xc0, !PT ;  /* 0xfffffc0002027812 */ /* 0x000fe400078ec0ff */
[----:B------:R-:W-:Y:S01]  /*1160*/  SHF.R.S32.HI R7, RZ, 0x1f, R230 ;  /* 0x0000001fff077819 */ /* 0x000fe200000114e6 */
[----:B------:R-:W-:Y:S01]  /*1170*/  IMAD.SHL.U32 R8, R8, 0x80, RZ ;  /* 0x0000008008087824 */ /* 0x000fe200078e00ff */
[----:B------:R1:W-:Y:S01]  /*1180*/  STL [R1+0x7c], R4 ;  /* 0x00007c0401007387 */ /* 0x0003e20000100800 */
[----:B0-----:R-:W-:-:S02]  /*1190*/  SHF.R.U32.HI R3, RZ, 0x3, R0 ;  /* 0x00000003ff037819 */ /* 0x001fc40000011600 */
[----:B------:R-:W-:Y:S01]  /*11a0*/  LOP3.LUT R0, R0, 0x70, R18, 0xf8, !PT ;  /* 0x0000007000007812 */ /* 0x000fe200078ef812 */
[----:B------:R0:W-:Y:S03]  /*11b0*/  STL [R1+0x68], R2 ;  /* 0x0000680201007387 */ /* 0x0001e60000100800 */
[----:B------:R-:W-:Y:S01]  /*11c0*/  LOP3.LUT R3, R2, R0, R3, 0xf6, !PT ;  /* 0x0000000002037212 */ /* 0x000fe200078ef603 */
[----:B------:R-:W-:Y:S01]  /*11d0*/  STL [R1+0x98], R7 ;  /* 0x0000980701007387 */ /* 0x000fe20000100800 */
[----:B------:R-:W-:Y:S02]  /*11e0*/  SHF.R.S32.HI R0, RZ, 0x1f, R4 ;  /* 0x0000001fff007819 */ /* 0x000fe40000011404 */
[----:B-1----:R-:W-:Y:S02]  /*11f0*/  LOP3.LUT R4, R8, 0xfffffc00, RZ, 0xc0, !PT ;  /* 0xfffffc0008047812 */ /* 0x002fe400078ec0ff */
[----:B0-----:R-:W-:Y:S01]  /*1200*/  LOP3.LUT R2, R6, 0xfffffc00, RZ, 0xc0, !PT ;  /* 0xfffffc0006027812 */ /* 0x001fe200078ec0ff */
[----:B------:R0:W-:Y:S04]  /*1210*/  STL [R1+0xb0], R0 ;  /* 0x0000b00001007387 */ /* 0x0001e80000100800 */
[----:B------:R1:W-:Y:S04]  /*1220*/  STL [R1+0x70], R2 ;  /* 0x0000700201007387 */ /* 0x0003e80000100800 */
[----:B------:R-:W-:Y:S01]  /*1230*/  STL [R1+0x6c], R4 ;  /* 0x00006c0401007387 */ /* 0x000fe20000100800 */
[----:B0-----:R-:W-:Y:S01]  /*1240*/  IMAD.IADD R0, R16, 0x1, R3 ;  /* 0x0000000110007824 */ /* 0x001fe200078e0203 */
[----:B-1----:R-:W-:-:S04]  /*1250*/  LEA R2, R5, R9, 0x3 ;  /* 0x0000000905027211 */ /* 0x002fc800078e18ff */
[----:B------:R0:W-:Y:S04]  /*1260*/  STL [R1+0x9c], R0 ;  /* 0x00009c0001007387 */ /* 0x0001e80000100800 */
[----:B------:R1:W-:Y:S01]  /*1270*/  STL [R1+0xa8], R2 ;  /* 0x0000a80201007387 */ /* 0x0003e20000100800 */
[----:B0-----:R-:W-:-:S05]  /*1280*/  IMAD.U32 R0, RZ, RZ, UR4 ;  /* 0x00000004ff007e24 */ /* 0x001fca000f8e00ff */
[----:B------:R1:W-:Y:S02]  /*1290*/  STL [R1+0x94], R0 ;  /* 0x0000940001007387 */ /* 0x0003e40000100800 */
.L_x_506:
[----:B-12---:R-:W2:Y:S01]  /*12a0*/  LDL.LU R0, [R1+0x5c] ;  /* 0x00005c0001007983 */ /* 0x006ea20000300800 */
[----:B------:R-:W2:Y:S01]  /*12b0*/  LDC.64 R2, c[0x0][0xc88] ;  /* 0x00032200ff027b82 */ /* 0x000ea20000000a00 */
[----:B------:R-:W-:Y:S05]  /*12c0*/  YIELD ;  /* 0x0000000000007946 */ /* 0x000fea0003800000 */
[----:B------:R-:W-:Y:S01]  /*12d0*/  ULDC.64 UR4, c[0x0][0xa28] ;  /* 0x00028a0000047ab9 */ /* 0x000fe20000000a00 */
[----:B------:R-:W-:Y:S01]  /*12e0*/  ULDC.64 UR8, c[0x0][0xa18] ;  /* 0x0002860000087ab9 */ /* 0x000fe20000000a00 */
[----:B------:R-:W-:Y:S01]  /*12f0*/  ISETP.NE.U32.AND P1, PT, RZ, UR4, PT ;  /* 0x00000004ff007c0c */ /* 0x000fe2000bf25070 */
[----:B------:R-:W-:Y:S01]  /*1300*/  ULDC.64 UR6, c[0x0][0xa08] ;  /* 0x0002820000067ab9 */ /* 0x000fe20000000a00 */
[----:B--2---:R-:W-:-:S05]  /*1310*/  IMAD.WIDE R2, R0, 0x4, R2 ;  /* 0x0000000400027825 */ /* 0x004fca00078e0202 */
[----:B------:R0:W2:Y:S01]  /*1320*/  LDG.E R0, desc[UR60][R2.64] ;  /* 0x0000003c02007981 */ /* 0x0000a2000c1e1900 */
[----:B------:R-:W-:Y:S01]  /*1330*/  ISETP.NE.AND.EX P1, PT, RZ, UR5, PT, P1 ;  /* 0x00000005ff007c0c */ /* 0x000fe2000bf25310 */
[----:B------:R-:W-:Y:S01]  /*1340*/  IMAD.MOV.U32 R29, RZ, RZ, RZ ;  /* 0x000000ffff1d7224 */ /* 0x000fe200078e00ff */
[----:B------:R-:W-:-:S04]  /*1350*/  ISETP.NE.U32.AND P0, PT, RZ, UR6, PT ;  /* 0x00000006ff007c0c */ /* 0x000fc8000bf05070 */
[----:B------:R-:W-:Y:S01]  /*1360*/  ISETP.NE.AND.EX P0, PT, RZ, UR7, PT, P0 ;  /* 0x00000007ff007c0c */ /* 0x000fe2000bf05300 */
[----:B0-----:R-:W-:Y:S01]  /*1370*/  IMAD.MOV.U32 R3, RZ, RZ, RZ ;  /* 0x000000ffff037224 */ /* 0x001fe200078e00ff */
[----:B--2---:R-:W-:Y:S01]  /*1380*/  SHF.R.S32.HI R6, RZ, 0x1f, R0 ;  /* 0x0000001fff067819 */ /* 0x004fe20000011400 */
[----:B------:R-:W-:-:S04]  /*1390*/  IMAD.SHL.U32 R31, R0, 0x4, RZ ;  /* 0x00000004001f7824 */ /* 0x000fc800078e00ff */
[C---:B---3--:R-:W-:Y:S01]  /*13a0*/  @P1 LEA R4, P2, R0.reuse, UR4, 0x2 ;  /* 0x0000000400041c11 */ /* 0x048fe2000f8410ff */
[----:B------:R-:W-:Y:S01]  /*13b0*/  STL [R1+0x78], R0 ;  /* 0x0000780001007387 */ /* 0x000fe20000100800 */
[C-C-:B------:R-:W-:Y:S02]  /*13c0*/  SHF.L.U64.HI R30, R0.reuse, 0x2, R6.reuse ;  /* 0x00000002001e7819 */ /* 0x140fe40000010206 */
[----:B------:R-:W-:Y:S01]  /*13d0*/  @P1 LEA.HI.X R5, R0, UR5, R6, 0x2, P2 ;  /* 0x0000000500051c11 */ /* 0x000fe200090f1406 */
[----:B------:R0:W-:Y:S01]  /*13e0*/  STL [R1+0x8c], R6 ;  /* 0x00008c0601007387 */ /* 0x0001e20000100800 */
[----:B------:R-:W-:Y:S01]  /*13f0*/  ISETP.NE.U32.AND P2, PT, RZ, UR8, PT ;  /* 0x00000008ff007c0c */ /* 0x000fe2000bf45070 */
[----:B------:R-:W-:Y:S01]  /*1400*/  ULDC UR4, c[0x0][0x288] ;  /* 0x0000a20000047ab9 */ /* 0x000fe20000000800 */
[C---:B------:R-:W-:Y:S01]  /*1410*/  IADD3 R8, P3, R31.reuse, UR6, RZ ;  /* 0x000000061f087c10 */ /* 0x040fe2000ff7e0ff */
[----:B------:R1:W5:Y:S01]  /*1420*/  @P1 LDG.E R3, desc[UR60][R4.64] ;  /* 0x0000003c04031981 */ /* 0x000362000c1e1900 */
[----:B------:R-:W-:Y:S01]  /*1430*/  ISETP.NE.AND.EX P2, PT, RZ, UR9, PT, P2 ;  /* 0x00000009ff007c0c */ /* 0x000fe2000bf45320 */
[----:B------:R-:W-:Y:S01]  /*1440*/  IMAD.U32 R134, RZ, RZ, UR4 ;  /* 0x00000004ff867e24 */ /* 0x000fe2000f8e00ff */
[C---:B------:R-:W-:Y:S01]  /*1450*/  IADD3.X R9, R30.reuse, UR7, RZ, P3, !PT ;  /* 0x000000071e097c10 */ /* 0x040fe20009ffe4ff */
[----:B------:R-:W-:Y:S01]  /*1460*/  ULDC.64 UR4, c[0x0][0x418] ;  /* 0x0001060000047ab9 */ /* 0x000fe20000000a00 */
[----:B------:R1:W-:Y:S04]  /*1470*/  STL [R1+0x84], R31 ;  /* 0x0000841f01007387 */ /* 0x0003e80000100800 */
[----:B------:R1:W5:Y:S05]  /*1480*/  @P0 LDG.E R29, desc[UR60][R8.64] ;  /* 0x0000003c081d0981 */ /* 0x00036a000c1e1900 */
[----:B0-----:R-:W-:Y:S01]  /*1490*/  @P2 IADD3 R6, P1, R31, UR8, RZ ;  /* 0x000000081f062c10 */ /* 0x001fe2000ff3e0ff */
[----:B------:R-:W-:Y:S01]  /*14a0*/  UISETP.NE.U32.AND UP0, UPT, UR4, URZ, UPT ;  /* 0x0000003f0400728c */ /* 0x000fe2000bf05070 */
[----:B------:R1:W-:Y:S02]  /*14b0*/  STL [R1+0x88], R30 ;  /* 0x0000881e01007387 */ /* 0x0003e40000100800 */
[----:B------:R-:W-:Y:S01]  /*14c0*/  @P2 IADD3.X R7, R30, UR9, RZ, P1, !PT ;  /* 0x000000091e072c10 */ /* 0x000fe20008ffe4ff */
[----:B------:R-:W-:-:S04]  /*14d0*/  ULDC UR4, c[0x0][0x424] ;  /* 0x0001090000047ab9 */ /* 0x000fc80000000800 */
[----:B------:R1:W5:Y:S01]  /*14e0*/  @P2 LDG.E R134, desc[UR60][R6.64] ;  /* 0x0000003c06862981 */ /* 0x000362000c1e1900 */
[----:B------:R-:W-:-:S03]  /*14f0*/  UISETP.NE.AND.EX UP0, UPT, UR5, URZ, UPT, UP0 ;  /* 0x0000003f0500728c */ /* 0x000fc6000bf05300 */
[----:B------:R-:W-:Y:S01]  /*1500*/  ULDC UR5, c[0x0][0x2f0] ;  /* 0x0000bc0000057ab9 */ /* 0x000fe20000000800 */
[----:B------:R-:W-:-:S04]  /*1510*/  USEL UR4, UR4, 0x1, UP0 ;  /* 0x0000000104047887 */ /* 0x000fc80008000000 */
[----:B------:R-:W-:-:S03]  /*1520*/  UIMAD UR4, UR4, UR5, URZ ;  /* 0x00000005040472a4 */ /* 0x000fc6000f8e023f */
[----:B------:R-:W-:Y:S02]  /*1530*/  ULDC UR5, c[0x0][0x348] ;  /* 0x0000d20000057ab9 */ /* 0x000fe40000000800 */
[----:B------:R-:W-:Y:S01]  /*1540*/  MOV R2, UR5 ;  /* 0x0000000500027c02 */ /* 0x000fe20008000f00 */
[----:B------:R-:W-:Y:S02]  /*1550*/  IMAD.U32 R26, RZ, RZ, UR4 ;  /* 0x00000004ff1a7e24 */ /* 0x000fe4000f8e00ff */
[----:B------:R-:W-:Y:S01]  /*1560*/  IMAD.MOV.U32 R27, RZ, RZ, R0 ;  /* 0x000000ffff1b7224 */ /* 0x000fe200078e0000 */
[----:B-1--4-:R-:W-:Y:S06]  /*1570*/  @P2 BRA `(.L_x_336) ;  /* 0x0000000000242947 */ /* 0x012fec0003800000 */
[----:B------:R-:W-:Y:S02]  /*1580*/  ULDC.64 UR4, c[0x0][0xa00] ;  /* 0x0002800000047ab9 */ /* 0x000fe40000000a00 */
[----:B------:R-:W-:-:S04]  /*1590*/  ISETP.NE.U32.AND P1, PT, RZ, UR4, PT ;  /* 0x00000004ff007c0c */ /* 0x000fc8000bf25070 */
[----:B------:R-:W-:-:S13]  /*15a0*/  ISETP.NE.AND.EX P1, PT, RZ, UR5, PT, P1 ;  /* 0x00000005ff007c0c */ /* 0x000fda000bf25310 */
[----:B------:R-:W-:Y:S05]  /*15b0*/  @!P1 BRA `(.L_x_336) ;  /* 0x0000000000149947 */ /* 0x000fea0003800000 */
[----:B------:R-:W0:Y:S02]  /*15c0*/  LDC.64 R4, c[0x0][0xa00] ;  /* 0x00028000ff047b82 */ /* 0x000e240000000a00 */
[----:B0-----:R-:W-:-:S05]  /*15d0*/  IMAD.WIDE R4, R27, 0x4, R4 ;  /* 0x000000041b047825 */ /* 0x001fca00078e0204 */
[----:B-----5:R-:W2:Y:S04]  /*15e0*/  LDG.E R134, desc[UR60][R4.64] ;  /* 0x0000003c04867981 */ /* 0x020ea8000c1e1900 */
[----:B------:R-:W2:Y:S02]  /*15f0*/  LDG.E R7, desc[UR60][R4.64+0x4] ;  /* 0x0000043c04077981 */ /* 0x000ea4000c1e1900 */
[----:B--2---:R-:W-:-:S07]  /*1600*/  IMAD.IADD R134, R7, 0x1, -R134 ;  /* 0x0000000107867824 */ /* 0x004fce00078e0a86 */
.L_x_336:
[----:B------:R-:W2:Y:S01]  /*1610*/  LDL R28, [R1+0x58] ;  /* 0x00005800011c7983 */ /* 0x000ea20000100800 */
[----:B------:R-:W-:Y:S02]  /*1620*/  ULDC.64 UR4, c[0x0][0xa20] ;  /* 0x0002880000047ab9 */ /* 0x000fe40000000a00 */
[----:B------:R-:W-:Y:S01]  /*1630*/  ISETP.NE.U32.AND P1, PT, RZ, UR4, PT ;  /* 0x00000004ff007c0c */ /* 0x000fe2000bf25070 */
[----:B------:R-:W3:Y:S03]  /*1640*/  LDL R0, [R1+0x54] ;  /* 0x0000540001007983 */ /* 0x000ee60000100800 */
[----:B------:R-:W-:Y:S01]  /*1650*/  ISETP.NE.AND.EX P1, PT, RZ, UR5, PT, P1 ;  /* 0x00000005ff007c0c */ /* 0x000fe2000bf25310 */
[----:B--2---:R0:W-:Y:S04]  /*1660*/  STL [R1+0x80], R28 ;  /* 0x0000801c01007387 */ /* 0x0041e80000100800 */
[----:B---3--:R0:W-:Y:S08]  /*1670*/  STL [R1+0x90], R0 ;  /* 0x0000900001007387 */ /* 0x0081f00000100800 */
[----:B------:R-:W-:Y:S05]  /*1680*/  @!P1 BRA `(.L_x_337) ;  /* 0x0000000000109947 */ /* 0x000fea0003800000 */
[----:B------:R-:W-:-:S04]  /*1690*/  IADD3 R4, P0, R31, UR4, RZ ;  /* 0x000000041f047c10 */ /* 0x000fc8000ff1e0ff */
[----:B------:R-:W-:-:S05]  /*16a0*/  IADD3.X R5, R30, UR5, RZ, P0, !PT ;  /* 0x000000051e057c10 */ /* 0x000fca00087fe4ff */
[----:B------:R1:W5:Y:S01]  /*16b0*/  LDG.E R26, desc[UR60][R4.64] ;  /* 0x0000003c041a7981 */ /* 0x000362000c1e1900 */
[----:B------:R-:W-:Y:S05]  /*16c0*/  BRA `(.L_x_338) ;  /* 0x0000000000107947 */ /* 0x000fea0003800000 */
.L_x_337:
[----:B------:R-:W-:Y:S05]  /*16d0*/  @!P0 BRA `(.L_x_338) ;  /* 0x00000000000c8947 */ /* 0x000fea0003800000 */
[----:B------:R-:W2:Y:S04]  /*16e0*/  LDG.E R5, desc[UR60][R8.64] ;  /* 0x0000003c08057981 */ /* 0x000ea8000c1e1900 */
[----:B------:R-:W2:Y:S02]  /*16f0*/  LDG.E R26, desc[UR60][R8.64+0x4] ;  /* 0x0000043c081a7981 */ /* 0x000ea4000c1e1900 */
[----:B--2---:R-:W-:-:S07]  /*1700*/  IMAD.IADD R26, R26, 0x1, -R5 ;  /* 0x000000011a1a7824 */ /* 0x004fce00078e0a05 */
.L_x_338:
[----:B------:R-:W-:Y:S02]  /*1710*/  ULDC.64 UR4, c[0x0][0xa10] ;  /* 0x0002840000047ab9 */ /* 0x000fe40000000a00 */
[----:B------:R-:W-:-:S04]  /*1720*/  ISETP.NE.U32.AND P0, PT, RZ, UR4, PT ;  /* 0x00000004ff007c0c */ /* 0x000fc8000bf05070 */
[----:B------:R-:W-:Y:S01]  /*1730*/  ISETP.NE.AND.EX P0, PT, RZ, UR5, PT, P0 ;  /* 0x00000005ff007c0c */ /* 0x000fe2000bf05300 */
[----:B------:R-:W-:-:S12]  /*1740*/  ULDC.64 UR4, c[0x0][0xa30] ;  /* 0x00028c0000047ab9 */ /* 0x000fd80000000a00 */
[----:B-1----:R-:W1:Y:S02]  /*1750*/  @P0 LDC.64 R4, c[0x0][0xa10] ;  /* 0x00028400ff040b82 */ /* 0x002e640000000a00 */
[----:B-1----:R-:W-:-:S05]  /*1760*/  @P0 IMAD.WIDE R4, R27, 0x4, R4 ;  /* 0x000000041b040825 */ /* 0x002fca00078e0204 */
[----:B0-----:R-:W2:Y:S04]  /*1770*/  @P0 LDG.E R0, desc[UR60][R4.64] ;  /* 0x0000003c04000981 */ /* 0x001ea8000c1e1900 */
[----:B------:R0:W2:Y:S01]  /*1780*/  @P0 LDG.E R9, desc[UR60][R4.64+0x4] ;  /* 0x0000043c04090981 */ /* 0x0000a2000c1e1900 */
[----:B-----5:R-:W-:Y:S01]  /*1790*/  IADD3 R3, -R3, R26, RZ ;  /* 0x0000001a03037210 */ /* 0x020fe20007ffe1ff */
[----:B------:R-:W-:Y:S01]  /*17a0*/  IMAD.MOV.U32 R121, RZ, RZ, R26 ;  /* 0x000000ffff797224 */ /* 0x000fe200078e001a */
[----:B------:R-:W-:-:S04]  /*17b0*/  ISETP.NE.U32.AND P1, PT, RZ, UR4, PT ;  /* 0x00000004ff007c0c */ /* 0x000fc8000bf25070 */
[----:B------:R-:W-:Y:S01]  /*17c0*/  ISETP.NE.AND.EX P1, PT, RZ, UR5, PT, P1 ;  /* 0x00000005ff007c0c */ /* 0x000fe2000bf25310 */
[----:B0-----:R-:W-:-:S12]  /*17d0*/  IMAD.MOV.U32 R4, RZ, RZ, RZ ;  /* 0x000000ffff047224 */ /* 0x001fd800078e00ff */
[----:B------:R-:W-:-:S04]  /*17e0*/  @P1 IADD3 R6, P2, R31, UR4, RZ ;  /* 0x000000041f061c10 */ /* 0x000fc8000ff5e0ff */
[----:B------:R-:W-:-:S05]  /*17f0*/  @P1 IADD3.X R7, R30, UR5, RZ, P2, !PT ;  /* 0x000000051e071c10 */ /* 0x000fca00097fe4ff */
[----:B------:R0:W5:Y:S01]  /*1800*/  @P1 LDG.E R121, desc[UR60][R6.64] ;  /* 0x0000003c06791981 */ /* 0x000162000c1e1900 */
[----:B--2---:R-:W-:Y:S02]  /*1810*/  @P0 IMAD.IADD R2, R9, 0x1, -R0 ;  /* 0x0000000109020824 */ /* 0x004fe400078e0a00 */
[----:B------:R-:W-:Y:S02]  /*1820*/  IMAD.MOV R0, RZ, RZ, -R3 ;  /* 0x000000ffff007224 */ /* 0x000fe400078e0a03 */
[----:B------:R-:W-:-:S03]  /*1830*/  IMAD.IADD R138, R3, 0x1, R2 ;  /* 0x00000001038a7824 */ /* 0x000fc600078e0202 */
[----:B------:R-:W-:Y:S01]  /*1840*/  VIMNMX R0, RZ, R0, !PT ;  /* 0x00000000ff007248 */ /* 0x000fe20007fe0100 */
[----:B------:R-:W-:-:S03]  /*1850*/  VIADD R5, R138, 0xdf ;  /* 0x000000df8a057836 */ /* 0x000fc60000000000 */
[----:B------:R-:W-:Y:S01]  /*1860*/  SHF.R.U32.HI R24, RZ, 0x5, R0 ;  /* 0x00000005ff187819 */ /* 0x000fe20000011600 */
[----:B------:R-:W-:-:S04]  /*1870*/  IMAD.HI R4, R5, -0x6db6db6d, R4 ;  /* 0x9249249305047827 */ /* 0x000fc800078e0204 */
[----:B------:R-:W-:Y:S01]  /*1880*/  IMAD.WIDE.U32 R24, R24, 0x24924925, RZ ;  /* 0x2492492518187825 */ /* 0x000fe200078e00ff */
[----:B------:R-:W-:-:S03]  /*1890*/  SHF.R.U32.HI R233, RZ, 0x1f, R4 ;  /* 0x0000001fffe97819 */ /* 0x000fc60000011604 */
[----:B------:R-:W-:Y:S01]  /*18a0*/  IMAD.MOV.U32 R24, RZ, RZ, R25 ;  /* 0x000000ffff187224 */ /* 0x000fe200078e0019 */
[----:B------:R-:W-:-:S03]  /*18b0*/  LEA.HI.SX32 R233, R4, R233, 0x19 ;  /* 0x000000e904e97211 */ /* 0x000fc600078fcaff */
[----:B------:R-:W-:Y:S02]  /*18c0*/  IMAD.MOV.U32 R25, RZ, RZ, R24 ;  /* 0x000000ffff197224 */ /* 0x000fe400078e0018 */
[----:B------:R-:W-:-:S05]  /*18d0*/  IMAD R3, R233, 0xe0, -R3 ;  /* 0x000000e0e9037824 */ /* 0x000fca00078e0a03 */
[----:B------:R-:W-:-:S04]  /*18e0*/  VIMNMX R3, R3, R2, PT ;  /* 0x0000000203037248 */ /* 0x000fc80003fe0100 */
[----:B------:R-:W-:-:S13]  /*18f0*/  ISETP.GT.AND P0, PT, R3, R0, PT ;  /* 0x000000000300720c */ /* 0x000fda0003f04270 */
[----:B------:R-:W-:Y:S01]  /*1900*/  @P0 IADD3 R5, R3, 0xdf, RZ ;  /* 0x000000df03050810 */ /* 0x000fe20007ffe0ff */
[----:B------:R-:W-:-:S04]  /*1910*/  @P0 IMAD.MOV.U32 R4, RZ, RZ, RZ ;  /* 0x000000ffff040224 */ /* 0x000fc800078e00ff */
[----:B------:R-:W-:-:S05]  /*1920*/  @P0 IMAD.HI R4, R5, -0x6db6db6d, R4 ;  /* 0x9249249305040827 */ /* 0x000fca00078e0204 */
[----:B------:R-:W-:-:S04]  /*1930*/  @P0 SHF.R.U32.HI R3, RZ, 0x1f, R4 ;  /* 0x0000001fff030819 */ /* 0x000fc80000011604 */
[----:B------:R-:W-:Y:S02]  /*1940*/  @P0 LEA.HI.SX32 R25, R4, R3, 0x19 ;  /* 0x0000000304190211 */ /* 0x000fe400078fcaff */
[----:B------:R-:W-:Y:S02]  /*1950*/  PLOP3.LUT P0, PT, PT, PT, PT, 0x80, 0x0 ;  /* 0x000000000000781c */ /* 0x000fe40003f0f070 */
[----:B------:R-:W-:-:S13]  /*1960*/  ISETP.GT.AND P1, PT, R25, R24, PT ;  /* 0x000000181900720c */ /* 0x000fda0003f24270 */
[----:B0-----:R-:W-:Y:S05]  /*1970*/  @!P1 BRA `(.L_x_339) ;  /* 0x000000a800e49947 */ /* 0x001fea0003800000 */
[----:B------:R-:W-:Y:S01]  /*1980*/  VIADD R0, R16, 0x20400 ;  /* 0x0002040010007836 */ /* 0x000fe20000000000 */
[----:B------:R-:W-:Y:S04]  /*1990*/  BSSY B6, `(.L_x_340) ;  /* 0x0000013000067945 */ /* 0x000fe80003800000 */
[----:B------:R-:W-:-:S13]  /*19a0*/  LOP3.LUT P0, RZ, R0, 0x3ff, RZ, 0xc0, !PT ;  /* 0x000003ff00ff7812 */ /* 0x000fda000780c0ff */
[----:B------:R-:W-:Y:S05]  /*19b0*/  @!P0 BRA `(.L_x_341) ;  /* 0x0000000000408947 */ /* 0x000fea0003800000 */
[----:B------:R-:W-:Y:S01]  /*19c0*/  MOV R0, 0x0 ;  /* 0x0000000000007802 */ /* 0x000fe20000000f00 */
[----:B------:R-:W-:Y:S01]  /*19d0*/  ULDC.64 UR4, c[0x4][0x98] ;  /* 0x0100260000047ab9 */ /* 0x000fe20000000a00 */
[----:B------:R-:W-:Y:S01]  /*19e0*/  ULDC.64 UR6, c[0x4][0x20] ;  /* 0x0100080000067ab9 */ /* 0x000fe20000000a00 */
[----:B------:R-:W-:Y:S01]  /*19f0*/  IMAD.U32 R4, RZ, RZ, UR4 ;  /* 0x00000004ff047e24 */ /* 0x000fe2000f8e00ff */
[----:B------:R0:W1:Y:S01]  /*1a00*/  LDC.64 R14, c[0x4][R0] ;  /* 0x01000000000e7b82 */ /* 0x0000620000000a00 */
[----:B------:R-:W-:Y:S01]  /*1a10*/  MOV R5, UR5 ;  /* 0x0000000500057c02 */ /* 0x000fe20008000f00 */
[----:B------:R-:W-:Y:S01]  /*1a20*/  ULDC.64 UR4, c[0x4][0xa0] ;  /* 0x0100280000047ab9 */ /* 0x000fe20000000a00 */
[----:B------:R-:W-:Y:S01]  /*1a30*/  IMAD.U32 R10, RZ, RZ, UR6 ;  /* 0x00000006ff0a7e24 */ /* 0x000fe2000f8e00ff */
[----:B------:R-:W-:Y:S01]  /*1a40*/  MOV R12, 0x1 ;  /* 0x00000001000c7802 */ /* 0x000fe20000000f00 */
[----:B------:R-:W-:Y:S02]  /*1a50*/  IMAD.U32 R6, RZ, RZ, UR4 ;  /* 0x00000004ff067e24 */ /* 0x000fe4000f8e00ff */
[----:B------:R-:W-:-:S02]  /*1a60*/  IMAD.U32 R7, RZ, RZ, UR5 ;  /* 0x00000005ff077e24 */ /* 0x000fc4000f8e00ff */
[----:B------:R-:W-:Y:S02]  /*1a70*/  IMAD.U32 R11, RZ, RZ, UR7 ;  /* 0x00000007ff0b7e24 */ /* 0x000fe4000f8e00ff */
[----:B------:R-:W-:Y:S02]  /*1a80*/  IMAD.MOV.U32 R8, RZ, RZ, 0x70 ;  /* 0x00000070ff087424 */ /* 0x000fe400078e00ff */
[----:B0-----:R-:W-:-:S07]  /*1a90*/  IMAD.MOV.U32 R13, RZ, RZ, RZ ;  /* 0x000000ffff0d7224 */ /* 0x001fce00078e00ff */
[----:B------:R-:W-:-:S07]  /*1aa0*/  LEPC R20, `(.L_x_341) ;  /* 0x000000001014794e */ /* 0x000fce0000000000 */
[----:B-1---5:R-:W-:Y:S05]  /*1ab0*/  CALL.ABS.NOINC R14 ;  /* 0x000000000e007343 */ /* 0x022fea0003c00000 */
.L_x_341:
[----:B------:R-:W-:Y:S05]  /*1ac0*/  BSYNC B6 ;  /* 0x0000000000067941 */ /* 0x000fea0003800000 */
.L_x_340:
        /* <DEDUP_REMOVED lines=9> */
[----:B------:R-:W-:Y:S01]  /*1b60*/  IMAD.U32 R5, RZ, RZ, UR5 ;  /* 0x00000005ff057e24 */ /* 0x000fe2000f8e00ff */
[----:B------:R-:W-:Y:S01]  /*1b70*/  ULDC.64 UR4, c[0x4][0xa0] ;  /* 0x0100280000047ab9 */ /* 0x000fe20000000a00 */
[----:B------:R-:W-:Y:S01]  /*1b80*/  IMAD.U32 R10, RZ, RZ, UR6 ;  /* 0x00000006ff0a7e24 */ /* 0x000fe2000f8e00ff */
[----:B------:R-:W-:Y:S01]  /*1b90*/  MOV R7, UR5 ;  /* 0x0000000500077c02 */ /* 0x000fe20008000f00 */
[----:B------:R-:W-:Y:S02]  /*1ba0*/  IMAD.U32 R6, RZ, RZ, UR4 ;  /* 0x00000004ff067e24 */ /* 0x000fe4000f8e00ff */
[----:B------:R-:W-:-:S02]  /*1bb0*/  IMAD.U32 R11, RZ, RZ, UR7 ;  /* 0x00000007ff0b7e24 */ /* 0x000fc4000f8e00ff */
[----:B------:R-:W-:Y:S02]  /*1bc0*/  IMAD.MOV.U32 R8, RZ, RZ, 0x70 ;  /* 0x00000070ff087424 */ /* 0x000fe400078e00ff */
[----:B------:R-:W-:Y:S02]  /*1bd0*/  IMAD.MOV.U32 R12, RZ, RZ, 0x1 ;  /* 0x00000001ff0c7424 */ /* 0x000fe400078e00ff */
[----:B0-----:R-:W-:-:S07]  /*1be0*/  IMAD.MOV.U32 R13, RZ, RZ, RZ ;  /* 0x000000ffff0d7224 */ /* 0x001fce00078e00ff */
[----:B------:R-:W-:-:S07]  /*1bf0*/  LEPC R20, `(.L_x_343) ;  /* 0x000000001014794e */ /* 0x000fce0000000000 */
[----:B-1---5:R-:W-:Y:S05]  /*1c00*/  CALL.ABS.NOINC R14 ;  /* 0x000000000e007343 */ /* 0x022fea0003c00000 */
.L_x_343:
[----:B------:R-:W-:Y:S05]  /*1c10*/  BSYNC B6 ;  /* 0x0000000000067941 */ /* 0x000fea0003800000 */
.L_x_342:
[----:B------:R-:W-:Y:S01]  /*1c20*/  ULDC.64 UR4, c[0x0][0x9f8] ;  /* 0x00027e0000047ab9 */ /* 0x000fe20000000a00 */
[----:B------:R-:W2:Y:S01]  /*1c30*/  LDL R56, [R1+0x68] ;  /* 0x0000680001387983 */ /* 0x000ea20000100800 */
[----:B------:R-:W-:Y:S01]  /*1c40*/  ISETP.NE.U32.AND P0, PT, RZ, UR4, PT ;  /* 0x00000004ff007c0c */ /* 0x000fe2000bf05070 */
[----:B------:R-:W0:Y:S01]  /*1c50*/  LDC.64 R44, c[0x0][0x300] ;  /* 0x0000c000ff2c7b82 */ /* 0x000e220000000a00 */
[----:B------:R-:W-:Y:S01]  /*1c60*/  IADD3 R103, R29, R26, RZ ;  /* 0x0000001a1d677210 */ /* 0x000fe20007ffe0ff */
[----:B------:R-:W3:Y:S01]  /*1c70*/  LDL R54, [R1+0x70] ;  /* 0x0000700001367983 */ /* 0x000ee20000100800 */
[----:B------:R-:W-:Y:S01]  /*1c80*/  ISETP.NE.AND.EX P0, PT, RZ, UR5, PT, P0 ;  /* 0x00000005ff007c0c */ /* 0x000fe2000bf05300 */
[----:B------:R-:W-:Y:S02]  /*1c90*/  ULDC.64 UR6, c[0x0][0xa08] ;  /* 0x0002820000067ab9 */ /* 0x000fe40000000a00 */
[----:B------:R-:W4:Y:S01]  /*1ca0*/  LDL R52, [R1+0x6c] ;  /* 0x00006c0001347983 */ /* 0x000f220000100800 */
[----:B------:R-:W-:Y:S01]  /*1cb0*/  SHF.R.S32.HI R8, RZ, 0x1f, R28 ;  /* 0x0000001fff087819 */ /* 0x000fe2000001141c */
[----:B------:R-:W1:Y:S08]  /*1cc0*/  LDC.64 R38, c[0x0][0x3f8] ;  /* 0x0000fe00ff267b82 */ /* 0x000e700000000a00 */
[----:B------:R-:W-:-:S04]  /*1cd0*/  @P0 IADD3 R4, P1, R31, UR4, RZ ;  /* 0x000000041f040c10 */ /* 0x000fc8000ff3e0ff */
[----:B------:R-:W-:Y:S01]  /*1ce0*/  @P0 IADD3.X R5, R30, UR5, RZ, P1, !PT ;  /* 0x000000051e050c10 */ /* 0x000fe20008ffe4ff */
[----:B------:R-:W1:Y:S01]  /*1cf0*/  S2R R20, SR_TID.X ;  /* 0x0000000000147919 */ /* 0x000e620000002100 */
[----:B------:R-:W-:Y:S01]  /*1d00*/  SHF.R.S32.HI R33, RZ, 0x1f, R103 ;  /* 0x0000001fff217819 */ /* 0x000fe20000011467 */
[----:B------:R-:W-:Y:S02]  /*1d10*/  ULDC.64 UR4, c[0x0][0x308] ;  /* 0x0000c20000047ab9 */ /* 0x000fe40000000a00 */
[----:B------:R1:W2:Y:S01]  /*1d20*/  @P0 LDG.E R27, desc[UR60][R4.64] ;  /* 0x0000003c041b0981 */ /* 0x0002a2000c1e1900 */
[-C--:B0-----:R-:W-:Y:S01]  /*1d30*/  IMAD.WIDE.U32 R6, R103, R44.reuse, RZ ;  /* 0x0000002c67067225 */ /* 0x081fe200078e00ff */
[----:B------:R-:W-:Y:S02]  /*1d40*/  ISETP.NE.U32.AND P0, PT, RZ, UR6, PT ;  /* 0x00000006ff007c0c */ /* 0x000fe4000bf05070 */
[----:B------:R-:W-:Y:S01]  /*1d50*/  SHF.L.U64.HI R107, R44, 0x6, R45 ;  /* 0x000000062c6b7819 */ /* 0x000fe2000001022d */
[----:B------:R-:W-:Y:S01]  /*1d60*/  IMAD R0, R33, R44, RZ ;  /* 0x0000002c21007224 */ /* 0x000fe200078e02ff */
[----:B------:R-:W-:Y:S01]  /*1d70*/  ISETP.NE.AND.EX P0, PT, RZ, UR7, PT, P0 ;  /* 0x00000007ff007c0c */ /* 0x000fe2000bf05300 */
[C---:B------:R-:W-:Y:S01]  /*1d80*/  VIADD R15, R228.reuse, 0x80 ;  /* 0x00000080e40f7836 */ /* 0x040fe20000000000 */
[----:B------:R-:W-:Y:S01]  /*1d90*/  IADD3 R13, R228, 0xc0, RZ ;  /* 0x000000c0e40d7810 */ /* 0x000fe20007ffe0ff */
[----:B------:R-:W-:Y:S01]  /*1da0*/  IMAD R3, R103, R45, R0 ;  /* 0x0000002d67037224 */ /* 0x000fe200078e0200 */
[----:B-1----:R-:W-:Y:S01]  /*1db0*/  SHF.L.U64.HI R12, R38, 0x6, R39 ;  /* 0x00000006260c7819 */ /* 0x002fe20000010227 */
[----:B------:R-:W-:Y:S01]  /*1dc0*/  IMAD R0, R8, UR4, RZ ;  /* 0x0000000408007c24 */ /* 0x000fe2000f8e02ff */
[----:B------:R-:W-:Y:S01]  /*1dd0*/  SHF.R.S32.HI R123, RZ, 0x1f, R15 ;  /* 0x0000001fff7b7819 */ /* 0x000fe2000001140f */
[----:B------:R-:W-:Y:S01]  /*1de0*/  IMAD.IADD R7, R7, 0x1, R3 ;  /* 0x0000000107077824 */ /* 0x000fe200078e0203 */
[----:B------:R-:W-:Y:S01]  /*1df0*/  SHF.R.S32.HI R122, RZ, 0x1f, R13 ;  /* 0x0000001fff7a7819 */ /* 0x000fe2000001140d */
[----:B------:R-:W-:-:S02]  /*1e00*/  IMAD R3, R28, UR5, R0 ;  /* 0x000000051c037c24 */ /* 0x000fc4000f8e0200 */
[----:B------:R-:W-:Y:S01]  /*1e10*/  IMAD.WIDE.U32 R4, R28, UR4, R6 ;  /* 0x000000041c047c25 */ /* 0x000fe2000f8e0006 */
[----:B------:R-:W-:-:S03]  /*1e20*/  ULDC.64 UR4, c[0x0][0x310] ;  /* 0x0000c40000047ab9 */ /* 0x000fc60000000a00 */
[----:B------:R-:W-:Y:S02]  /*1e30*/  IMAD.IADD R5, R5, 0x1, R3 ;  /* 0x0000000105057824 */ /* 0x000fe400078e0203 */
[----:B------:R-:W-:Y:S02]  /*1e40*/  VIADD R26, R228, 0x80 ;  /* 0x00000080e41a7836 */ /* 0x000fe40000000000 */
[----:B------:R-:W-:Y:S02]  /*1e50*/  IMAD.SHL.U32 R106, R44, 0x40, RZ ;  /* 0x000000402c6a7824 */ /* 0x000fe400078e00ff */
[----:B------:R-:W-:Y:S01]  /*1e60*/  IMAD.SHL.U32 R26, R26, 0x80, RZ ;  /* 0x000000801a1a7824 */ /* 0x000fe200078e00ff */
[----:B------:R-:W-:Y:S01]  /*1e70*/  SHF.R.U32.HI R30, RZ, 0x7, R20 ;  /* 0x00000007ff1e7819 */ /* 0x000fe20000011614 */
[-C--:B------:R-:W-:Y:S01]  /*1e80*/  IMAD.WIDE.U32 R132, R228, R44.reuse, R106 ;  /* 0x0000002ce4847225 */ /* 0x080fe200078e006a */
[----:B------:R-:W0:Y:S02]  /*1e90*/  LDC.64 R20, c[0x0][0x408] ;  /* 0x00010200ff147b82 */ /* 0x000e240000000a00 */
[----:B------:R-:W-:Y:S01]  /*1ea0*/  ISETP.NE.AND P6, PT, R30, 0x1, PT ;  /* 0x000000011e00780c */ /* 0x000fe20003fc5270 */
[----:B------:R-:W-:Y:S01]  /*1eb0*/  IMAD.WIDE.U32 R104, R228, R44, R18 ;  /* 0x0000002ce4687225 */ /* 0x000fe200078e0012 */
[----:B------:R-:W-:-:S03]  /*1ec0*/  LOP3.LUT R26, R26, 0x380, RZ, 0xc0, !PT ;  /* 0x000003801a1a7812 */ /* 0x000fc600078ec0ff */
[----:B------:R-:W-:Y:S01]  /*1ed0*/  VIADD R58, R228, 0xc0 ;  /* 0x000000c0e43a7836 */ /* 0x000fe20000000000 */
[----:B------:R-:W-:Y:S01]  /*1ee0*/  SHF.R.U32.HI R140, RZ, 0x3, R26 ;  /* 0x00000003ff8c7819 */ /* 0x000fe2000001161a */
[----:B------:R-:W-:-:S03]  /*1ef0*/  IMAD.WIDE.U32 R94, R38, 0xe0, RZ ;  /* 0x000000e0265e7825 */ /* 0x000fc600078e00ff */
[----:B------:R-:W-:Y:S01]  /*1f00*/  SHF.L.U32 R58, R58, 0x7, RZ ;  /* 0x000000073a3a7819 */ /* 0x000fe200000006ff */
[----:B------:R-:W-:Y:S02]  /*1f10*/  IMAD R13, R45, 0xe0, RZ ;  /* 0x000000e02d0d7824 */ /* 0x000fe400078e02ff */
[----:B------:R-:W-:Y:S01]  /*1f20*/  IMAD.WIDE.U32 R126, R44, 0xe0, RZ ;  /* 0x000000e02c7e7825 */ /* 0x000fe200078e00ff */
[----:B------:R-:W-:-:S03]  /*1f30*/  LOP3.LUT R58, R58, 0x380, RZ, 0xc0, !PT ;  /* 0x000003803a3a7812 */ /* 0x000fc600078ec0ff */
[----:B------:R-:W-:Y:S01]  /*1f40*/  VIADD R32, R228, 0x40 ;  /* 0x00000040e4207836 */ /* 0x000fe20000000000 */
[----:B------:R-:W-:Y:S01]  /*1f50*/  SHF.R.U32.HI R139, RZ, 0x3, R58 ;  /* 0x00000003ff8b7819 */ /* 0x000fe2000001163a */
[----:B------:R-:W-:Y:S02]  /*1f60*/  VIADD R135, R30, 0x8 ;  /* 0x000000081e877836 */ /* 0x000fe40000000000 */
[----:B0-----:R-:W-:Y:S01]  /*1f70*/  IMAD.WIDE.U32 R10, R228, R20, R18 ;  /* 0x00000014e40a7225 */ /* 0x001fe200078e0012 */
[----:B------:R-:W-:-:S03]  /*1f80*/  SHF.R.S32.HI R124, RZ, 0x1f, R32 ;  /* 0x0000001fff7c7819 */ /* 0x000fc60000011420 */
[----:B------:R-:W-:Y:S01]  /*1f90*/  IMAD.WIDE.U32 R100, R20, 0xe0, RZ ;  /* 0x000000e014647825 */ /* 0x000fe200078e00ff */
[----:B------:R-:W-:-:S03]  /*1fa0*/  MOV R98, R10 ;  /* 0x0000000a00627202 */ /* 0x000fc60000000f00 */
[----:B------:R-:W-:Y:S02]  /*1fb0*/  IMAD.SHL.U32 R10, R38, 0x40, RZ ;  /* 0x00000040260a7824 */ /* 0x000fe400078e00ff */
[----:B------:R-:W-:Y:S01]  /*1fc0*/  IMAD.IADD R40, R127, 0x1, R13 ;  /* 0x000000017f287824 */ /* 0x000fe200078e020d */
[----:B--2---:R-:W-:Y:S02]  /*1fd0*/  SHF.R.S32.HI R0, RZ, 0x1f, R27 ;  /* 0x0000001fff007819 */ /* 0x004fe4000001141b */
[----:B------:R-:W-:Y:S02]  /*1fe0*/  SEL R7, R27, RZ, !P0 ;  /* 0x000000ff1b077207 */ /* 0x000fe40004000000 */
[----:B------:R-:W-:Y:S01]  /*1ff0*/  SEL R6, R0, RZ, !P0 ;  /* 0x000000ff00067207 */ /* 0x000fe20004000000 */
[----:B------:R-:W0:Y:S01]  /*2000*/  LDC R27, c[0x0][0x3f4] ;  /* 0x0000fd00ff1b7b82 */ /* 0x000e220000000800 */
[----:B------:R-:W-:Y:S01]  /*2010*/  IADD3 R102, P0, R228, R103, RZ ;  /* 0x00000067e4667210 */ /* 0x000fe20007f1e0ff */
[----:B------:R-:W-:-:S04]  /*2020*/  IMAD.WIDE.U32 R46, R7, UR4, R4 ;  /* 0x00000004072e7c25 */ /* 0x000fc8000f8e0004 */
[----:B------:R-:W-:-:S04]  /*2030*/  IMAD R0, R6, UR4, RZ ;  /* 0x0000000406007c24 */ /* 0x000fc8000f8e02ff */
[----:B------:R-:W-:Y:S01]  /*2040*/  IMAD R53, R7, UR5, R0 ;  /* 0x0000000507357c24 */ /* 0x000fe2000f8e0200 */
[----:B------:R-:W-:Y:S05]  /*2050*/  @!P6 WARPSYNC.ALL ;  /* 0x000000000000e948 */ /* 0x000fea0003800000 */
[----:B------:R-:W-:Y:S02]  /*2060*/  ULDC.64 UR4, c[0x0][0x330] ;  /* 0x0000cc0000047ab9 */ /* 0x000fe40000000a00 */
[----:B------:R-:W-:Y:S02]  /*2070*/  IMAD R0, R8, UR4, RZ ;  /* 0x0000000408007c24 */ /* 0x000fe4000f8e02ff */
[----:B------:R-:W-:-:S04]  /*2080*/  IMAD.WIDE.U32 R4, R28, UR4, R18 ;  /* 0x000000041c047c25 */ /* 0x000fc8000f8e0012 */
[----:B------:R-:W-:Y:S01]  /*2090*/  IMAD R49, R28, UR5, R0 ;  /* 0x000000051c317c24 */ /* 0x000fe2000f8e0200 */
[----:B------:R-:W-:Y:S01]  /*20a0*/  SHF.R.S32.HI R28, RZ, 0x1f, R228 ;  /* 0x0000001fff1c7819 */ /* 0x000fe200000114e4 */
[----:B------:R-:W-:Y:S01]  /*20b0*/  ULDC.64 UR4, c[0x0][0x338] ;  /* 0x0000ce0000047ab9 */ /* 0x000fe20000000a00 */
[----:B0-----:R-:W-:Y:S01]  /*20c0*/  ISETP.GE.AND P2, PT, R18, R27, PT ;  /* 0x0000001b1200720c */ /* 0x001fe20003f46270 */
[----:B------:R-:W-:Y:S02]  /*20d0*/  IMAD R3, R6, UR4, RZ ;  /* 0x0000000406037c24 */ /* 0x000fe4000f8e02ff */
[C---:B------:R-:W-:Y:S02]  /*20e0*/  IMAD R0, R28.reuse, R38, RZ ;  /* 0x000000261c007224 */ /* 0x040fe400078e02ff */
[----:B------:R-:W-:Y:S02]  /*20f0*/  IMAD R15, R28, R44, RZ ;  /* 0x0000002c1c0f7224 */ /* 0x000fe400078e02ff */
[----:B------:R-:W-:-:S02]  /*2100*/  IMAD R93, R228, R39, R0 ;  /* 0x00000027e45d7224 */ /* 0x000fc400078e0200 */
[C---:B------:R-:W-:Y:S02]  /*2110*/  IMAD R0, R28.reuse, R20, RZ ;  /* 0x000000141c007224 */ /* 0x040fe400078e02ff */
[----:B------:R-:W-:Y:S02]  /*2120*/  IMAD.X R103, R28, 0x1, R33, P0 ;  /* 0x000000011c677824 */ /* 0x000fe400000e0621 */
[----:B------:R-:W0:Y:S01]  /*2130*/  S2R R28, SR_TID.X ;  /* 0x00000000001c7919 */ /* 0x000e220000002100 */
[----:B------:R-:W-:Y:S02]  /*2140*/  IMAD.IADD R49, R5, 0x1, R49 ;  /* 0x0000000105317824 */ /* 0x000fe400078e0231 */
[----:B------:R-:W-:Y:S02]  /*2150*/  IMAD.MOV.U32 R48, RZ, RZ, R4 ;  /* 0x000000ffff307224 */ /* 0x000fe400078e0004 */
[----:B------:R-:W-:Y:S01]  /*2160*/  IMAD R55, R7, UR5, R3 ;  /* 0x0000000507377c24 */ /* 0x000fe2000f8e0203 */
[----:B------:R-:W-:Y:S01]  /*2170*/  SEL R3, R27, RZ, P2 ;  /* 0x000000ff1b037207 */ /* 0x000fe20001000000 */
[----:B------:R-:W-:-:S04]  /*2180*/  IMAD.WIDE.U32 R48, R7, UR4, R48 ;  /* 0x0000000407307c25 */ /* 0x000fc8000f8e0030 */
[C---:B------:R-:W-:Y:S02]  /*2190*/  IMAD R99, R228.reuse, R21, R0 ;  /* 0x00000015e4637224 */ /* 0x040fe400078e0200 */
[----:B------:R-:W-:-:S04]  /*21a0*/  IMAD.WIDE.U32 R8, R228, R38, R18 ;  /* 0x00000026e4087225 */ /* 0x000fc800078e0012 */
[----:B------:R-:W-:Y:S01]  /*21b0*/  IMAD R15, R228, R45, R15 ;  /* 0x0000002de40f7224 */ /* 0x000fe200078e020f */
[----:B------:R-:W-:Y:S01]  /*21c0*/  IADD3 R41, P0, R106, R132, RZ ;  /* 0x000000846a297210 */ /* 0x000fe20007f1e0ff */
[----:B------:R-:W-:Y:S01]  /*21d0*/  IMAD.WIDE.U32 R6, R228, R20, R22 ;  /* 0x00000014e4067225 */ /* 0x000fe200078e0016 */
[----:B------:R-:W-:Y:S01]  /*21e0*/  P2R R0, PR, RZ, 0x4 ;  /* 0x00000004ff007803 */ /* 0x000fe20000000000 */
[----:B------:R-:W-:Y:S01]  /*21f0*/  ULDC UR4, c[0x0][0x2f4] ;  /* 0x0000bd0000047ab9 */ /* 0x000fe20000000800 */
[----:B------:R-:W-:Y:S01]  /*2200*/  SHF.L.U64.HI R45, R44, 0x7, R45 ;  /* 0x000000072c2d7819 */ /* 0x000fe2000001022d */
[----:B------:R-:W-:Y:S02]  /*2210*/  IMAD.IADD R3, R18, 0x1, R3 ;  /* 0x0000000112037824 */ /* 0x000fe400078e0203 */
[----:B------:R-:W-:Y:S01]  /*2220*/  IMAD.IADD R97, R7, 0x1, R99 ;  /* 0x0000000107617824 */ /* 0x000fe200078e0263 */
[----:B-----5:R-:W-:Y:S01]  /*2230*/  SHF.R.S32.HI R7, RZ, 0x1f, R121 ;  /* 0x0000001fff077819 */ /* 0x020fe20000011479 */
[----:B------:R-:W-:Y:S01]  /*2240*/  IMAD.MOV.U32 R92, RZ, RZ, R8 ;  /* 0x000000ffff5c7224 */ /* 0x000fe200078e0008 */
[----:B------:R-:W-:Y:S01]  /*2250*/  SHF.R.S32.HI R8, RZ, 0x1f, R3 ;  /* 0x0000001fff087819 */ /* 0x000fe20000011403 */
[----:B------:R-:W-:-:S02]  /*2260*/  IMAD.MOV.U32 R96, RZ, RZ, R6 ;  /* 0x000000ffff607224 */ /* 0x000fc400078e0006 */
[-C--:B------:R-:W-:Y:S01]  /*2270*/  IMAD R6, R7, R38.reuse, RZ ;  /* 0x0000002607067224 */ /* 0x080fe200078e02ff */
[----:B------:R-:W-:Y:S01]  /*2280*/  LEA.HI R14, R8, R3, RZ, 0x4 ;  /* 0x00000003080e7211 */ /* 0x000fe200078f20ff */
[----:B0-----:R-:W-:Y:S01]  /*2290*/  VIADD R28, R28, 0xffffff80 ;  /* 0xffffff801c1c7836 */ /* 0x001fe20000000000 */
[----:B------:R-:W-:Y:S01]  /*22a0*/  SHF.L.U64.HI R8, R20, 0x6, R21 ;  /* 0x0000000614087819 */ /* 0x000fe20000010215 */
[----:B------:R-:W-:-:S03]  /*22b0*/  IMAD.WIDE.U32 R4, R228, R38, R22 ;  /* 0x00000026e4047225 */ /* 0x000fc600078e0016 */
[----:B------:R-:W-:Y:S01]  /*22c0*/  SHF.R.S32.HI R57, RZ, 0x1f, R28 ;  /* 0x0000001fff397819 */ /* 0x000fe2000001141c */
[----:B------:R-:W-:Y:S02]  /*22d0*/  IMAD.SHL.U32 R3, R229, 0x80, RZ ;  /* 0x00000080e5037824 */ /* 0x000fe400078e00ff */
[----:B------:R-:W-:Y:S01]  /*22e0*/  IMAD R31, R121, R39, R6 ;  /* 0x00000027791f7224 */ /* 0x000fe200078e0206 */
[----:B------:R-:W-:Y:S01]  /*22f0*/  LEA.HI R57, R57, R28, RZ, 0x5 ;  /* 0x0000001c39397211 */ /* 0x000fe200078f28ff */
[----:B------:R-:W-:Y:S01]  /*2300*/  IMAD.IADD R5, R5, 0x1, R93 ;  /* 0x0000000105057824 */ /* 0x000fe200078e025d */
[----:B------:R-:W-:Y:S01]  /*2310*/  LOP3.LUT R3, R3, 0x380, RZ, 0xc0, !PT ;  /* 0x0000038003037812 */ /* 0x000fe200078ec0ff */
[-C--:B------:R-:W-:Y:S01]  /*2320*/  IMAD R6, R7, R20.reuse, RZ ;  /* 0x0000001407067224 */ /* 0x080fe200078e02ff */
[----:B------:R-:W-:Y:S01]  /*2330*/  SHF.L.U64.HI R7, R20, 0x7, R21 ;  /* 0x0000000714077819 */ /* 0x000fe20000010215 */
[----:B------:R-:W-:Y:S02]  /*2340*/  IMAD.IADD R99, R99, 0x1, R11 ;  /* 0x0000000163637824 */ /* 0x000fe400078e020b */
[----:B------:R-:W-:Y:S01]  /*2350*/  IMAD.WIDE.U32 R96, R121, R20, R96 ;  /* 0x0000001479607225 */ /* 0x000fe200078e0060 */
[----:B------:R-:W-:-:S02]  /*2360*/  SHF.R.U32.HI R43, RZ, 0x3, R3 ;  /* 0x00000003ff2b7819 */ /* 0x000fc40000011603 */
[----:B------:R-:W-:Y:S01]  /*2370*/  IADD3 R28, R228, 0x40, RZ ;  /* 0x00000040e41c7810 */ /* 0x000fe20007ffe0ff */
[----:B------:R-:W-:Y:S01]  /*2380*/  IMAD.WIDE.U32 R50, R121, R38, R4 ;  /* 0x0000002679327225 */ /* 0x000fe200078e0004 */
[----:B------:R-:W-:Y:S02]  /*2390*/  IADD3 R42, R15, R133, RZ ;  /* 0x000000850f2a7210 */ /* 0x000fe40007ffe0ff */
[----:B------:R-:W-:Y:S01]  /*23a0*/  IADD3 R93, R93, R9, RZ ;  /* 0x000000095d5d7210 */ /* 0x000fe20007ffe0ff */
[C---:B------:R-:W-:Y:S01]  /*23b0*/  IMAD R29, R121.reuse, R21, R6 ;  /* 0x00000015791d7224 */ /* 0x040fe200078e0206 */
[----:B------:R-:W-:Y:S01]  /*23c0*/  SHF.L.U64.HI R11, R38, 0x7, R39 ;  /* 0x00000007260b7819 */ /* 0x000fe20000010227 */
[C---:B------:R-:W-:Y:S02]  /*23d0*/  IMAD.SHL.U32 R6, R20.reuse, 0x40, RZ ;  /* 0x0000004014067824 */ /* 0x040fe400078e00ff */
[----:B------:R-:W-:Y:S02]  /*23e0*/  IMAD.SHL.U32 R5, R20, 0x80, RZ ;  /* 0x0000008014057824 */ /* 0x000fe400078e00ff */
[----:B------:R-:W-:Y:S01]  /*23f0*/  IMAD.WIDE.U32 R98, R121, R20, R98 ;  /* 0x0000001479627225 */ /* 0x000fe200078e0062 */
[----:B------:R-:W-:-:S03]  /*2400*/  LOP3.LUT R20, R3, 0x30, R18, 0xf8, !PT ;  /* 0x0000003003147812 */ /* 0x000fc600078ef812 */
[----:B------:R-:W-:Y:S01]  /*2410*/  IMAD.SHL.U32 R57, R57, 0x20, RZ ;  /* 0x0000002039397824 */ /* 0x000fe200078e00ff */
[----:B------:R-:W-:Y:S01]  /*2420*/  LOP3.LUT R20, R20, R43, RZ, 0x3c, !PT ;  /* 0x0000002b14147212 */ /* 0x000fe200078e3cff */
[----:B------:R-:W-:Y:S01]  /*2430*/  IMAD.IADD R35, R105, 0x1, R15 ;  /* 0x0000000169237824 */ /* 0x000fe200078e020f */
[----:B------:R-:W-:Y:S01]  /*2440*/  LOP3.LUT R15, R26, 0x70, R14, 0xf8, !PT ;  /* 0x000000701a0f7812 */ /* 0x000fe200078ef80e */
[----:B------:R-:W-:Y:S01]  /*2450*/  VIADD R26, R228, 0x40 ;  /* 0x00000040e41a7836 */ /* 0x000fe20000000000 */
[----:B------:R-:W-:Y:S01]  /*2460*/  LOP3.LUT R57, R57, 0xfffffc00, RZ, 0xc0, !PT ;  /* 0xfffffc0039397812 */ /* 0x000fe200078ec0ff */
[----:B------:R-:W-:Y:S02]  /*2470*/  IMAD.SHL.U32 R28, R28, 0x80, RZ ;  /* 0x000000801c1c7824 */ /* 0x000fe400078e00ff */
[----:B------:R-:W-:Y:S02]  /*2480*/  IMAD.SHL.U32 R26, R26, 0x80, RZ ;  /* 0x000000801a1a7824 */ /* 0x000fe400078e00ff */
[----:B------:R-:W-:Y:S01]  /*2490*/  IMAD.IADD R34, R57, 0x1, R20 ;  /* 0x0000000139227824 */ /* 0x000fe200078e0214 */
[----:B------:R-:W-:Y:S01]  /*24a0*/  LOP3.LUT R20, R3, 0x70, R14, 0xf8, !PT ;  /* 0x0000007003147812 */ /* 0x000fe200078ef80e */
[----:B------:R-:W-:Y:S01]  /*24b0*/  IMAD.SHL.U32 R9, R38, 0x80, RZ ;  /* 0x0000008026097824 */ /* 0x000fe200078e00ff */
[----:B------:R-:W-:Y:S01]  /*24c0*/  LOP3.LUT R28, R28, 0x380, RZ, 0xc0, !PT ;  /* 0x000003801c1c7812 */ /* 0x000fe200078ec0ff */
[----:B------:R-:W-:Y:S01]  /*24d0*/  IMAD.WIDE.U32 R92, R121, R38, R92 ;  /* 0x00000026795c7225 */ /* 0x000fe200078e005c */
[----:B------:R-:W-:-:S03]  /*24e0*/  LOP3.LUT R26, R26, 0x380, RZ, 0xc0, !PT ;  /* 0x000003801a1a7812 */ /* 0x000fc600078ec0ff */
[--C-:B------:R-:W-:Y:S01]  /*24f0*/  IMAD.X R38, R42, 0x1, R107.reuse, P0 ;  /* 0x000000012a267824 */ /* 0x100fe200000e066b */
[----:B------:R-:W-:Y:S01]  /*2500*/  IADD3 R37, P0, R41, R106, RZ ;  /* 0x0000006a29257210 */ /* 0x000fe20007f1e0ff */
[----:B------:R-:W-:Y:S01]  /*2510*/  IMAD R21, R21, 0xe0, RZ ;  /* 0x000000e015157824 */ /* 0x000fe200078e02ff */
[----:B------:R-:W-:Y:S01]  /*2520*/  LOP3.LUT R20, R20, R43, RZ, 0x3c, !PT ;  /* 0x0000002b14147212 */ /* 0x000fe200078e3cff */
[----:B------:R-:W-:Y:S01]  /*2530*/  IMAD.SHL.U32 R120, R27, 0x2, RZ ;  /* 0x000000021b787824 */ /* 0x000fe200078e00ff */
[--C-:B------:R-:W-:Y:S01]  /*2540*/  LOP3.LUT R13, R28, 0x70, R14.reuse, 0xf8, !PT ;  /* 0x000000701c0d7812 */ /* 0x100fe200078ef80e */
[----:B------:R-:W-:Y:S01]  /*2550*/  IMAD.X R33, R38, 0x1, R107, P0 ;  /* 0x0000000126217824 */ /* 0x000fe200000e066b */
[----:B------:R-:W-:Y:S01]  /*2560*/  SHF.R.S32.HI R28, RZ, 0x4, R14 ;  /* 0x00000004ff1c7819 */ /* 0x000fe2000001140e */
[----:B------:R-:W-:Y:S01]  /*2570*/  VIADD R4, R18, 0x40 ;  /* 0x0000004012047836 */ /* 0x000fe20000000000 */
[----:B------:R-:W-:Y:S01]  /*2580*/  LOP3.LUT R27, R14, 0xfffffff0, RZ, 0xc0, !PT ;  /* 0xfffffff00e1b7812 */ /* 0x000fe200078ec0ff */
[----:B------:R-:W-:Y:S01]  /*2590*/  IMAD R39, R39, 0xe0, RZ ;  /* 0x000000e027277824 */ /* 0x000fe200078e02ff */
[----:B------:R-:W-:-:S02]  /*25a0*/  IADD3 R36, R101, R21, RZ ;  /* 0x0000001565247210 */ /* 0x000fc40007ffe0ff */
[----:B------:R-:W-:Y:S02]  /*25b0*/  LOP3.LUT R14, R58, 0x70, R14, 0xf8, !PT ;  /* 0x000000703a0e7812 */ /* 0x000fe400078ef80e */
[----:B------:R-:W-:Y:S02]  /*25c0*/  SHF.R.U32.HI R26, RZ, 0x3, R26 ;  /* 0x00000003ff1a7819 */ /* 0x000fe4000001161a */
[----:B------:R-:W-:Y:S02]  /*25d0*/  IADD3 R21, P0, R46, R104, RZ ;  /* 0x000000682e157210 */ /* 0x000fe40007f1e0ff */
[----:B------:R-:W-:Y:S01]  /*25e0*/  IADD3 R116, R57, R20, RZ ;  /* 0x0000001439747210 */ /* 0x000fe20007ffe0ff */
[----:B------:R-:W-:Y:S01]  /*25f0*/  IMAD.IADD R20, R47, 0x1, R53 ;  /* 0x000000012f147824 */ /* 0x000fe200078e0235 */
[----:B------:R-:W-:Y:S02]  /*2600*/  LOP3.LUT R113, R14, R139, RZ, 0x3c, !PT ;  /* 0x0000008b0e717212 */ /* 0x000fe400078e3cff */
[----:B------:R-:W-:Y:S01]  /*2610*/  LOP3.LUT R115, R13, R26, RZ, 0x3c, !PT ;  /* 0x0000001a0d737212 */ /* 0x000fe200078e3cff */
[----:B------:R-:W-:Y:S01]  /*2620*/  IMAD.X R13, R35, 0x1, R20, P0 ;  /* 0x00000001230d7824 */ /* 0x000fe200000e0614 */
[----:B------:R-:W-:-:S02]  /*2630*/  LOP3.LUT R114, R15, R140, RZ, 0x3c, !PT ;  /* 0x0000008c0f727212 */ /* 0x000fc400078e3cff */
[----:B------:R-:W-:Y:S02]  /*2640*/  IADD3 R14, P2, R21, 0x40, RZ ;  /* 0x00000040150e7810 */ /* 0x000fe40007f5e0ff */
[----:B------:R-:W-:Y:S01]  /*2650*/  IADD3 R15, P3, R46, 0x40, RZ ;  /* 0x000000402e0f7810 */ /* 0x000fe20007f7e0ff */
[----:B------:R-:W-:Y:S01]  /*2660*/  IMAD.IADD R32, R51, 0x1, R31 ;  /* 0x0000000133207824 */ /* 0x000fe200078e021f */
[----:B------:R-:W-:Y:S01]  /*2670*/  SHF.R.S32.HI R26, RZ, 0x1f, R27 ;  /* 0x0000001fff1a7819 */ /* 0x000fe2000001141b */
[----:B------:R-:W-:Y:S01]  /*2680*/  IMAD.IADD R30, R97, 0x1, R29 ;  /* 0x00000001611e7824 */ /* 0x000fe200078e021d */
[----:B------:R-:W-:Y:S01]  /*2690*/  ISETP.GE.AND P0, PT, R18, UR4, PT ;  /* 0x0000000412007c0c */ /* 0x000fe2000bf06270 */
[----:B------:R-:W-:Y:S01]  /*26a0*/  IMAD.IADD R39, R95, 0x1, R39 ;  /* 0x000000015f277824 */ /* 0x000fe200078e0227 */
[----:B------:R-:W-:Y:S01]  /*26b0*/  ISETP.GE.AND P1, PT, R4, UR4, PT ;  /* 0x0000000404007c0c */ /* 0x000fe2000bf26270 */
[----:B------:R-:W-:Y:S01]  /*26c0*/  IMAD.IADD R31, R31, 0x1, R93 ;  /* 0x000000011f1f7824 */ /* 0x000fe200078e025d */
[----:B------:R-:W-:Y:S01]  /*26d0*/  IADD3.X R108, RZ, R20, RZ, P3, !PT ;  /* 0x00000014ff6c7210 */ /* 0x000fe20001ffe4ff */
[----:B------:R-:W-:-:S02]  /*26e0*/  IMAD.IADD R29, R29, 0x1, R99 ;  /* 0x000000011d1d7824 */ /* 0x000fc400078e0263 */
[----:B------:R-:W-:Y:S02]  /*26f0*/  IMAD.IADD R115, R56, 0x1, R115 ;  /* 0x0000000138737824 */ /* 0x000fe400078e0273 */
[----:B---3--:R-:W-:Y:S02]  /*2700*/  IMAD.IADD R114, R54, 0x1, R114 ;  /* 0x0000000136727824 */ /* 0x008fe400078e0272 */
[----:B----4-:R-:W-:Y:S02]  /*2710*/  IMAD.IADD R113, R52, 0x1, R113 ;  /* 0x0000000134717824 */ /* 0x010fe400078e0271 */
[----:B------:R-:W-:Y:S02]  /*2720*/  IMAD.X R109, RZ, RZ, R13, P2 ;  /* 0x000000ffff6d7224 */ /* 0x000fe400010e060d */
[----:B------:R-:W-:Y:S01]  /*2730*/  IMAD.IADD R110, R49, 0x1, R55 ;  /* 0x00000001316e7824 */ /* 0x000fe200078e0237 */
[----:B------:R-:W-:Y:S06]  /*2740*/  @!P6 BAR.SYNC.DEFER_BLOCKING 0x9, 0x100 ;  /* 0x024400000000eb1d */ /* 0x000fec0000010000 */
.L_x_427:
[----:B------:R-:W0:Y:S01]  /*2750*/  LDC R130, c[0x0][0x3f4] ;  /* 0x0000fd00ff827b82 */ /* 0x000e220000000800 */
[----:B------:R-:W-:Y:S01]  /*2760*/  VIADD R25, R25, 0xffffffff ;  /* 0xffffffff19197836 */ /* 0x000fe20000000000 */
[----:B------:R-:W-:Y:S05]  /*2770*/  YIELD ;  /* 0x0000000000007946 */ /* 0x000fea0003800000 */
[----:B------:R-:W-:Y:S01]  /*2780*/  IMAD R117, R17, 0x7000, R34 ;  /* 0x0000700011757824 */ /* 0x000fe200078e0222 */
[----:B------:R-:W-:Y:S01]  /*2790*/  ISETP.GT.AND P3, PT, R25, R24, PT ;  /* 0x000000181900720c */ /* 0x000fe20003f64270 */
[----:B------:R-:W-:Y:S02]  /*27a0*/  BSSY B0, `(.L_x_344) ;  /* 0x000093e000007945 */ /* 0x000fe40003800000 */
[----:B------:R-:W-:Y:S01]  /*27b0*/  IMAD.IADD R118, R16, 0x1, R117 ;  /* 0x0000000110767824 */ /* 0x000fe200078e0275 */
[----:B------:R-:W-:-:S02]  /*27c0*/  P2R R112, PR, RZ, 0x8 ;  /* 0x00000008ff707803 */ /* 0x000fc40000000000 */
[----:B0-----:R-:W-:-:S13]  /*27d0*/  ISETP.GE.AND P2, PT, R130, 0x1, PT ;  /* 0x000000018200780c */ /* 0x001fda0003f46270 */
[----:B------:R-:W-:Y:S05]  /*27e0*/  @!P2 BRA `(.L_x_345) ;  /* 0x0000008c002ca947 */ /* 0x000fea0003800000 */
[----:B------:R-:W-:Y:S01]  /*27f0*/  ULDC.U8 UR4, c[0x0][0x410] ;  /* 0x0001040000047ab9 */ /* 0x000fe20000000000 */
[----:B------:R-:W-:Y:S01]  /*2800*/  SHF.R.S32.HI R53, RZ, 0x1f, R25 ;  /* 0x0000001fff357819 */ /* 0x000fe20000011419 */
[-C--:B------:R-:W-:Y:S01]  /*2810*/  IMAD R52, R40, R25.reuse, RZ ;  /* 0x0000001928347224 */ /* 0x080fe200078e02ff */
[----:B------:R-:W-:Y:S01]  /*2820*/  ISETP.NE.AND P2, PT, RZ, UR4, PT ;  /* 0x00000004ff007c0c */ /* 0x000fe2000bf45270 */
[-C--:B------:R-:W-:Y:S02]  /*2830*/  IMAD R54, R39, R25.reuse, RZ ;  /* 0x0000001927367224 */ /* 0x080fe400078e02ff */
[----:B------:R-:W-:Y:S02]  /*2840*/  IMAD R55, R36, R25, RZ ;  /* 0x0000001924377224 */ /* 0x000fe400078e02ff */
[C---:B------:R-:W-:Y:S02]  /*2850*/  IMAD R131, R53.reuse, R126, R52 ;  /* 0x0000007e35837224 */ /* 0x040fe400078e0234 */
[----:B------:R-:W-:-:S02]  /*2860*/  IMAD R125, R53, R94, R54 ;  /* 0x0000005e357d7224 */ /* 0x000fc400078e0236 */
[----:B------:R-:W-:Y:S02]  /*2870*/  IMAD R111, R53, R100, R55 ;  /* 0x00000064356f7224 */ /* 0x000fe400078e0237 */
[----:B------:R-:W-:Y:S02]  /*2880*/  IMAD R119, R25, -0xe0, R2 ;  /* 0xffffff2019777824 */ /* 0x000fe400078e0202 */
[----:B------:R-:W-:-:S03]  /*2890*/  IMAD.WIDE.U32 R52, R94, R25, RZ ;  /* 0x000000195e347225 */ /* 0x000fc600078e00ff */
[----:B------:R-:W-:Y:S01]  /*28a0*/  VIMNMX R119, R119, 0xe0, PT ;  /* 0x000000e077777848 */ /* 0x000fe20003fe0100 */
[----:B------:R-:W-:Y:S01]  /*28b0*/  IMAD.WIDE.U32 R128, R126, R25, RZ ;  /* 0x000000197e807225 */ /* 0x000fe200078e00ff */
[----:B------:R-:W-:-:S03]  /*28c0*/  IADD3 R125, R53, R125, RZ ;  /* 0x0000007d357d7210 */ /* 0x000fc60007ffe0ff */
[----:B------:R-:W-:-:S04]  /*28d0*/  IMAD.WIDE.U32 R54, R100, R25, RZ ;  /* 0x0000001964367225 */ /* 0x000fc800078e00ff */
[----:B------:R-:W-:Y:S02]  /*28e0*/  IMAD.IADD R131, R129, 0x1, R131 ;  /* 0x0000000181837824 */ /* 0x000fe400078e0283 */
[----:B------:R-:W-:Y:S01]  /*28f0*/  IMAD.IADD R111, R55, 0x1, R111 ;  /* 0x00000001376f7824 */ /* 0x000fe200078e026f */
[----:B------:R-:W-:Y:S06]  /*2900*/  @!P2 BRA `(.L_x_346) ;  /* 0x00000044002ca947 */ /* 0x000fec0003800000 */
[----:B------:R-:W-:Y:S01]  /*2910*/  ISETP.GE.AND P2, PT, R228, R119, PT ;  /* 0x00000077e400720c */ /* 0x000fe20003f46270 */
[----:B------:R-:W-:Y:S01]  /*2920*/  BSSY B1, `(.L_x_347) ;  /* 0x0000017000017945 */ /* 0x000fe20003800000 */
[----:B------:R-:W-:Y:S02]  /*2930*/  CS2R R72, SRZ ;  /* 0x0000000000487805 */ /* 0x000fe4000001ff00 */
[----:B------:R-:W-:Y:S02]  /*2940*/  CS2R R80, SRZ ;  /* 0x0000000000507805 */ /* 0x000fe4000001ff00 */
[----:B------:R-:W-:Y:S02]  /*2950*/  CS2R R84, SRZ ;  /* 0x0000000000547805 */ /* 0x000fe4000001ff00 */
[----:B------:R-:W-:Y:S02]  /*2960*/  CS2R R82, SRZ ;  /* 0x0000000000527805 */ /* 0x000fe4000001ff00 */
[----:B------:R-:W-:-:S03]  /*2970*/  CS2R R86, SRZ ;  /* 0x0000000000567805 */ /* 0x000fc6000001ff00 */
[----:B------:R-:W-:Y:S05]  /*2980*/  @P2 BRA `(.L_x_348) ;  /* 0x0000000000402947 */ /* 0x000fea0003800000 */
[----:B------:R-:W-:Y:S01]  /*2990*/  ULDC.64 UR4, c[0x0][0x3e8] ;  /* 0x0000fa0000047ab9 */ /* 0x000fe20000000a00 */
[----:B------:R-:W-:Y:S02]  /*29a0*/  CS2R R84, SRZ ;  /* 0x0000000000547805 */ /* 0x000fe4000001ff00 */
[----:B------:R-:W-:Y:S02]  /*29b0*/  IADD3 R56, P3, P4, R50, UR4, R52 ;  /* 0x0000000432387c10 */ /* 0x000fe4000fc7e034 */
[----:B------:R-:W-:Y:S02]  /*29c0*/  CS2R R86, SRZ ;  /* 0x0000000000567805 */ /* 0x000fe4000001ff00 */
[----:B------:R-:W-:Y:S01]  /*29d0*/  IADD3.X R57, R32, UR5, R125, P3, P4 ;  /* 0x0000000520397c10 */ /* 0x000fe20009fe847d */
[----:B------:R-:W-:Y:S02]  /*29e0*/  ULDC.64 UR4, c[0x0][0x400] ;  /* 0x0001000000047ab9 */ /* 0x000fe40000000a00 */
[----:B------:R-:W-:-:S04]  /*29f0*/  IADD3 R58, P3, P4, R96, UR4, R54 ;  /* 0x00000004603a7c10 */ /* 0x000fc8000fc7e036 */
[----:B------:R-:W-:Y:S02]  /*2a00*/  IADD3.X R59, R30, UR5, R111, P3, P4 ;  /* 0x000000051e3b7c10 */ /* 0x000fe40009fe846f */
[----:B------:R-:W-:Y:S02]  /*2a10*/  ISETP.GE.AND P3, PT, R22, R130, PT ;  /* 0x000000821600720c */ /* 0x000fe40003f66270 */
[----:B------:R-:W-:Y:S02]  /*2a20*/  CS2R R80, SRZ ;  /* 0x0000000000507805 */ /* 0x000fe4000001ff00 */
[----:B------:R-:W-:-:S09]  /*2a30*/  CS2R R82, SRZ ;  /* 0x0000000000527805 */ /* 0x000fd2000001ff00 */
[----:B------:R0:W5:Y:S04]  /*2a40*/  @!P3 LDG.E.64 R84, desc[UR60][R56.64] ;  /* 0x0000003c3854b981 */ /* 0x000168000c1e1b00 */
[----:B------:R0:W5:Y:S01]  /*2a50*/  @!P3 LDG.E.64 R86, desc[UR60][R58.64] ;  /* 0x0000003c3a56b981 */ /* 0x000162000c1e1b00 */
[----:B------:R-:W-:-:S13]  /*2a60*/  ISETP.GE.AND P3, PT, R230, R130, PT ;  /* 0x00000082e600720c */ /* 0x000fda0003f66270 */
[----:B------:R0:W5:Y:S04]  /*2a70*/  @!P3 LDG.E.64 R80, desc[UR60][R56.64+0x20] ;  /* 0x0000203c3850b981 */ /* 0x000168000c1e1b00 */
[----:B------:R0:W5:Y:S02]  /*2a80*/  @!P3 LDG.E.64 R82, desc[UR60][R58.64+0x20] ;  /* 0x0000203c3a52b981 */ /* 0x000164000c1e1b00 */
.L_x_348:
[----:B------:R-:W-:Y:S05]  /*2a90*/  BSYNC B1 ;  /* 0x0000000000017941 */ /* 0x000fea0003800000 */
.L_x_347:
[----:B0-----:R-:W-:Y:S01]  /*2aa0*/  VIADD R56, R228, 0x40 ;  /* 0x00000040e4387836 */ /* 0x001fe20000000000 */
[----:B------:R-:W-:Y:S01]  /*2ab0*/  BSSY B1, `(.L_x_349) ;  /* 0x0000024000017945 */ /* 0x000fe20003800000 */
[----:B------:R-:W-:Y:S02]  /*2ac0*/  CS2R R76, SRZ ;  /* 0x00000000004c7805 */ /* 0x000fe4000001ff00 */
[----:B------:R-:W-:Y:S02]  /*2ad0*/  CS2R R74, SRZ ;  /* 0x00000000004a7805 */ /* 0x000fe4000001ff00 */
[----:B------:R-:W-:Y:S02]  /*2ae0*/  CS2R R64, SRZ ;  /* 0x0000000000407805 */ /* 0x000fe4000001ff00 */
[----:B------:R-:W-:Y:S02]  /*2af0*/  ISETP.GE.AND P3, PT, R56, R119, PT ;  /* 0x000000773800720c */ /* 0x000fe40003f66270 */
[----:B------:R-:W-:-:S02]  /*2b00*/  CS2R R56, SRZ ;  /* 0x0000000000387805 */ /* 0x000fc4000001ff00 */
[----:B------:R-:W-:Y:S02]  /*2b10*/  CS2R R68, SRZ ;  /* 0x0000000000447805 */ /* 0x000fe4000001ff00 */
[----:B------:R-:W-:Y:S02]  /*2b20*/  CS2R R66, SRZ ;  /* 0x0000000000427805 */ /* 0x000fe4000001ff00 */
[----:B------:R-:W-:Y:S02]  /*2b30*/  CS2R R70, SRZ ;  /* 0x0000000000467805 */ /* 0x000fe4000001ff00 */
[----:B------:R-:W-:Y:S02]  /*2b40*/  CS2R R60, SRZ ;  /* 0x00000000003c7805 */ /* 0x000fe4000001ff00 */
[----:B------:R-:W-:Y:S02]  /*2b50*/  CS2R R58, SRZ ;  /* 0x00000000003a7805 */ /* 0x000fe4000001ff00 */
[----:B------:R-:W-:Y:S01]  /*2b60*/  CS2R R62, SRZ ;  /* 0x00000000003e7805 */ /* 0x000fe2000001ff00 */
[----:B-----5:R-:W-:Y:S01]  /*2b70*/  IMAD.MOV.U32 R136, RZ, RZ, R80 ;  /* 0x000000ffff887224 */ /* 0x020fe200078e0050 */
[----:B------:R-:W-:Y:S01]  /*2b80*/  CS2R R78, SRZ ;  /* 0x00000000004e7805 */ /* 0x000fe2000001ff00 */
[----:B------:R-:W-:Y:S01]  /*2b90*/  IMAD.MOV.U32 R149, RZ, RZ, R84 ;  /* 0x000000ffff957224 */ /* 0x000fe200078e0054 */
[----:B------:R-:W-:Y:S06]  /*2ba0*/  @P3 BRA `(.L_x_350) ;  /* 0x0000000000503947 */ /* 0x000fec0003800000 */
[----:B------:R-:W-:Y:S01]  /*2bb0*/  IADD3 R88, P4, P5, R50, R52, R10 ;  /* 0x0000003432587210 */ /* 0x000fe20007d9e00a */
[----:B------:R-:W-:Y:S01]  /*2bc0*/  ULDC.64 UR4, c[0x0][0x3e8] ;  /* 0x0000fa0000047ab9 */ /* 0x000fe20000000a00 */
[----:B------:R-:W-:Y:S02]  /*2bd0*/  CS2R R76, SRZ ;  /* 0x00000000004c7805 */ /* 0x000fe4000001ff00 */
[----:B------:R-:W-:Y:S02]  /*2be0*/  CS2R R78, SRZ ;  /* 0x00000000004e7805 */ /* 0x000fe4000001ff00 */
[----:B------:R-:W-:Y:S02]  /*2bf0*/  IADD3.X R73, R32, R125, R12, P4, P5 ;  /* 0x0000007d20497210 */ /* 0x000fe400027ea40c */
[----:B------:R-:W-:-:S04]  /*2c00*/  IADD3 R90, P4, P5, R96, R54, R6 ;  /* 0x00000036605a7210 */ /* 0x000fc80007d9e006 */
[----:B------:R-:W-:Y:S02]  /*2c10*/  IADD3.X R72, R30, R111, R8, P4, P5 ;  /* 0x0000006f1e487210 */ /* 0x000fe400027ea408 */
[----:B------:R-:W-:-:S04]  /*2c20*/  IADD3 R88, P4, R88, UR4, RZ ;  /* 0x0000000458587c10 */ /* 0x000fc8000ff9e0ff */
[----:B------:R-:W-:Y:S01]  /*2c30*/  IADD3.X R89, R73, UR5, RZ, P4, !PT ;  /* 0x0000000549597c10 */ /* 0x000fe2000a7fe4ff */
[----:B------:R-:W-:Y:S02]  /*2c40*/  ULDC.64 UR4, c[0x0][0x400] ;  /* 0x0001000000047ab9 */ /* 0x000fe40000000a00 */
[----:B------:R-:W-:-:S04]  /*2c50*/  IADD3 R90, P4, R90, UR4, RZ ;  /* 0x000000045a5a7c10 */ /* 0x000fc8000ff9e0ff */
[----:B------:R-:W-:Y:S02]  /*2c60*/  IADD3.X R91, R72, UR5, RZ, P4, !PT ;  /* 0x00000005485b7c10 */ /* 0x000fe4000a7fe4ff */
        /* <DEDUP_REMOVED lines=8> */
.L_x_350:
[----:B------:R-:W-:Y:S05]  /*2cf0*/  BSYNC B1 ;  /* 0x0000000000017941 */ /* 0x000fea0003800000 */
.L_x_349:
[----:B0-----:R-:W-:Y:S01]  /*2d00*/  VIADD R88, R228, 0x80 ;  /* 0x00000080e4587836 */ /* 0x001fe20000000000 */
[----:B------:R-:W-:Y:S04]  /*2d10*/  BSSY B1, `(.L_x_351) ;  /* 0x0000018000017945 */ /* 0x000fe80003800000 */
[----:B------:R-:W-:-:S04]  /*2d20*/  ISETP.GE.AND P4, PT, R88, R119, PT ;  /* 0x000000775800720c */ /* 0x000fc80003f86270 */
[----:B------:R-:W-:-:S09]  /*2d30*/  P2R R144, PR, RZ, 0x10 ;  /* 0x00000010ff907803 */ /* 0x000fd20000000000 */
[----:B------:R-:W-:Y:S05]  /*2d40*/  @P4 BRA `(.L_x_352) ;  /* 0x0000000000504947 */ /* 0x000fea0003800000 */
        /* <DEDUP_REMOVED lines=20> */
.L_x_352:
[----:B------:R-:W-:Y:S05]  /*2e90*/  BSYNC B1 ;  /* 0x0000000000017941 */ /* 0x000fea0003800000 */
.L_x_351:
[----:B0-----:R-:W-:Y:S01]  /*2ea0*/  IADD3 R88, R228, 0xc0, RZ ;  /* 0x000000c0e4587810 */ /* 0x001fe20007ffe0ff */
[----:B------:R-:W-:Y:S03]  /*2eb0*/  BSSY B1, `(.L_x_353) ;  /* 0x000001d000017945 */ /* 0x000fe60003800000 */
[----:B------:R-:W-:-:S13]  /*2ec0*/  ISETP.GE.AND P4, PT, R88, R119, PT ;  /* 0x000000775800720c */ /* 0x000fda0003f86270 */
[----:B------:R-:W-:Y:S05]  /*2ed0*/  @P4 BRA `(.L_x_354) ;  /* 0x0000000000684947 */ /* 0x000fea0003800000 */
[----:B------:R-:W0:Y:S01]  /*2ee0*/  LDC.64 R56, c[0x0][0x3f8] ;  /* 0x0000fe00ff387b82 */ /* 0x000e220000000a00 */
[----:B------:R-:W-:Y:S01]  /*2ef0*/  IMAD.MOV.U32 R53, RZ, RZ, R125 ;  /* 0x000000ffff357224 */ /* 0x000fe200078e007d */
[----:B------:R-:W-:Y:S01]  /*2f00*/  ULDC.64 UR4, c[0x0][0x3e8] ;  /* 0x0000fa0000047ab9 */ /* 0x000fe20000000a00 */
[----:B------:R-:W-:Y:S01]  /*2f10*/  IMAD.MOV.U32 R55, RZ, RZ, R111 ;  /* 0x000000ffff377224 */ /* 0x000fe200078e006f */
[----:B------:R-:W-:Y:S02]  /*2f20*/  CS2R R60, SRZ ;  /* 0x00000000003c7805 */ /* 0x000fe4000001ff00 */
[----:B------:R-:W-:Y:S01]  /*2f30*/  CS2R R62, SRZ ;  /* 0x00000000003e7805 */ /* 0x000fe2000001ff00 */
[----:B0-----:R-:W-:Y:S02]  /*2f40*/  IMAD R57, R57, 0xc0, RZ ;  /* 0x000000c039397824 */ /* 0x001fe400078e02ff */
[----:B------:R-:W-:-:S04]  /*2f50*/  IMAD.WIDE.U32 R52, R56, 0xc0, R52 ;  /* 0x000000c038347825 */ /* 0x000fc800078e0034 */
[----:B------:R-:W-:Y:S01]  /*2f60*/  IMAD.IADD R53, R53, 0x1, R57 ;  /* 0x0000000135357824 */ /* 0x000fe200078e0239 */
[----:B------:R-:W-:Y:S01]  /*2f70*/  IADD3 R52, P5, P6, R50, UR4, R52 ;  /* 0x0000000432347c10 */ /* 0x000fe2000febe034 */
[----:B------:R-:W0:Y:S03]  /*2f80*/  LDC.64 R56, c[0x0][0x408] ;  /* 0x00010200ff387b82 */ /* 0x000e260000000a00 */
[----:B------:R-:W-:Y:S01]  /*2f90*/  IADD3.X R53, R32, UR5, R53, P5, P6 ;  /* 0x0000000520357c10 */ /* 0x000fe2000afec435 */
[----:B------:R-:W-:Y:S01]  /*2fa0*/  ULDC.64 UR4, c[0x0][0x400] ;  /* 0x0001000000047ab9 */ /* 0x000fe20000000a00 */
[----:B0-----:R-:W-:-:S04]  /*2fb0*/  IMAD.WIDE.U32 R54, R56, 0xc0, R54 ;  /* 0x000000c038367825 */ /* 0x001fc800078e0036 */
[----:B------:R-:W-:Y:S01]  /*2fc0*/  IMAD R57, R57, 0xc0, RZ ;  /* 0x000000c039397824 */ /* 0x000fe200078e02ff */
[----:B------:R-:W-:-:S03]  /*2fd0*/  IADD3 R54, P5, P6, R96, UR4, R54 ;  /* 0x0000000460367c10 */ /* 0x000fc6000febe036 */
[----:B------:R-:W-:-:S05]  /*2fe0*/  IMAD.IADD R55, R55, 0x1, R57 ;  /* 0x0000000137377824 */ /* 0x000fca00078e0239 */
        /* <DEDUP_REMOVED lines=9> */
.L_x_354:
[----:B------:R-:W-:Y:S05]  /*3080*/  BSYNC B1 ;  /* 0x0000000000017941 */ /* 0x000fea0003800000 */
.L_x_353:
[----:B0-----:R-:W2:Y:S01]  /*3090*/  LDL R52, [R1+0x44] ;  /* 0x0000440001347983 */ /* 0x001ea20000100800 */
[----:B------:R-:W-:Y:S01]  /*30a0*/  IMAD.MOV.U32 R153, RZ, RZ, R82 ;  /* 0x000000ffff997224 */ /* 0x000fe200078e0052 */
[----:B------:R-:W-:Y:S01]  /*30b0*/  MOV R154, R86 ;  /* 0x00000056009a7202 */ /* 0x000fe20000000f00 */
[----:B-----5:R-:W-:Y:S01]  /*30c0*/  IMAD.MOV.U32 R145, RZ, RZ, R72 ;  /* 0x000000ffff917224 */ /* 0x020fe200078e0048 */
[----:B------:R-:W-:Y:S01]  /*30d0*/  MOV R142, R68 ;  /* 0x00000044008e7202 */ /* 0x000fe20000000f00 */
[----:B------:R-:W-:Y:S01]  /*30e0*/  IMAD.MOV.U32 R148, RZ, RZ, R76 ;  /* 0x000000ffff947224 */ /* 0x000fe200078e004c */
[----:B------:R-:W-:Y:S01]  /*30f0*/  MOV R91, R62 ;  /* 0x0000003e005b7202 */ /* 0x000fe20000000f00 */
[----:B------:R-:W-:Y:S02]  /*3100*/  IMAD.MOV.U32 R146, RZ, RZ, R74 ;  /* 0x000000ffff927224 */ /* 0x000fe400078e004a */
[----:B------:R-:W-:Y:S02]  /*3110*/  IMAD.MOV.U32 R147, RZ, RZ, R78 ;  /* 0x000000ffff937224 */ /* 0x000fe400078e004e */
[----:B------:R-:W-:-:S02]  /*3120*/  IMAD.MOV.U32 R137, RZ, RZ, R64 ;  /* 0x000000ffff897224 */ /* 0x000fc400078e0040 */
[----:B------:R-:W-:Y:S02]  /*3130*/  IMAD.MOV.U32 R141, RZ, RZ, R66 ;  /* 0x000000ffff8d7224 */ /* 0x000fe400078e0042 */
[----:B------:R-:W-:Y:S02]  /*3140*/  IMAD.MOV.U32 R143, RZ, RZ, R70 ;  /* 0x000000ffff8f7224 */ /* 0x000fe400078e0046 */
[----:B------:R-:W-:Y:S02]  /*3150*/  IMAD.MOV.U32 R88, RZ, RZ, R56 ;  /* 0x000000ffff587224 */ /* 0x000fe400078e0038 */
[----:B------:R-:W-:Y:S02]  /*3160*/  IMAD.MOV.U32 R90, RZ, RZ, R60 ;  /* 0x000000ffff5a7224 */ /* 0x000fe400078e003c */
[----:B------:R-:W-:Y:S01]  /*3170*/  IMAD.MOV.U32 R89, RZ, RZ, R58 ;  /* 0x000000ffff597224 */ /* 0x000fe200078e003a */
[----:B--2---:R-:W-:-:S13]  /*3180*/  R2UR UR4, R52 ;  /* 0x00000000340472ca */ /* 0x004fda00000e0000 */
[----:B------:R-:W-:-:S06]  /*3190*/  UISETP.NE.AND UP0, UPT, UR4, 0x3, UPT ;  /* 0x000000030400788c */ /* 0x000fcc000bf05270 */
[----:B------:R-:W-:-:S13]  /*31a0*/  PLOP3.LUT P5, PT, PT, PT, UP0, 0x80, 0x0 ;  /* 0x000000000000781c */ /* 0x000fda0003faf008 */
[----:B------:R-:W-:Y:S05]  /*31b0*/  @!P5 BRA `(.L_x_355) ;  /* 0x000000000004d947 */ /* 0x000fea0003800000 */
[----:B------:R-:W-:Y:S01]  /*31c0*/  BPT.TRAP 0x1 ;  /* 0x000000040000795c */ /* 0x000fe20000300000 */
.L_x_355:
[----:B------:R-:W-:Y:S01]  /*31d0*/  IMAD R111, R17, 0x8, R16 ;  /* 0x00000008116f7824 */ /* 0x000fe200078e0210 */
[----:B------:R-:W-:Y:S01]  /*31e0*/  SHF.L.U32 R125, R231, 0x1f, RZ ;  /* 0x0000001fe77d7819 */ /* 0x000fe200000006ff */
[----:B------:R-:W-:Y:S03]  /*31f0*/  BSSY B1, `(.L_x_356) ;  /* 0x0000003000017945 */ /* 0x000fe60003800000 */
[----:B------:R-:W0:Y:S02]  /*3200*/  SYNCS.PHASECHK.TRANS64.TRYWAIT P6, [R111+URZ+0x2e890], R125 ;  /* 0x02e8907d6f0075a7 */ /* 0x000e2400080c017f */
[----:B0-----:R-:W-:Y:S05]  /*3210*/  @!P6 BRA `(.L_x_357) ;  /* 0x000001fc0088e947 */ /* 0x001fea0003800000 */
.L_x_633:
[----:B------:R-:W-:Y:S05]  /*3220*/  BSYNC B1 ;  /* 0x0000000000017941 */ /* 0x000fea0003800000 */
.L_x_356:
[----:B------:R-:W-:Y:S01]  /*3230*/  BSSY B1, `(.L_x_358) ;  /* 0x00000ed000017945 */ /* 0x000fe20003800000 */
[----:B------:R-:W-:-:S03]  /*3240*/  IMAD R150, R17, 0x7000, R34 ;  /* 0x0000700011967824 */ /* 0x000fc600078e0222 */
[----:B------:R-:W-:Y:S05]  /*3250*/  @P2 BRA `(.L_x_359) ;  /* 0x0000000c00a82947 */ /* 0x000fea0003800000 */
[----:B------:R-:W-:Y:S01]  /*3260*/  IADD3 R152, P2, R104, R128, RZ ;  /* 0x0000008068987210 */ /* 0x000fe20007f5e0ff */
[----:B------:R-:W-:Y:S04]  /*3270*/  BSSY B2, `(.L_x_360) ;  /* 0x0000073000027945 */ /* 0x000fe80003800000 */
[----:B------:R-:W-:Y:S01]  /*3280*/  IMAD.X R151, R131, 0x1, R35, P2 ;  /* 0x0000000183977824 */ /* 0x000fe200010e0623 */
[----:B------:R-:W-:Y:S07]  /*3290*/  @P0 BRA `(.L_x_361) ;  /* 0x0000000400c00947 */ /* 0x000fee0003800000 */
[----:B------:R1:W2:Y:S01]  /*32a0*/  LDS.128 R52, [R118+0x20400] ;  /* 0x0204000076347984 */ /* 0x0002a20000000c00 */
[----:B------:R-:W-:Y:S01]  /*32b0*/  ISETP.GE.AND P2, PT, R22, R130, PT ;  /* 0x000000821600720c */ /* 0x000fe20003f46270 */
[----:B------:R-:W-:-:S12]  /*32c0*/  BSSY B3, `(.L_x_362) ;  /* 0x0000069000037945 */ /* 0x000fd80003800000 */
[----:B-1----:R-:W-:Y:S05]  /*32d0*/  @P2 BRA `(.L_x_363) ;  /* 0x00000004009c2947 */ /* 0x002fea0003800000 */
[----:B------:R-:W-:Y:S02]  /*32e0*/  SHF.R.U32.HI R84, RZ, 0x8, R85 ;  /* 0x00000008ff547819 */ /* 0x000fe40000011655 */
[--C-:B------:R-:W-:Y:S02]  /*32f0*/  SHF.R.U32.HI R86, RZ, 0x8, R87.reuse ;  /* 0x00000008ff567819 */ /* 0x100fe40000011657 */
[----:B------:R-:W-:Y:S01]  /*3300*/  SHF.R.U32.HI R155, RZ, 0x10, R87 ;  /* 0x00000010ff9b7819 */ /* 0x000fe20000011657 */
[----:B------:R-:W-:Y:S01]  /*3310*/  IMAD.SHL.U32 R84, R84, 0x100, RZ ;  /* 0x0000010054547824 */ /* 0x000fe200078e00ff */
[----:B------:R-:W-:Y:S01]  /*3320*/  LOP3.LUT R156, R87, 0xff0000ff, RZ, 0xc0, !PT ;  /* 0xff0000ff579c7812 */ /* 0x000fe200078ec0ff */
[----:B------:R-:W-:Y:S01]  /*3330*/  IMAD.SHL.U32 R87, R86, 0x100, RZ ;  /* 0x0000010056577824 */ /* 0x000fe200078e00ff */
[----:B------:R-:W-:Y:S01]  /*3340*/  SHF.R.U32.HI R157, RZ, 0x10, R85 ;  /* 0x00000010ff9d7819 */ /* 0x000fe20000011655 */
[----:B--2---:R-:W-:Y:S01]  /*3350*/  IMAD.MOV.U32 R86, RZ, RZ, R52 ;  /* 0x000000ffff567224 */ /* 0x004fe200078e0034 */
[----:B------:R-:W-:-:S02]  /*3360*/  LOP3.LUT R85, R85, 0xff0000ff, RZ, 0xc0, !PT ;  /* 0xff0000ff55557812 */ /* 0x000fc400078ec0ff */
[----:B------:R-:W-:Y:S01]  /*3370*/  LOP3.LUT R156, R156, 0xff00, R87, 0xf8, !PT ;  /* 0x0000ff009c9c7812 */ /* 0x000fe200078ef857 */
[----:B------:R-:W-:Y:S01]  /*3380*/  IMAD.U32 R87, R155, 0x10000, RZ ;  /* 0x000100009b577824 */ /* 0x000fe200078e00ff */
[----:B------:R-:W-:Y:S02]  /*3390*/  LOP3.LUT R85, R85, 0xff00, R84, 0xf8, !PT ;  /* 0x0000ff0055557812 */ /* 0x000fe400078ef854 */
[----:B------:R-:W-:Y:S02]  /*33a0*/  SHF.L.U32 R84, R157, 0x10, RZ ;  /* 0x000000109d547819 */ /* 0x000fe400000006ff */
[----:B------:R-:W-:Y:S02]  /*33b0*/  F2FP.F16.E4M3.UNPACK_B R52, R53 ;  /* 0x00000035ff34723e */ /* 0x000fe400020006ff */
[----:B------:R-:W-:Y:S02]  /*33c0*/  F2FP.F16.E4M3.UNPACK_B R155, R154.H1 ;  /* 0x0000009aff9b723e */ /* 0x000fe400030006ff */
[----:B------:R-:W-:-:S02]  /*33d0*/  LOP3.LUT R84, R85, 0xff0000, R84, 0xf8, !PT ;  /* 0x00ff000055547812 */ /* 0x000fc400078ef854 */
[----:B------:R-:W-:Y:S01]  /*33e0*/  LOP3.LUT R85, R156, 0xff0000, R87, 0xf8, !PT ;  /* 0x00ff00009c557812 */ /* 0x000fe200078ef857 */
[--C-:B------:R-:W-:Y:S01]  /*33f0*/  HADD2.F32 R87, -RZ, R52.reuse.H1_H1 ;  /* 0x30000034ff577230 */ /* 0x100fe20000004100 */
[----:B------:R-:W-:Y:S01]  /*3400*/  F2FP.F16.E4M3.UNPACK_B R157, R149.H1 ;  /* 0x00000095ff9d723e */ /* 0x000fe200030006ff */
[--C-:B------:R-:W-:Y:S01]  /*3410*/  HADD2.F32 R159, -RZ, R155.reuse.H0_H0 ;  /* 0x2000009bff9f7230 */ /* 0x100fe20000004100 */
[----:B------:R-:W-:Y:S01]  /*3420*/  F2FP.F16.E4M3.UNPACK_B R53, R53.H1 ;  /* 0x00000035ff35723e */ /* 0x000fe200030006ff */
[----:B------:R-:W-:Y:S01]  /*3430*/  HADD2.F32 R52, -RZ, R52.H0_H0 ;  /* 0x20000034ff347230 */ /* 0x000fe20000004100 */
[----:B------:R-:W-:Y:S01]  /*3440*/  F2FP.F16.E4M3.UNPACK_B R154, R154 ;  /* 0x0000009aff9a723e */ /* 0x000fe200020006ff */
[----:B------:R-:W-:Y:S02]  /*3450*/  HADD2.F32 R160, -RZ, R155.H1_H1 ;  /* 0x3000009bffa07230 */ /* 0x000fe40000004100 */
[----:B------:R-:W-:Y:S01]  /*3460*/  FMUL.FTZ R161, R87, R159 ;  /* 0x0000009f57a17220 */ /* 0x000fe20000410000 */
[----:B------:R-:W-:-:S02]  /*3470*/  HADD2.F32 R158, -RZ, R157.H0_H0 ;  /* 0x2000009dff9e7230 */ /* 0x000fc40000004100 */
[----:B------:R-:W-:Y:S01]  /*3480*/  FMUL.FTZ R162, R52, R159 ;  /* 0x0000009f34a27220 */ /* 0x000fe20000410000 */
[--C-:B------:R-:W-:Y:S02]  /*3490*/  HADD2.F32 R156, -RZ, R53.reuse.H1_H1 ;  /* 0x30000035ff9c7230 */ /* 0x100fe40000004100 */
[----:B------:R-:W-:Y:S02]  /*34a0*/  HADD2.F32 R155, -RZ, R53.H0_H0 ;  /* 0x20000035ff9b7230 */ /* 0x000fe40000004100 */
[----:B------:R-:W-:Y:S01]  /*34b0*/  FFMA.FTZ R53, R87, R158, R162 ;  /* 0x0000009e57357223 */ /* 0x000fe200000100a2 */
[----:B------:R-:W-:Y:S02]  /*34c0*/  HADD2.F32 R157, -RZ, R157.H1_H1 ;  /* 0x3000009dff9d7230 */ /* 0x000fe40000004100 */
[----:B------:R-:W-:Y:S01]  /*34d0*/  FMUL.FTZ R164, R156, R160 ;  /* 0x000000a09ca47220 */ /* 0x000fe20000410000 */
[----:B------:R-:W-:Y:S01]  /*34e0*/  F2FP.F16.E4M3.UNPACK_B R87, R86.H1 ;  /* 0x00000056ff57723e */ /* 0x000fe200030006ff */
[C---:B------:R-:W-:Y:S01]  /*34f0*/  FMUL.FTZ R159, R155.reuse, R160 ;  /* 0x000000a09b9f7220 */ /* 0x040fe20000410000 */
[----:B------:R-:W-:Y:S01]  /*3500*/  F2FP.F16.E4M3.UNPACK_B R86, R86 ;  /* 0x00000056ff56723e */ /* 0x000fe200020006ff */
[----:B------:R-:W-:Y:S01]  /*3510*/  FFMA.FTZ R52, R52, R158, -R161 ;  /* 0x0000009e34347223 */ /* 0x000fe200000108a1 */
[-C--:B------:R-:W-:Y:S01]  /*3520*/  FFMA.FTZ R164, R155, R157.reuse, -R164 ;  /* 0x0000009d9ba47223 */ /* 0x080fe200000108a4 */
[----:B------:R-:W-:Y:S01]  /*3530*/  FFMA.FTZ R161, R156, R157, R159 ;  /* 0x0000009d9ca17223 */ /* 0x000fe2000001009f */
[--C-:B------:R-:W-:Y:S01]  /*3540*/  HADD2.F32 R157, -RZ, R154.reuse.H1_H1 ;  /* 0x3000009aff9d7230 */ /* 0x100fe20000004100 */
[----:B------:R-:W-:Y:S01]  /*3550*/  F2FP.F16.E4M3.UNPACK_B R156, R149 ;  /* 0x00000095ff9c723e */ /* 0x000fe200020006ff */
[----:B------:R-:W-:-:S02]  /*3560*/  HADD2.F32 R158, -RZ, R154.H0_H0 ;  /* 0x2000009aff9e7230 */ /* 0x000fc40000004100 */
[--C-:B------:R-:W-:Y:S02]  /*3570*/  HADD2.F32 R154, -RZ, R87.reuse.H0_H0 ;  /* 0x20000057ff9a7230 */ /* 0x100fe40000004100 */
[----:B------:R-:W-:Y:S02]  /*3580*/  HADD2.F32 R155, -RZ, R87.H1_H1 ;  /* 0x30000057ff9b7230 */ /* 0x000fe40000004100 */
[--C-:B------:R-:W-:Y:S02]  /*3590*/  HADD2.F32 R149, -RZ, R86.reuse.H1_H1 ;  /* 0x30000056ff957230 */ /* 0x100fe40000004100 */
[-C--:B------:R-:W-:Y:S01]  /*35a0*/  FMUL.FTZ R162, R154, R157.reuse ;  /* 0x0000009d9aa27220 */ /* 0x080fe20000410000 */
[----:B------:R-:W-:Y:S02]  /*35b0*/  HADD2.F32 R87, -RZ, R86.H0_H0 ;  /* 0x20000056ff577230 */ /* 0x000fe40000004100 */
[----:B------:R-:W-:Y:S01]  /*35c0*/  FMUL.FTZ R159, R155, R157 ;  /* 0x0000009d9b9f7220 */ /* 0x000fe20000410000 */
[----:B------:R-:W-:-:S02]  /*35d0*/  HADD2.F32 R86, -RZ, R156.H1_H1 ;  /* 0x3000009cff567230 */ /* 0x000fc40000004100 */
[-C--:B------:R-:W-:Y:S01]  /*35e0*/  FMUL.FTZ R160, R149, R158.reuse ;  /* 0x0000009e95a07220 */ /* 0x080fe20000410000 */
[----:B------:R-:W-:Y:S02]  /*35f0*/  HADD2.F32 R156, -RZ, R156.H0_H0 ;  /* 0x2000009cff9c7230 */ /* 0x000fe40000004100 */
[----:B------:R-:W-:Y:S01]  /*3600*/  FMUL.FTZ R158, R87, R158 ;  /* 0x0000009e579e7220 */ /* 0x000fe20000410000 */
[-C--:B------:R-:W-:Y:S01]  /*3610*/  FFMA.FTZ R154, R154, R86.reuse, -R159 ;  /* 0x000000569a9a7223 */ /* 0x080fe2000001089f */
[----:B------:R-:W-:Y:S01]  /*3620*/  FFMA.FTZ R155, R155, R86, R162 ;  /* 0x000000569b9b7223 */ /* 0x000fe200000100a2 */
[-C--:B------:R-:W-:Y:S01]  /*3630*/  FFMA.FTZ R86, R87, R156.reuse, -R160 ;  /* 0x0000009c57567223 */ /* 0x080fe200000108a0 */
[----:B------:R-:W-:Y:S01]  /*3640*/  FFMA.FTZ R87, R149, R156, R158 ;  /* 0x0000009c95577223 */ /* 0x000fe2000001009e */
[----:B------:R-:W-:Y:S02]  /*3650*/  F2FP.F16.E4M3.UNPACK_B R156, R55.H1 ;  /* 0x00000037ff9c723e */ /* 0x000fe400030006ff */
[----:B------:R-:W-:-:S02]  /*3660*/  F2FP.F16.E4M3.UNPACK_B R162, R85.H1 ;  /* 0x00000055ffa2723e */ /* 0x000fc400030006ff */
[----:B------:R-:W-:Y:S01]  /*3670*/  F2FP.F16.E4M3.UNPACK_B R159, R84.H1 ;  /* 0x00000054ff9f723e */ /* 0x000fe200030006ff */
[--C-:B------:R-:W-:Y:S01]  /*3680*/  HADD2.F32 R157, -RZ, R156.reuse.H0_H0 ;  /* 0x2000009cff9d7230 */ /* 0x100fe20000004100 */
[----:B------:R-:W-:Y:S01]  /*3690*/  F2FP.SATFINITE.E4M3.F32.PACK_AB_MERGE_C R149, R161, R164, RZ ;  /* 0x000000a4a195723e */ /* 0x000fe200048070ff */
[----:B------:R-:W-:Y:S01]  /*36a0*/  HADD2.F32 R156, -RZ, R156.H1_H1 ;  /* 0x3000009cff9c7230 */ /* 0x000fe20000004100 */
[----:B------:R-:W-:Y:S01]  /*36b0*/  F2FP.SATFINITE.E4M3.F32.PACK_AB_MERGE_C R154, R155, R154, RZ ;  /* 0x0000009a9b9a723e */ /* 0x000fe200048070ff */
[--C-:B------:R-:W-:Y:S01]  /*36c0*/  HADD2.F32 R163, -RZ, R162.reuse.H1_H1 ;  /* 0x300000a2ffa37230 */ /* 0x100fe20000004100 */
[----:B------:R-:W-:Y:S01]  /*36d0*/  F2FP.F16.E4M3.UNPACK_B R155, R54.H1 ;  /* 0x00000036ff9b723e */ /* 0x000fe200030006ff */
[----:B------:R-:W-:Y:S01]  /*36e0*/  HADD2.F32 R160, -RZ, R159.H1_H1 ;  /* 0x3000009fffa07230 */ /* 0x000fe20000004100 */
[----:B------:R-:W-:Y:S01]  /*36f0*/  F2FP.F16.E4M3.UNPACK_B R161, R85 ;  /* 0x00000055ffa1723e */ /* 0x000fe200020006ff */
[----:B------:R-:W-:Y:S01]  /*3700*/  HADD2.F32 R162, -RZ, R162.H0_H0 ;  /* 0x200000a2ffa27230 */ /* 0x000fe20000004100 */
[----:B------:R-:W-:Y:S01]  /*3710*/  F2FP.F16.E4M3.UNPACK_B R158, R84 ;  /* 0x00000054ff9e723e */ /* 0x000fe200020006ff */
[----:B------:R-:W-:Y:S01]  /*3720*/  FMUL.FTZ R84, R156, R163 ;  /* 0x000000a39c547220 */ /* 0x000fe20000410000 */
[----:B------:R-:W-:-:S02]  /*3730*/  HADD2.F32 R85, -RZ, R155.H1_H1 ;  /* 0x3000009bff557230 */ /* 0x000fc40000004100 */
[C---:B------:R-:W-:Y:S01]  /*3740*/  FMUL.FTZ R165, R157.reuse, R163 ;  /* 0x000000a39da57220 */ /* 0x040fe20000410000 */
[----:B------:R-:W-:Y:S02]  /*3750*/  HADD2.F32 R164, -RZ, R161.H1_H1 ;  /* 0x300000a1ffa47230 */ /* 0x000fe40000004100 */
[----:B------:R-:W-:Y:S01]  /*3760*/  FFMA.FTZ R163, R157, R160, -R84 ;  /* 0x000000a09da37223 */ /* 0x000fe20000010854 */
[----:B------:R-:W-:Y:S01]  /*3770*/  HADD2.F32 R155, -RZ, R155.H0_H0 ;  /* 0x2000009bff9b7230 */ /* 0x000fe20000004100 */
[----:B------:R-:W-:Y:S01]  /*3780*/  F2FP.F16.E4M3.UNPACK_B R55, R55 ;  /* 0x00000037ff37723e */ /* 0x000fe200020006ff */
[----:B------:R-:W-:Y:S02]  /*3790*/  HADD2.F32 R84, -RZ, R158.H1_H1 ;  /* 0x3000009eff547230 */ /* 0x000fe40000004100 */
[----:B------:R-:W-:Y:S01]  /*37a0*/  FMUL.FTZ R166, R85, R164 ;  /* 0x000000a455a67220 */ /* 0x000fe20000410000 */
[----:B------:R-:W-:Y:S01]  /*37b0*/  F2FP.F16.E4M3.UNPACK_B R54, R54 ;  /* 0x00000036ff36723e */ /* 0x000fe200020006ff */
[----:B------:R-:W-:Y:S01]  /*37c0*/  FMUL.FTZ R164, R155, R164 ;  /* 0x000000a49ba47220 */ /* 0x000fe20000410000 */
[----:B------:R-:W-:-:S02]  /*37d0*/  HADD2.F32 R161, -RZ, R161.H0_H0 ;  /* 0x200000a1ffa17230 */ /* 0x000fc40000004100 */
[----:B------:R-:W-:Y:S01]  /*37e0*/  FFMA.FTZ R166, R155, R84, -R166 ;  /* 0x000000549ba67223 */ /* 0x000fe200000108a6 */
[----:B------:R-:W-:Y:S01]  /*37f0*/  FFMA.FTZ R160, R156, R160, R165 ;  /* 0x000000a09ca07223 */ /* 0x000fe200000100a5 */
[----:B------:R-:W-:Y:S01]  /*3800*/  FFMA.FTZ R155, R85, R84, R164 ;  /* 0x00000054559b7223 */ /* 0x000fe200000100a4 */
[--C-:B------:R-:W-:Y:S01]  /*3810*/  HADD2.F32 R84, -RZ, R55.reuse.H0_H0 ;  /* 0x20000037ff547230 */ /* 0x100fe20000004100 */
[----:B------:R-:W-:Y:S01]  /*3820*/  F2FP.SATFINITE.E4M3.F32.PACK_AB_MERGE_C R53, R53, R52, R149 ;  /* 0x000000343535723e */ /* 0x000fe20004807095 */
[----:B------:R-:W-:Y:S01]  /*3830*/  HADD2.F32 R85, -RZ, R55.H1_H1 ;  /* 0x30000037ff557230 */ /* 0x000fe20000004100 */
[----:B------:R-:W-:Y:S01]  /*3840*/  F2FP.SATFINITE.E4M3.F32.PACK_AB_MERGE_C R160, R160, R163, RZ ;  /* 0x000000a3a0a0723e */ /* 0x000fe200048070ff */
[--C-:B------:R-:W-:Y:S01]  /*3850*/  HADD2.F32 R55, -RZ, R54.reuse.H0_H0 ;  /* 0x20000036ff377230 */ /* 0x100fe20000004100 */
[----:B------:R-:W-:Y:S01]  /*3860*/  F2FP.SATFINITE.E4M3.F32.PACK_AB_MERGE_C R155, R155, R166, RZ ;  /* 0x000000a69b9b723e */ /* 0x000fe200048070ff */
[----:B------:R-:W-:Y:S02]  /*3870*/  HADD2.F32 R54, -RZ, R54.H1_H1 ;  /* 0x30000036ff367230 */ /* 0x000fe40000004100 */
[----:B------:R-:W-:Y:S01]  /*3880*/  FMUL.FTZ R157, R85, R162 ;  /* 0x000000a2559d7220 */ /* 0x000fe20000410000 */
[----:B------:R-:W-:-:S02]  /*3890*/  HADD2.F32 R159, -RZ, R159.H0_H0 ;  /* 0x2000009fff9f7230 */ /* 0x000fc40000004100 */
[----:B------:R-:W-:Y:S01]  /*38a0*/  FMUL.FTZ R162, R84, R162 ;  /* 0x000000a254a27220 */ /* 0x000fe20000410000 */
[----:B------:R-:W-:Y:S02]  /*38b0*/  HADD2.F32 R158, -RZ, R158.H0_H0 ;  /* 0x2000009eff9e7230 */ /* 0x000fe40000004100 */
[-C--:B------:R-:W-:Y:S01]  /*38c0*/  FMUL.FTZ R156, R54, R161.reuse ;  /* 0x000000a1369c7220 */ /* 0x080fe20000410000 */
[----:B------:R-:W-:Y:S01]  /*38d0*/  FMUL.FTZ R161, R55, R161 ;  /* 0x000000a137a17220 */ /* 0x000fe20000410000 */
[-C--:B------:R-:W-:Y:S01]  /*38e0*/  FFMA.FTZ R157, R84, R159.reuse, -R157 ;  /* 0x0000009f549d7223 */ /* 0x080fe2000001089d */
[----:B------:R-:W-:Y:S01]  /*38f0*/  FFMA.FTZ R162, R85, R159, R162 ;  /* 0x0000009f55a27223 */ /* 0x000fe200000100a2 */
[-C--:B------:R-:W-:Y:S01]  /*3900*/  FFMA.FTZ R156, R55, R158.reuse, -R156 ;  /* 0x0000009e379c7223 */ /* 0x080fe2000001089c */
[----:B------:R-:W-:Y:S01]  /*3910*/  FFMA.FTZ R161, R54, R158, R161 ;  /* 0x0000009e36a17223 */ /* 0x000fe200000100a1 */
[----:B------:R-:W-:Y:S02]  /*3920*/  F2FP.SATFINITE.E4M3.F32.PACK_AB_MERGE_C R52, R87, R86, R154 ;  /* 0x000000565734723e */ /* 0x000fe4000480709a */
[----:B------:R-:W-:-:S02]  /*3930*/  F2FP.SATFINITE.E4M3.F32.PACK_AB_MERGE_C R55, R162, R157, R160 ;  /* 0x0000009da237723e */ /* 0x000fc400048070a0 */
[----:B------:R-:W-:-:S07]  /*3940*/  F2FP.SATFINITE.E4M3.F32.PACK_AB_MERGE_C R54, R161, R156, R155 ;  /* 0x0000009ca136723e */ /* 0x000fce000480709b */
.L_x_363:
[----:B------:R-:W-:Y:S05]  /*3950*/  BSYNC B3 ;  /* 0x0000000000037941 */ /* 0x000fea0003800000 */
.L_x_362:
[----:B------:R-:W-:Y:S02]  /*3960*/  ULDC.64 UR4, c[0x0][0x2e8] ;  /* 0x0000ba0000047ab9 */ /* 0x000fe40000000a00 */
[----:B------:R-:W-:-:S04]  /*3970*/  IADD3 R84, P2, P6, R152, UR4, R46 ;  /* 0x0000000498547c10 */ /* 0x000fc8000fe5e02e */
[----:B------:R-:W-:-:S05]  /*3980*/  IADD3.X R85, R151, UR5, R20, P2, P6 ;  /* 0x0000000597557c10 */ /* 0x000fca00097ec414 */
[----:B--2---:R1:W-:Y:S04]  /*3990*/  STG.E.128 desc[UR60][R84.64], R52 ;  /* 0x0000003454007986 */ /* 0x0043e8000c101d3c */
.L_x_361:
[----:B------:R-:W-:Y:S05]  /*39a0*/  BSYNC B2 ;  /* 0x0000000000027941 */ /* 0x000fea0003800000 */
.L_x_360:
[----:B------:R-:W-:Y:S05]  /*39b0*/  @P1 BRA `(.L_x_359) ;  /* 0x0000000400d01947 */ /* 0x000fea0003800000 */
[----:B------:R-:W-:Y:S01]  /*39c0*/  LOP3.LUT P2, RZ, R229, 0x4, RZ, 0xc0, !PT ;  /* 0x00000004e5ff7812 */ /* 0x000fe2000784c0ff */
[C---:B-1----:R-:W-:Y:S01]  /*39d0*/  VIADD R53, R150.reuse, 0x40 ;  /* 0x0000004096357836 */ /* 0x042fe20000000000 */
[----:B------:R-:W-:Y:S11]  /*39e0*/  BSSY B2, `(.L_x_364) ;  /* 0x000006d000027945 */ /* 0x000ff60003800000 */
[----:B------:R-:W-:Y:S01]  /*39f0*/  @P2 VIADD R53, R150, 0xffffffc0 ;  /* 0xffffffc096352836 */ /* 0x000fe20000000000 */
[----:B------:R-:W-:-:S03]  /*3a00*/  ISETP.GE.AND P2, PT, R230, R130, PT ;  /* 0x00000082e600720c */ /* 0x000fc60003f46270 */
[----:B------:R-:W-:-:S06]  /*3a10*/  IMAD.IADD R53, R16, 0x1, R53 ;  /* 0x0000000110357824 */ /* 0x000fcc00078e0235 */
[----:B------:R-:W1:Y:S04]  /*3a20*/  LDS.128 R52, [R53+0x20400] ;  /* 0x0204000035347984 */ /* 0x000e680000000c00 */
[----:B------:R-:W-:Y:S05]  /*3a30*/  @P2 BRA `(.L_x_365) ;  /* 0x00000004009c2947 */ /* 0x000fea0003800000 */
[--C-:B------:R-:W-:Y:S02]  /*3a40*/  SHF.R.U32.HI R87, RZ, 0x8, R81.reuse ;  /* 0x00000008ff577819 */ /* 0x100fe40000011651 */
[----:B------:R-:W-:Y:S02]  /*3a50*/  LOP3.LUT R80, R81, 0xff0000ff, RZ, 0xc0, !PT ;  /* 0xff0000ff51507812 */ /* 0x000fe400078ec0ff */
[----:B------:R-:W-:Y:S01]  /*3a60*/  SHF.R.U32.HI R85, RZ, 0x10, R81 ;  /* 0x00000010ff557819 */ /* 0x000fe20000011651 */
[----:B------:R-:W-:Y:S01]  /*3a70*/  IMAD.SHL.U32 R81, R87, 0x100, RZ ;  /* 0x0000010057517824 */ /* 0x000fe200078e00ff */
[--C-:B------:R-:W-:Y:S02]  /*3a80*/  SHF.R.U32.HI R82, RZ, 0x8, R83.reuse ;  /* 0x00000008ff527819 */ /* 0x100fe40000011653 */
[----:B------:R-:W-:Y:S02]  /*3a90*/  SHF.R.U32.HI R86, RZ, 0x10, R83 ;  /* 0x00000010ff567819 */ /* 0x000fe40000011653 */
[----:B------:R-:W-:-:S02]  /*3aa0*/  LOP3.LUT R84, R83, 0xff0000ff, RZ, 0xc0, !PT ;  /* 0xff0000ff53547812 */ /* 0x000fc400078ec0ff */
[----:B------:R-:W-:Y:S01]  /*3ab0*/  SHF.L.U32 R83, R82, 0x8, RZ ;  /* 0x0000000852537819 */ /* 0x000fe200000006ff */
[----:B-1----:R-:W-:Y:S01]  /*3ac0*/  IMAD.MOV.U32 R82, RZ, RZ, R52 ;  /* 0x000000ffff527224 */ /* 0x002fe200078e0034 */
[----:B------:R-:W-:Y:S01]  /*3ad0*/  LOP3.LUT R80, R80, 0xff00, R81, 0xf8, !PT ;  /* 0x0000ff0050507812 */ /* 0x000fe200078ef851 */
[----:B------:R-:W-:Y:S01]  /*3ae0*/  IMAD.U32 R81, R85, 0x10000, RZ ;  /* 0x0001000055517824 */ /* 0x000fe200078e00ff */
[----:B------:R-:W-:Y:S01]  /*3af0*/  LOP3.LUT R83, R84, 0xff00, R83, 0xf8, !PT ;  /* 0x0000ff0054537812 */ /* 0x000fe200078ef853 */
[----:B------:R-:W-:Y:S01]  /*3b00*/  IMAD.U32 R86, R86, 0x10000, RZ ;  /* 0x0001000056567824 */ /* 0x000fe200078e00ff */
[----:B------:R-:W-:Y:S02]  /*3b10*/  F2FP.F16.E4M3.UNPACK_B R52, R53 ;  /* 0x00000035ff34723e */ /* 0x000fe400020006ff */
[----:B------:R-:W-:Y:S02]  /*3b20*/  F2FP.F16.E4M3.UNPACK_B R84, R153.H1 ;  /* 0x00000099ff54723e */ /* 0x000fe400030006ff */
[----:B------:R-:W-:-:S02]  /*3b30*/  LOP3.LUT R80, R80, 0xff0000, R81, 0xf8, !PT ;  /* 0x00ff000050507812 */ /* 0x000fc400078ef851 */
[----:B------:R-:W-:Y:S01]  /*3b40*/  LOP3.LUT R81, R83, 0xff0000, R86, 0xf8, !PT ;  /* 0x00ff000053517812 */ /* 0x000fe200078ef856 */
[----:B------:R-:W-:Y:S01]  /*3b50*/  HADD2.F32 R83, -RZ, R52.H1_H1 ;  /* 0x30000034ff537230 */ /* 0x000fe20000004100 */
[----:B------:R-:W-:Y:S01]  /*3b60*/  F2FP.F16.E4M3.UNPACK_B R86, R136.H1 ;  /* 0x00000088ff56723e */ /* 0x000fe200030006ff */
[----:B------:R-:W-:Y:S01]  /*3b70*/  HADD2.F32 R149, -RZ, R84.H0_H0 ;  /* 0x20000054ff957230 */ /* 0x000fe20000004100 */
[----:B------:R-:W-:Y:S01]  /*3b80*/  F2FP.F16.E4M3.UNPACK_B R53, R53.H1 ;  /* 0x00000035ff35723e */ /* 0x000fe200030006ff */
[----:B------:R-:W-:Y:S01]  /*3b90*/  HADD2.F32 R52, -RZ, R52.H0_H0 ;  /* 0x20000034ff347230 */ /* 0x000fe20000004100 */
[----:B------:R-:W-:Y:S01]  /*3ba0*/  F2FP.F16.E4M3.UNPACK_B R153, R153 ;  /* 0x00000099ff99723e */ /* 0x000fe200020006ff */
[----:B------:R-:W-:Y:S02]  /*3bb0*/  HADD2.F32 R154, -RZ, R84.H1_H1 ;  /* 0x30000054ff9a7230 */ /* 0x000fe40000004100 */
[----:B------:R-:W-:Y:S01]  /*3bc0*/  FMUL.FTZ R155, R83, R149 ;  /* 0x00000095539b7220 */ /* 0x000fe20000410000 */
[----:B------:R-:W-:-:S02]  /*3bd0*/  HADD2.F32 R87, -RZ, R86.H0_H0 ;  /* 0x20000056ff577230 */ /* 0x000fc40000004100 */
[----:B------:R-:W-:Y:S01]  /*3be0*/  FMUL.FTZ R156, R52, R149 ;  /* 0x00000095349c7220 */ /* 0x000fe20000410000 */
[--C-:B------:R-:W-:Y:S01]  /*3bf0*/  HADD2.F32 R85, -RZ, R53.reuse.H1_H1 ;  /* 0x30000035ff557230 */ /* 0x100fe20000004100 */
[----:B------:R-:W-:Y:S01]  /*3c00*/  F2FP.F16.E4M3.UNPACK_B R136, R136 ;  /* 0x00000088ff88723e */ /* 0x000fe200020006ff */
[----:B------:R-:W-:Y:S02]  /*3c10*/  HADD2.F32 R84, -RZ, R53.H0_H0 ;  /* 0x20000035ff547230 */ /* 0x000fe40000004100 */
[-C--:B------:R-:W-:Y:S01]  /*3c20*/  FFMA.FTZ R53, R83, R87.reuse, R156 ;  /* 0x0000005753357223 */ /* 0x080fe2000001009c */
[----:B------:R-:W-:Y:S02]  /*3c30*/  HADD2.F32 R86, -RZ, R86.H1_H1 ;  /* 0x30000056ff567230 */ /* 0x000fe40000004100 */
[C---:B------:R-:W-:Y:S01]  /*3c40*/  FMUL.FTZ R149, R85.reuse, R154 ;  /* 0x0000009a55957220 */ /* 0x040fe20000410000 */
[----:B------:R-:W-:Y:S01]  /*3c50*/  F2FP.F16.E4M3.UNPACK_B R83, R82.H1 ;  /* 0x00000052ff53723e */ /* 0x000fe200030006ff */
[----:B------:R-:W-:Y:S01]  /*3c60*/  FMUL.FTZ R154, R84, R154 ;  /* 0x0000009a549a7220 */ /* 0x000fe20000410000 */
[----:B------:R-:W-:Y:S01]  /*3c70*/  FFMA.FTZ R52, R52, R87, -R155 ;  /* 0x0000005734347223 */ /* 0x000fe2000001089b */
[----:B------:R-:W-:Y:S01]  /*3c80*/  FFMA.FTZ R149, R84, R86, -R149 ;  /* 0x0000005654957223 */ /* 0x000fe20000010895 */
[----:B------:R-:W-:Y:S01]  /*3c90*/  F2FP.F16.E4M3.UNPACK_B R82, R82 ;  /* 0x00000052ff52723e */ /* 0x000fe200020006ff */
[----:B------:R-:W-:Y:S01]  /*3ca0*/  FFMA.FTZ R158, R85, R86, R154 ;  /* 0x00000056559e7223 */ /* 0x000fe2000001009a */
[----:B------:R-:W-:Y:S01]  /*3cb0*/  HADD2.F32 R87, -RZ, R153.H1_H1 ;  /* 0x30000099ff577230 */ /* 0x000fe20000004100 */
[----:B------:R-:W-:Y:S01]  /*3cc0*/  F2FP.F16.E4M3.UNPACK_B R155, R81 ;  /* 0x00000051ff9b723e */ /* 0x000fe200020006ff */
[----:B------:R-:W-:-:S02]  /*3cd0*/  HADD2.F32 R86, -RZ, R83.H1_H1 ;  /* 0x30000053ff567230 */ /* 0x000fc40000004100 */
[----:B------:R-:W-:Y:S02]  /*3ce0*/  HADD2.F32 R85, -RZ, R83.H0_H0 ;  /* 0x20000053ff557230 */ /* 0x000fe40000004100 */
[--C-:B------:R-:W-:Y:S02]  /*3cf0*/  HADD2.F32 R83, -RZ, R82.reuse.H0_H0 ;  /* 0x20000052ff537230 */ /* 0x100fe40000004100 */
[-C--:B------:R-:W-:Y:S01]  /*3d00*/  FMUL.FTZ R156, R86, R87.reuse ;  /* 0x00000057569c7220 */ /* 0x080fe20000410000 */
[----:B------:R-:W-:Y:S02]  /*3d10*/  HADD2.F32 R84, -RZ, R82.H1_H1 ;  /* 0x30000052ff547230 */ /* 0x000fe40000004100 */
[----:B------:R-:W-:Y:S01]  /*3d20*/  FMUL.FTZ R87, R85, R87 ;  /* 0x0000005755577220 */ /* 0x000fe20000410000 */
[----:B------:R-:W-:Y:S02]  /*3d30*/  HADD2.F32 R153, -RZ, R153.H0_H0 ;  /* 0x20000099ff997230 */ /* 0x000fe40000004100 */
[----:B------:R-:W-:-:S02]  /*3d40*/  HADD2.F32 R82, -RZ, R136.H1_H1 ;  /* 0x30000088ff527230 */ /* 0x000fc40000004100 */
[----:B------:R-:W-:Y:S02]  /*3d50*/  HADD2.F32 R136, -RZ, R136.H0_H0 ;  /* 0x20000088ff887230 */ /* 0x000fe40000004100 */
[-C--:B------:R-:W-:Y:S01]  /*3d60*/  FMUL.FTZ R154, R84, R153.reuse ;  /* 0x00000099549a7220 */ /* 0x080fe20000410000 */
[----:B------:R-:W-:Y:S01]  /*3d70*/  FMUL.FTZ R153, R83, R153 ;  /* 0x0000009953997220 */ /* 0x000fe20000410000 */
[-C--:B------:R-:W-:Y:S01]  /*3d80*/  FFMA.FTZ R85, R85, R82.reuse, -R156 ;  /* 0x0000005255557223 */ /* 0x080fe2000001089c */
[----:B------:R-:W-:Y:S01]  /*3d90*/  FFMA.FTZ R86, R86, R82, R87 ;  /* 0x0000005256567223 */ /* 0x000fe20000010057 */
[----:B------:R-:W-:Y:S01]  /*3da0*/  F2FP.F16.E4M3.UNPACK_B R87, R55.H1 ;  /* 0x00000037ff57723e */ /* 0x000fe200030006ff */
[-C--:B------:R-:W-:Y:S01]  /*3db0*/  FFMA.FTZ R82, R83, R136.reuse, -R154 ;  /* 0x0000008853527223 */ /* 0x080fe2000001089a */
[----:B------:R-:W-:Y:S01]  /*3dc0*/  F2FP.F16.E4M3.UNPACK_B R156, R81.H1 ;  /* 0x00000051ff9c723e */ /* 0x000fe200030006ff */
[----:B------:R-:W-:Y:S01]  /*3dd0*/  FFMA.FTZ R83, R84, R136, R153 ;  /* 0x0000008854537223 */ /* 0x000fe20000010099 */
[----:B------:R-:W-:Y:S01]  /*3de0*/  F2FP.SATFINITE.E4M3.F32.PACK_AB_MERGE_C R85, R86, R85, RZ ;  /* 0x000000555655723e */ /* 0x000fe200048070ff */
[--C-:B------:R-:W-:Y:S01]  /*3df0*/  HADD2.F32 R136, -RZ, R87.reuse.H0_H0 ;  /* 0x20000057ff887230 */ /* 0x100fe20000004100 */
[----:B------:R-:W-:Y:S01]  /*3e00*/  F2FP.SATFINITE.E4M3.F32.PACK_AB_MERGE_C R84, R158, R149, RZ ;  /* 0x000000959e54723e */ /* 0x000fe200048070ff */
[----:B------:R-:W-:Y:S01]  /*3e10*/  HADD2.F32 R87, -RZ, R87.H1_H1 ;  /* 0x30000057ff577230 */ /* 0x000fe20000004100 */
[----:B------:R-:W-:Y:S01]  /*3e20*/  F2FP.F16.E4M3.UNPACK_B R86, R54.H1 ;  /* 0x00000036ff56723e */ /* 0x000fe200030006ff */
[----:B------:R-:W-:Y:S01]  /*3e30*/  HADD2.F32 R158, -RZ, R156.H1_H1 ;  /* 0x3000009cff9e7230 */ /* 0x000fe20000004100 */
[-C--:B------:R-:W-:Y:S01]  /*3e40*/  F2FP.F16.E4M3.UNPACK_B R153, R80.reuse.H1 ;  /* 0x00000050ff99723e */ /* 0x080fe200030006ff */
[----:B------:R-:W-:Y:S01]  /*3e50*/  HADD2.F32 R157, -RZ, R155.H1_H1 ;  /* 0x3000009bff9d7230 */ /* 0x000fe20000004100 */
[----:B------:R-:W-:Y:S01]  /*3e60*/  F2FP.F16.E4M3.UNPACK_B R149, R80 ;  /* 0x00000050ff95723e */ /* 0x000fe200020006ff */
[----:B------:R-:W-:-:S02]  /*3e70*/  HADD2.F32 R81, -RZ, R86.H1_H1 ;  /* 0x30000056ff517230 */ /* 0x000fc40000004100 */
[-C--:B------:R-:W-:Y:S01]  /*3e80*/  FMUL.FTZ R159, R87, R158.reuse ;  /* 0x0000009e579f7220 */ /* 0x080fe20000410000 */
[----:B------:R-:W-:Y:S02]  /*3e90*/  HADD2.F32 R154, -RZ, R153.H1_H1 ;  /* 0x30000099ff9a7230 */ /* 0x000fe40000004100 */
[C---:B------:R-:W-:Y:S01]  /*3ea0*/  FMUL.FTZ R160, R136.reuse, R158 ;  /* 0x0000009e88a07220 */ /* 0x040fe20000410000 */
[----:B------:R-:W-:Y:S01]  /*3eb0*/  HADD2.F32 R86, -RZ, R86.H0_H0 ;  /* 0x20000056ff567230 */ /* 0x000fe20000004100 */
[----:B------:R-:W-:Y:S01]  /*3ec0*/  F2FP.F16.E4M3.UNPACK_B R55, R55 ;  /* 0x00000037ff37723e */ /* 0x000fe200020006ff */
[----:B------:R-:W-:Y:S02]  /*3ed0*/  HADD2.F32 R80, -RZ, R149.H1_H1 ;  /* 0x30000095ff507230 */ /* 0x000fe40000004100 */
[----:B------:R-:W-:Y:S01]  /*3ee0*/  FFMA.FTZ R158, R136, R154, -R159 ;  /* 0x0000009a889e7223 */ /* 0x000fe2000001089f */
[-C--:B------:R-:W-:Y:S01]  /*3ef0*/  FMUL.FTZ R159, R81, R157.reuse ;  /* 0x0000009d519f7220 */ /* 0x080fe20000410000 */
[----:B------:R-:W-:Y:S01]  /*3f00*/  FMUL.FTZ R136, R86, R157 ;  /* 0x0000009d56887220 */ /* 0x000fe20000410000 */
[----:B------:R-:W-:Y:S01]  /*3f10*/  F2FP.F16.E4M3.UNPACK_B R54, R54 ;  /* 0x00000036ff36723e */ /* 0x000fe200020006ff */
[----:B------:R-:W-:-:S02]  /*3f20*/  HADD2.F32 R156, -RZ, R156.H0_H0 ;  /* 0x2000009cff9c7230 */ /* 0x000fc40000004100 */
[-C--:B------:R-:W-:Y:S01]  /*3f30*/  FFMA.FTZ R159, R86, R80.reuse, -R159 ;  /* 0x00000050569f7223 */ /* 0x080fe2000001089f */
[----:B------:R-:W-:Y:S01]  /*3f40*/  FFMA.FTZ R136, R81, R80, R136 ;  /* 0x0000005051887223 */ /* 0x000fe20000010088 */
[--C-:B------:R-:W-:Y:S02]  /*3f50*/  HADD2.F32 R80, -RZ, R55.reuse.H0_H0 ;  /* 0x20000037ff507230 */ /* 0x100fe40000004100 */
[----:B------:R-:W-:Y:S01]  /*3f60*/  FFMA.FTZ R157, R87, R154, R160 ;  /* 0x0000009a579d7223 */ /* 0x000fe200000100a0 */
[----:B------:R-:W-:Y:S01]  /*3f70*/  HADD2.F32 R81, -RZ, R55.H1_H1 ;  /* 0x30000037ff517230 */ /* 0x000fe20000004100 */
[----:B------:R-:W-:Y:S01]  /*3f80*/  F2FP.SATFINITE.E4M3.F32.PACK_AB_MERGE_C R53, R53, R52, R84 ;  /* 0x000000343535723e */ /* 0x000fe20004807054 */
[--C-:B------:R-:W-:Y:S01]  /*3f90*/  HADD2.F32 R55, -RZ, R54.reuse.H0_H0 ;  /* 0x20000036ff377230 */ /* 0x100fe20000004100 */
[----:B------:R-:W-:Y:S01]  /*3fa0*/  F2FP.SATFINITE.E4M3.F32.PACK_AB_MERGE_C R136, R136, R159, RZ ;  /* 0x0000009f8888723e */ /* 0x000fe200048070ff */
[----:B------:R-:W-:Y:S02]  /*3fb0*/  HADD2.F32 R54, -RZ, R54.H1_H1 ;  /* 0x30000036ff367230 */ /* 0x000fe40000004100 */
[----:B------:R-:W-:Y:S01]  /*3fc0*/  FMUL.FTZ R87, R81, R156 ;  /* 0x0000009c51577220 */ /* 0x000fe20000410000 */
[----:B------:R-:W-:-:S02]  /*3fd0*/  HADD2.F32 R155, -RZ, R155.H0_H0 ;  /* 0x2000009bff9b7230 */ /* 0x000fc40000004100 */
[----:B------:R-:W-:Y:S01]  /*3fe0*/  FMUL.FTZ R156, R80, R156 ;  /* 0x0000009c509c7220 */ /* 0x000fe20000410000 */
[----:B------:R-:W-:Y:S01]  /*3ff0*/  HADD2.F32 R153, -RZ, R153.H0_H0 ;  /* 0x20000099ff997230 */ /* 0x000fe20000004100 */
[----:B------:R-:W-:Y:S01]  /*4000*/  F2FP.SATFINITE.E4M3.F32.PACK_AB_MERGE_C R157, R157, R158, RZ ;  /* 0x0000009e9d9d723e */ /* 0x000fe200048070ff */
[----:B------:R-:W-:Y:S02]  /*4010*/  HADD2.F32 R149, -RZ, R149.H0_H0 ;  /* 0x20000095ff957230 */ /* 0x000fe40000004100 */
[-C--:B------:R-:W-:Y:S01]  /*4020*/  FMUL.FTZ R86, R54, R155.reuse ;  /* 0x0000009b36567220 */ /* 0x080fe20000410000 */
[----:B------:R-:W-:Y:S01]  /*4030*/  FMUL.FTZ R155, R55, R155 ;  /* 0x0000009b379b7220 */ /* 0x000fe20000410000 */
[-C--:B------:R-:W-:Y:S01]  /*4040*/  FFMA.FTZ R87, R80, R153.reuse, -R87 ;  /* 0x0000009950577223 */ /* 0x080fe20000010857 */
[----:B------:R-:W-:Y:S01]  /*4050*/  FFMA.FTZ R156, R81, R153, R156 ;  /* 0x00000099519c7223 */ /* 0x000fe2000001009c */
[-C--:B------:R-:W-:Y:S01]  /*4060*/  FFMA.FTZ R86, R55, R149.reuse, -R86 ;  /* 0x0000009537567223 */ /* 0x080fe20000010856 */
[----:B------:R-:W-:Y:S01]  /*4070*/  FFMA.FTZ R155, R54, R149, R155 ;  /* 0x00000095369b7223 */ /* 0x000fe2000001009b */
[----:B------:R-:W-:-:S02]  /*4080*/  F2FP.SATFINITE.E4M3.F32.PACK_AB_MERGE_C R52, R83, R82, R85 ;  /* 0x000000525334723e */ /* 0x000fc40004807055 */
[----:B------:R-:W-:Y:S02]  /*4090*/  F2FP.SATFINITE.E4M3.F32.PACK_AB_MERGE_C R55, R156, R87, R157 ;  /* 0x000000579c37723e */ /* 0x000fe4000480709d */
[----:B------:R-:W-:-:S07]  /*40a0*/  F2FP.SATFINITE.E4M3.F32.PACK_AB_MERGE_C R54, R155, R86, R136 ;  /* 0x000000569b36723e */ /* 0x000fce0004807088 */
.L_x_365:
[----:B------:R-:W-:Y:S05]  /*40b0*/  BSYNC B2 ;  /* 0x0000000000027941 */ /* 0x000fea0003800000 */
.L_x_364:
[----:B------:R-:W-:Y:S02]  /*40c0*/  ULDC.64 UR4, c[0x0][0x2e8] ;  /* 0x0000ba0000047ab9 */ /* 0x000fe40000000a00 */
[----:B------:R-:W-:-:S04]  /*40d0*/  IADD3 R80, P2, P6, R15, UR4, R152 ;  /* 0x000000040f507c10 */ /* 0x000fc8000fe5e098 */
[----:B------:R-:W-:-:S05]  /*40e0*/  IADD3.X R81, R108, UR5, R151, P2, P6 ;  /* 0x000000056c517c10 */ /* 0x000fca00097ec497 */
[----:B-1----:R2:W-:Y:S04]  /*40f0*/  STG.E.128 desc[UR60][R80.64], R52 ;  /* 0x0000003450007986 */ /* 0x0025e8000c101d3c */
.L_x_359:
[----:B------:R-:W-:Y:S05]  /*4100*/  BSYNC B1 ;  /* 0x0000000000017941 */ /* 0x000fea0003800000 */
.L_x_358:
[----:B------:R-:W-:Y:S04]  /*4110*/  BSSY B1, `(.L_x_366) ;  /* 0x00000ed000017945 */ /* 0x000fe80003800000 */
[----:B------:R-:W-:Y:S05]  /*4120*/  @P3 BRA `(.L_x_367) ;  /* 0x0000000c00ac3947 */ /* 0x000fea0003800000 */
[----:B--2---:R-:W-:Y:S01]  /*4130*/  IADD3 R80, P2, P3, R132, R128, R18 ;  /* 0x0000008084507210 */ /* 0x004fe20007b5e012 */
[----:B------:R-:W-:Y:S03]  /*4140*/  BSSY B2, `(.L_x_368) ;  /* 0x0000074000027945 */ /* 0x000fe60003800000 */
[----:B------:R-:W-:Y:S01]  /*4150*/  IADD3.X R81, R42, R131, R19, P2, P3 ;  /* 0x000000832a517210 */ /* 0x000fe200017e6413 */
[----:B------:R-:W-:Y:S08]  /*4160*/  @P0 BRA `(.L_x_369) ;  /* 0x0000000400c40947 */ /* 0x000ff00003800000 */
[----:B-1----:R1:W2:Y:S01]  /*4170*/  LDS.128 R52, [R118+0x22400] ;  /* 0x0224000076347984 */ /* 0x0022a20000000c00 */
[----:B------:R-:W-:Y:S01]  /*4180*/  ISETP.GE.AND P2, PT, R22, R130, PT ;  /* 0x000000821600720c */ /* 0x000fe20003f46270 */
[----:B------:R-:W-:-:S12]  /*4190*/  BSSY B3, `(.L_x_370) ;  /* 0x000006a000037945 */ /* 0x000fd80003800000 */
[----:B-1----:R-:W-:Y:S05]  /*41a0*/  @P2 BRA `(.L_x_371) ;  /* 0x0000000400a02947 */ /* 0x002fea0003800000 */
[----:B------:R-:W-:Y:S02]  /*41b0*/  SHF.R.U32.HI R78, RZ, 0x8, R77 ;  /* 0x00000008ff4e7819 */ /* 0x000fe4000001164d */
[--C-:B------:R-:W-:Y:S02]  /*41c0*/  SHF.R.U32.HI R83, RZ, 0x8, R79.reuse ;  /* 0x00000008ff537819 */ /* 0x100fe4000001164f */
[----:B------:R-:W-:Y:S02]  /*41d0*/  LOP3.LUT R82, R79, 0xff0000ff, RZ, 0xc0, !PT ;  /* 0xff0000ff4f527812 */ /* 0x000fe400078ec0ff */
[----:B------:R-:W-:Y:S01]  /*41e0*/  SHF.R.U32.HI R84, RZ, 0x10, R79 ;  /* 0x00000010ff547819 */ /* 0x000fe2000001164f */
[----:B------:R-:W-:Y:S01]  /*41f0*/  IMAD.SHL.U32 R79, R78, 0x100, RZ ;  /* 0x000001004e4f7824 */ /* 0x000fe200078e00ff */
[----:B------:R-:W-:Y:S01]  /*4200*/  LOP3.LUT R76, R77, 0xff0000ff, RZ, 0xc0, !PT ;  /* 0xff0000ff4d4c7812 */ /* 0x000fe200078ec0ff */
[----:B------:R-:W-:Y:S01]  /*4210*/  IMAD.SHL.U32 R83, R83, 0x100, RZ ;  /* 0x0000010053537824 */ /* 0x000fe200078e00ff */
[----:B------:R-:W-:Y:S01]  /*4220*/  SHF.R.U32.HI R85, RZ, 0x10, R77 ;  /* 0x00000010ff557819 */ /* 0x000fe2000001164d */
[----:B--2---:R-:W-:Y:S01]  /*4230*/  IMAD.MOV.U32 R78, RZ, RZ, R52 ;  /* 0x000000ffff4e7224 */ /* 0x004fe200078e0034 */
[----:B------:R-:W-:Y:S01]  /*4240*/  MOV R77, R53 ;  /* 0x00000035004d7202 */ /* 0x000fe20000000f00 */
[----:B------:R-:W-:Y:S01]  /*4250*/  IMAD.U32 R84, R84, 0x10000, RZ ;  /* 0x0001000054547824 */ /* 0x000fe200078e00ff */
[----:B------:R-:W-:Y:S01]  /*4260*/  LOP3.LUT R53, R76, 0xff00, R79, 0xf8, !PT ;  /* 0x0000ff004c357812 */ /* 0x000fe200078ef84f */
[----:B------:R-:W-:Y:S01]  /*4270*/  IMAD.U32 R76, R85, 0x10000, RZ ;  /* 0x00010000554c7824 */ /* 0x000fe200078e00ff */
[----:B------:R-:W-:-:S02]  /*4280*/  LOP3.LUT R83, R82, 0xff00, R83, 0xf8, !PT ;  /* 0x0000ff0052537812 */ /* 0x000fc400078ef853 */
[----:B------:R-:W-:Y:S02]  /*4290*/  F2FP.F16.E4M3.UNPACK_B R82, R147.H1 ;  /* 0x00000093ff52723e */ /* 0x000fe400030006ff */
[-C--:B------:R-:W-:Y:S02]  /*42a0*/  F2FP.F16.E4M3.UNPACK_B R52, R77.reuse ;  /* 0x0000004dff34723e */ /* 0x080fe400020006ff */
[----:B------:R-:W-:Y:S01]  /*42b0*/  LOP3.LUT R53, R53, 0xff0000, R76, 0xf8, !PT ;  /* 0x00ff000035357812 */ /* 0x000fe200078ef84c */
[----:B------:R-:W-:Y:S01]  /*42c0*/  HADD2.F32 R86, -RZ, R82.H0_H0 ;  /* 0x20000052ff567230 */ /* 0x000fe20000004100 */
[----:B------:R-:W-:Y:S01]  /*42d0*/  LOP3.LUT R76, R83, 0xff0000, R84, 0xf8, !PT ;  /* 0x00ff0000534c7812 */ /* 0x000fe200078ef854 */
[--C-:B------:R-:W-:Y:S01]  /*42e0*/  HADD2.F32 R79, -RZ, R52.reuse.H1_H1 ;  /* 0x30000034ff4f7230 */ /* 0x100fe20000004100 */
[----:B------:R-:W-:Y:S01]  /*42f0*/  F2FP.F16.E4M3.UNPACK_B R84, R148.H1 ;  /* 0x00000094ff54723e */ /* 0x000fe200030006ff */
[----:B------:R-:W-:Y:S01]  /*4300*/  HADD2.F32 R52, -RZ, R52.H0_H0 ;  /* 0x20000034ff347230 */ /* 0x000fe20000004100 */
[----:B------:R-:W-:Y:S01]  /*4310*/  F2FP.F16.E4M3.UNPACK_B R77, R77.H1 ;  /* 0x0000004dff4d723e */ /* 0x000fe200030006ff */
[----:B------:R-:W-:-:S02]  /*4320*/  HADD2.F32 R87, -RZ, R82.H1_H1 ;  /* 0x30000052ff577230 */ /* 0x000fc40000004100 */
[CC--:B------:R-:W-:Y:S01]  /*4330*/  FMUL.FTZ R149, R79.reuse, R86.reuse ;  /* 0x000000564f957220 */ /* 0x0c0fe20000410000 */
[--C-:B------:R-:W-:Y:S02]  /*4340*/  HADD2.F32 R85, -RZ, R84.reuse.H0_H0 ;  /* 0x20000054ff557230 */ /* 0x100fe40000004100 */
[C---:B------:R-:W-:Y:S01]  /*4350*/  FMUL.FTZ R86, R52.reuse, R86 ;  /* 0x0000005634567220 */ /* 0x040fe20000410000 */
[--C-:B------:R-:W-:Y:S01]  /*4360*/  HADD2.F32 R83, -RZ, R77.reuse.H1_H1 ;  /* 0x3000004dff537230 */ /* 0x100fe20000004100 */
[----:B------:R-:W-:Y:S01]  /*4370*/  F2FP.F16.E4M3.UNPACK_B R147, R147 ;  /* 0x00000093ff93723e */ /* 0x000fe200020006ff */
[----:B------:R-:W-:Y:S02]  /*4380*/  HADD2.F32 R82, -RZ, R77.H0_H0 ;  /* 0x2000004dff527230 */ /* 0x000fe40000004100 */
[-C--:B------:R-:W-:Y:S01]  /*4390*/  FFMA.FTZ R52, R52, R85.reuse, -R149 ;  /* 0x0000005534347223 */ /* 0x080fe20000010895 */
[----:B------:R-:W-:Y:S02]  /*43a0*/  HADD2.F32 R84, -RZ, R84.H1_H1 ;  /* 0x30000054ff547230 */ /* 0x000fe40000004100 */
[----:B------:R-:W-:Y:S01]  /*43b0*/  FFMA.FTZ R77, R79, R85, R86 ;  /* 0x000000554f4d7223 */ /* 0x000fe20000010056 */
[CC--:B------:R-:W-:Y:S01]  /*43c0*/  FMUL.FTZ R149, R83.reuse, R87.reuse ;  /* 0x0000005753957220 */ /* 0x0c0fe20000410000 */
[C---:B------:R-:W-:Y:S01]  /*43d0*/  FMUL.FTZ R136, R82.reuse, R87 ;  /* 0x0000005752887220 */ /* 0x040fe20000410000 */
[-C--:B------:R-:W-:Y:S01]  /*43e0*/  F2FP.F16.E4M3.UNPACK_B R79, R78.reuse.H1 ;  /* 0x0000004eff4f723e */ /* 0x080fe200030006ff */
[----:B------:R-:W-:Y:S01]  /*43f0*/  HADD2.F32 R85, -RZ, R147.H1_H1 ;  /* 0x30000093ff557230 */ /* 0x000fe20000004100 */
[----:B------:R-:W-:Y:S01]  /*4400*/  F2FP.F16.E4M3.UNPACK_B R78, R78 ;  /* 0x0000004eff4e723e */ /* 0x000fe200020006ff */
[-C--:B------:R-:W-:Y:S01]  /*4410*/  FFMA.FTZ R149, R82, R84.reuse, -R149 ;  /* 0x0000005452957223 */ /* 0x080fe20000010895 */
[----:B------:R-:W-:Y:S01]  /*4420*/  FFMA.FTZ R152, R83, R84, R136 ;  /* 0x0000005453987223 */ /* 0x000fe20000010088 */
[----:B------:R-:W-:Y:S01]  /*4430*/  F2FP.F16.E4M3.UNPACK_B R148, R148 ;  /* 0x00000094ff94723e */ /* 0x000fe200020006ff */
[----:B------:R-:W-:-:S02]  /*4440*/  HADD2.F32 R84, -RZ, R79.H1_H1 ;  /* 0x3000004fff547230 */ /* 0x000fc40000004100 */
[----:B------:R-:W-:Y:S01]  /*4450*/  HADD2.F32 R83, -RZ, R79.H0_H0 ;  /* 0x2000004fff537230 */ /* 0x000fe20000004100 */
[----:B------:R-:W-:Y:S01]  /*4460*/  F2FP.SATFINITE.E4M3.F32.PACK_AB_MERGE_C R155, R152, R149, RZ ;  /* 0x00000095989b723e */ /* 0x000fe200048070ff */
[----:B------:R-:W-:Y:S02]  /*4470*/  HADD2.F32 R147, -RZ, R147.H0_H0 ;  /* 0x20000093ff937230 */ /* 0x000fe40000004100 */
[-C--:B------:R-:W-:Y:S01]  /*4480*/  FMUL.FTZ R136, R84, R85.reuse ;  /* 0x0000005554887220 */ /* 0x080fe20000410000 */
[--C-:B------:R-:W-:Y:S02]  /*4490*/  HADD2.F32 R82, -RZ, R78.reuse.H1_H1 ;  /* 0x3000004eff527230 */ /* 0x100fe40000004100 */
[----:B------:R-:W-:Y:S01]  /*44a0*/  FMUL.FTZ R85, R83, R85 ;  /* 0x0000005553557220 */ /* 0x000fe20000410000 */
[----:B------:R-:W-:Y:S02]  /*44b0*/  HADD2.F32 R79, -RZ, R78.H0_H0 ;  /* 0x2000004eff4f7230 */ /* 0x000fe40000004100 */
        /* <DEDUP_REMOVED lines=10> */
[----:B------:R-:W-:Y:S01]  /*4560*/  F2FP.SATFINITE.E4M3.F32.PACK_AB_MERGE_C R154, R85, R136, RZ ;  /* 0x00000088559a723e */ /* 0x000fe200048070ff */
[--C-:B------:R-:W-:Y:S01]  /*4570*/  HADD2.F32 R84, -RZ, R83.reuse.H0_H0 ;  /* 0x20000053ff547230 */ /* 0x100fe20000004100 */
[-C--:B------:R-:W-:Y:S01]  /*4580*/  F2FP.F16.E4M3.UNPACK_B R86, R53.reuse.H1 ;  /* 0x00000035ff56723e */ /* 0x080fe200030006ff */
[----:B------:R-:W-:Y:S01]  /*4590*/  HADD2.F32 R83, -RZ, R83.H1_H1 ;  /* 0x30000053ff537230 */ /* 0x000fe20000004100 */
[----:B------:R-:W-:Y:S01]  /*45a0*/  F2FP.F16.E4M3.UNPACK_B R82, R54.H1 ;  /* 0x00000036ff52723e */ /* 0x000fe200030006ff */
[----:B------:R-:W-:Y:S01]  /*45b0*/  HADD2.F32 R148, -RZ, R147.H1_H1 ;  /* 0x30000093ff947230 */ /* 0x000fe20000004100 */
[----:B------:R-:W-:Y:S01]  /*45c0*/  F2FP.F16.E4M3.UNPACK_B R136, R76 ;  /* 0x0000004cff88723e */ /* 0x000fe200020006ff */
[----:B------:R-:W-:Y:S01]  /*45d0*/  HADD2.F32 R87, -RZ, R86.H1_H1 ;  /* 0x30000056ff577230 */ /* 0x000fe20000004100 */
[----:B------:R-:W-:Y:S01]  /*45e0*/  F2FP.F16.E4M3.UNPACK_B R85, R53 ;  /* 0x00000035ff55723e */ /* 0x000fe200020006ff */
[----:B------:R-:W-:Y:S02]  /*45f0*/  HADD2.F32 R76, -RZ, R82.H1_H1 ;  /* 0x30000052ff4c7230 */ /* 0x000fe40000004100 */
[----:B------:R-:W-:Y:S01]  /*4600*/  FMUL.FTZ R53, R83, R148 ;  /* 0x0000009453357220 */ /* 0x000fe20000410000 */
[----:B------:R-:W-:Y:S01]  /*4610*/  HADD2.F32 R149, -RZ, R136.H1_H1 ;  /* 0x30000088ff957230 */ /* 0x000fe20000004100 */
[----:B------:R-:W-:Y:S01]  /*4620*/  F2FP.F16.E4M3.UNPACK_B R55, R55 ;  /* 0x00000037ff37723e */ /* 0x000fe200020006ff */
[----:B------:R-:W-:-:S02]  /*4630*/  HADD2.F32 R82, -RZ, R82.H0_H0 ;  /* 0x20000052ff527230 */ /* 0x000fc40000004100 */
[----:B------:R-:W-:Y:S01]  /*4640*/  FFMA.FTZ R152, R84, R87, -R53 ;  /* 0x0000005754987223 */ /* 0x000fe20000010835 */
[----:B------:R-:W-:Y:S02]  /*4650*/  HADD2.F32 R53, -RZ, R85.H1_H1 ;  /* 0x30000055ff357230 */ /* 0x000fe40000004100 */
[-C--:B------:R-:W-:Y:S01]  /*4660*/  FMUL.FTZ R151, R76, R149.reuse ;  /* 0x000000954c977220 */ /* 0x080fe20000410000 */
[----:B------:R-:W-:Y:S01]  /*4670*/  F2FP.F16.E4M3.UNPACK_B R54, R54 ;  /* 0x00000036ff36723e */ /* 0x000fe200020006ff */
[----:B------:R-:W-:Y:S01]  /*4680*/  FMUL.FTZ R149, R82, R149 ;  /* 0x0000009552957220 */ /* 0x000fe20000410000 */
[----:B------:R-:W-:Y:S01]  /*4690*/  FMUL.FTZ R148, R84, R148 ;  /* 0x0000009454947220 */ /* 0x000fe20000410000 */
[-C--:B------:R-:W-:Y:S01]  /*46a0*/  FFMA.FTZ R151, R82, R53.reuse, -R151 ;  /* 0x0000003552977223 */ /* 0x080fe20000010897 */
[----:B------:R-:W-:Y:S02]  /*46b0*/  HADD2.F32 R147, -RZ, R147.H0_H0 ;  /* 0x20000093ff937230 */ /* 0x000fe40000004100 */
[----:B------:R-:W-:Y:S01]  /*46c0*/  FFMA.FTZ R84, R76, R53, R149 ;  /* 0x000000354c547223 */ /* 0x000fe20000010095 */
[----:B------:R-:W-:-:S02]  /*46d0*/  HADD2.F32 R76, -RZ, R55.H0_H0 ;  /* 0x20000037ff4c7230 */ /* 0x000fc40000004100 */
[----:B------:R-:W-:Y:S01]  /*46e0*/  FFMA.FTZ R153, R83, R87, R148 ;  /* 0x0000005753997223 */ /* 0x000fe20000010094 */
[--C-:B------:R-:W-:Y:S02]  /*46f0*/  HADD2.F32 R53, -RZ, R54.reuse.H0_H0 ;  /* 0x20000036ff357230 */ /* 0x100fe40000004100 */
[----:B------:R-:W-:Y:S02]  /*4700*/  HADD2.F32 R55, -RZ, R55.H1_H1 ;  /* 0x30000037ff377230 */ /* 0x000fe40000004100 */
[----:B------:R-:W-:Y:S01]  /*4710*/  FMUL.FTZ R148, R76, R147 ;  /* 0x000000934c947220 */ /* 0x000fe20000410000 */
[----:B------:R-:W-:Y:S01]  /*4720*/  HADD2.F32 R54, -RZ, R54.H1_H1 ;  /* 0x30000036ff367230 */ /* 0x000fe20000004100 */
[----:B------:R-:W-:Y:S01]  /*4730*/  F2FP.SATFINITE.E4M3.F32.PACK_AB_MERGE_C R84, R84, R151, RZ ;  /* 0x000000975454723e */ /* 0x000fe200048070ff */
[----:B------:R-:W-:Y:S02]  /*4740*/  HADD2.F32 R136, -RZ, R136.H0_H0 ;  /* 0x20000088ff887230 */ /* 0x000fe40000004100 */
[----:B------:R-:W-:Y:S01]  /*4750*/  FMUL.FTZ R87, R55, R147 ;  /* 0x0000009337577220 */ /* 0x000fe20000410000 */
[----:B------:R-:W-:Y:S01]  /*4760*/  HADD2.F32 R86, -RZ, R86.H0_H0 ;  /* 0x20000056ff567230 */ /* 0x000fe20000004100 */
[----:B------:R-:W-:Y:S01]  /*4770*/  F2FP.SATFINITE.E4M3.F32.PACK_AB_MERGE_C R152, R153, R152, RZ ;  /* 0x000000989998723e */ /* 0x000fe200048070ff */
[----:B------:R-:W-:-:S02]  /*4780*/  HADD2.F32 R85, -RZ, R85.H0_H0 ;  /* 0x20000055ff557230 */ /* 0x000fc40000004100 */
[-C--:B------:R-:W-:Y:S01]  /*4790*/  FMUL.FTZ R82, R54, R136.reuse ;  /* 0x0000008836527220 */ /* 0x080fe20000410000 */
[----:B------:R-:W-:Y:S01]  /*47a0*/  FMUL.FTZ R83, R53, R136 ;  /* 0x0000008835537220 */ /* 0x000fe20000410000 */
[-C--:B------:R-:W-:Y:S01]  /*47b0*/  FFMA.FTZ R87, R76, R86.reuse, -R87 ;  /* 0x000000564c577223 */ /* 0x080fe20000010857 */
[----:B------:R-:W-:Y:S01]  /*47c0*/  FFMA.FTZ R148, R55, R86, R148 ;  /* 0x0000005637947223 */ /* 0x000fe20000010094 */
[-C--:B------:R-:W-:Y:S01]  /*47d0*/  FFMA.FTZ R82, R53, R85.reuse, -R82 ;  /* 0x0000005535527223 */ /* 0x080fe20000010852 */
[----:B------:R-:W-:Y:S01]  /*47e0*/  FFMA.FTZ R83, R54, R85, R83 ;  /* 0x0000005536537223 */ /* 0x000fe20000010053 */
[----:B------:R-:W-:Y:S02]  /*47f0*/  F2FP.SATFINITE.E4M3.F32.PACK_AB_MERGE_C R53, R77, R52, R155 ;  /* 0x000000344d35723e */ /* 0x000fe4000480709b */
[----:B------:R-:W-:Y:S02]  /*4800*/  F2FP.SATFINITE.E4M3.F32.PACK_AB_MERGE_C R52, R79, R78, R154 ;  /* 0x0000004e4f34723e */ /* 0x000fe4000480709a */
[----:B------:R-:W-:-:S02]  /*4810*/  F2FP.SATFINITE.E4M3.F32.PACK_AB_MERGE_C R54, R83, R82, R84 ;  /* 0x000000525336723e */ /* 0x000fc40004807054 */
[----:B------:R-:W-:-:S07]  /*4820*/  F2FP.SATFINITE.E4M3.F32.PACK_AB_MERGE_C R55, R148, R87, R152 ;  /* 0x000000579437723e */ /* 0x000fce0004807098 */
.L_x_371:
[----:B------:R-:W-:Y:S05]  /*4830*/  BSYNC B3 ;  /* 0x0000000000037941 */ /* 0x000fea0003800000 */
.L_x_370:
[----:B------:R-:W-:Y:S02]  /*4840*/  ULDC.64 UR4, c[0x0][0x2e8] ;  /* 0x0000ba0000047ab9 */ /* 0x000fe40000000a00 */
[----:B------:R-:W-:-:S04]  /*4850*/  IADD3 R76, P2, P3, R80, UR4, R46 ;  /* 0x00000004504c7c10 */ /* 0x000fc8000fb5e02e */
[----:B------:R-:W-:-:S05]  /*4860*/  IADD3.X R77, R81, UR5, R20, P2, P3 ;  /* 0x00000005514d7c10 */ /* 0x000fca00097e6414 */
[----:B--2---:R2:W-:Y:S04]  /*4870*/  STG.E.128 desc[UR60][R76.64], R52 ;  /* 0x000000344c007986 */ /* 0x0045e8000c101d3c */
.L_x_369:
[----:B------:R-:W-:Y:S05]  /*4880*/  BSYNC B2 ;  /* 0x0000000000027941 */ /* 0x000fea0003800000 */
.L_x_368:
[----:B------:R-:W-:Y:S05]  /*4890*/  @P1 BRA `(.L_x_367) ;  /* 0x0000000400d01947 */ /* 0x000fea0003800000 */
[----:B------:R-:W-:Y:S01]  /*48a0*/  LOP3.LUT P2, RZ, R229, 0x4, RZ, 0xc0, !PT ;  /* 0x00000004e5ff7812 */ /* 0x000fe2000784c0ff */
[C---:B-12---:R-:W-:Y:S01]  /*48b0*/  VIADD R53, R150.reuse, 0x40 ;  /* 0x0000004096357836 */ /* 0x046fe20000000000 */
[----:B------:R-:W-:Y:S11]  /*48c0*/  BSSY B2, `(.L_x_372) ;  /* 0x000006d000027945 */ /* 0x000ff60003800000 */
[----:B------:R-:W-:Y:S01]  /*48d0*/  @P2 VIADD R53, R150, 0xffffffc0 ;  /* 0xffffffc096352836 */ /* 0x000fe20000000000 */
[----:B------:R-:W-:-:S04]  /*48e0*/  ISETP.GE.AND P2, PT, R230, R130, PT ;  /* 0x00000082e600720c */ /* 0x000fc80003f46270 */
[----:B------:R-:W-:-:S06]  /*48f0*/  IADD3 R53, R16, R53, RZ ;  /* 0x0000003510357210 */ /* 0x000fcc0007ffe0ff */
[----:B------:R-:W1:Y:S03]  /*4900*/  LDS.128 R52, [R53+0x22400] ;  /* 0x0224000035347984 */ /* 0x000e660000000c00 */
[----:B------:R-:W-:Y:S05]  /*4910*/  @P2 BRA `(.L_x_373) ;  /* 0x00000004009c2947 */ /* 0x000fea0003800000 */
[----:B------:R-:W-:Y:S02]  /*4920*/  SHF.R.U32.HI R77, RZ, 0x8, R73 ;  /* 0x00000008ff4d7819 */ /* 0x000fe40000011649 */
[----:B------:R-:W-:Y:S02]  /*4930*/  SHF.R.U32.HI R72, RZ, 0x8, R75 ;  /* 0x00000008ff487819 */ /* 0x000fe4000001164b */
[----:B------:R-:W-:Y:S02]  /*4940*/  SHF.R.U32.HI R79, RZ, 0x10, R73 ;  /* 0x00000010ff4f7819 */ /* 0x000fe40000011649 */
[----:B------:R-:W-:Y:S01]  /*4950*/  LOP3.LUT R74, R73, 0xff0000ff, RZ, 0xc0, !PT ;  /* 0xff0000ff494a7812 */ /* 0x000fe200078ec0ff */
[----:B------:R-:W-:Y:S01]  /*4960*/  IMAD.SHL.U32 R73, R77, 0x100, RZ ;  /* 0x000001004d497824 */ /* 0x000fe200078e00ff */
[----:B------:R-:W-:Y:S02]  /*4970*/  SHF.R.U32.HI R78, RZ, 0x10, R75 ;  /* 0x00000010ff4e7819 */ /* 0x000fe4000001164b */
[----:B------:R-:W-:Y:S01]  /*4980*/  LOP3.LUT R76, R75, 0xff0000ff, RZ, 0xc0, !PT ;  /* 0xff0000ff4b4c7812 */ /* 0x000fe200078ec0ff */
[----:B------:R-:W-:Y:S01]  /*4990*/  IMAD.SHL.U32 R75, R72, 0x100, RZ ;  /* 0x00000100484b7824 */ /* 0x000fe200078e00ff */
[----:B------:R-:W-:Y:S01]  /*49a0*/  LOP3.LUT R74, R74, 0xff00, R73, 0xf8, !PT ;  /* 0x0000ff004a4a7812 */ /* 0x000fe200078ef849 */
[----:B-1----:R-:W-:Y:S01]  /*49b0*/  IMAD.MOV.U32 R72, RZ, RZ, R52 ;  /* 0x000000ffff487224 */ /* 0x002fe200078e0034 */
[----:B------:R-:W-:Y:S01]  /*49c0*/  F2FP.F16.E4M3.UNPACK_B R52, R53 ;  /* 0x00000035ff34723e */ /* 0x000fe200020006ff */
[----:B------:R-:W-:Y:S01]  /*49d0*/  IMAD.U32 R73, R79, 0x10000, RZ ;  /* 0x000100004f497824 */ /* 0x000fe200078e00ff */
[----:B------:R-:W-:Y:S01]  /*49e0*/  LOP3.LUT R77, R76, 0xff00, R75, 0xf8, !PT ;  /* 0x0000ff004c4d7812 */ /* 0x000fe200078ef84b */
[----:B------:R-:W-:Y:S01]  /*49f0*/  IMAD.U32 R76, R78, 0x10000, RZ ;  /* 0x000100004e4c7824 */ /* 0x000fe200078e00ff */
[----:B------:R-:W-:-:S02]  /*4a00*/  F2FP.F16.E4M3.UNPACK_B R75, R146.H1 ;  /* 0x00000092ff4b723e */ /* 0x000fc400030006ff */
[----:B------:R-:W-:Y:S01]  /*4a10*/  LOP3.LUT R78, R74, 0xff0000, R73, 0xf8, !PT ;  /* 0x00ff00004a4e7812 */ /* 0x000fe200078ef849 */
[--C-:B------:R-:W-:Y:S01]  /*4a20*/  HADD2.F32 R73, -RZ, R52.reuse.H1_H1 ;  /* 0x30000034ff497230 */ /* 0x100fe20000004100 */
[----:B------:R-:W-:Y:S01]  /*4a30*/  LOP3.LUT R83, R77, 0xff0000, R76, 0xf8, !PT ;  /* 0x00ff00004d537812 */ /* 0x000fe200078ef84c */
[--C-:B------:R-:W-:Y:S01]  /*4a40*/  HADD2.F32 R79, -RZ, R75.reuse.H0_H0 ;  /* 0x2000004bff4f7230 */ /* 0x100fe20000004100 */
[----:B------:R-:W-:Y:S01]  /*4a50*/  F2FP.F16.E4M3.UNPACK_B R76, R145.H1 ;  /* 0x00000091ff4c723e */ /* 0x000fe200030006ff */
[----:B------:R-:W-:Y:S01]  /*4a60*/  HADD2.F32 R52, -RZ, R52.H0_H0 ;  /* 0x20000034ff347230 */ /* 0x000fe20000004100 */
[----:B------:R-:W-:Y:S01]  /*4a70*/  F2FP.F16.E4M3.UNPACK_B R53, R53.H1 ;  /* 0x00000035ff35723e */ /* 0x000fe200030006ff */
        /* <DEDUP_REMOVED lines=12> */
[----:B------:R-:W-:Y:S01]  /*4b40*/  F2FP.F16.E4M3.UNPACK_B R72, R72 ;  /* 0x00000048ff48723e */ /* 0x000fe200020006ff */
[----:B------:R-:W-:Y:S01]  /*4b50*/  FFMA.FTZ R52, R52, R77, -R85 ;  /* 0x0000004d34347223 */ /* 0x000fe20000010855 */
[-C--:B------:R-:W-:Y:S01]  /*4b60*/  FFMA.FTZ R87, R74, R76.reuse, -R79 ;  /* 0x0000004c4a577223 */ /* 0x080fe2000001084f */
[----:B------:R-:W-:Y:S01]  /*4b70*/  FFMA.FTZ R136, R75, R76, R82 ;  /* 0x0000004c4b887223 */ /* 0x000fe20000010052 */
[----:B------:R-:W-:Y:S01]  /*4b80*/  F2FP.F16.E4M3.UNPACK_B R145, R145 ;  /* 0x00000091ff91723e */ /* 0x000fe200020006ff */
[----:B------:R-:W-:-:S02]  /*4b90*/  HADD2.F32 R77, -RZ, R146.H1_H1 ;  /* 0x30000092ff4d7230 */ /* 0x000fc40000004100 */
[--C-:B------:R-:W-:Y:S02]  /*4ba0*/  HADD2.F32 R74, -RZ, R73.reuse.H0_H0 ;  /* 0x20000049ff4a7230 */ /* 0x100fe40000004100 */
[----:B------:R-:W-:Y:S02]  /*4bb0*/  HADD2.F32 R75, -RZ, R73.H1_H1 ;  /* 0x30000049ff4b7230 */ /* 0x000fe40000004100 */
[----:B------:R-:W-:Y:S02]  /*4bc0*/  HADD2.F32 R73, -RZ, R72.H0_H0 ;  /* 0x20000048ff497230 */ /* 0x000fe40000004100 */
[-C--:B------:R-:W-:Y:S01]  /*4bd0*/  FMUL.FTZ R84, R74, R77.reuse ;  /* 0x0000004d4a547220 */ /* 0x080fe20000410000 */
[----:B------:R-:W-:Y:S02]  /*4be0*/  HADD2.F32 R146, -RZ, R146.H0_H0 ;  /* 0x20000092ff927230 */ /* 0x000fe40000004100 */
[----:B------:R-:W-:Y:S01]  /*4bf0*/  FMUL.FTZ R79, R75, R77 ;  /* 0x0000004d4b4f7220 */ /* 0x000fe20000410000 */
[----:B------:R-:W-:-:S02]  /*4c00*/  HADD2.F32 R72, -RZ, R72.H1_H1 ;  /* 0x30000048ff487230 */ /* 0x000fc40000004100 */
[--C-:B------:R-:W-:Y:S02]  /*4c10*/  HADD2.F32 R76, -RZ, R145.reuse.H1_H1 ;  /* 0x30000091ff4c7230 */ /* 0x100fe40000004100 */
[-C--:B------:R-:W-:Y:S01]  /*4c20*/  FMUL.FTZ R77, R73, R146.reuse ;  /* 0x00000092494d7220 */ /* 0x080fe20000410000 */
[----:B------:R-:W-:Y:S02]  /*4c30*/  HADD2.F32 R145, -RZ, R145.H0_H0 ;  /* 0x20000091ff917230 */ /* 0x000fe40000004100 */
[----:B------:R-:W-:Y:S01]  /*4c40*/  FMUL.FTZ R82, R72, R146 ;  /* 0x0000009248527220 */ /* 0x000fe20000410000 */
[----:B------:R-:W-:Y:S01]  /*4c50*/  F2FP.SATFINITE.E4M3.F32.PACK_AB_MERGE_C R146, R136, R87, RZ ;  /* 0x000000578892723e */ /* 0x000fe200048070ff */
[-C--:B------:R-:W-:Y:S01]  /*4c60*/  FFMA.FTZ R79, R74, R76.reuse, -R79 ;  /* 0x0000004c4a4f7223 */ /* 0x080fe2000001084f */
[----:B------:R-:W-:Y:S01]  /*4c70*/  FFMA.FTZ R84, R75, R76, R84 ;  /* 0x0000004c4b547223 */ /* 0x000fe20000010054 */
[-C--:B------:R-:W-:Y:S01]  /*4c80*/  FFMA.FTZ R85, R73, R145.reuse, -R82 ;  /* 0x0000009149557223 */ /* 0x080fe20000010852 */
[----:B------:R-:W-:Y:S01]  /*4c90*/  FFMA.FTZ R86, R72, R145, R77 ;  /* 0x0000009148567223 */ /* 0x000fe2000001004d */
[----:B------:R-:W-:-:S02]  /*4ca0*/  F2FP.F16.E4M3.UNPACK_B R73, R55.H1 ;  /* 0x00000037ff49723e */ /* 0x000fc400030006ff */
[----:B------:R-:W-:Y:S02]  /*4cb0*/  F2FP.SATFINITE.E4M3.F32.PACK_AB_MERGE_C R145, R84, R79, RZ ;  /* 0x0000004f5491723e */ /* 0x000fe400048070ff */
[-C--:B------:R-:W-:Y:S01]  /*4cc0*/  F2FP.F16.E4M3.UNPACK_B R79, R83.reuse.H1 ;  /* 0x00000053ff4f723e */ /* 0x080fe200030006ff */
[--C-:B------:R-:W-:Y:S01]  /*4cd0*/  HADD2.F32 R75, -RZ, R73.reuse.H1_H1 ;  /* 0x30000049ff4b7230 */ /* 0x100fe20000004100 */
[----:B------:R-:W-:Y:S01]  /*4ce0*/  F2FP.F16.E4M3.UNPACK_B R76, R78.H1 ;  /* 0x0000004eff4c723e */ /* 0x000fe200030006ff */
[----:B------:R-:W-:Y:S01]  /*4cf0*/  HADD2.F32 R74, -RZ, R73.H0_H0 ;  /* 0x20000049ff4a7230 */ /* 0x000fe20000004100 */
[----:B------:R-:W-:Y:S01]  /*4d00*/  F2FP.F16.E4M3.UNPACK_B R72, R54.H1 ;  /* 0x00000036ff48723e */ /* 0x000fe200030006ff */
[----:B------:R-:W-:Y:S01]  /*4d10*/  HADD2.F32 R84, -RZ, R79.H1_H1 ;  /* 0x3000004fff547230 */ /* 0x000fe20000004100 */
[----:B------:R-:W-:Y:S01]  /*4d20*/  F2FP.F16.E4M3.UNPACK_B R83, R83 ;  /* 0x00000053ff53723e */ /* 0x000fe200020006ff */
[----:B------:R-:W-:Y:S01]  /*4d30*/  HADD2.F32 R77, -RZ, R76.H1_H1 ;  /* 0x3000004cff4d7230 */ /* 0x000fe20000004100 */
[----:B------:R-:W-:Y:S01]  /*4d40*/  F2FP.F16.E4M3.UNPACK_B R78, R78 ;  /* 0x0000004eff4e723e */ /* 0x000fe200020006ff */
[----:B------:R-:W-:-:S02]  /*4d50*/  HADD2.F32 R73, -RZ, R72.H1_H1 ;  /* 0x30000048ff497230 */ /* 0x000fc40000004100 */
[-C--:B------:R-:W-:Y:S01]  /*4d60*/  FMUL.FTZ R87, R75, R84.reuse ;  /* 0x000000544b577220 */ /* 0x080fe20000410000 */
[--C-:B------:R-:W-:Y:S02]  /*4d70*/  HADD2.F32 R82, -RZ, R83.reuse.H1_H1 ;  /* 0x30000053ff527230 */ /* 0x100fe40000004100 */
[C---:B------:R-:W-:Y:S01]  /*4d80*/  FMUL.FTZ R84, R74.reuse, R84 ;  /* 0x000000544a547220 */ /* 0x040fe20000410000 */
[----:B------:R-:W-:Y:S02]  /*4d90*/  HADD2.F32 R72, -RZ, R72.H0_H0 ;  /* 0x20000048ff487230 */ /* 0x000fe40000004100 */
[----:B------:R-:W-:Y:S01]  /*4da0*/  FFMA.FTZ R136, R74, R77, -R87 ;  /* 0x0000004d4a887223 */ /* 0x000fe20000010857 */
[----:B------:R-:W-:Y:S02]  /*4db0*/  HADD2.F32 R74, -RZ, R78.H1_H1 ;  /* 0x3000004eff4a7230 */ /* 0x000fe40000004100 */
[-C--:B------:R-:W-:Y:S01]  /*4dc0*/  FMUL.FTZ R87, R73, R82.reuse ;  /* 0x0000005249577220 */ /* 0x080fe20000410000 */
[----:B------:R-:W-:Y:S01]  /*4dd0*/  F2FP.F16.E4M3.UNPACK_B R55, R55 ;  /* 0x00000037ff37723e */ /* 0x000fe200020006ff */
[C---:B------:R-:W-:Y:S01]  /*4de0*/  FMUL.FTZ R82, R72.reuse, R82 ;  /* 0x0000005248527220 */ /* 0x040fe20000410000 */
[----:B------:R-:W-:Y:S01]  /*4df0*/  F2FP.F16.E4M3.UNPACK_B R54, R54 ;  /* 0x00000036ff36723e */ /* 0x000fe200020006ff */
[----:B------:R-:W-:Y:S01]  /*4e00*/  FFMA.FTZ R87, R72, R74, -R87 ;  /* 0x0000004a48577223 */ /* 0x000fe20000010857 */
[----:B------:R-:W-:-:S02]  /*4e10*/  HADD2.F32 R83, -RZ, R83.H0_H0 ;  /* 0x20000053ff537230 */ /* 0x000fc40000004100 */
[----:B------:R-:W-:Y:S01]  /*4e20*/  FFMA.FTZ R82, R73, R74, R82 ;  /* 0x0000004a49527223 */ /* 0x000fe20000010052 */
[--C-:B------:R-:W-:Y:S02]  /*4e30*/  HADD2.F32 R72, -RZ, R55.reuse.H0_H0 ;  /* 0x20000037ff487230 */ /* 0x100fe40000004100 */
[----:B------:R-:W-:Y:S01]  /*4e40*/  FFMA.FTZ R77, R75, R77, R84 ;  /* 0x0000004d4b4d7223 */ /* 0x000fe20000010054 */
[----:B------:R-:W-:Y:S01]  /*4e50*/  HADD2.F32 R73, -RZ, R55.H1_H1 ;  /* 0x30000037ff497230 */ /* 0x000fe20000004100 */
[----:B------:R-:W-:Y:S01]  /*4e60*/  F2FP.SATFINITE.E4M3.F32.PACK_AB_MERGE_C R53, R53, R52, R146 ;  /* 0x000000343535723e */ /* 0x000fe20004807092 */
[--C-:B------:R-:W-:Y:S01]  /*4e70*/  HADD2.F32 R55, -RZ, R54.reuse.H0_H0 ;  /* 0x20000036ff377230 */ /* 0x100fe20000004100 */
[----:B------:R-:W-:Y:S01]  /*4e80*/  F2FP.SATFINITE.E4M3.F32.PACK_AB_MERGE_C R82, R82, R87, RZ ;  /* 0x000000575252723e */ /* 0x000fe200048070ff */
[----:B------:R-:W-:Y:S01]  /*4e90*/  HADD2.F32 R54, -RZ, R54.H1_H1 ;  /* 0x30000036ff367230 */ /* 0x000fe20000004100 */
[----:B------:R-:W-:Y:S01]  /*4ea0*/  F2FP.SATFINITE.E4M3.F32.PACK_AB_MERGE_C R77, R77, R136, RZ ;  /* 0x000000884d4d723e */ /* 0x000fe200048070ff */
[----:B------:R-:W-:Y:S01]  /*4eb0*/  HADD2.F32 R79, -RZ, R79.H0_H0 ;  /* 0x2000004fff4f7230 */ /* 0x000fe20000004100 */
[----:B------:R-:W-:Y:S01]  /*4ec0*/  F2FP.SATFINITE.E4M3.F32.PACK_AB_MERGE_C R52, R86, R85, R145 ;  /* 0x000000555634723e */ /* 0x000fe20004807091 */
[----:B------:R-:W-:-:S02]  /*4ed0*/  HADD2.F32 R76, -RZ, R76.H0_H0 ;  /* 0x2000004cff4c7230 */ /* 0x000fc40000004100 */
[----:B------:R-:W-:Y:S01]  /*4ee0*/  FMUL.FTZ R74, R54, R83 ;  /* 0x00000053364a7220 */ /* 0x000fe20000410000 */
[----:B------:R-:W-:Y:S02]  /*4ef0*/  HADD2.F32 R78, -RZ, R78.H0_H0 ;  /* 0x2000004eff4e7230 */ /* 0x000fe40000004100 */
[-C--:B------:R-:W-:Y:S01]  /*4f00*/  FMUL.FTZ R75, R73, R79.reuse ;  /* 0x0000004f494b7220 */ /* 0x080fe20000410000 */
[C---:B------:R-:W-:Y:S01]  /*4f10*/  FMUL.FTZ R84, R72.reuse, R79 ;  /* 0x0000004f48547220 */ /* 0x040fe20000410000 */
[----:B------:R-:W-:Y:S02]  /*4f20*/  FMUL.FTZ R83, R55, R83 ;  /* 0x0000005337537220 */ /* 0x000fe40000410000 */
[-C--:B------:R-:W-:Y:S01]  /*4f30*/  FFMA.FTZ R75, R72, R76.reuse, -R75 ;  /* 0x0000004c484b7223 */ /* 0x080fe2000001084b */
[----:B------:R-:W-:Y:S01]  /*4f40*/  FFMA.FTZ R84, R73, R76, R84 ;  /* 0x0000004c49547223 */ /* 0x000fe20000010054 */
[-C--:B------:R-:W-:Y:S01]  /*4f50*/  FFMA.FTZ R74, R55, R78.reuse, -R74 ;  /* 0x0000004e374a7223 */ /* 0x080fe2000001084a */
[----:B------:R-:W-:-:S03]  /*4f60*/  FFMA.FTZ R83, R54, R78, R83 ;  /* 0x0000004e36537223 */ /* 0x000fc60000010053 */
[----:B------:R-:W-:Y:S02]  /*4f70*/  F2FP.SATFINITE.E4M3.F32.PACK_AB_MERGE_C R55, R84, R75, R77 ;  /* 0x0000004b5437723e */ /* 0x000fe4000480704d */
[----:B------:R-:W-:-:S07]  /*4f80*/  F2FP.SATFINITE.E4M3.F32.PACK_AB_MERGE_C R54, R83, R74, R82 ;  /* 0x0000004a5336723e */ /* 0x000fce0004807052 */
.L_x_373:
[----:B------:R-:W-:Y:S05]  /*4f90*/  BSYNC B2 ;  /* 0x0000000000027941 */ /* 0x000fea0003800000 */
.L_x_372:
[----:B------:R-:W-:Y:S02]  /*4fa0*/  ULDC.64 UR4, c[0x0][0x2e8] ;  /* 0x0000ba0000047ab9 */ /* 0x000fe40000000a00 */
[----:B------:R-:W-:-:S04]  /*4fb0*/  IADD3 R72, P2, P3, R15, UR4, R80 ;  /* 0x000000040f487c10 */ /* 0x000fc8000fb5e050 */
[----:B------:R-:W-:-:S05]  /*4fc0*/  IADD3.X R73, R108, UR5, R81, P2, P3 ;  /* 0x000000056c497c10 */ /* 0x000fca00097e6451 */
[----:B-1----:R3:W-:Y:S04]  /*4fd0*/  STG.E.128 desc[UR60][R72.64], R52 ;  /* 0x0000003448007986 */ /* 0x0027e8000c101d3c */
.L_x_367:
[----:B------:R-:W-:Y:S05]  /*4fe0*/  BSYNC B1 ;  /* 0x0000000000017941 */ /* 0x000fea0003800000 */
.L_x_366:
[----:B------:R-:W-:Y:S01]  /*4ff0*/  ISETP.NE.AND P2, PT, R144, RZ, PT ;  /* 0x000000ff9000720c */ /* 0x000fe20003f45270 */
[----:B------:R-:W-:-:S12]  /*5000*/  BSSY B1, `(.L_x_374) ;  /* 0x00000ec000017945 */ /* 0x000fd80003800000 */
[----:B------:R-:W-:Y:S05]  /*5010*/  @P2 BRA `(.L_x_375) ;  /* 0x0000000c00a82947 */ /* 0x000fea0003800000 */
[----:B---3--:R-:W-:Y:S01]  /*5020*/  IADD3 R72, P2, P3, R41, R128, R18 ;  /* 0x0000008029487210 */ /* 0x008fe20007b5e012 */
[----:B------:R-:W-:Y:S03]  /*5030*/  BSSY B2, `(.L_x_376) ;  /* 0x0000073000027945 */ /* 0x000fe60003800000 */
[----:B------:R-:W-:Y:S01]  /*5040*/  IADD3.X R73, R38, R131, R19, P2, P3 ;  /* 0x0000008326497210 */ /* 0x000fe200017e6413 */
[----:B------:R-:W-:Y:S08]  /*5050*/  @P0 BRA `(.L_x_377) ;  /* 0x0000000400c00947 */ /* 0x000ff00003800000 */
[----:B-12---:R1:W2:Y:S01]  /*5060*/  LDS.128 R52, [R118+0x24400] ;  /* 0x0244000076347984 */ /* 0x0062a20000000c00 */
[----:B------:R-:W-:Y:S01]  /*5070*/  ISETP.GE.AND P2, PT, R22, R130, PT ;  /* 0x000000821600720c */ /* 0x000fe20003f46270 */
[----:B------:R-:W-:-:S12]  /*5080*/  BSSY B3, `(.L_x_378) ;  /* 0x0000069000037945 */ /* 0x000fd80003800000 */
[----:B-1----:R-:W-:Y:S05]  /*5090*/  @P2 BRA `(.L_x_379) ;  /* 0x00000004009c2947 */ /* 0x002fea0003800000 */
[----:B------:R-:W-:Y:S02]  /*50a0*/  SHF.R.U32.HI R68, RZ, 0x8, R71 ;  /* 0x00000008ff447819 */ /* 0x000fe40000011647 */
[----:B------:R-:W-:Y:S02]  /*50b0*/  SHF.R.U32.HI R75, RZ, 0x8, R69 ;  /* 0x00000008ff4b7819 */ /* 0x000fe40000011645 */
[----:B------:R-:W-:Y:S02]  /*50c0*/  SHF.R.U32.HI R76, RZ, 0x10, R71 ;  /* 0x00000010ff4c7819 */ /* 0x000fe40000011647 */
[----:B------:R-:W-:Y:S01]  /*50d0*/  LOP3.LUT R74, R71, 0xff0000ff, RZ, 0xc0, !PT ;  /* 0xff0000ff474a7812 */ /* 0x000fe200078ec0ff */
[----:B------:R-:W-:Y:S01]  /*50e0*/  IMAD.SHL.U32 R71, R68, 0x100, RZ ;  /* 0x0000010044477824 */ /* 0x000fe200078e00ff */
[----:B------:R-:W-:Y:S01]  /*50f0*/  SHF.R.U32.HI R77, RZ, 0x10, R69 ;  /* 0x00000010ff4d7819 */ /* 0x000fe20000011645 */
[----:B--2---:R-:W-:Y:S01]  /*5100*/  IMAD.MOV.U32 R68, RZ, RZ, R52 ;  /* 0x000000ffff447224 */ /* 0x004fe200078e0034 */
[----:B------:R-:W-:-:S02]  /*5110*/  LOP3.LUT R70, R69, 0xff0000ff, RZ, 0xc0, !PT ;  /* 0xff0000ff45467812 */ /* 0x000fc400078ec0ff */
[----:B------:R-:W-:Y:S02]  /*5120*/  SHF.L.U32 R69, R75, 0x8, RZ ;  /* 0x000000084b457819 */ /* 0x000fe400000006ff */
[----:B------:R-:W-:Y:S01]  /*5130*/  LOP3.LUT R75, R74, 0xff00, R71, 0xf8, !PT ;  /* 0x0000ff004a4b7812 */ /* 0x000fe200078ef847 */
[----:B------:R-:W-:Y:S01]  /*5140*/  IMAD.U32 R74, R76, 0x10000, RZ ;  /* 0x000100004c4a7824 */ /* 0x000fe200078e00ff */
[----:B------:R-:W-:Y:S01]  /*5150*/  LOP3.LUT R70, R70, 0xff00, R69, 0xf8, !PT ;  /* 0x0000ff0046467812 */ /* 0x000fe200078ef845 */
[----:B------:R-:W-:Y:S01]  /*5160*/  IMAD.U32 R69, R77, 0x10000, RZ ;  /* 0x000100004d457824 */ /* 0x000fe200078e00ff */
[----:B------:R-:W-:Y:S02]  /*5170*/  F2FP.F16.E4M3.UNPACK_B R52, R53 ;  /* 0x00000035ff34723e */ /* 0x000fe400020006ff */
[----:B------:R-:W-:Y:S02]  /*5180*/  F2FP.F16.E4M3.UNPACK_B R71, R143.H1 ;  /* 0x0000008fff47723e */ /* 0x000fe400030006ff */
[----:B------:R-:W-:Y:S01]  /*5190*/  LOP3.LUT R76, R70, 0xff0000, R69, 0xf8, !PT ;  /* 0x00ff0000464c7812 */ /* 0x000fe200078ef845 */
[--C-:B------:R-:W-:Y:S01]  /*51a0*/  HADD2.F32 R69, -RZ, R52.reuse.H1_H1 ;  /* 0x30000034ff457230 */ /* 0x100fe20000004100 */
[----:B------:R-:W-:Y:S01]  /*51b0*/  LOP3.LUT R79, R75, 0xff0000, R74, 0xf8, !PT ;  /* 0x00ff00004b4f7812 */ /* 0x000fe200078ef84a */
[--C-:B------:R-:W-:Y:S01]  /*51c0*/  HADD2.F32 R77, -RZ, R71.reuse.H0_H0 ;  /* 0x20000047ff4d7230 */ /* 0x100fe20000004100 */
[----:B------:R-:W-:Y:S01]  /*51d0*/  F2FP.F16.E4M3.UNPACK_B R74, R142.H1 ;  /* 0x0000008eff4a723e */ /* 0x000fe200030006ff */
[----:B------:R-:W-:Y:S01]  /*51e0*/  HADD2.F32 R52, -RZ, R52.H0_H0 ;  /* 0x20000034ff347230 */ /* 0x000fe20000004100 */
[----:B------:R-:W-:Y:S01]  /*51f0*/  F2FP.F16.E4M3.UNPACK_B R53, R53.H1 ;  /* 0x00000035ff35723e */ /* 0x000fe200030006ff */
[----:B------:R-:W-:-:S02]  /*5200*/  HADD2.F32 R78, -RZ, R71.H1_H1 ;  /* 0x30000047ff4e7230 */ /* 0x000fc40000004100 */
[CC--:B------:R-:W-:Y:S01]  /*5210*/  FMUL.FTZ R81, R69.reuse, R77.reuse ;  /* 0x0000004d45517220 */ /* 0x0c0fe20000410000 */
[--C-:B------:R-:W-:Y:S02]  /*5220*/  HADD2.F32 R75, -RZ, R74.reuse.H0_H0 ;  /* 0x2000004aff4b7230 */ /* 0x100fe40000004100 */
        /* <DEDUP_REMOVED lines=13> */
[----:B------:R-:W-:Y:S01]  /*5300*/  F2FP.F16.E4M3.UNPACK_B R142, R142 ;  /* 0x0000008eff8e723e */ /* 0x000fe200020006ff */
[----:B------:R-:W-:-:S02]  /*5310*/  HADD2.F32 R75, -RZ, R143.H1_H1 ;  /* 0x3000008fff4b7230 */ /* 0x000fc40000004100 */
[--C-:B------:R-:W-:Y:S01]  /*5320*/  HADD2.F32 R70, -RZ, R69.reuse.H0_H0 ;  /* 0x20000045ff467230 */ /* 0x100fe20000004100 */
[----:B------:R-:W-:Y:S01]  /*5330*/  F2FP.SATFINITE.E4M3.F32.PACK_AB_MERGE_C R85, R83, R82, RZ ;  /* 0x000000525355723e */ /* 0x000fe200048070ff */
[----:B------:R-:W-:Y:S02]  /*5340*/  HADD2.F32 R71, -RZ, R69.H1_H1 ;  /* 0x30000045ff477230 */ /* 0x000fe40000004100 */
[----:B------:R-:W-:Y:S02]  /*5350*/  HADD2.F32 R69, -RZ, R68.H0_H0 ;  /* 0x20000044ff457230 */ /* 0x000fe40000004100 */
[-C--:B------:R-:W-:Y:S01]  /*5360*/  FMUL.FTZ R80, R70, R75.reuse ;  /* 0x0000004b46507220 */ /* 0x080fe20000410000 */
[----:B------:R-:W-:Y:S02]  /*5370*/  HADD2.F32 R74, -RZ, R142.H1_H1 ;  /* 0x3000008eff4a7230 */ /* 0x000fe40000004100 */
[----:B------:R-:W-:Y:S01]  /*5380*/  FMUL.FTZ R77, R71, R75 ;  /* 0x0000004b474d7220 */ /* 0x000fe20000410000 */
[----:B------:R-:W-:Y:S01]  /*5390*/  HADD2.F32 R143, -RZ, R143.H0_H0 ;  /* 0x2000008fff8f7230 */ /* 0x000fe20000004100 */
[----:B------:R-:W-:Y:S01]  /*53a0*/  F2FP.SATFINITE.E4M3.F32.PACK_AB_MERGE_C R53, R53, R52, R85 ;  /* 0x000000343535723e */ /* 0x000fe20004807055 */
[----:B------:R-:W-:-:S02]  /*53b0*/  HADD2.F32 R68, -RZ, R68.H1_H1 ;  /* 0x30000044ff447230 */ /* 0x000fc40000004100 */
[-C--:B------:R-:W-:Y:S01]  /*53c0*/  FFMA.FTZ R77, R70, R74.reuse, -R77 ;  /* 0x0000004a464d7223 */ /* 0x080fe2000001084d */
[----:B------:R-:W-:Y:S02]  /*53d0*/  HADD2.F32 R142, -RZ, R142.H0_H0 ;  /* 0x2000008eff8e7230 */ /* 0x000fe40000004100 */
[----:B------:R-:W-:Y:S01]  /*53e0*/  FFMA.FTZ R80, R71, R74, R80 ;  /* 0x0000004a47507223 */ /* 0x000fe20000010050 */
[-C--:B------:R-:W-:Y:S01]  /*53f0*/  F2FP.F16.E4M3.UNPACK_B R74, R76.reuse.H1 ;  /* 0x0000004cff4a723e */ /* 0x080fe200030006ff */
[-C--:B------:R-:W-:Y:S01]  /*5400*/  FMUL.FTZ R78, R68, R143.reuse ;  /* 0x0000008f444e7220 */ /* 0x080fe20000410000 */
[C---:B------:R-:W-:Y:S01]  /*5410*/  FMUL.FTZ R143, R69.reuse, R143 ;  /* 0x0000008f458f7220 */ /* 0x040fe20000410000 */
[----:B------:R-:W-:Y:S02]  /*5420*/  F2FP.F16.E4M3.UNPACK_B R76, R76 ;  /* 0x0000004cff4c723e */ /* 0x000fe400020006ff */
[-C--:B------:R-:W-:Y:S01]  /*5430*/  FFMA.FTZ R81, R69, R142.reuse, -R78 ;  /* 0x0000008e45517223 */ /* 0x080fe2000001084e */
[----:B------:R-:W-:Y:S01]  /*5440*/  F2FP.SATFINITE.E4M3.F32.PACK_AB_MERGE_C R84, R80, R77, RZ ;  /* 0x0000004d5054723e */ /* 0x000fe200048070ff */
[----:B------:R-:W-:Y:S01]  /*5450*/  FFMA.FTZ R142, R68, R142, R143 ;  /* 0x0000008e448e7223 */ /* 0x000fe2000001008f */
[----:B------:R-:W-:Y:S01]  /*5460*/  F2FP.F16.E4M3.UNPACK_B R69, R55.H1 ;  /* 0x00000037ff45723e */ /* 0x000fe200030006ff */
[--C-:B------:R-:W-:Y:S01]  /*5470*/  HADD2.F32 R75, -RZ, R74.reuse.H1_H1 ;  /* 0x3000004aff4b7230 */ /* 0x100fe20000004100 */
[-C--:B------:R-:W-:Y:S01]  /*5480*/  F2FP.F16.E4M3.UNPACK_B R77, R79.reuse.H1 ;  /* 0x0000004fff4d723e */ /* 0x080fe200030006ff */
[----:B------:R-:W-:Y:S01]  /*5490*/  HADD2.F32 R74, -RZ, R74.H0_H0 ;  /* 0x2000004aff4a7230 */ /* 0x000fe20000004100 */
[-C--:B------:R-:W-:Y:S01]  /*54a0*/  F2FP.F16.E4M3.UNPACK_B R68, R54.reuse.H1 ;  /* 0x00000036ff44723e */ /* 0x080fe200030006ff */
[----:B------:R-:W-:Y:S01]  /*54b0*/  HADD2.F32 R71, -RZ, R69.H1_H1 ;  /* 0x30000045ff477230 */ /* 0x000fe20000004100 */
[----:B------:R-:W-:Y:S01]  /*54c0*/  F2FP.F16.E4M3.UNPACK_B R79, R79 ;  /* 0x0000004fff4f723e */ /* 0x000fe200020006ff */
[----:B------:R-:W-:Y:S01]  /*54d0*/  HADD2.F32 R80, -RZ, R77.H1_H1 ;  /* 0x3000004dff507230 */ /* 0x000fe20000004100 */
[----:B------:R-:W-:Y:S01]  /*54e0*/  F2FP.F16.E4M3.UNPACK_B R55, R55 ;  /* 0x00000037ff37723e */ /* 0x000fe200020006ff */
[----:B------:R-:W-:Y:S01]  /*54f0*/  HADD2.F32 R70, -RZ, R69.H0_H0 ;  /* 0x20000045ff467230 */ /* 0x000fe20000004100 */
        /* <DEDUP_REMOVED lines=8> */
[----:B------:R-:W-:Y:S01]  /*5580*/  FMUL.FTZ R83, R69, R78 ;  /* 0x0000004e45537220 */ /* 0x000fe20000410000 */
[----:B------:R-:W-:-:S02]  /*5590*/  HADD2.F32 R79, -RZ, R79.H0_H0 ;  /* 0x2000004fff4f7230 */ /* 0x000fc40000004100 */
[C---:B------:R-:W-:Y:S01]  /*55a0*/  FMUL.FTZ R78, R68.reuse, R78 ;  /* 0x0000004e444e7220 */ /* 0x040fe20000410000 */
[----:B------:R-:W-:Y:S02]  /*55b0*/  HADD2.F32 R77, -RZ, R77.H0_H0 ;  /* 0x2000004dff4d7230 */ /* 0x000fe40000004100 */
[-C--:B------:R-:W-:Y:S01]  /*55c0*/  FFMA.FTZ R83, R68, R70.reuse, -R83 ;  /* 0x0000004644537223 */ /* 0x080fe20000010853 */
[--C-:B------:R-:W-:Y:S02]  /*55d0*/  HADD2.F32 R68, -RZ, R55.reuse.H0_H0 ;  /* 0x20000037ff447230 */ /* 0x100fe40000004100 */
[----:B------:R-:W-:Y:S01]  /*55e0*/  FFMA.FTZ R78, R69, R70, R78 ;  /* 0x00000046454e7223 */ /* 0x000fe2000001004e */
[----:B------:R-:W-:Y:S02]  /*55f0*/  HADD2.F32 R69, -RZ, R55.H1_H1 ;  /* 0x30000037ff457230 */ /* 0x000fe40000004100 */
[----:B------:R-:W-:Y:S01]  /*5600*/  FFMA.FTZ R75, R71, R75, R80 ;  /* 0x0000004b474b7223 */ /* 0x000fe20000010050 */
[----:B------:R-:W-:-:S02]  /*5610*/  HADD2.F32 R55, -RZ, R54.H0_H0 ;  /* 0x20000036ff377230 */ /* 0x000fc40000004100 */
[-C--:B------:R-:W-:Y:S01]  /*5620*/  FMUL.FTZ R80, R68, R77.reuse ;  /* 0x0000004d44507220 */ /* 0x080fe20000410000 */
[----:B------:R-:W-:Y:S02]  /*5630*/  HADD2.F32 R54, -RZ, R54.H1_H1 ;  /* 0x30000036ff367230 */ /* 0x000fe40000004100 */
[C---:B------:R-:W-:Y:S01]  /*5640*/  FMUL.FTZ R71, R69.reuse, R77 ;  /* 0x0000004d45477220 */ /* 0x040fe20000410000 */
[----:B------:R-:W-:Y:S02]  /*5650*/  HADD2.F32 R76, -RZ, R76.H0_H0 ;  /* 0x2000004cff4c7230 */ /* 0x000fe40000004100 */
[-C--:B------:R-:W-:Y:S01]  /*5660*/  FFMA.FTZ R80, R69, R74.reuse, R80 ;  /* 0x0000004a45507223 */ /* 0x080fe20000010050 */
[----:B------:R-:W-:Y:S01]  /*5670*/  F2FP.SATFINITE.E4M3.F32.PACK_AB_MERGE_C R78, R78, R83, RZ ;  /* 0x000000534e4e723e */ /* 0x000fe200048070ff */
[-C--:B------:R-:W-:Y:S01]  /*5680*/  FMUL.FTZ R70, R54, R79.reuse ;  /* 0x0000004f36467220 */ /* 0x080fe20000410000 */
[----:B------:R-:W-:Y:S01]  /*5690*/  FMUL.FTZ R79, R55, R79 ;  /* 0x0000004f374f7220 */ /* 0x000fe20000410000 */
[----:B------:R-:W-:Y:S01]  /*56a0*/  FFMA.FTZ R71, R68, R74, -R71 ;  /* 0x0000004a44477223 */ /* 0x000fe20000010847 */
[----:B------:R-:W-:Y:S01]  /*56b0*/  F2FP.SATFINITE.E4M3.F32.PACK_AB_MERGE_C R75, R75, R82, RZ ;  /* 0x000000524b4b723e */ /* 0x000fe200048070ff */
[-C--:B------:R-:W-:Y:S01]  /*56c0*/  FFMA.FTZ R70, R55, R76.reuse, -R70 ;  /* 0x0000004c37467223 */ /* 0x080fe20000010846 */
[----:B------:R-:W-:Y:S01]  /*56d0*/  FFMA.FTZ R79, R54, R76, R79 ;  /* 0x0000004c364f7223 */ /* 0x000fe2000001004f */
[----:B------:R-:W-:-:S02]  /*56e0*/  F2FP.SATFINITE.E4M3.F32.PACK_AB_MERGE_C R52, R142, R81, R84 ;  /* 0x000000518e34723e */ /* 0x000fc40004807054 */
[----:B------:R-:W-:Y:S02]  /*56f0*/  F2FP.SATFINITE.E4M3.F32.PACK_AB_MERGE_C R55, R80, R71, R75 ;  /* 0x000000475037723e */ /* 0x000fe4000480704b */
[----:B------:R-:W-:-:S07]  /*5700*/  F2FP.SATFINITE.E4M3.F32.PACK_AB_MERGE_C R54, R79, R70, R78 ;  /* 0x000000464f36723e */ /* 0x000fce000480704e */
.L_x_379:
[----:B------:R-:W-:Y:S05]  /*5710*/  BSYNC B3 ;  /* 0x0000000000037941 */ /* 0x000fea0003800000 */
.L_x_378:
[----:B------:R-:W-:Y:S02]  /*5720*/  ULDC.64 UR4, c[0x0][0x2e8] ;  /* 0x0000ba0000047ab9 */ /* 0x000fe40000000a00 */
[----:B------:R-:W-:-:S04]  /*5730*/  IADD3 R68, P2, P3, R72, UR4, R46 ;  /* 0x0000000448447c10 */ /* 0x000fc8000fb5e02e */
[----:B------:R-:W-:-:S05]  /*5740*/  IADD3.X R69, R73, UR5, R20, P2, P3 ;  /* 0x0000000549457c10 */ /* 0x000fca00097e6414 */
[----:B--2---:R3:W-:Y:S04]  /*5750*/  STG.E.128 desc[UR60][R68.64], R52 ;  /* 0x0000003444007986 */ /* 0x0047e8000c101d3c */
.L_x_377:
[----:B------:R-:W-:Y:S05]  /*5760*/  BSYNC B2 ;  /* 0x0000000000027941 */ /* 0x000fea0003800000 */
.L_x_376:
[----:B------:R-:W-:Y:S05]  /*5770*/  @P1 BRA `(.L_x_375) ;  /* 0x0000000400d01947 */ /* 0x000fea0003800000 */
[----:B------:R-:W-:Y:S01]  /*5780*/  LOP3.LUT P2, RZ, R229, 0x4, RZ, 0xc0, !PT ;  /* 0x00000004e5ff7812 */ /* 0x000fe2000784c0ff */
[C---:B-123--:R-:W-:Y:S01]  /*5790*/  VIADD R53, R150.reuse, 0x40 ;  /* 0x0000004096357836 */ /* 0x04efe20000000000 */
[----:B------:R-:W-:Y:S11]  /*57a0*/  BSSY B2, `(.L_x_380) ;  /* 0x000006d000027945 */ /* 0x000ff60003800000 */
[----:B------:R-:W-:-:S02]  /*57b0*/  @P2 IADD3 R53, R150, -0x40, RZ ;  /* 0xffffffc096352810 */ /* 0x000fc40007ffe0ff */
[----:B------:R-:W-:-:S03]  /*57c0*/  ISETP.GE.AND P2, PT, R230, R130, PT ;  /* 0x00000082e600720c */ /* 0x000fc60003f46270 */
[----:B------:R-:W-:-:S06]  /*57d0*/  IMAD.IADD R53, R16, 0x1, R53 ;  /* 0x0000000110357824 */ /* 0x000fcc00078e0235 */
[----:B------:R-:W1:Y:S04]  /*57e0*/  LDS.128 R52, [R53+0x24400] ;  /* 0x0244000035347984 */ /* 0x000e680000000c00 */
[----:B------:R-:W-:Y:S05]  /*57f0*/  @P2 BRA `(.L_x_381) ;  /* 0x00000004009c2947 */ /* 0x000fea0003800000 */
[----:B------:R-:W-:Y:S02]  /*5800*/  SHF.R.U32.HI R71, RZ, 0x8, R65 ;  /* 0x00000008ff477819 */ /* 0x000fe40000011641 */
[----:B------:R-:W-:Y:S02]  /*5810*/  SHF.R.U32.HI R64, RZ, 0x8, R67 ;  /* 0x00000008ff407819 */ /* 0x000fe40000011643 */
[----:B------:R-:W-:Y:S02]  /*5820*/  LOP3.LUT R66, R65, 0xff0000ff, RZ, 0xc0, !PT ;  /* 0xff0000ff41427812 */ /* 0x000fe400078ec0ff */
[----:B------:R-:W-:Y:S01]  /*5830*/  SHF.R.U32.HI R70, RZ, 0x10, R65 ;  /* 0x00000010ff467819 */ /* 0x000fe20000011641 */
[----:B------:R-:W-:Y:S01]  /*5840*/  IMAD.SHL.U32 R65, R71, 0x100, RZ ;  /* 0x0000010047417824 */ /* 0x000fe200078e00ff */
[----:B------:R-:W-:Y:S02]  /*5850*/  LOP3.LUT R68, R67, 0xff0000ff, RZ, 0xc0, !PT ;  /* 0xff0000ff43447812 */ /* 0x000fe400078ec0ff */
[----:B------:R-:W-:Y:S01]  /*5860*/  SHF.R.U32.HI R69, RZ, 0x10, R67 ;  /* 0x00000010ff457819 */ /* 0x000fe20000011643 */
[----:B------:R-:W-:Y:S01]  /*5870*/  IMAD.SHL.U32 R67, R64, 0x100, RZ ;  /* 0x0000010040437824 */ /* 0x000fe200078e00ff */
[----:B------:R-:W-:Y:S01]  /*5880*/  LOP3.LUT R65, R66, 0xff00, R65, 0xf8, !PT ;  /* 0x0000ff0042417812 */ /* 0x000fe200078ef841 */
[----:B-1----:R-:W-:Y:S01]  /*5890*/  IMAD.MOV.U32 R64, RZ, RZ, R52 ;  /* 0x000000ffff407224 */ /* 0x002fe200078e0034 */
[----:B------:R-:W-:Y:S01]  /*58a0*/  SHF.L.U32 R69, R69, 0x10, RZ ;  /* 0x0000001045457819 */ /* 0x000fe200000006ff */
[----:B------:R-:W-:Y:S01]  /*58b0*/  IMAD.U32 R66, R70, 0x10000, RZ ;  /* 0x0001000046427824 */ /* 0x000fe200078e00ff */
[----:B------:R-:W-:-:S02]  /*58c0*/  LOP3.LUT R68, R68, 0xff00, R67, 0xf8, !PT ;  /* 0x0000ff0044447812 */ /* 0x000fc400078ef843 */
        /* <DEDUP_REMOVED lines=30> */
[--C-:B------:R-:W-:Y:S02]  /*5ab0*/  HADD2.F32 R65, -RZ, R64.reuse.H0_H0 ;  /* 0x20000040ff417230 */ /* 0x100fe40000004100 */
        /* <DEDUP_REMOVED lines=13> */
[----:B------:R-:W-:Y:S01]  /*5b90*/  FFMA.FTZ R77, R65, R137, -R74 ;  /* 0x00000089414d7223 */ /* 0x000fe2000001084a */
        /* <DEDUP_REMOVED lines=45> */
.L_x_381:
[----:B------:R-:W-:Y:S05]  /*5e70*/  BSYNC B2 ;  /* 0x0000000000027941 */ /* 0x000fea0003800000 */
.L_x_380:
[----:B------:R-:W-:Y:S02]  /*5e80*/  ULDC.64 UR4, c[0x0][0x2e8] ;  /* 0x0000ba0000047ab9 */ /* 0x000fe40000000a00 */
[----:B------:R-:W-:-:S04]  /*5e90*/  IADD3 R64, P2, P3, R15, UR4, R72 ;  /* 0x000000040f407c10 */ /* 0x000fc8000fb5e048 */
[----:B------:R-:W-:-:S05]  /*5ea0*/  IADD3.X R65, R108, UR5, R73, P2, P3 ;  /* 0x000000056c417c10 */ /* 0x000fca00097e6449 */
[----:B-1----:R4:W-:Y:S04]  /*5eb0*/  STG.E.128 desc[UR60][R64.64], R52 ;  /* 0x0000003440007986 */ /* 0x0029e8000c101d3c */
.L_x_375:
[----:B------:R-:W-:Y:S05]  /*5ec0*/  BSYNC B1 ;  /* 0x0000000000017941 */ /* 0x000fea0003800000 */
.L_x_374:
[----:B------:R-:W-:Y:S05]  /*5ed0*/  @P4 BRA `(.L_x_382) ;  /* 0x0000005c00284947 */ /* 0x000fea0003800000 */
[----:B------:R-:W-:Y:S01]  /*5ee0*/  IADD3 R128, P2, P3, R37, R128, R18 ;  /* 0x0000008025807210 */ /* 0x000fe20007b5e012 */
[----:B------:R-:W-:Y:S03]  /*5ef0*/  BSSY B1, `(.L_x_383) ;  /* 0x0000074000017945 */ /* 0x000fe60003800000 */
[----:B------:R-:W-:Y:S01]  /*5f00*/  IADD3.X R131, R33, R131, R19, P2, P3 ;  /* 0x0000008321837210 */ /* 0x000fe200017e6413 */
[----:B------:R-:W-:Y:S08]  /*5f10*/  @P0 BRA `(.L_x_384) ;  /* 0x0000000400c40947 */ /* 0x000ff00003800000 */
[----:B-1234-:R1:W2:Y:S01]  /*5f20*/  LDS.128 R52, [R118+0x26400] ;  /* 0x0264000076347984 */ /* 0x01e2a20000000c00 */
[----:B------:R-:W-:Y:S01]  /*5f30*/  ISETP.GE.AND P2, PT, R22, R130, PT ;  /* 0x000000821600720c */ /* 0x000fe20003f46270 */
[----:B------:R-:W-:-:S12]  /*5f40*/  BSSY B2, `(.L_x_385) ;  /* 0x000006a000027945 */ /* 0x000fd80003800000 */
[----:B-1----:R-:W-:Y:S05]  /*5f50*/  @P2 BRA `(.L_x_386) ;  /* 0x0000000400a02947 */ /* 0x002fea0003800000 */
[----:B------:R-:W-:Y:S01]  /*5f60*/  SHF.R.U32.HI R67, RZ, 0x8, R61 ;  /* 0x00000008ff437819 */ /* 0x000fe2000001163d */
[----:B--2---:R-:W-:Y:S01]  /*5f70*/  IMAD.MOV.U32 R62, RZ, RZ, R55 ;  /* 0x000000ffff3e7224 */ /* 0x004fe200078e0037 */
[----:B------:R-:W-:Y:S01]  /*5f80*/  SHF.R.U32.HI R65, RZ, 0x8, R63 ;  /* 0x00000008ff417819 */ /* 0x000fe2000001163f */
[----:B------:R-:W-:Y:S01]  /*5f90*/  IMAD.MOV.U32 R55, RZ, RZ, R52 ;  /* 0x000000ffff377224 */ /* 0x000fe200078e0034 */
[----:B------:R-:W-:Y:S02]  /*5fa0*/  LOP3.LUT R60, R61, 0xff0000ff, RZ, 0xc0, !PT ;  /* 0xff0000ff3d3c7812 */ /* 0x000fe400078ec0ff */
[----:B------:R-:W-:Y:S01]  /*5fb0*/  SHF.R.U32.HI R66, RZ, 0x10, R61 ;  /* 0x00000010ff427819 */ /* 0x000fe2000001163d */
[----:B------:R-:W-:Y:S01]  /*5fc0*/  IMAD.SHL.U32 R61, R67, 0x100, RZ ;  /* 0x00000100433d7824 */ /* 0x000fe200078e00ff */
[----:B------:R-:W-:Y:S02]  /*5fd0*/  LOP3.LUT R64, R63, 0xff0000ff, RZ, 0xc0, !PT ;  /* 0xff0000ff3f407812 */ /* 0x000fe400078ec0ff */
[----:B------:R-:W-:Y:S01]  /*5fe0*/  SHF.R.U32.HI R68, RZ, 0x10, R63 ;  /* 0x00000010ff447819 */ /* 0x000fe2000001163f */
[----:B------:R-:W-:Y:S01]  /*5ff0*/  IMAD.SHL.U32 R63, R65, 0x100, RZ ;  /* 0x00000100413f7824 */ /* 0x000fe200078e00ff */
[----:B------:R-:W-:Y:S01]  /*6000*/  LOP3.LUT R60, R60, 0xff00, R61, 0xf8, !PT ;  /* 0x0000ff003c3c7812 */ /* 0x000fe200078ef83d */
[----:B------:R-:W-:Y:S01]  /*6010*/  IMAD.U32 R61, R66, 0x10000, RZ ;  /* 0x00010000423d7824 */ /* 0x000fe200078e00ff */
[----:B------:R-:W-:-:S02]  /*6020*/  SHF.L.U32 R68, R68, 0x10, RZ ;  /* 0x0000001044447819 */ /* 0x000fc400000006ff */
[----:B------:R-:W-:Y:S02]  /*6030*/  LOP3.LUT R63, R64, 0xff00, R63, 0xf8, !PT ;  /* 0x0000ff00403f7812 */ /* 0x000fe400078ef83f */
[----:B------:R-:W-:Y:S02]  /*6040*/  F2FP.F16.E4M3.UNPACK_B R52, R53 ;  /* 0x00000035ff34723e */ /* 0x000fe400020006ff */
[----:B------:R-:W-:Y:S02]  /*6050*/  F2FP.F16.E4M3.UNPACK_B R64, R91.H1 ;  /* 0x0000005bff40723e */ /* 0x000fe400030006ff */
[----:B------:R-:W-:Y:S02]  /*6060*/  F2FP.F16.E4M3.UNPACK_B R53, R53.H1 ;  /* 0x00000035ff35723e */ /* 0x000fe400030006ff */
[----:B------:R-:W-:Y:S01]  /*6070*/  LOP3.LUT R69, R63, 0xff0000, R68, 0xf8, !PT ;  /* 0x00ff00003f457812 */ /* 0x000fe200078ef844 */
[--C-:B------:R-:W-:Y:S01]  /*6080*/  HADD2.F32 R68, -RZ, R64.reuse.H1_H1 ;  /* 0x30000040ff447230 */ /* 0x100fe20000004100 */
[----:B------:R-:W-:Y:S01]  /*6090*/  LOP3.LUT R66, R60, 0xff0000, R61, 0xf8, !PT ;  /* 0x00ff00003c427812 */ /* 0x000fe200078ef83d */
[----:B------:R-:W-:Y:S01]  /*60a0*/  HADD2.F32 R61, -RZ, R53.H1_H1 ;  /* 0x30000035ff3d7230 */ /* 0x000fe20000004100 */
[----:B------:R-:W-:Y:S01]  /*60b0*/  F2FP.F16.E4M3.UNPACK_B R63, R90.H1 ;  /* 0x0000005aff3f723e */ /* 0x000fe200030006ff */
[----:B------:R-:W-:Y:S01]  /*60c0*/  HADD2.F32 R67, -RZ, R64.H0_H0 ;  /* 0x20000040ff437230 */ /* 0x000fe20000004100 */
[----:B------:R-:W-:Y:S01]  /*60d0*/  F2FP.F16.E4M3.UNPACK_B R91, R91 ;  /* 0x0000005bff5b723e */ /* 0x000fe200020006ff */
[----:B------:R-:W-:-:S02]  /*60e0*/  HADD2.F32 R60, -RZ, R52.H1_H1 ;  /* 0x30000034ff3c7230 */ /* 0x000fc40000004100 */
[----:B------:R-:W-:Y:S01]  /*60f0*/  FMUL.FTZ R70, R61, R68 ;  /* 0x000000443d467220 */ /* 0x000fe20000410000 */
[----:B------:R-:W-:Y:S01]  /*6100*/  HADD2.F32 R53, -RZ, R53.H0_H0 ;  /* 0x20000035ff357230 */ /* 0x000fe20000004100 */
[----:B------:R-:W-:Y:S01]  /*6110*/  F2FP.F16.E4M3.UNPACK_B R90, R90 ;  /* 0x0000005aff5a723e */ /* 0x000fe200020006ff */
[--C-:B------:R-:W-:Y:S02]  /*6120*/  HADD2.F32 R64, -RZ, R63.reuse.H1_H1 ;  /* 0x3000003fff407230 */ /* 0x100fe40000004100 */
[----:B------:R-:W-:Y:S01]  /*6130*/  FMUL.FTZ R71, R60, R67 ;  /* 0x000000433c477220 */ /* 0x000fe20000410000 */
[----:B------:R-:W-:Y:S02]  /*6140*/  HADD2.F32 R52, -RZ, R52.H0_H0 ;  /* 0x20000034ff347230 */ /* 0x000fe40000004100 */
[C---:B------:R-:W-:Y:S01]  /*6150*/  FMUL.FTZ R68, R53.reuse, R68 ;  /* 0x0000004435447220 */ /* 0x040fe20000410000 */
[----:B------:R-:W-:Y:S02]  /*6160*/  HADD2.F32 R65, -RZ, R63.H0_H0 ;  /* 0x2000003fff417230 */ /* 0x000fe40000004100 */
[-C--:B------:R-:W-:Y:S01]  /*6170*/  FFMA.FTZ R72, R53, R64.reuse, -R70 ;  /* 0x0000004035487223 */ /* 0x080fe20000010846 */
[----:B------:R-:W-:Y:S01]  /*6180*/  F2FP.F16.E4M3.UNPACK_B R53, R55.H1 ;  /* 0x00000037ff35723e */ /* 0x000fe200030006ff */
[C---:B------:R-:W-:Y:S01]  /*6190*/  FMUL.FTZ R67, R52.reuse, R67 ;  /* 0x0000004334437220 */ /* 0x040fe20000410000 */
[----:B------:R-:W-:Y:S01]  /*61a0*/  F2FP.F16.E4M3.UNPACK_B R55, R55 ;  /* 0x00000037ff37723e */ /* 0x000fe200020006ff */
[----:B------:R-:W-:Y:S01]  /*61b0*/  FFMA.FTZ R75, R61, R64, R68 ;  /* 0x000000403d4b7223 */ /* 0x000fe20000010044 */
[-C--:B------:R-:W-:Y:S01]  /*61c0*/  FFMA.FTZ R52, R52, R65.reuse, -R71 ;  /* 0x0000004134347223 */ /* 0x080fe20000010847 */
[----:B------:R-:W-:Y:S01]  /*61d0*/  FFMA.FTZ R73, R60, R65, R67 ;  /* 0x000000413c497223 */ /* 0x000fe20000010043 */
[----:B------:R-:W-:-:S02]  /*61e0*/  HADD2.F32 R60, -RZ, R53.H0_H0 ;  /* 0x20000035ff3c7230 */ /* 0x000fc40000004100 */
[----:B------:R-:W-:Y:S01]  /*61f0*/  HADD2.F32 R61, -RZ, R53.H1_H1 ;  /* 0x30000035ff3d7230 */ /* 0x000fe20000004100 */
[----:B------:R-:W-:Y:S01]  /*6200*/  F2FP.SATFINITE.E4M3.F32.PACK_AB_MERGE_C R77, R75, R72, RZ ;  /* 0x000000484b4d723e */ /* 0x000fe200048070ff */
[----:B------:R-:W-:Y:S02]  /*6210*/  HADD2.F32 R53, -RZ, R55.H0_H0 ;  /* 0x20000037ff357230 */ /* 0x000fe40000004100 */
[--C-:B------:R-:W-:Y:S02]  /*6220*/  HADD2.F32 R65, -RZ, R91.reuse.H1_H1 ;  /* 0x3000005bff417230 */ /* 0x100fe40000004100 */
[----:B------:R-:W-:Y:S02]  /*6230*/  HADD2.F32 R64, -RZ, R91.H0_H0 ;  /* 0x2000005bff407230 */ /* 0x000fe40000004100 */
[----:B------:R-:W-:Y:S02]  /*6240*/  HADD2.F32 R55, -RZ, R55.H1_H1 ;  /* 0x30000037ff377230 */ /* 0x000fe40000004100 */
[----:B------:R-:W-:Y:S01]  /*6250*/  FMUL.FTZ R67, R61, R65 ;  /* 0x000000413d437220 */ /* 0x000fe20000410000 */
[----:B------:R-:W-:-:S02]  /*6260*/  HADD2.F32 R63, -RZ, R90.H1_H1 ;  /* 0x3000005aff3f7230 */ /* 0x000fc40000004100 */
[C---:B------:R-:W-:Y:S01]  /*6270*/  FMUL.FTZ R70, R60.reuse, R65 ;  /* 0x000000413c467220 */ /* 0x040fe20000410000 */
[----:B------:R-:W-:Y:S02]  /*6280*/  HADD2.F32 R90, -RZ, R90.H0_H0 ;  /* 0x2000005aff5a7230 */ /* 0x000fe40000004100 */
[-C--:B------:R-:W-:Y:S01]  /*6290*/  FMUL.FTZ R68, R55, R64.reuse ;  /* 0x0000004037447220 */ /* 0x080fe20000410000 */
[----:B------:R-:W-:Y:S01]  /*62a0*/  FMUL.FTZ R64, R53, R64 ;  /* 0x0000004035407220 */ /* 0x000fe20000410000 */
[-C--:B------:R-:W-:Y:S01]  /*62b0*/  FFMA.FTZ R67, R60, R63.reuse, -R67 ;  /* 0x0000003f3c437223 */ /* 0x080fe20000010843 */
[----:B------:R-:W-:Y:S01]  /*62c0*/  FFMA.FTZ R60, R61, R63, R70 ;  /* 0x0000003f3d3c7223 */ /* 0x000fe20000010046 */
[----:B------:R-:W-:Y:S01]  /*62d0*/  F2FP.F16.E4M3.UNPACK_B R65, R69.H1 ;  /* 0x00000045ff41723e */ /* 0x000fe200030006ff */
[----:B------:R-:W-:Y:S01]  /*62e0*/  FFMA.FTZ R71, R55, R90, R64 ;  /* 0x0000005a37477223 */ /* 0x000fe20000010040 */
[----:B------:R-:W-:Y:S01]  /*62f0*/  F2FP.F16.E4M3.UNPACK_B R55, R62.H1 ;  /* 0x0000003eff37723e */ /* 0x000fe200030006ff */
[----:B------:R-:W-:Y:S01]  /*6300*/  FFMA.FTZ R70, R53, R90, -R68 ;  /* 0x0000005a35467223 */ /* 0x000fe20000010844 */
[----:B------:R-:W-:Y:S01]  /*6310*/  F2FP.SATFINITE.E4M3.F32.PACK_AB_MERGE_C R76, R60, R67, RZ ;  /* 0x000000433c4c723e */ /* 0x000fe200048070ff */
[----:B------:R-:W-:Y:S01]  /*6320*/  HADD2.F32 R67, -RZ, R65.H1_H1 ;  /* 0x30000041ff437230 */ /* 0x000fe20000004100 */
[----:B------:R-:W-:Y:S01]  /*6330*/  F2FP.F16.E4M3.UNPACK_B R63, R66.H1 ;  /* 0x00000042ff3f723e */ /* 0x000fe200030006ff */
[--C-:B------:R-:W-:Y:S01]  /*6340*/  HADD2.F32 R61, -RZ, R55.reuse.H1_H1 ;  /* 0x30000037ff3d7230 */ /* 0x100fe20000004100 */
[----:B------:R-:W-:Y:S01]  /*6350*/  F2FP.F16.E4M3.UNPACK_B R53, R54.H1 ;  /* 0x00000036ff35723e */ /* 0x000fe200030006ff */
[----:B------:R-:W-:Y:S01]  /*6360*/  HADD2.F32 R60, -RZ, R55.H0_H0 ;  /* 0x20000037ff3c7230 */ /* 0x000fe20000004100 */
[----:B------:R-:W-:Y:S01]  /*6370*/  F2FP.F16.E4M3.UNPACK_B R69, R69 ;  /* 0x00000045ff45723e */ /* 0x000fe200020006ff */
[----:B------:R-:W-:Y:S01]  /*6380*/  HADD2.F32 R64, -RZ, R63.H1_H1 ;  /* 0x3000003fff407230 */ /* 0x000fe20000004100 */
[----:B------:R-:W-:Y:S01]  /*6390*/  F2FP.F16.E4M3.UNPACK_B R66, R66 ;  /* 0x00000042ff42723e */ /* 0x000fe200020006ff */
[----:B------:R-:W-:-:S02]  /*63a0*/  HADD2.F32 R55, -RZ, R53.H1_H1 ;  /* 0x30000035ff377230 */ /* 0x000fc40000004100 */
[-C--:B------:R-:W-:Y:S01]  /*63b0*/  FMUL.FTZ R75, R61, R67.reuse ;  /* 0x000000433d4b7220 */ /* 0x080fe20000410000 */
[----:B------:R-:W-:Y:S02]  /*63c0*/  HADD2.F32 R68, -RZ, R69.H1_H1 ;  /* 0x30000045ff447230 */ /* 0x000fe40000004100 */
[C---:B------:R-:W-:Y:S01]  /*63d0*/  FMUL.FTZ R74, R60.reuse, R67 ;  /* 0x000000433c4a7220 */ /* 0x040fe20000410000 */
[----:B------:R-:W-:Y:S02]  /*63e0*/  HADD2.F32 R53, -RZ, R53.H0_H0 ;  /* 0x20000035ff357230 */ /* 0x000fe40000004100 */
[----:B------:R-:W-:Y:S01]  /*63f0*/  FFMA.FTZ R75, R60, R64, -R75 ;  /* 0x000000403c4b7223 */ /* 0x000fe2000001084b */
[----:B------:R-:W-:Y:S02]  /*6400*/  HADD2.F32 R60, -RZ, R66.H1_H1 ;  /* 0x30000042ff3c7230 */ /* 0x000fe40000004100 */
[----:B------:R-:W-:Y:S01]  /*6410*/  FMUL.FTZ R72, R55, R68 ;  /* 0x0000004437487220 */ /* 0x000fe20000410000 */
[----:B------:R-:W-:Y:S01]  /*6420*/  F2FP.F16.E4M3.UNPACK_B R62, R62 ;  /* 0x0000003eff3e723e */ /* 0x000fe200020006ff */
[----:B------:R-:W-:Y:S01]  /*6430*/  FMUL.FTZ R68, R53, R68 ;  /* 0x0000004435447220 */ /* 0x000fe20000410000 */
[----:B------:R-:W-:Y:S01]  /*6440*/  F2FP.F16.E4M3.UNPACK_B R54, R54 ;  /* 0x00000036ff36723e */ /* 0x000fe200020006ff */
[----:B------:R-:W-:Y:S01]  /*6450*/  FFMA.FTZ R74, R61, R64, R74 ;  /* 0x000000403d4a7223 */ /* 0x000fe2000001004a */
[-C--:B------:R-:W-:Y:S01]  /*6460*/  FFMA.FTZ R72, R53, R60.reuse, -R72 ;  /* 0x0000003c35487223 */ /* 0x080fe20000010848 */
[----:B------:R-:W-:Y:S01]  /*6470*/  FFMA.FTZ R61, R55, R60, R68 ;  /* 0x0000003c373d7223 */ /* 0x000fe20000010044 */
[----:B------:R-:W-:-:S02]  /*6480*/  HADD2.F32 R55, -RZ, R62.H0_H0 ;  /* 0x2000003eff377230 */ /* 0x000fc40000004100 */
[----:B------:R-:W-:Y:S01]  /*6490*/  HADD2.F32 R53, -RZ, R54.H0_H0 ;  /* 0x20000036ff357230 */ /* 0x000fe20000004100 */
[----:B------:R-:W-:Y:S01]  /*64a0*/  F2FP.SATFINITE.E4M3.F32.PACK_AB_MERGE_C R74, R74, R75, RZ ;  /* 0x0000004b4a4a723e */ /* 0x000fe200048070ff */
[----:B------:R-:W-:Y:S01]  /*64b0*/  HADD2.F32 R62, -RZ, R62.H1_H1 ;  /* 0x3000003eff3e7230 */ /* 0x000fe20000004100 */
[----:B------:R-:W-:Y:S01]  /*64c0*/  F2FP.SATFINITE.E4M3.F32.PACK_AB_MERGE_C R61, R61, R72, RZ ;  /* 0x000000483d3d723e */ /* 0x000fe200048070ff */
[----:B------:R-:W-:Y:S02]  /*64d0*/  HADD2.F32 R65, -RZ, R65.H0_H0 ;  /* 0x20000041ff417230 */ /* 0x000fe40000004100 */
[----:B------:R-:W-:Y:S02]  /*64e0*/  HADD2.F32 R54, -RZ, R54.H1_H1 ;  /* 0x30000036ff367230 */ /* 0x000fe40000004100 */
[----:B------:R-:W-:Y:S02]  /*64f0*/  HADD2.F32 R69, -RZ, R69.H0_H0 ;  /* 0x20000045ff457230 */ /* 0x000fe40000004100 */
        /* <DEDUP_REMOVED lines=12> */
[----:B------:R-:W-:Y:S02]  /*65c0*/  F2FP.SATFINITE.E4M3.F32.PACK_AB_MERGE_C R54, R69, R60, R61 ;  /* 0x0000003c4536723e */ /* 0x000fe4000480703d */
[----:B------:R-:W-:-:S07]  /*65d0*/  F2FP.SATFINITE.E4M3.F32.PACK_AB_MERGE_C R55, R65, R64, R74 ;  /* 0x000000404137723e */ /* 0x000fce000480704a */
.L_x_386:
[----:B------:R-:W-:Y:S05]  /*65e0*/  BSYNC B2 ;  /* 0x0000000000027941 */ /* 0x000fea0003800000 */
.L_x_385:
[----:B------:R-:W-:Y:S02]  /*65f0*/  ULDC.64 UR4, c[0x0][0x2e8] ;  /* 0x0000ba0000047ab9 */ /* 0x000fe40000000a00 */
[----:B------:R-:W-:-:S04]  /*6600*/  IADD3 R60, P2, P3, R128, UR4, R46 ;  /* 0x00000004803c7c10 */ /* 0x000fc8000fb5e02e */
[----:B------:R-:W-:-:S05]  /*6610*/  IADD3.X R61, R131, UR5, R20, P2, P3 ;  /* 0x00000005833d7c10 */ /* 0x000fca00097e6414 */
[----:B--2---:R1:W-:Y:S04]  /*6620*/  STG.E.128 desc[UR60][R60.64], R52 ;  /* 0x000000343c007986 */ /* 0x0043e8000c101d3c */
.L_x_384:
[----:B------:R-:W-:Y:S05]  /*6630*/  BSYNC B1 ;  /* 0x0000000000017941 */ /* 0x000fea0003800000 */
.L_x_383:
[----:B------:R-:W-:Y:S05]  /*6640*/  @P1 BRA `(.L_x_382) ;  /* 0x00000054004c1947 */ /* 0x000fea0003800000 */
[----:B------:R-:W-:Y:S01]  /*6650*/  LOP3.LUT P2, RZ, R229, 0x4, RZ, 0xc0, !PT ;  /* 0x00000004e5ff7812 */ /* 0x000fe2000784c0ff */
[C---:B-1234-:R-:W-:Y:S01]  /*6660*/  VIADD R53, R150.reuse, 0x40 ;  /* 0x0000004096357836 */ /* 0x05efe20000000000 */
[----:B------:R-:W-:Y:S11]  /*6670*/  BSSY B1, `(.L_x_387) ;  /* 0x000006f000017945 */ /* 0x000ff60003800000 */
[----:B------:R-:W-:Y:S01]  /*6680*/  @P2 VIADD R53, R150, 0xffffffc0 ;  /* 0xffffffc096352836 */ /* 0x000fe20000000000 */
[----:B------:R-:W-:-:S03]  /*6690*/  ISETP.GE.AND P2, PT, R230, R130, PT ;  /* 0x00000082e600720c */ /* 0x000fc60003f46270 */
[----:B------:R-:W-:-:S06]  /*66a0*/  IMAD.IADD R53, R16, 0x1, R53 ;  /* 0x0000000110357824 */ /* 0x000fcc00078e0235 */
[----:B------:R-:W1:Y:S04]  /*66b0*/  LDS.128 R52, [R53+0x26400] ;  /* 0x0264000035347984 */ /* 0x000e680000000c00 */
[----:B------:R-:W-:Y:S05]  /*66c0*/  @P2 BRA `(.L_x_388) ;  /* 0x0000000400a42947 */ /* 0x000fea0003800000 */
[----:B------:R-:W-:Y:S01]  /*66d0*/  SHF.R.U32.HI R56, RZ, 0x8, R59 ;  /* 0x00000008ff387819 */ /* 0x000fe2000001163b */
[----:B-1----:R-:W-:Y:S01]  /*66e0*/  IMAD.MOV.U32 R58, RZ, RZ, R55 ;  /* 0x000000ffff3a7224 */ /* 0x002fe200078e0037 */
[--C-:B------:R-:W-:Y:S02]  /*66f0*/  SHF.R.U32.HI R62, RZ, 0x8, R57.reuse ;  /* 0x00000008ff3e7819 */ /* 0x100fe40000011639 */
[----:B------:R-:W-:Y:S01]  /*6700*/  SHF.R.U32.HI R64, RZ, 0x10, R57 ;  /* 0x00000010ff407819 */ /* 0x000fe20000011639 */
[----:B------:R-:W-:Y:S01]  /*6710*/  IMAD.SHL.U32 R55, R56, 0x100, RZ ;  /* 0x0000010038377824 */ /* 0x000fe200078e00ff */
[----:B------:R-:W-:Y:S01]  /*6720*/  LOP3.LUT R61, R57, 0xff0000ff, RZ, 0xc0, !PT ;  /* 0xff0000ff393d7812 */ /* 0x000fe200078ec0ff */
[----:B------:R-:W-:Y:S01]  /*6730*/  IMAD.MOV.U32 R57, RZ, RZ, R54 ;  /* 0x000000ffff397224 */ /* 0x000fe200078e0036 */
[----:B------:R-:W-:Y:S02]  /*6740*/  SHF.R.U32.HI R63, RZ, 0x10, R59 ;  /* 0x00000010ff3f7819 */ /* 0x000fe4000001163b */
[----:B------:R-:W-:-:S02]  /*6750*/  LOP3.LUT R60, R59, 0xff0000ff, RZ, 0xc0, !PT ;  /* 0xff0000ff3b3c7812 */ /* 0x000fc400078ec0ff */
[----:B------:R-:W-:Y:S01]  /*6760*/  SHF.L.U32 R54, R62, 0x8, RZ ;  /* 0x000000083e367819 */ /* 0x000fe200000006ff */
[----:B------:R-:W-:Y:S01]  /*6770*/  IMAD.U32 R59, R63, 0x10000, RZ ;  /* 0x000100003f3b7824 */ /* 0x000fe200078e00ff */
[----:B------:R-:W-:Y:S01]  /*6780*/  LOP3.LUT R62, R60, 0xff00, R55, 0xf8, !PT ;  /* 0x0000ff003c3e7812 */ /* 0x000fe200078ef837 */
[----:B------:R-:W-:Y:S01]  /*6790*/  IMAD.U32 R55, R64, 0x10000, RZ ;  /* 0x0001000040377824 */ /* 0x000fe200078e00ff */
[----:B------:R-:W-:Y:S02]  /*67a0*/  LOP3.LUT R56, R61, 0xff00, R54, 0xf8, !PT ;  /* 0x0000ff003d387812 */ /* 0x000fe400078ef836 */
[----:B------:R-:W-:Y:S02]  /*67b0*/  F2FP.F16.E4M3.UNPACK_B R60, R89.H1 ;  /* 0x00000059ff3c723e */ /* 0x000fe400030006ff */
[-C--:B------:R-:W-:Y:S02]  /*67c0*/  F2FP.F16.E4M3.UNPACK_B R54, R53.reuse ;  /* 0x00000035ff36723e */ /* 0x080fe400020006ff */
[----:B------:R-:W-:Y:S01]  /*67d0*/  LOP3.LUT R64, R62, 0xff0000, R59, 0xf8, !PT ;  /* 0x00ff00003e407812 */ /* 0x000fe200078ef83b */
[----:B------:R-:W-:Y:S01]  /*67e0*/  HADD2.F32 R62, -RZ, R60.H0_H0 ;  /* 0x2000003cff3e7230 */ /* 0x000fe20000004100 */
[----:B------:R-:W-:Y:S01]  /*67f0*/  LOP3.LUT R61, R56, 0xff0000, R55, 0xf8, !PT ;  /* 0x00ff0000383d7812 */ /* 0x000fe200078ef837 */
[----:B------:R-:W-:Y:S01]  /*6800*/  HADD2.F32 R55, -RZ, R54.H1_H1 ;  /* 0x30000036ff377230 */ /* 0x000fe20000004100 */
[----:B------:R-:W-:Y:S01]  /*6810*/  F2FP.F16.E4M3.UNPACK_B R59, R88.H1 ;  /* 0x00000058ff3b723e */ /* 0x000fe200030006ff */
[----:B------:R-:W-:Y:S01]  /*6820*/  HADD2.F32 R63, -RZ, R60.H1_H1 ;  /* 0x3000003cff3f7230 */ /* 0x000fe20000004100 */
[----:B------:R-:W-:Y:S01]  /*6830*/  F2FP.F16.E4M3.UNPACK_B R53, R53.H1 ;  /* 0x00000035ff35723e */ /* 0x000fe200030006ff */
[----:B------:R-:W-:-:S02]  /*6840*/  HADD2.F32 R54, -RZ, R54.H0_H0 ;  /* 0x20000036ff367230 */ /* 0x000fc40000004100 */
[CC--:B------:R-:W-:Y:S01]  /*6850*/  FMUL.FTZ R65, R55.reuse, R62.reuse ;  /* 0x0000003e37417220 */ /* 0x0c0fe20000410000 */
[----:B------:R-:W-:Y:S01]  /*6860*/  HADD2.F32 R60, -RZ, R59.H0_H0 ;  /* 0x2000003bff3c7230 */ /* 0x000fe20000004100 */
[----:B------:R-:W-:Y:S01]  /*6870*/  F2FP.F16.E4M3.UNPACK_B R89, R89 ;  /* 0x00000059ff59723e */ /* 0x000fe200020006ff */
[--C-:B------:R-:W-:Y:S02]  /*6880*/  HADD2.F32 R56, -RZ, R53.reuse.H1_H1 ;  /* 0x30000035ff387230 */ /* 0x100fe40000004100 */
[C---:B------:R-:W-:Y:S01]  /*6890*/  FMUL.FTZ R62, R54.reuse, R62 ;  /* 0x0000003e363e7220 */ /* 0x040fe20000410000 */
[----:B------:R-:W-:Y:S02]  /*68a0*/  HADD2.F32 R53, -RZ, R53.H0_H0 ;  /* 0x20000035ff357230 */ /* 0x000fe40000004100 */
[-C--:B------:R-:W-:Y:S01]  /*68b0*/  FFMA.FTZ R66, R54, R60.reuse, -R65 ;  /* 0x0000003c36427223 */ /* 0x080fe20000010841 */
[----:B------:R-:W-:Y:S02]  /*68c0*/  HADD2.F32 R59, -RZ, R59.H1_H1 ;  /* 0x3000003bff3b7230 */ /* 0x000fe40000004100 */
[CC--:B------:R-:W-:Y:S01]  /*68d0*/  FMUL.FTZ R54, R56.reuse, R63.reuse ;  /* 0x0000003f38367220 */ /* 0x0c0fe20000410000 */
[----:B------:R-:W-:Y:S01]  /*68e0*/  FFMA.FTZ R67, R55, R60, R62 ;  /* 0x0000003c37437223 */ /* 0x000fe2000001003e */
[C---:B------:R-:W-:Y:S01]  /*68f0*/  FMUL.FTZ R63, R53.reuse, R63 ;  /* 0x0000003f353f7220 */ /* 0x040fe20000410000 */
[----:B------:R-:W-:Y:S01]  /*6900*/  F2FP.F16.E4M3.UNPACK_B R88, R88 ;  /* 0x00000058ff58723e */ /* 0x000fe200020006ff */
[-C--:B------:R-:W-:Y:S01]  /*6910*/  FFMA.FTZ R68, R53, R59.reuse, -R54 ;  /* 0x0000003b35447223 */ /* 0x080fe20000010836 */
[-C--:B------:R-:W-:Y:S01]  /*6920*/  F2FP.F16.E4M3.UNPACK_B R53, R52.reuse.H1 ;  /* 0x00000034ff35723e */ /* 0x080fe200030006ff */
        /* <DEDUP_REMOVED lines=8> */
[----:B------:R-:W-:Y:S02]  /*69b0*/  HADD2.F32 R89, -RZ, R89.H0_H0 ;  /* 0x20000059ff597230 */ /* 0x000fe40000004100 */
[----:B------:R-:W-:Y:S01]  /*69c0*/  FMUL.FTZ R63, R55, R59 ;  /* 0x0000003b373f7220 */ /* 0x000fe20000410000 */
[----:B------:R-:W-:-:S02]  /*69d0*/  HADD2.F32 R52, -RZ, R52.H1_H1 ;  /* 0x30000034ff347230 */ /* 0x000fc40000004100 */
[--C-:B------:R-:W-:Y:S02]  /*69e0*/  HADD2.F32 R56, -RZ, R88.reuse.H1_H1 ;  /* 0x30000058ff387230 */ /* 0x100fe40000004100 */
[----:B------:R-:W-:Y:S02]  /*69f0*/  HADD2.F32 R88, -RZ, R88.H0_H0 ;  /* 0x20000058ff587230 */ /* 0x000fe40000004100 */
[-C--:B------:R-:W-:Y:S01]  /*6a00*/  FMUL.FTZ R60, R52, R89.reuse ;  /* 0x00000059343c7220 */ /* 0x080fe20000410000 */
[----:B------:R-:W-:Y:S01]  /*6a10*/  FMUL.FTZ R89, R53, R89 ;  /* 0x0000005935597220 */ /* 0x000fe20000410000 */
[-C--:B------:R-:W-:Y:S01]  /*6a20*/  FFMA.FTZ R63, R54, R56.reuse, -R63 ;  /* 0x00000038363f7223 */ /* 0x080fe2000001083f */
[----:B------:R-:W-:Y:S01]  /*6a30*/  FFMA.FTZ R62, R55, R56, R62 ;  /* 0x00000038373e7223 */ /* 0x000fe2000001003e */
[----:B------:R-:W-:Y:S01]  /*6a40*/  FFMA.FTZ R65, R53, R88, -R60 ;  /* 0x0000005835417223 */ /* 0x000fe2000001083c */
[----:B------:R-:W-:Y:S01]  /*6a50*/  F2FP.F16.E4M3.UNPACK_B R53, R58.H1 ;  /* 0x0000003aff35723e */ /* 0x000fe200030006ff */
[----:B------:R-:W-:Y:S01]  /*6a60*/  FFMA.FTZ R88, R52, R88, R89 ;  /* 0x0000005834587223 */ /* 0x000fe20000010059 */
[----:B------:R-:W-:-:S02]  /*6a70*/  F2FP.F16.E4M3.UNPACK_B R60, R64.H1 ;  /* 0x00000040ff3c723e */ /* 0x000fc400030006ff */
[----:B------:R-:W-:Y:S01]  /*6a80*/  F2FP.SATFINITE.E4M3.F32.PACK_AB_MERGE_C R70, R62, R63, RZ ;  /* 0x0000003f3e46723e */ /* 0x000fe200048070ff */
[--C-:B------:R-:W-:Y:S01]  /*6a90*/  HADD2.F32 R55, -RZ, R53.reuse.H1_H1 ;  /* 0x30000035ff377230 */ /* 0x100fe20000004100 */
[----:B------:R-:W-:Y:S01]  /*6aa0*/  F2FP.F16.E4M3.UNPACK_B R56, R61.H1 ;  /* 0x0000003dff38723e */ /* 0x000fe200030006ff */
[----:B------:R-:W-:Y:S01]  /*6ab0*/  HADD2.F32 R63, -RZ, R60.H1_H1 ;  /* 0x3000003cff3f7230 */ /* 0x000fe20000004100 */
[----:B------:R-:W-:Y:S01]  /*6ac0*/  F2FP.F16.E4M3.UNPACK_B R52, R57.H1 ;  /* 0x00000039ff34723e */ /* 0x000fe200030006ff */
[----:B------:R-:W-:Y:S01]  /*6ad0*/  HADD2.F32 R54, -RZ, R53.H0_H0 ;  /* 0x20000035ff367230 */ /* 0x000fe20000004100 */
[----:B------:R-:W-:Y:S01]  /*6ae0*/  F2FP.F16.E4M3.UNPACK_B R64, R64 ;  /* 0x00000040ff40723e */ /* 0x000fe200020006ff */
[----:B------:R-:W-:Y:S01]  /*6af0*/  HADD2.F32 R59, -RZ, R56.H1_H1 ;  /* 0x30000038ff3b7230 */ /* 0x000fe20000004100 */
        /* <DEDUP_REMOVED lines=13> */
[-C--:B------:R-:W-:Y:S01]  /*6bd0*/  FFMA.FTZ R63, R52, R54.reuse, -R63 ;  /* 0x00000036343f7223 */ /* 0x080fe2000001083f */
[--C-:B------:R-:W-:Y:S02]  /*6be0*/  HADD2.F32 R52, -RZ, R57.reuse.H0_H0 ;  /* 0x20000039ff347230 */ /* 0x100fe40000004100 */
[----:B------:R-:W-:Y:S01]  /*6bf0*/  FFMA.FTZ R62, R53, R54, R62 ;  /* 0x00000036353e7223 */ /* 0x000fe2000001003e */
[----:B------:R-:W-:Y:S02]  /*6c00*/  HADD2.F32 R57, -RZ, R57.H1_H1 ;  /* 0x30000039ff397230 */ /* 0x000fe40000004100 */
[----:B------:R-:W-:Y:S01]  /*6c10*/  FFMA.FTZ R68, R55, R59, R68 ;  /* 0x0000003b37447223 */ /* 0x000fe20000010044 */
[--C-:B------:R-:W-:Y:S02]  /*6c20*/  HADD2.F32 R53, -RZ, R58.reuse.H0_H0 ;  /* 0x2000003aff357230 */ /* 0x100fe40000004100 */
        /* <DEDUP_REMOVED lines=13> */
[----:B------:R-:W-:-:S02]  /*6d00*/  F2FP.SATFINITE.E4M3.F32.PACK_AB_MERGE_C R68, R68, R69, RZ ;  /* 0x000000454444723e */ /* 0x000fc400048070ff */
[----:B------:R-:W-:Y:S02]  /*6d10*/  F2FP.SATFINITE.E4M3.F32.PACK_AB_MERGE_C R62, R64, R55, R62 ;  /* 0x00000037403e723e */ /* 0x000fe4000480703e */
[----:B------:R-:W-:Y:S02]  /*6d20*/  F2FP.SATFINITE.E4M3.F32.PACK_AB_MERGE_C R55, R59, R54, R68 ;  /* 0x000000363b37723e */ /* 0x000fe40004807044 */
[----:B------:R-:W-:Y:S01]  /*6d30*/  F2FP.SATFINITE.E4M3.F32.PACK_AB_MERGE_C R53, R67, R66, R71 ;  /* 0x000000424335723e */ /* 0x000fe20004807047 */
[----:B------:R-:W-:Y:S01]  /*6d40*/  IMAD.MOV.U32 R54, RZ, RZ, R62 ;  /* 0x000000ffff367224 */ /* 0x000fe200078e003e */
[----:B------:R-:W-:-:S07]  /*6d50*/  F2FP.SATFINITE.E4M3.F32.PACK_AB_MERGE_C R52, R88, R65, R70 ;  /* 0x000000415834723e */ /* 0x000fce0004807046 */
.L_x_388:
[----:B------:R-:W-:Y:S05]  /*6d60*/  BSYNC B1 ;  /* 0x0000000000017941 */ /* 0x000fea0003800000 */
.L_x_387:
[----:B------:R-:W-:Y:S02]  /*6d70*/  ULDC.64 UR4, c[0x0][0x2e8] ;  /* 0x0000ba0000047ab9 */ /* 0x000fe40000000a00 */
[----:B------:R-:W-:-:S04]  /*6d80*/  IADD3 R56, P2, P3, R15, UR4, R128 ;  /* 0x000000040f387c10 */ /* 0x000fc8000fb5e080 */
[----:B------:R-:W-:-:S05]  /*6d90*/  IADD3.X R57, R108, UR5, R131, P2, P3 ;  /* 0x000000056c397c10 */ /* 0x000fca00097e6483 */
[----:B-1----:R1:W-:Y:S01]  /*6da0*/  STG.E.128 desc[UR60][R56.64], R52 ;  /* 0x0000003438007986 */ /* 0x0023e2000c101d3c */
[----:B------:R-:W-:Y:S05]  /*6db0*/  BRA `(.L_x_382) ;  /* 0x0000004c00707947 */ /* 0x000fea0003800000 */
.L_x_346:
[----:B------:R-:W2:Y:S01]  /*6dc0*/  LDL R56, [R1+0x44] ;  /* 0x0000440001387983 */ /* 0x000ea20000100800 */
[C---:B------:R-:W-:Y:S01]  /*6dd0*/  ISETP.GE.AND P5, PT, R228.reuse, R119, PT ;  /* 0x00000077e400720c */ /* 0x040fe20003fa6270 */
[C---:B------:R-:W-:Y:S01]  /*6de0*/  VIADD R64, R228.reuse, 0x40 ;  /* 0x00000040e4407836 */ /* 0x040fe20000000000 */
[----:B------:R-:W-:Y:S01]  /*6df0*/  P2R R65, PR, RZ, 0x1 ;  /* 0x00000001ff417803 */ /* 0x000fe20000000000 */
[----:B------:R-:W-:Y:S01]  /*6e00*/  VIADD R66, R228, 0x80 ;  /* 0x00000080e4427836 */ /* 0x000fe20000000000 */
[----:B------:R-:W-:-:S13]  /*6e10*/  ISETP.GE.OR P5, PT, R18, R130, P5 ;  /* 0x000000821200720c */ /* 0x000fda0002fa6670 */
[----:B------:R-:W0:Y:S08]  /*6e20*/  @!P5 LDC.64 R60, c[0x0][0x3e8] ;  /* 0x0000fa00ff3cdb82 */ /* 0x000e300000000a00 */
[----:B------:R-:W1:Y:S01]  /*6e30*/  @!P5 LDC.64 R62, c[0x0][0x400] ;  /* 0x00010000ff3edb82 */ /* 0x000e620000000a00 */
[----:B0-----:R-:W-:-:S04]  /*6e40*/  @!P5 IADD3 R60, P2, P3, R92, R60, R52 ;  /* 0x0000003c5c3cd210 */ /* 0x001fc80007b5e034 */
[----:B------:R-:W-:Y:S02]  /*6e50*/  @!P5 IADD3.X R61, R31, R61, R125, P2, P3 ;  /* 0x0000003d1f3dd210 */ /* 0x000fe400017e647d */
[----:B------:R-:W-:Y:S02]  /*6e60*/  CS2R R74, SRZ ;  /* 0x00000000004a7805 */ /* 0x000fe4000001ff00 */
[----:B------:R-:W-:Y:S02]  /*6e70*/  CS2R R76, SRZ ;  /* 0x00000000004c7805 */ /* 0x000fe4000001ff00 */
[----:B------:R-:W-:Y:S02]  /*6e80*/  CS2R R78, SRZ ;  /* 0x00000000004e7805 */ /* 0x000fe4000001ff00 */
[----:B------:R-:W-:Y:S02]  /*6e90*/  CS2R R80, SRZ ;  /* 0x0000000000507805 */ /* 0x000fe4000001ff00 */
[----:B------:R-:W-:-:S02]  /*6ea0*/  CS2R R82, SRZ ;  /* 0x0000000000527805 */ /* 0x000fc4000001ff00 */
[----:B--2---:R-:W-:Y:S01]  /*6eb0*/  R2UR UR4, R56 ;  /* 0x00000000380472ca */ /* 0x004fe200000e0000 */
[----:B------:R-:W-:-:S05]  /*6ec0*/  VIADD R56, R228, 0xc0 ;  /* 0x000000c0e4387836 */ /* 0x000fca0000000000 */
[----:B------:R-:W-:-:S04]  /*6ed0*/  ISETP.GE.AND P2, PT, R56, R119, PT ;  /* 0x000000773800720c */ /* 0x000fc80003f46270 */
[----:B------:R-:W-:-:S13]  /*6ee0*/  ISETP.GE.OR P2, PT, R18, R130, P2 ;  /* 0x000000821200720c */ /* 0x000fda0001746670 */
[----:B------:R-:W0:Y:S01]  /*6ef0*/  @!P2 LDC.64 R56, c[0x0][0x3f8] ;  /* 0x0000fe00ff38ab82 */ /* 0x000e220000000a00 */
[----:B------:R-:W-:Y:S01]  /*6f00*/  @!P2 MOV R53, R125 ;  /* 0x0000007d0035a202 */ /* 0x000fe20000000f00 */
[----:B------:R-:W-:-:S06]  /*6f10*/  @!P2 IMAD.MOV.U32 R55, RZ, RZ, R111 ;  /* 0x000000ffff37a224 */ /* 0x000fcc00078e006f */
[----:B------:R-:W2:Y:S08]  /*6f20*/  @!P2 LDC.64 R84, c[0x0][0x3e8] ;  /* 0x0000fa00ff54ab82 */ /* 0x000eb00000000a00 */
[----:B------:R-:W3:Y:S01]  /*6f30*/  @!P2 LDC.64 R86, c[0x0][0x400] ;  /* 0x00010000ff56ab82 */ /* 0x000ee20000000a00 */
[----:B0-----:R-:W-:-:S04]  /*6f40*/  @!P2 IMAD.WIDE.U32 R58, R56, 0xc0, R52 ;  /* 0x000000c0383aa825 */ /* 0x001fc800078e0034 */
[----:B------:R-:W-:-:S04]  /*6f50*/  @!P2 IMAD R57, R57, 0xc0, RZ ;  /* 0x000000c03939a824 */ /* 0x000fc800078e02ff */
[----:B------:R-:W-:Y:S01]  /*6f60*/  @!P2 IMAD.IADD R56, R59, 0x1, R57 ;  /* 0x000000013b38a824 */ /* 0x000fe200078e0239 */
[----:B--2---:R-:W-:-:S04]  /*6f70*/  @!P2 IADD3 R84, P3, P4, R92, R84, R58 ;  /* 0x000000545c54a210 */ /* 0x004fc80007c7e03a */
[----:B------:R-:W-:Y:S02]  /*6f80*/  @!P2 IADD3.X R85, R31, R85, R56, P3, P4 ;  /* 0x000000551f55a210 */ /* 0x000fe40001fe8438 */
[----:B------:R-:W0:Y:S03]  /*6f90*/  @!P2 LDC.64 R56, c[0x0][0x408] ;  /* 0x00010200ff38ab82 */ /* 0x000e260000000a00 */
[----:B------:R-:W2:Y:S01]  /*6fa0*/  @!P2 LDG.E.128 R76, desc[UR60][R84.64] ;  /* 0x0000003c544ca981 */ /* 0x000ea2000c1e1d00 */
[----:B0-----:R-:W-:-:S04]  /*6fb0*/  @!P2 IMAD.WIDE.U32 R58, R56, 0xc0, R54 ;  /* 0x000000c0383aa825 */ /* 0x001fc800078e0036 */
[----:B------:R-:W-:Y:S01]  /*6fc0*/  @!P2 IMAD R57, R57, 0xc0, RZ ;  /* 0x000000c03939a824 */ /* 0x000fe200078e02ff */
[----:B---3--:R-:W-:-:S03]  /*6fd0*/  @!P2 IADD3 R86, P3, P4, R98, R86, R58 ;  /* 0x000000566256a210 */ /* 0x008fc60007c7e03a */
[----:B------:R-:W-:-:S05]  /*6fe0*/  @!P2 IMAD.IADD R56, R59, 0x1, R57 ;  /* 0x000000013b38a824 */ /* 0x000fca00078e0239 */
[----:B------:R-:W-:Y:S02]  /*6ff0*/  @!P2 IADD3.X R87, R29, R87, R56, P3, P4 ;  /* 0x000000571d57a210 */ /* 0x000fe40001fe8438 */
[----:B-1----:R-:W-:-:S03]  /*7000*/  @!P5 IADD3 R62, P3, P4, R98, R62, R54 ;  /* 0x0000003e623ed210 */ /* 0x002fc60007c7e036 */
[----:B------:R-:W3:Y:S01]  /*7010*/  @!P2 LDG.E.128 R80, desc[UR60][R86.64] ;  /* 0x0000003c5650a981 */ /* 0x000ee2000c1e1d00 */
[----:B------:R-:W-:Y:S02]  /*7020*/  @!P5 IADD3.X R63, R29, R63, R111, P3, P4 ;  /* 0x0000003f1d3fd210 */ /* 0x000fe40001fe846f */
[----:B------:R-:W-:-:S04]  /*7030*/  ISETP.GE.AND P4, PT, R64, R119, PT ;  /* 0x000000774000720c */ /* 0x000fc80003f86270 */
[----:B------:R-:W-:-:S13]  /*7040*/  ISETP.GE.OR P4, PT, R18, R130, P4 ;  /* 0x000000821200720c */ /* 0x000fda0002786670 */
[----:B------:R-:W-:Y:S01]  /*7050*/  @!P4 IADD3 R59, P3, P6, R92, R52, R10 ;  /* 0x000000345c3bc210 */ /* 0x000fe20007e7e00a */
[----:B------:R-:W0:Y:S03]  /*7060*/  @!P4 LDC.64 R68, c[0x0][0x3e8] ;  /* 0x0000fa00ff44cb82 */ /* 0x000e260000000a00 */
[----:B------:R-:W-:Y:S02]  /*7070*/  @!P4 IADD3.X R64, R31, R125, R12, P3, P6 ;  /* 0x0000007d1f40c210 */ /* 0x000fe40001fec40c */
[----:B------:R-:W-:-:S03]  /*7080*/  ISETP.GE.AND P3, PT, R66, R119, PT ;  /* 0x000000774200720c */ /* 0x000fc60003f66270 */
[----:B------:R-:W1:Y:S01]  /*7090*/  @!P4 LDC.64 R70, c[0x0][0x400] ;  /* 0x00010000ff46cb82 */ /* 0x000e620000000a00 */
[----:B------:R-:W-:-:S13]  /*70a0*/  ISETP.GE.OR P3, PT, R18, R130, P3 ;  /* 0x000000821200720c */ /* 0x000fda0001f66670 */
[----:B------:R-:W-:Y:S01]  /*70b0*/  @!P3 IADD3 R53, P0, P6, R92, R9, R52 ;  /* 0x000000095c35b210 */ /* 0x000fe20007e1e034 */
[----:B------:R-:W4:Y:S03]  /*70c0*/  @!P3 LDC.64 R72, c[0x0][0x3e8] ;  /* 0x0000fa00ff48bb82 */ /* 0x000f260000000a00 */
[----:B------:R-:W-:Y:S02]  /*70d0*/  @!P3 IADD3.X R56, R31, R11, R125, P0, P6 ;  /* 0x0000000b1f38b210 */ /* 0x000fe400007ec47d */
[----:B------:R-:W-:-:S03]  /*70e0*/  @!P4 IADD3 R57, P0, P6, R98, R54, R6 ;  /* 0x000000366239c210 */ /* 0x000fc60007e1e006 */
[----:B------:R-:W5:Y:S01]  /*70f0*/  @!P3 LDC.64 R88, c[0x0][0x400] ;  /* 0x00010000ff58bb82 */ /* 0x000f620000000a00 */
[----:B------:R-:W-:Y:S02]  /*7100*/  @!P4 IADD3.X R58, R29, R111, R8, P0, P6 ;  /* 0x0000006f1d3ac210 */ /* 0x000fe400007ec408 */
[----:B------:R-:W-:-:S04]  /*7110*/  @!P3 IADD3 R55, P0, P6, R98, R5, R54 ;  /* 0x000000056237b210 */ /* 0x000fc80007e1e036 */
[----:B------:R-:W-:Y:S02]  /*7120*/  @!P3 IADD3.X R52, R29, R7, R111, P0, P6 ;  /* 0x000000071d34b210 */ /* 0x000fe400007ec46f */
[----:B0-----:R-:W-:Y:S02]  /*7130*/  @!P4 IADD3 R68, P6, R59, R68, RZ ;  /* 0x000000443b44c210 */ /* 0x001fe40007fde0ff */
[----:B------:R-:W-:Y:S02]  /*7140*/  CS2R R66, SRZ ;  /* 0x0000000000427805 */ /* 0x000fe4000001ff00 */
[----:B------:R-:W-:Y:S02]  /*7150*/  ISETP.NE.AND P0, PT, R65, RZ, PT ;  /* 0x000000ff4100720c */ /* 0x000fe40003f05270 */
[----:B------:R-:W-:Y:S02]  /*7160*/  @!P4 IADD3.X R69, R64, R69, RZ, P6, !PT ;  /* 0x000000454045c210 */ /* 0x000fe400037fe4ff */
[----:B-1----:R-:W-:-:S05]  /*7170*/  @!P4 IADD3 R70, P6, R57, R70, RZ ;  /* 0x000000463946c210 */ /* 0x002fca0007fde0ff */
[----:B------:R-:W-:Y:S01]  /*7180*/  @!P4 IMAD.X R71, R58, 0x1, R71, P6 ;  /* 0x000000013a47c824 */ /* 0x000fe200030e0647 */
[----:B----4-:R-:W-:Y:S02]  /*7190*/  @!P3 IADD3 R72, P6, R53, R72, RZ ;  /* 0x000000483548b210 */ /* 0x010fe40007fde0ff */
[----:B------:R-:W-:-:S03]  /*71a0*/  CS2R R58, SRZ ;  /* 0x00000000003a7805 */ /* 0x000fc6000001ff00 */
[----:B------:R-:W-:Y:S01]  /*71b0*/  @!P3 IMAD.X R73, R56, 0x1, R73, P6 ;  /* 0x000000013849b824 */ /* 0x000fe200030e0649 */
[----:B-----5:R-:W-:Y:S02]  /*71c0*/  @!P3 IADD3 R88, P6, R55, R88, RZ ;  /* 0x000000583758b210 */ /* 0x020fe40007fde0ff */
[----:B------:R-:W-:Y:S02]  /*71d0*/  CS2R R54, SRZ ;  /* 0x0000000000367805 */ /* 0x000fe4000001ff00 */
[----:B------:R-:W-:Y:S01]  /*71e0*/  CS2R R56, SRZ ;  /* 0x0000000000387805 */ /* 0x000fe2000001ff00 */
[----:B------:R-:W-:Y:S01]  /*71f0*/  @!P3 IMAD.X R89, R52, 0x1, R89, P6 ;  /* 0x000000013459b824 */ /* 0x000fe200030e0659 */
[----:B------:R-:W-:Y:S02]  /*7200*/  CS2R R52, SRZ ;  /* 0x0000000000347805 */ /* 0x000fe4000001ff00 */
[----:B------:R-:W-:Y:S02]  /*7210*/  CS2R R64, SRZ ;  /* 0x0000000000407805 */ /* 0x000fe4000001ff00 */
[----:B------:R0:W4:Y:S04]  /*7220*/  @!P5 LDG.E.128 R56, desc[UR60][R62.64] ;  /* 0x0000003c3e38d981 */ /* 0x000128000c1e1d00 */
[----:B------:R1:W5:Y:S04]  /*7230*/  @!P5 LDG.E.128 R52, desc[UR60][R60.64] ;  /* 0x0000003c3c34d981 */ /* 0x000368000c1e1d00 */
[----:B------:R1:W5:Y:S01]  /*7240*/  @!P4 LDG.E.128 R64, desc[UR60][R70.64] ;  /* 0x0000003c4640c981 */ /* 0x000362000c1e1d00 */
[----:B0-----:R-:W-:-:S02]  /*7250*/  CS2R R62, SRZ ;  /* 0x00000000003e7805 */ /* 0x001fc4000001ff00 */
[----:B-1----:R-:W-:Y:S02]  /*7260*/  CS2R R60, SRZ ;  /* 0x00000000003c7805 */ /* 0x002fe4000001ff00 */
[----:B------:R-:W-:-:S04]  /*7270*/  CS2R R70, SRZ ;  /* 0x0000000000467805 */ /* 0x000fc8000001ff00 */
[----:B------:R0:W5:Y:S02]  /*7280*/  @!P4 LDG.E.128 R60, desc[UR60][R68.64] ;  /* 0x0000003c443cc981 */ /* 0x000164000c1e1d00 */
[----:B0-----:R-:W-:-:S06]  /*7290*/  CS2R R68, SRZ ;  /* 0x0000000000447805 */ /* 0x001fcc000001ff00 */
[----:B------:R0:W5:Y:S02]  /*72a0*/  @!P3 LDG.E.128 R68, desc[UR60][R72.64] ;  /* 0x0000003c4844b981 */ /* 0x000164000c1e1d00 */
[----:B0-----:R-:W-:-:S06]  /*72b0*/  CS2R R72, SRZ ;  /* 0x0000000000487805 */ /* 0x001fcc000001ff00 */
[----:B------:R-:W5:Y:S01]  /*72c0*/  @!P3 LDG.E.128 R72, desc[UR60][R88.64] ;  /* 0x0000003c5848b981 */ /* 0x000f62000c1e1d00 */
[----:B------:R-:W-:-:S06]  /*72d0*/  UISETP.NE.AND UP0, UPT, UR4, 0x3, UPT ;  /* 0x000000030400788c */ /* 0x000fcc000bf05270 */
[----:B------:R-:W-:Y:S02]  /*72e0*/  PLOP3.LUT P5, PT, PT, PT, UP0, 0x80, 0x0 ;  /* 0x000000000000781c */ /* 0x000fe40003faf008 */
[----:B------:R-:W-:Y:S01]  /*72f0*/  ISETP.GE.AND P2, PT, R18, R130, PT ;  /* 0x000000821200720c */ /* 0x000fe20003f46270 */
[----:B--2---:R-:W-:Y:S02]  /*7300*/  IMAD.MOV.U32 R141, RZ, RZ, R76 ;  /* 0x000000ffff8d7224 */ /* 0x004fe400078e004c */
[----:B------:R-:W-:Y:S01]  /*7310*/  IMAD.MOV.U32 R142, RZ, RZ, R78 ;  /* 0x000000ffff8e7224 */ /* 0x000fe200078e004e */
[----:B---3--:R-:W-:Y:S01]  /*7320*/  MOV R143, R80 ;  /* 0x00000050008f7202 */ /* 0x008fe20000000f00 */
[----:B------:R-:W-:Y:S01]  /*7330*/  IMAD.MOV.U32 R144, RZ, RZ, R82 ;  /* 0x000000ffff907224 */ /* 0x000fe200078e0052 */
[----:B----4-:R-:W-:Y:S01]  /*7340*/  MOV R161, R56 ;  /* 0x0000003800a17202 */ /* 0x010fe20000000f00 */
[----:B------:R-:W-:Y:S02]  /*7350*/  IMAD.MOV.U32 R159, RZ, RZ, R58 ;  /* 0x000000ffff9f7224 */ /* 0x000fe400078e003a */
[----:B-----5:R-:W-:-:S02]  /*7360*/  IMAD.MOV.U32 R160, RZ, RZ, R52 ;  /* 0x000000ffffa07224 */ /* 0x020fc400078e0034 */
[----:B------:R-:W-:Y:S02]  /*7370*/  IMAD.MOV.U32 R158, RZ, RZ, R54 ;  /* 0x000000ffff9e7224 */ /* 0x000fe400078e0036 */
[----:B------:R-:W-:Y:S02]  /*7380*/  IMAD.MOV.U32 R153, RZ, RZ, R64 ;  /* 0x000000ffff997224 */ /* 0x000fe400078e0040 */
[----:B------:R-:W-:Y:S02]  /*7390*/  IMAD.MOV.U32 R154, RZ, RZ, R66 ;  /* 0x000000ffff9a7224 */ /* 0x000fe400078e0042 */
[----:B------:R-:W-:Y:S02]  /*73a0*/  IMAD.MOV.U32 R151, RZ, RZ, R60 ;  /* 0x000000ffff977224 */ /* 0x000fe400078e003c */
[----:B------:R-:W-:Y:S01]  /*73b0*/  IMAD.MOV.U32 R152, RZ, RZ, R62 ;  /* 0x000000ffff987224 */ /* 0x000fe200078e003e */
[----:B------:R-:W-:Y:S01]  /*73c0*/  MOV R146, R68 ;  /* 0x0000004400927202 */ /* 0x000fe20000000f00 */
[----:B------:R-:W-:-:S02]  /*73d0*/  IMAD.MOV.U32 R148, RZ, RZ, R70 ;  /* 0x000000ffff947224 */ /* 0x000fc400078e0046 */
[----:B------:R-:W-:Y:S02]  /*73e0*/  IMAD.MOV.U32 R149, RZ, RZ, R72 ;  /* 0x000000ffff957224 */ /* 0x000fe400078e0048 */
[----:B------:R-:W-:Y:S01]  /*73f0*/  IMAD.MOV.U32 R150, RZ, RZ, R74 ;  /* 0x000000ffff967224 */ /* 0x000fe200078e004a */
[----:B------:R-:W-:Y:S06]  /*7400*/  @!P5 BRA `(.L_x_389) ;  /* 0x000000000004d947 */ /* 0x000fec0003800000 */
[----:B------:R-:W-:Y:S01]  /*7410*/  BPT.TRAP 0x1 ;  /* 0x000000040000795c */ /* 0x000fe20000300000 */
.L_x_389:
[----:B------:R-:W-:Y:S01]  /*7420*/  IMAD R111, R17, 0x8, R16 ;  /* 0x00000008116f7824 */ /* 0x000fe200078e0210 */
[----:B------:R-:W-:Y:S01]  /*7430*/  SHF.L.U32 R125, R231, 0x1f, RZ ;  /* 0x0000001fe77d7819 */ /* 0x000fe200000006ff */
[----:B------:R-:W0:Y:S01]  /*7440*/  LDC R145, c[0x0][0x2f4] ;  /* 0x0000bd00ff917b82 */ /* 0x000e220000000800 */
[----:B------:R-:W-:Y:S01]  /*7450*/  IMAD.MOV.U32 R129, RZ, RZ, R131 ;  /* 0x000000ffff817224 */ /* 0x000fe200078e0083 */
[----:B------:R-:W-:Y:S01]  /*7460*/  BSSY B1, `(.L_x_390) ;  /* 0x0000005000017945 */ /* 0x000fe20003800000 */
[----:B------:R-:W1:Y:S05]  /*7470*/  SYNCS.PHASECHK.TRANS64.TRYWAIT P3, [R111+URZ+0x2e890], R125 ;  /* 0x02e8907d6f0075a7 */ /* 0x000e6a000806017f */
[----:B------:R-:W2:Y:S01]  /*7480*/  LDC.64 R130, c[0x0][0x300] ;  /* 0x0000c000ff827b82 */ /* 0x000ea20000000a00 */
[----:B0-----:R-:W-:Y:S01]  /*7490*/  IMAD.IADD R147, R145, 0x1, -R120 ;  /* 0x0000000191937824 */ /* 0x001fe200078e0a78 */
[----:B-1----:R-:W-:Y:S06]  /*74a0*/  @!P3 BRA `(.L_x_391) ;  /* 0x000001b800f8b947 */ /* 0x002fec0003800000 */
.L_x_634:
[----:B------:R-:W-:Y:S05]  /*74b0*/  BSYNC B1 ;  /* 0x0000000000017941 */ /* 0x000fea0003800000 */
.L_x_390:
[----:B------:R-:W-:Y:S01]  /*74c0*/  ISETP.GE.OR P3, PT, R228, R119, P0 ;  /* 0x00000077e400720c */ /* 0x000fe20000766670 */
[----:B------:R-:W-:-:S12]  /*74d0*/  BSSY B1, `(.L_x_392) ;  /* 0x00000f8000017945 */ /* 0x000fd80003800000 */
[----:B------:R-:W-:Y:S05]  /*74e0*/  @P3 BRA `(.L_x_393) ;  /* 0x0000000c00d83947 */ /* 0x000fea0003800000 */
[----:B------:R-:W1:Y:S01]  /*74f0*/  S2R R85, SR_TID.X ;  /* 0x0000000000557919 */ /* 0x000e620000002100 */
[----:B------:R-:W-:Y:S01]  /*7500*/  SHF.R.S32.HI R84, RZ, 0x1f, R228 ;  /* 0x0000001fff547819 */ /* 0x000fe200000114e4 */
[-C--:B--2---:R-:W-:Y:S01]  /*7510*/  IMAD.WIDE.U32 R136, R228, R130.reuse, R128 ;  /* 0x00000082e4887225 */ /* 0x084fe200078e0080 */
[----:B------:R-:W-:Y:S01]  /*7520*/  ISETP.NE.AND P6, PT, R0, RZ, PT ;  /* 0x000000ff0000720c */ /* 0x000fe20003fc5270 */
[----:B------:R-:W-:Y:S02]  /*7530*/  BSSY B2, `(.L_x_394) ;  /* 0x00000e6000027945 */ /* 0x000fe40003800000 */
[----:B------:R-:W-:Y:S01]  /*7540*/  IMAD R84, R84, R130, RZ ;  /* 0x0000008254547224 */ /* 0x000fe200078e02ff */
[----:B------:R-:W-:-:S03]  /*7550*/  IADD3 R156, P3, P4, R46, R136, R27 ;  /* 0x000000882e9c7210 */ /* 0x000fc60007c7e01b */
[----:B------:R-:W-:Y:S01]  /*7560*/  IMAD R155, R228, R131, R84 ;  /* 0x00000083e49b7224 */ /* 0x000fe200078e0254 */
[----:B------:R-:W-:-:S03]  /*7570*/  SEL R84, R120, R147, !P6 ;  /* 0x0000009378547207 */ /* 0x000fc60007000000 */
[----:B------:R-:W-:-:S05]  /*7580*/  IMAD.IADD R155, R155, 0x1, R137 ;  /* 0x000000019b9b7824 */ /* 0x000fca00078e0289 */
[----:B------:R-:W-:Y:S02]  /*7590*/  IADD3.X R162, R20, R155, R26, P3, P4 ;  /* 0x0000009b14a27210 */ /* 0x000fe40001fe841a */
[----:B-1----:R-:W-:Y:S02]  /*75a0*/  IADD3 R87, R85, -0x80, RZ ;  /* 0xffffff8055577810 */ /* 0x002fe40007ffe0ff */
[----:B------:R-:W-:Y:S02]  /*75b0*/  SHF.R.S32.HI R85, RZ, 0x1f, R84 ;  /* 0x0000001fff557819 */ /* 0x000fe40000011454 */
[----:B------:R-:W-:Y:S02]  /*75c0*/  SHF.R.S32.HI R86, RZ, 0x1f, R87 ;  /* 0x0000001fff567819 */ /* 0x000fe40000011457 */
[----:B------:R-:W-:Y:S02]  /*75d0*/  LEA.HI R85, R85, R84, RZ, 0x5 ;  /* 0x0000005455557211 */ /* 0x000fe400078f28ff */
[----:B------:R-:W-:-:S02]  /*75e0*/  LEA.HI R86, R86, R87, RZ, 0x5 ;  /* 0x0000005756567211 */ /* 0x000fc400078f28ff */
[----:B------:R-:W-:-:S03]  /*75f0*/  LEA.HI.SX32 R85, R85, R28, 0x1b ;  /* 0x0000001c55557211 */ /* 0x000fc600078fdaff */
[----:B------:R-:W-:Y:S02]  /*7600*/  IMAD.SHL.U32 R86, R86, 0x20, RZ ;  /* 0x0000002056567824 */ /* 0x000fe400078e00ff */
[----:B------:R-:W-:Y:S02]  /*7610*/  IMAD.SHL.U32 R157, R85, 0x10, RZ ;  /* 0x00000010559d7824 */ /* 0x000fe400078e00ff */
[----:B------:R-:W-:Y:S01]  /*7620*/  IMAD R85, R17, 0x7000, R116 ;  /* 0x0000700011557824 */ /* 0x000fe200078e0274 */
[----:B------:R-:W-:Y:S02]  /*7630*/  LOP3.LUT R86, R86, 0xfffffc00, RZ, 0xc0, !PT ;  /* 0xfffffc0056567812 */ /* 0x000fe400078ec0ff */
[----:B------:R-:W-:Y:S01]  /*7640*/  LOP3.LUT R84, R3, 0x70, R157, 0xf8, !PT ;  /* 0x0000007003547812 */ /* 0x000fe200078ef89d */
[----:B------:R-:W-:-:S03]  /*7650*/  IMAD.IADD R85, R16, 0x1, R85 ;  /* 0x0000000110557824 */ /* 0x000fc600078e0255 */
[----:B------:R-:W-:-:S05]  /*7660*/  LOP3.LUT R84, R84, R43, RZ, 0x3c, !PT ;  /* 0x0000002b54547212 */ /* 0x000fca00078e3cff */
[----:B------:R-:W-:-:S04]  /*7670*/  IMAD.IADD R84, R86, 0x1, R84 ;  /* 0x0000000156547824 */ /* 0x000fc800078e0254 */
[----:B------:R-:W-:-:S04]  /*7680*/  IMAD R87, R17, 0x7000, R84 ;  /* 0x0000700011577824 */ /* 0x000fc800078e0254 */
[----:B------:R-:W-:Y:S02]  /*7690*/  IMAD.IADD R88, R16, 0x1, R87 ;  /* 0x0000000110587824 */ /* 0x000fe400078e0257 */
[----:B------:R-:W1:Y:S04]  /*76a0*/  LDS.128 R84, [R85+0x20400] ;  /* 0x0204000055547984 */ /* 0x000e680000000c00 */
[----:B------:R-:W2:Y:S01]  /*76b0*/  LDS.128 R88, [R88+0x20400] ;  /* 0x0204000058587984 */ /* 0x000ea20000000c00 */
[----:B------:R-:W-:Y:S05]  /*76c0*/  @P2 BRA `(.L_x_395) ;  /* 0x0000000c00302947 */ /* 0x000fea0003800000 */
[--C-:B------:R-:W-:Y:S02]  /*76d0*/  SHF.R.U32.HI R168, RZ, 0x8, R53.reuse ;  /* 0x00000008ffa87819 */ /* 0x100fe40000011635 */
[----:B------:R-:W-:Y:S02]  /*76e0*/  LOP3.LUT R52, R53, 0xff0000ff, RZ, 0xc0, !PT ;  /* 0xff0000ff35347812 */ /* 0x000fe400078ec0ff */
[----:B------:R-:W-:Y:S02]  /*76f0*/  SHF.R.U32.HI R167, RZ, 0x10, R53 ;  /* 0x00000010ffa77819 */ /* 0x000fe40000011635 */
[----:B------:R-:W-:Y:S02]  /*7700*/  SHF.R.U32.HI R56, RZ, 0x8, R55 ;  /* 0x00000008ff387819 */ /* 0x000fe40000011637 */
[----:B------:R-:W-:Y:S02]  /*7710*/  SHF.R.U32.HI R163, RZ, 0x8, R57 ;  /* 0x00000008ffa37819 */ /* 0x000fe40000011639 */
[----:B------:R-:W-:-:S02]  /*7720*/  LOP3.LUT R58, R57, 0xff0000ff, RZ, 0xc0, !PT ;  /* 0xff0000ff393a7812 */ /* 0x000fc400078ec0ff */
[----:B------:R-:W-:Y:S01]  /*7730*/  SHF.R.U32.HI R53, RZ, 0x10, R57 ;  /* 0x00000010ff357819 */ /* 0x000fe20000011639 */
[----:B------:R-:W-:Y:S01]  /*7740*/  IMAD.SHL.U32 R163, R163, 0x100, RZ ;  /* 0x00000100a3a37824 */ /* 0x000fe200078e00ff */
[----:B------:R-:W-:Y:S02]  /*7750*/  SHF.L.U32 R57, R168, 0x8, RZ ;  /* 0x00000008a8397819 */ /* 0x000fe400000006ff */
[----:B------:R-:W-:Y:S02]  /*7760*/  SHF.R.U32.HI R165, RZ, 0x8, R59 ;  /* 0x00000008ffa57819 */ /* 0x000fe4000001163b */
[----:B------:R-:W-:Y:S02]  /*7770*/  LOP3.LUT R54, R55, 0xff0000ff, RZ, 0xc0, !PT ;  /* 0xff0000ff37367812 */ /* 0x000fe400078ec0ff */
[----:B------:R-:W-:Y:S01]  /*7780*/  SHF.R.U32.HI R166, RZ, 0x10, R55 ;  /* 0x00000010ffa67819 */ /* 0x000fe20000011637 */
[----:B------:R-:W-:Y:S01]  /*7790*/  IMAD.SHL.U32 R165, R165, 0x100, RZ ;  /* 0x00000100a5a57824 */ /* 0x000fe200078e00ff */
[----:B------:R-:W-:-:S02]  /*77a0*/  LOP3.LUT R164, R59, 0xff0000ff, RZ, 0xc0, !PT ;  /* 0xff0000ff3ba47812 */ /* 0x000fc400078ec0ff */
[----:B------:R-:W-:Y:S01]  /*77b0*/  SHF.R.U32.HI R55, RZ, 0x10, R59 ;  /* 0x00000010ff377819 */ /* 0x000fe2000001163b */
[----:B------:R-:W-:Y:S01]  /*77c0*/  IMAD.SHL.U32 R59, R56, 0x100, RZ ;  /* 0x00000100383b7824 */ /* 0x000fe200078e00ff */
[----:B------:R-:W-:Y:S01]  /*77d0*/  LOP3.LUT R52, R52, 0xff00, R57, 0xf8, !PT ;  /* 0x0000ff0034347812 */ /* 0x000fe200078ef839 */
[----:B------:R-:W-:Y:S01]  /*77e0*/  IMAD.U32 R57, R167, 0x10000, RZ ;  /* 0x00010000a7397824 */ /* 0x000fe200078e00ff */
[----:B------:R-:W-:Y:S01]  /*77f0*/  LOP3.LUT R169, R164, 0xff00, R165, 0xf8, !PT ;  /* 0x0000ff00a4a97812 */ /* 0x000fe200078ef8a5 */
[----:B------:R-:W-:Y:S01]  /*7800*/  IMAD.U32 R170, R55, 0x10000, RZ ;  /* 0x0001000037aa7824 */ /* 0x000fe200078e00ff */
[----:B------:R-:W-:Y:S02]  /*7810*/  LOP3.LUT R56, R54, 0xff00, R59, 0xf8, !PT ;  /* 0x0000ff0036387812 */ /* 0x000fe400078ef83b */
[----:B------:R-:W-:Y:S01]  /*7820*/  LOP3.LUT R54, R52, 0xff0000, R57, 0xf8, !PT ;  /* 0x00ff000034367812 */ /* 0x000fe200078ef839 */
[----:B------:R-:W-:Y:S01]  /*7830*/  IMAD.U32 R57, R166, 0x10000, RZ ;  /* 0x00010000a6397824 */ /* 0x000fe200078e00ff */
[----:B------:R-:W-:-:S02]  /*7840*/  LOP3.LUT R167, R58, 0xff00, R163, 0xf8, !PT ;  /* 0x0000ff003aa77812 */ /* 0x000fc400078ef8a3 */
[----:B------:R-:W-:Y:S02]  /*7850*/  F2FP.F16.E4M3.UNPACK_B R165, R161.H1 ;  /* 0x000000a1ffa5723e */ /* 0x000fe400030006ff */
[----:B--2---:R-:W-:Y:S02]  /*7860*/  F2FP.F16.E4M3.UNPACK_B R59, R88.H1 ;  /* 0x00000058ff3b723e */ /* 0x004fe400030006ff */
[----:B-1----:R-:W-:Y:S01]  /*7870*/  F2FP.F16.E4M3.UNPACK_B R58, R84.H1 ;  /* 0x00000054ff3a723e */ /* 0x002fe200030006ff */
[----:B------:R-:W-:Y:S01]  /*7880*/  HADD2.F32 R166, -RZ, R165.H0_H0 ;  /* 0x200000a5ffa67230 */ /* 0x000fe20000004100 */
[----:B------:R-:W-:Y:S01]  /*7890*/  LOP3.LUT R52, R56, 0xff0000, R57, 0xf8, !PT ;  /* 0x00ff000038347812 */ /* 0x000fe200078ef839 */
[----:B------:R-:W-:Y:S01]  /*78a0*/  HADD2.F32 R57, -RZ, R59.H0_H0 ;  /* 0x2000003bff397230 */ /* 0x000fe20000004100 */
[----:B------:R-:W-:Y:S01]  /*78b0*/  F2FP.F16.E4M3.UNPACK_B R163, R160.H1 ;  /* 0x000000a0ffa3723e */ /* 0x000fe200030006ff */
[--C-:B------:R-:W-:Y:S01]  /*78c0*/  HADD2.F32 R56, -RZ, R58.reuse.H0_H0 ;  /* 0x2000003aff387230 */ /* 0x100fe20000004100 */
[----:B------:R-:W-:Y:S01]  /*78d0*/  SHF.L.U32 R168, R53, 0x10, RZ ;  /* 0x0000001035a87819 */ /* 0x000fe200000006ff */
[----:B------:R-:W-:-:S02]  /*78e0*/  HADD2.F32 R58, -RZ, R58.H1_H1 ;  /* 0x3000003aff3a7230 */ /* 0x000fc40000004100 */
[-C--:B------:R-:W-:Y:S01]  /*78f0*/  FMUL.FTZ R171, R57, R166.reuse ;  /* 0x000000a639ab7220 */ /* 0x080fe20000410000 */
[----:B------:R-:W-:Y:S02]  /*7900*/  HADD2.F32 R164, -RZ, R163.H0_H0 ;  /* 0x200000a3ffa47230 */ /* 0x000fe40000004100 */
[C---:B------:R-:W-:Y:S01]  /*7910*/  FMUL.FTZ R166, R56.reuse, R166 ;  /* 0x000000a638a67220 */ /* 0x040fe20000410000 */
[----:B------:R-:W-:Y:S01]  /*7920*/  LOP3.LUT R55, R167, 0xff0000, R168, 0xf8, !PT ;  /* 0x00ff0000a7377812 */ /* 0x000fe200078ef8a8 */
[----:B------:R-:W-:Y:S01]  /*7930*/  HADD2.F32 R168, -RZ, R165.H1_H1 ;  /* 0x300000a5ffa87230 */ /* 0x000fe20000004100 */
[----:B------:R-:W-:Y:S01]  /*7940*/  F2FP.F16.E4M3.UNPACK_B R165, R160 ;  /* 0x000000a0ffa5723e */ /* 0x000fe200020006ff */
[-C--:B------:R-:W-:Y:S01]  /*7950*/  FFMA.FTZ R56, R56, R164.reuse, -R171 ;  /* 0x000000a438387223 */ /* 0x080fe200000108ab */
[----:B------:R-:W-:Y:S01]  /*7960*/  FFMA.FTZ R57, R57, R164, R166 ;  /* 0x000000a439397223 */ /* 0x000fe200000100a6 */
[----:B------:R-:W-:Y:S01]  /*7970*/  HADD2.F32 R164, -RZ, R163.H1_H1 ;  /* 0x300000a3ffa47230 */ /* 0x000fe20000004100 */
[----:B------:R-:W-:Y:S01]  /*7980*/  F2FP.F16.E4M3.UNPACK_B R166, R161 ;  /* 0x000000a1ffa6723e */ /* 0x000fe200020006ff */
[----:B------:R-:W-:Y:S01]  /*7990*/  HADD2.F32 R163, -RZ, R59.H1_H1 ;  /* 0x3000003bffa37230 */ /* 0x000fe20000004100 */
[----:B------:R-:W-:-:S02]  /*79a0*/  F2FP.F16.E4M3.UNPACK_B R88, R88 ;  /* 0x00000058ff58723e */ /* 0x000fc400020006ff */
[----:B------:R-:W-:Y:S01]  /*79b0*/  F2FP.F16.E4M3.UNPACK_B R160, R84 ;  /* 0x00000054ffa0723e */ /* 0x000fe200020006ff */
[----:B------:R-:W-:Y:S02]  /*79c0*/  HADD2.F32 R167, -RZ, R166.H0_H0 ;  /* 0x200000a6ffa77230 */ /* 0x000fe40000004100 */
[-C--:B------:R-:W-:Y:S01]  /*79d0*/  FMUL.FTZ R59, R163, R168.reuse ;  /* 0x000000a8a33b7220 */ /* 0x080fe20000410000 */
[C---:B------:R-:W-:Y:S01]  /*79e0*/  FMUL.FTZ R168, R58.reuse, R168 ;  /* 0x000000a83aa87220 */ /* 0x040fe20000410000 */
[----:B------:R-:W-:Y:S01]  /*79f0*/  HADD2.F32 R161, -RZ, R88.H0_H0 ;  /* 0x20000058ffa17230 */ /* 0x000fe20000004100 */
[----:B------:R-:W-:Y:S01]  /*7a00*/  LOP3.LUT R53, R169, 0xff0000, R170, 0xf8, !PT ;  /* 0x00ff0000a9357812 */ /* 0x000fe200078ef8aa */
[----:B------:R-:W-:Y:S02]  /*7a10*/  HADD2.F32 R84, -RZ, R160.H0_H0 ;  /* 0x200000a0ff547230 */ /* 0x000fe40000004100 */
[-C--:B------:R-:W-:Y:S01]  /*7a20*/  FFMA.FTZ R59, R58, R164.reuse, -R59 ;  /* 0x000000a43a3b7223 */ /* 0x080fe2000001083b */
[----:B------:R-:W-:Y:S01]  /*7a30*/  FFMA.FTZ R58, R163, R164, R168 ;  /* 0x000000a4a33a7223 */ /* 0x000fe200000100a8 */
[----:B------:R-:W-:-:S02]  /*7a40*/  HADD2.F32 R163, -RZ, R165.H0_H0 ;  /* 0x200000a5ffa37230 */ /* 0x000fc40000004100 */
[CC--:B------:R-:W-:Y:S01]  /*7a50*/  FMUL.FTZ R169, R161.reuse, R167.reuse ;  /* 0x000000a7a1a97220 */ /* 0x0c0fe20000410000 */
[----:B------:R-:W-:Y:S01]  /*7a60*/  FMUL.FTZ R168, R84, R167 ;  /* 0x000000a754a87220 */ /* 0x000fe20000410000 */
[----:B------:R-:W-:Y:S01]  /*7a70*/  HADD2.F32 R167, -RZ, R166.H1_H1 ;  /* 0x300000a6ffa77230 */ /* 0x000fe20000004100 */
[----:B------:R-:W-:Y:S01]  /*7a80*/  F2FP.SATFINITE.E4M3.F32.PACK_AB_MERGE_C R57, R58, R57, RZ ;  /* 0x000000393a39723e */ /* 0x000fe200048070ff */
[----:B------:R-:W-:Y:S02]  /*7a90*/  HADD2.F32 R164, -RZ, R88.H1_H1 ;  /* 0x30000058ffa47230 */ /* 0x000fe40000004100 */
[-C--:B------:R-:W-:Y:S01]  /*7aa0*/  FFMA.FTZ R88, R161, R163.reuse, R168 ;  /* 0x000000a3a1587223 */ /* 0x080fe200000100a8 */
[----:B------:R-:W-:Y:S01]  /*7ab0*/  FFMA.FTZ R84, R84, R163, -R169 ;  /* 0x000000a354547223 */ /* 0x000fe200000108a9 */
[----:B------:R-:W-:Y:S01]  /*7ac0*/  HADD2.F32 R160, -RZ, R160.H1_H1 ;  /* 0x300000a0ffa07230 */ /* 0x000fe20000004100 */
[----:B------:R-:W-:Y:S01]  /*7ad0*/  F2FP.F16.E4M3.UNPACK_B R169, R159.H1 ;  /* 0x0000009fffa9723e */ /* 0x000fe200030006ff */
[----:B------:R-:W-:-:S02]  /*7ae0*/  HADD2.F32 R161, -RZ, R165.H1_H1 ;  /* 0x300000a5ffa17230 */ /* 0x000fc40000004100 */
[-C--:B------:R-:W-:Y:S01]  /*7af0*/  FMUL.FTZ R163, R164, R167.reuse ;  /* 0x000000a7a4a37220 */ /* 0x080fe20000410000 */
[----:B------:R-:W-:Y:S01]  /*7b00*/  F2FP.F16.E4M3.UNPACK_B R165, R90.H1 ;  /* 0x0000005affa5723e */ /* 0x000fe200030006ff */
[C---:B------:R-:W-:Y:S01]  /*7b10*/  FMUL.FTZ R167, R160.reuse, R167 ;  /* 0x000000a7a0a77220 */ /* 0x040fe20000410000 */
[----:B------:R-:W-:Y:S01]  /*7b20*/  F2FP.F16.E4M3.UNPACK_B R168, R158.H1 ;  /* 0x0000009effa8723e */ /* 0x000fe200030006ff */
[-C--:B------:R-:W-:Y:S01]  /*7b30*/  FFMA.FTZ R163, R160, R161.reuse, -R163 ;  /* 0x000000a1a0a37223 */ /* 0x080fe200000108a3 */
[-C--:B------:R-:W-:Y:S01]  /*7b40*/  F2FP.F16.E4M3.UNPACK_B R160, R86.reuse.H1 ;  /* 0x00000056ffa0723e */ /* 0x080fe200030006ff */
[----:B------:R-:W-:Y:S02]  /*7b50*/  HADD2.F32 R171, -RZ, R169.H0_H0 ;  /* 0x200000a9ffab7230 */ /* 0x000fe40000004100 */
[----:B------:R-:W-:Y:S01]  /*7b60*/  FFMA.FTZ R161, R164, R161, R167 ;  /* 0x000000a1a4a17223 */ /* 0x000fe200000100a7 */
[----:B------:R-:W-:Y:S01]  /*7b70*/  HADD2.F32 R166, -RZ, R165.H0_H0 ;  /* 0x200000a5ffa67230 */ /* 0x000fe20000004100 */
[----:B------:R-:W-:Y:S01]  /*7b80*/  F2FP.F16.E4M3.UNPACK_B R86, R86 ;  /* 0x00000056ff56723e */ /* 0x000fe200020006ff */
[----:B------:R-:W-:Y:S01]  /*7b90*/  HADD2.F32 R164, -RZ, R160.H0_H0 ;  /* 0x200000a0ffa47230 */ /* 0x000fe20000004100 */
[----:B------:R-:W-:Y:S01]  /*7ba0*/  F2FP.SATFINITE.E4M3.F32.PACK_AB_MERGE_C R56, R59, R56, RZ ;  /* 0x000000383b38723e */ /* 0x000fe200048070ff */
[----:B------:R-:W-:-:S02]  /*7bb0*/  HADD2.F32 R170, -RZ, R169.H1_H1 ;  /* 0x300000a9ffaa7230 */ /* 0x000fc40000004100 */
[-C--:B------:R-:W-:Y:S01]  /*7bc0*/  FMUL.FTZ R173, R166, R171.reuse ;  /* 0x000000aba6ad7220 */ /* 0x080fe20000410000 */
[----:B------:R-:W-:Y:S02]  /*7bd0*/  HADD2.F32 R167, -RZ, R165.H1_H1 ;  /* 0x300000a5ffa77230 */ /* 0x000fe40000004100 */
[C---:B------:R-:W-:Y:S01]  /*7be0*/  FMUL.FTZ R171, R164.reuse, R171 ;  /* 0x000000aba4ab7220 */ /* 0x040fe20000410000 */
[----:B------:R-:W-:Y:S01]  /*7bf0*/  HADD2.F32 R169, -RZ, R168.H0_H0 ;  /* 0x200000a8ffa97230 */ /* 0x000fe20000004100 */
[----:B------:R-:W-:Y:S01]  /*7c00*/  F2FP.F16.E4M3.UNPACK_B R58, R89 ;  /* 0x00000059ff3a723e */ /* 0x000fe200020006ff */
[----:B------:R-:W-:Y:S02]  /*7c10*/  HADD2.F32 R165, -RZ, R160.H1_H1 ;  /* 0x300000a0ffa57230 */ /* 0x000fe40000004100 */
[-C--:B------:R-:W-:Y:S01]  /*7c20*/  FMUL.FTZ R172, R167, R170.reuse ;  /* 0x000000aaa7ac7220 */ /* 0x080fe20000410000 */
[----:B------:R-:W-:Y:S02]  /*7c30*/  HADD2.F32 R168, -RZ, R168.H1_H1 ;  /* 0x300000a8ffa87230 */ /* 0x000fe40000004100 */
[-C--:B------:R-:W-:Y:S01]  /*7c40*/  FFMA.FTZ R160, R164, R169.reuse, -R173 ;  /* 0x000000a9a4a07223 */ /* 0x080fe200000108ad */
[----:B------:R-:W-:Y:S01]  /*7c50*/  FFMA.FTZ R164, R166, R169, R171 ;  /* 0x000000a9a6a47223 */ /* 0x000fe200000100ab */
[C---:B------:R-:W-:Y:S01]  /*7c60*/  FMUL.FTZ R170, R165.reuse, R170 ;  /* 0x000000aaa5aa7220 */ /* 0x040fe20000410000 */
[----:B------:R-:W-:Y:S01]  /*7c70*/  F2FP.F16.E4M3.UNPACK_B R166, R159 ;  /* 0x0000009fffa6723e */ /* 0x000fe200020006ff */
[----:B------:R-:W-:Y:S01]  /*7c80*/  FFMA.FTZ R159, R165, R168, -R172 ;  /* 0x000000a8a59f7223 */ /* 0x000fe200000108ac */
[----:B------:R-:W-:Y:S01]  /*7c90*/  F2FP.F16.E4M3.UNPACK_B R165, R90 ;  /* 0x0000005affa5723e */ /* 0x000fe200020006ff */
[----:B------:R-:W-:Y:S01]  /*7ca0*/  FFMA.FTZ R175, R167, R168, R170 ;  /* 0x000000a8a7af7223 */ /* 0x000fe200000100aa */
[----:B------:R-:W-:Y:S01]  /*7cb0*/  HADD2.F32 R90, -RZ, R86.H0_H0 ;  /* 0x20000056ff5a7230 */ /* 0x000fe20000004100 */
[----:B------:R-:W-:Y:S01]  /*7cc0*/  F2FP.F16.E4M3.UNPACK_B R59, R55 ;  /* 0x00000037ff3b723e */ /* 0x000fe200020006ff */
[--C-:B------:R-:W-:Y:S01]  /*7cd0*/  HADD2.F32 R169, -RZ, R166.reuse.H0_H0 ;  /* 0x200000a6ffa97230 */ /* 0x100fe20000004100 */
[----:B------:R-:W-:Y:S01]  /*7ce0*/  F2FP.SATFINITE.E4M3.F32.PACK_AB_MERGE_C R88, R161, R88, R57 ;  /* 0x00000058a158723e */ /* 0x000fe20004807039 */
[----:B------:R-:W-:Y:S01]  /*7cf0*/  HADD2.F32 R168, -RZ, R166.H1_H1 ;  /* 0x300000a6ffa87230 */ /* 0x000fe20000004100 */
[----:B------:R-:W-:Y:S01]  /*7d00*/  F2FP.F16.E4M3.UNPACK_B R166, R158 ;  /* 0x0000009effa6723e */ /* 0x000fe200020006ff */
[--C-:B------:R-:W-:Y:S01]  /*7d10*/  HADD2.F32 R158, -RZ, R165.reuse.H0_H0 ;  /* 0x200000a5ff9e7230 */ /* 0x100fe20000004100 */
[----:B------:R-:W-:Y:S01]  /*7d20*/  F2FP.F16.E4M3.UNPACK_B R57, R85 ;  /* 0x00000055ff39723e */ /* 0x000fe200020006ff */
[----:B------:R-:W-:Y:S01]  /*7d30*/  HADD2.F32 R165, -RZ, R165.H1_H1 ;  /* 0x300000a5ffa57230 */ /* 0x000fe20000004100 */
[----:B------:R-:W-:Y:S01]  /*7d40*/  F2FP.SATFINITE.E4M3.F32.PACK_AB_MERGE_C R160, R159, R160, RZ ;  /* 0x000000a09fa0723e */ /* 0x000fe200048070ff */
[----:B------:R-:W-:-:S02]  /*7d50*/  HADD2.F32 R86, -RZ, R86.H1_H1 ;  /* 0x30000056ff567230 */ /* 0x000fc40000004100 */
[-C--:B------:R-:W-:Y:S01]  /*7d60*/  FMUL.FTZ R171, R158, R169.reuse ;  /* 0x000000a99eab7220 */ /* 0x080fe20000410000 */
[--C-:B------:R-:W-:Y:S02]  /*7d70*/  HADD2.F32 R167, -RZ, R166.reuse.H0_H0 ;  /* 0x200000a6ffa77230 */ /* 0x100fe40000004100 */
[-C--:B------:R-:W-:Y:S01]  /*7d80*/  FMUL.FTZ R173, R165, R168.reuse ;  /* 0x000000a8a5ad7220 */ /* 0x080fe20000410000 */
[----:B------:R-:W-:Y:S02]  /*7d90*/  HADD2.F32 R166, -RZ, R166.H1_H1 ;  /* 0x300000a6ffa67230 */ /* 0x000fe40000004100 */
[----:B------:R-:W-:Y:S01]  /*7da0*/  FMUL.FTZ R169, R90, R169 ;  /* 0x000000a95aa97220 */ /* 0x000fe20000410000 */
[----:B------:R-:W-:Y:S01]  /*7db0*/  FMUL.FTZ R168, R86, R168 ;  /* 0x000000a856a87220 */ /* 0x000fe20000410000 */
[-C--:B------:R-:W-:Y:S01]  /*7dc0*/  FFMA.FTZ R171, R90, R167.reuse, -R171 ;  /* 0x000000a75aab7223 */ /* 0x080fe200000108ab */
[----:B------:R-:W-:Y:S01]  /*7dd0*/  F2FP.SATFINITE.E4M3.F32.PACK_AB_MERGE_C R84, R163, R84, R56 ;  /* 0x00000054a354723e */ /* 0x000fe20004807038 */
[----:B------:R-:W-:Y:S01]  /*7de0*/  FFMA.FTZ R90, R158, R167, R169 ;  /* 0x000000a79e5a7223 */ /* 0x000fe200000100a9 */
[-C--:B------:R-:W-:Y:S01]  /*7df0*/  FFMA.FTZ R86, R86, R166.reuse, -R173 ;  /* 0x000000a656567223 */ /* 0x080fe200000108ad */
[----:B------:R-:W-:Y:S01]  /*7e00*/  FFMA.FTZ R165, R165, R166, R168 ;  /* 0x000000a6a5a57223 */ /* 0x000fe200000100a8 */
[----:B------:R-:W-:Y:S01]  /*7e10*/  F2FP.SATFINITE.E4M3.F32.PACK_AB_MERGE_C R164, R175, R164, RZ ;  /* 0x000000a4afa4723e */ /* 0x000fe200048070ff */
[----:B------:R-:W-:Y:S01]  /*7e20*/  HADD2.F32 R158, -RZ, R58.H0_H0 ;  /* 0x2000003aff9e7230 */ /* 0x000fe20000004100 */
[----:B------:R-:W-:Y:S01]  /*7e30*/  F2FP.F16.E4M3.UNPACK_B R159, R54 ;  /* 0x00000036ff9f723e */ /* 0x000fe200020006ff */
[----:B------:R-:W-:Y:S01]  /*7e40*/  HADD2.F32 R163, -RZ, R59.H0_H0 ;  /* 0x2000003bffa37230 */ /* 0x000fe20000004100 */
[----:B------:R-:W-:Y:S01]  /*7e50*/  F2FP.SATFINITE.E4M3.F32.PACK_AB_MERGE_C R86, R86, R171, R160 ;  /* 0x000000ab5656723e */ /* 0x000fe200048070a0 */
[----:B------:R-:W-:Y:S01]  /*7e60*/  HADD2.F32 R56, -RZ, R57.H0_H0 ;  /* 0x20000039ff387230 */ /* 0x000fe20000004100 */
[----:B------:R-:W-:Y:S01]  /*7e70*/  F2FP.SATFINITE.E4M3.F32.PACK_AB_MERGE_C R90, R165, R90, R164 ;  /* 0x0000005aa55a723e */ /* 0x000fe200048070a4 */
[----:B------:R-:W-:-:S02]  /*7e80*/  HADD2.F32 R161, -RZ, R159.H0_H0 ;  /* 0x2000009fffa17230 */ /* 0x000fc40000004100 */
[-C--:B------:R-:W-:Y:S01]  /*7e90*/  FMUL.FTZ R165, R158, R163.reuse ;  /* 0x000000a39ea57220 */ /* 0x080fe20000410000 */
[----:B------:R-:W-:Y:S02]  /*7ea0*/  HADD2.F32 R160, -RZ, R59.H1_H1 ;  /* 0x3000003bffa07230 */ /* 0x000fe40000004100 */
[C---:B------:R-:W-:Y:S01]  /*7eb0*/  FMUL.FTZ R163, R56.reuse, R163 ;  /* 0x000000a338a37220 */ /* 0x040fe20000410000 */
[----:B------:R-:W-:Y:S02]  /*7ec0*/  HADD2.F32 R58, -RZ, R58.H1_H1 ;  /* 0x3000003aff3a7230 */ /* 0x000fe40000004100 */
[-C--:B------:R-:W-:Y:S01]  /*7ed0*/  FFMA.FTZ R56, R56, R161.reuse, -R165 ;  /* 0x000000a138387223 */ /* 0x080fe200000108a5 */
[----:B------:R-:W-:Y:S02]  /*7ee0*/  HADD2.F32 R59, -RZ, R57.H1_H1 ;  /* 0x30000039ff3b7230 */ /* 0x000fe40000004100 */
[----:B------:R-:W-:Y:S01]  /*7ef0*/  FFMA.FTZ R57, R158, R161, R163 ;  /* 0x000000a19e397223 */ /* 0x000fe200000100a3 */
[----:B------:R-:W-:-:S02]  /*7f00*/  HADD2.F32 R159, -RZ, R159.H1_H1 ;  /* 0x3000009fff9f7230 */ /* 0x000fc40000004100 */
[CC--:B------:R-:W-:Y:S01]  /*7f10*/  FMUL.FTZ R158, R58.reuse, R160.reuse ;  /* 0x000000a03a9e7220 */ /* 0x0c0fe20000410000 */
[----:B------:R-:W-:Y:S01]  /*7f20*/  F2FP.F16.E4M3.UNPACK_B R89, R89.H1 ;  /* 0x00000059ff59723e */ /* 0x000fe200030006ff */
[C---:B------:R-:W-:Y:S01]  /*7f30*/  FMUL.FTZ R161, R59.reuse, R160 ;  /* 0x000000a03ba17220 */ /* 0x040fe20000410000 */
[----:B------:R-:W-:Y:S01]  /*7f40*/  F2FP.F16.E4M3.UNPACK_B R160, R55.H1 ;  /* 0x00000037ffa0723e */ /* 0x000fe200030006ff */
[----:B------:R-:W-:Y:S01]  /*7f50*/  FFMA.FTZ R59, R59, R159, -R158 ;  /* 0x0000009f3b3b7223 */ /* 0x000fe2000001089e */
[----:B------:R-:W-:Y:S01]  /*7f60*/  F2FP.F16.E4M3.UNPACK_B R85, R85.H1 ;  /* 0x00000055ff55723e */ /* 0x000fe200030006ff */
[----:B------:R-:W-:Y:S01]  /*7f70*/  FFMA.FTZ R58, R58, R159, R161 ;  /* 0x0000009f3a3a7223 */ /* 0x000fe200000100a1 */
[----:B------:R-:W-:Y:S01]  /*7f80*/  F2FP.F16.E4M3.UNPACK_B R54, R54.H1 ;  /* 0x00000036ff36723e */ /* 0x000fe200030006ff */
[----:B------:R-:W-:Y:S01]  /*7f90*/  HADD2.F32 R158, -RZ, R89.H0_H0 ;  /* 0x20000059ff9e7230 */ /* 0x000fe20000004100 */
[-C--:B------:R-:W-:Y:S01]  /*7fa0*/  F2FP.F16.E4M3.UNPACK_B R169, R53.reuse ;  /* 0x00000035ffa9723e */ /* 0x080fe200020006ff */
[----:B------:R-:W-:Y:S01]  /*7fb0*/  HADD2.F32 R161, -RZ, R160.H0_H0 ;  /* 0x200000a0ffa17230 */ /* 0x000fe20000004100 */
[----:B------:R-:W-:Y:S01]  /*7fc0*/  F2FP.F16.E4M3.UNPACK_B R170, R53.H1 ;  /* 0x00000035ffaa723e */ /* 0x000fe200030006ff */
[----:B------:R-:W-:Y:S01]  /*7fd0*/  HADD2.F32 R55, -RZ, R85.H0_H0 ;  /* 0x20000055ff377230 */ /* 0x000fe20000004100 */
[----:B------:R-:W-:Y:S01]  /*7fe0*/  F2FP.F16.E4M3.UNPACK_B R165, R52 ;  /* 0x00000034ffa5723e */ /* 0x000fe200020006ff */
[----:B------:R-:W-:-:S02]  /*7ff0*/  HADD2.F32 R159, -RZ, R89.H1_H1 ;  /* 0x30000059ff9f7230 */ /* 0x000fc40000004100 */
[CC--:B------:R-:W-:Y:S01]  /*8000*/  FMUL.FTZ R166, R158.reuse, R161.reuse ;  /* 0x000000a19ea67220 */ /* 0x0c0fe20000410000 */
[----:B------:R-:W-:Y:S02]  /*8010*/  HADD2.F32 R89, -RZ, R54.H0_H0 ;  /* 0x20000036ff597230 */ /* 0x000fe40000004100 */
[C---:B------:R-:W-:Y:S01]  /*8020*/  FMUL.FTZ R161, R55.reuse, R161 ;  /* 0x000000a137a17220 */ /* 0x040fe20000410000 */
[----:B------:R-:W-:Y:S02]  /*8030*/  HADD2.F32 R85, -RZ, R85.H1_H1 ;  /* 0x30000055ff557230 */ /* 0x000fe40000004100 */
[----:B------:R-:W-:Y:S02]  /*8040*/  HADD2.F32 R160, -RZ, R160.H1_H1 ;  /* 0x300000a0ffa07230 */ /* 0x000fe40000004100 */
[----:B------:R-:W-:Y:S02]  /*8050*/  HADD2.F32 R164, -RZ, R54.H1_H1 ;  /* 0x30000036ffa47230 */ /* 0x000fe40000004100 */
[-C--:B------:R-:W-:Y:S01]  /*8060*/  FFMA.FTZ R54, R55, R89.reuse, -R166 ;  /* 0x0000005937367223 */ /* 0x080fe200000108a6 */
[----:B------:R-:W-:Y:S01]  /*8070*/  FFMA.FTZ R55, R158, R89, R161 ;  /* 0x000000599e377223 */ /* 0x000fe200000100a1 */
[-C--:B------:R-:W-:Y:S01]  /*8080*/  FMUL.FTZ R168, R159, R160.reuse ;  /* 0x000000a09fa87220 */ /* 0x080fe20000410000 */
[C---:B------:R-:W-:Y:S01]  /*8090*/  FMUL.FTZ R158, R85.reuse, R160 ;  /* 0x000000a0559e7220 */ /* 0x040fe20000410000 */
[----:B------:R-:W-:Y:S01]  /*80a0*/  F2FP.F16.E4M3.UNPACK_B R89, R87 ;  /* 0x00000057ff59723e */ /* 0x000fe200020006ff */
[----:B------:R-:W-:Y:S01]  /*80b0*/  HADD2.F32 R53, -RZ, R170.H0_H0 ;  /* 0x200000aaff357230 */ /* 0x000fe20000004100 */
[----:B------:R-:W-:Y:S01]  /*80c0*/  F2FP.F16.E4M3.UNPACK_B R160, R91 ;  /* 0x0000005bffa0723e */ /* 0x000fe200020006ff */
[-C--:B------:R-:W-:Y:S01]  /*80d0*/  FFMA.FTZ R85, R85, R164.reuse, -R168 ;  /* 0x000000a455557223 */ /* 0x080fe200000108a8 */
[----:B------:R-:W-:Y:S01]  /*80e0*/  F2FP.F16.E4M3.UNPACK_B R87, R87.H1 ;  /* 0x00000057ff57723e */ /* 0x000fe200030006ff */
[----:B------:R-:W-:Y:S01]  /*80f0*/  FFMA.FTZ R158, R159, R164, R158 ;  /* 0x000000a49f9e7223 */ /* 0x000fe2000001009e */
[----:B------:R-:W-:Y:S01]  /*8100*/  F2FP.F16.E4M3.UNPACK_B R161, R91.H1 ;  /* 0x0000005bffa1723e */ /* 0x000fe200030006ff */
[----:B------:R-:W-:Y:S01]  /*8110*/  HADD2.F32 R91, -RZ, R89.H0_H0 ;  /* 0x20000059ff5b7230 */ /* 0x000fe20000004100 */
[----:B------:R-:W-:Y:S01]  /*8120*/  F2FP.F16.E4M3.UNPACK_B R166, R52.H1 ;  /* 0x00000034ffa6723e */ /* 0x000fe200030006ff */
[----:B------:R-:W-:Y:S01]  /*8130*/  HADD2.F32 R163, -RZ, R160.H0_H0 ;  /* 0x200000a0ffa37230 */ /* 0x000fe20000004100 */
[----:B------:R-:W-:Y:S01]  /*8140*/  F2FP.SATFINITE.E4M3.F32.PACK_AB_MERGE_C R54, R85, R54, RZ ;  /* 0x000000365536723e */ /* 0x000fe200048070ff */
[----:B------:R-:W-:Y:S01]  /*8150*/  HADD2.F32 R52, -RZ, R169.H0_H0 ;  /* 0x200000a9ff347230 */ /* 0x000fe20000004100 */
[----:B------:R-:W-:Y:S01]  /*8160*/  F2FP.SATFINITE.E4M3.F32.PACK_AB_MERGE_C R55, R158, R55, RZ ;  /* 0x000000379e37723e */ /* 0x000fe200048070ff */
[----:B------:R-:W-:Y:S01]  /*8170*/  HADD2.F32 R159, -RZ, R87.H0_H0 ;  /* 0x20000057ff9f7230 */ /* 0x000fe20000004100 */
[----:B------:R-:W-:Y:S01]  /*8180*/  F2FP.SATFINITE.E4M3.F32.PACK_AB_MERGE_C R85, R59, R56, R54 ;  /* 0x000000383b55723e */ /* 0x000fe20004807036 */
[----:B------:R-:W-:-:S02]  /*8190*/  HADD2.F32 R164, -RZ, R161.H0_H0 ;  /* 0x200000a1ffa47230 */ /* 0x000fc40000004100 */
[-C--:B------:R-:W-:Y:S01]  /*81a0*/  FMUL.FTZ R172, R163, R52.reuse ;  /* 0x00000034a3ac7220 */ /* 0x080fe20000410000 */
[----:B------:R-:W-:Y:S02]  /*81b0*/  HADD2.F32 R168, -RZ, R165.H0_H0 ;  /* 0x200000a5ffa87230 */ /* 0x000fe40000004100 */
[----:B------:R-:W-:Y:S01]  /*81c0*/  FMUL.FTZ R174, R91, R52 ;  /* 0x000000345bae7220 */ /* 0x000fe20000410000 */
[----:B------:R-:W-:Y:S02]  /*81d0*/  HADD2.F32 R161, -RZ, R161.H1_H1 ;  /* 0x300000a1ffa17230 */ /* 0x000fe40000004100 */
[-C--:B------:R-:W-:Y:S01]  /*81e0*/  FMUL.FTZ R176, R164, R53.reuse ;  /* 0x00000035a4b07220 */ /* 0x080fe20000410000 */
[----:B------:R-:W-:Y:S02]  /*81f0*/  HADD2.F32 R170, -RZ, R170.H1_H1 ;  /* 0x300000aaffaa7230 */ /* 0x000fe40000004100 */
[----:B------:R-:W-:Y:S01]  /*8200*/  FMUL.FTZ R171, R159, R53 ;  /* 0x000000359fab7220 */ /* 0x000fe20000410000 */
[----:B------:R-:W-:-:S02]  /*8210*/  HADD2.F32 R87, -RZ, R87.H1_H1 ;  /* 0x30000057ff577230 */ /* 0x000fc40000004100 */
[-C--:B------:R-:W-:Y:S01]  /*8220*/  FFMA.FTZ R52, R91, R168.reuse, -R172 ;  /* 0x000000a85b347223 */ /* 0x080fe200000108ac */
[----:B------:R-:W-:Y:S02]  /*8230*/  HADD2.F32 R167, -RZ, R166.H0_H0 ;  /* 0x200000a6ffa77230 */ /* 0x000fe40000004100 */
[----:B------:R-:W-:Y:S01]  /*8240*/  FFMA.FTZ R53, R163, R168, R174 ;  /* 0x000000a8a3357223 */ /* 0x000fe200000100ae */
[----:B------:R-:W-:Y:S02]  /*8250*/  HADD2.F32 R160, -RZ, R160.H1_H1 ;  /* 0x300000a0ffa07230 */ /* 0x000fe40000004100 */
[-C--:B------:R-:W-:Y:S01]  /*8260*/  FMUL.FTZ R168, R161, R170.reuse ;  /* 0x000000aaa1a87220 */ /* 0x080fe20000410000 */
[----:B------:R-:W-:Y:S02]  /*8270*/  HADD2.F32 R169, -RZ, R169.H1_H1 ;  /* 0x300000a9ffa97230 */ /* 0x000fe40000004100 */
[----:B------:R-:W-:Y:S01]  /*8280*/  FMUL.FTZ R170, R87, R170 ;  /* 0x000000aa57aa7220 */ /* 0x000fe20000410000 */
[----:B------:R-:W-:-:S02]  /*8290*/  HADD2.F32 R166, -RZ, R166.H1_H1 ;  /* 0x300000a6ffa67230 */ /* 0x000fc40000004100 */
[-C--:B------:R-:W-:Y:S01]  /*82a0*/  FFMA.FTZ R171, R164, R167.reuse, R171 ;  /* 0x000000a7a4ab7223 */ /* 0x080fe200000100ab */
[----:B------:R-:W-:Y:S02]  /*82b0*/  HADD2.F32 R89, -RZ, R89.H1_H1 ;  /* 0x30000059ff597230 */ /* 0x000fe40000004100 */
[----:B------:R-:W-:Y:S01]  /*82c0*/  FFMA.FTZ R176, R159, R167, -R176 ;  /* 0x000000a79fb07223 */ /* 0x000fe200000108b0 */
[----:B------:R-:W-:Y:S02]  /*82d0*/  HADD2.F32 R165, -RZ, R165.H1_H1 ;  /* 0x300000a5ffa57230 */ /* 0x000fe40000004100 */
[-C--:B------:R-:W-:Y:S01]  /*82e0*/  FMUL.FTZ R164, R160, R169.reuse ;  /* 0x000000a9a0a47220 */ /* 0x080fe20000410000 */
[-C--:B------:R-:W-:Y:S01]  /*82f0*/  FFMA.FTZ R87, R87, R166.reuse, -R168 ;  /* 0x000000a657577223 */ /* 0x080fe200000108a8 */
[----:B------:R-:W-:Y:S01]  /*8300*/  FMUL.FTZ R169, R89, R169 ;  /* 0x000000a959a97220 */ /* 0x000fe20000410000 */
[----:B------:R-:W-:Y:S01]  /*8310*/  FFMA.FTZ R170, R161, R166, R170 ;  /* 0x000000a6a1aa7223 */ /* 0x000fe200000100aa */
[----:B------:R-:W-:-:S02]  /*8320*/  FFMA.FTZ R89, R89, R165, -R164 ;  /* 0x000000a559597223 */ /* 0x000fc400000108a4 */
[----:B------:R-:W-:Y:S01]  /*8330*/  FFMA.FTZ R160, R160, R165, R169 ;  /* 0x000000a5a0a07223 */ /* 0x000fe200000100a9 */
[----:B------:R-:W-:Y:S02]  /*8340*/  F2FP.SATFINITE.E4M3.F32.PACK_AB_MERGE_C R87, R87, R176, RZ ;  /* 0x000000b05757723e */ /* 0x000fe400048070ff */
[----:B------:R-:W-:Y:S02]  /*8350*/  F2FP.SATFINITE.E4M3.F32.PACK_AB_MERGE_C R170, R170, R171, RZ ;  /* 0x000000abaaaa723e */ /* 0x000fe400048070ff */
[----:B------:R-:W-:Y:S02]  /*8360*/  F2FP.SATFINITE.E4M3.F32.PACK_AB_MERGE_C R87, R89, R52, R87 ;  /* 0x000000345957723e */ /* 0x000fe40004807057 */
[----:B------:R-:W-:Y:S02]  /*8370*/  F2FP.SATFINITE.E4M3.F32.PACK_AB_MERGE_C R89, R58, R57, R55 ;  /* 0x000000393a59723e */ /* 0x000fe40004807037 */
[----:B------:R-:W-:-:S07]  /*8380*/  F2FP.SATFINITE.E4M3.F32.PACK_AB_MERGE_C R91, R160, R53, R170 ;  /* 0x00000035a05b723e */ /* 0x000fce00048070aa */
.L_x_395:
[----:B------:R-:W-:Y:S05]  /*8390*/  BSYNC B2 ;  /* 0x0000000000027941 */ /* 0x000fea0003800000 */
.L_x_394:
[----:B------:R-:W-:Y:S01]  /*83a0*/  ISETP.GE.AND P3, PT, R157, R145, PT ;  /* 0x000000919d00720c */ /* 0x000fe20003f66270 */
[----:B------:R-:W-:-:S12]  /*83b0*/  ULDC.64 UR4, c[0x0][0x2e8] ;  /* 0x0000ba0000047ab9 */ /* 0x000fd80000000a00 */
[--C-:B------:R-:W-:Y:S02]  /*83c0*/  @!P3 SHF.R.S32.HI R52, RZ, 0x1f, R157.reuse ;  /* 0x0000001fff34b819 */ /* 0x100fe4000001149d */
[----:B------:R-:W-:-:S04]  /*83d0*/  @!P3 IADD3 R54, P4, P6, R46, R136, R157 ;  /* 0x000000882e36b210 */ /* 0x000fc80007e9e09d */
[----:B------:R-:W-:Y:S02]  /*83e0*/  @!P3 IADD3.X R155, R20, R155, R52, P4, P6 ;  /* 0x0000009b149bb210 */ /* 0x000fe400027ec434 */
[----:B------:R-:W-:-:S04]  /*83f0*/  IADD3 R52, P4, R156, UR4, RZ ;  /* 0x000000049c347c10 */ /* 0x000fc8000ff9e0ff */
[----:B------:R-:W-:Y:S02]  /*8400*/  IADD3.X R53, R162, UR5, RZ, P4, !PT ;  /* 0x00000005a2357c10 */ /* 0x000fe4000a7fe4ff */
[----:B------:R-:W-:-:S03]  /*8410*/  @!P3 IADD3 R54, P4, R54, UR4, RZ ;  /* 0x000000043636bc10 */ /* 0x000fc6000ff9e0ff */
[----:B-1----:R1:W-:Y:S01]  /*8420*/  STG.E.128 desc[UR60][R52.64], R84 ;  /* 0x0000005434007986 */ /* 0x0023e2000c101d3c */
[----:B------:R-:W-:-:S05]  /*8430*/  @!P3 IADD3.X R55, R155, UR5, RZ, P4, !PT ;  /* 0x000000059b37bc10 */ /* 0x000fca000a7fe4ff */
[----:B--2---:R1:W-:Y:S04]  /*8440*/  @!P3 STG.E.128 desc[UR60][R54.64], R88 ;  /* 0x000000583600b986 */ /* 0x0043e8000c101d3c */
.L_x_393:
[----:B------:R-:W-:Y:S05]  /*8450*/  BSYNC B1 ;  /* 0x0000000000017941 */ /* 0x000fea0003800000 */
.L_x_392:
[----:B-1----:R-:W-:Y:S01]  /*8460*/  VIADD R53, R228, 0x40 ;  /* 0x00000040e4357836 */ /* 0x002fe20000000000 */
[----:B------:R-:W-:Y:S04]  /*8470*/  BSSY B1, `(.L_x_396) ;  /* 0x0000102000017945 */ /* 0x000fe80003800000 */
[----:B------:R-:W-:-:S13]  /*8480*/  ISETP.GE.OR P3, PT, R53, R119, P0 ;  /* 0x000000773500720c */ /* 0x000fda0000766670 */
[----:B------:R-:W-:Y:S05]  /*8490*/  @P3 BRA `(.L_x_397) ;  /* 0x0000000c00fc3947 */ /* 0x000fea0003800000 */
[----:B------:R-:W3:Y:S01]  /*84a0*/  LDL R54, [R1+0x68] ;  /* 0x0000680001367983 */ /* 0x000ee20000100800 */
[-C--:B--2---:R-:W-:Y:S01]  /*84b0*/  IMAD R52, R124, R130.reuse, RZ ;  /* 0x000000827c347224 */ /* 0x084fe200078e02ff */
[----:B------:R-:W-:Y:S01]  /*84c0*/  ISETP.NE.AND P6, PT, R0, RZ, PT ;  /* 0x000000ff0000720c */ /* 0x000fe20003fc5270 */
[C---:B------:R-:W-:Y:S01]  /*84d0*/  IMAD.WIDE.U32 R84, R53.reuse, R130, R128 ;  /* 0x0000008235547225 */ /* 0x040fe200078e0080 */
[----:B------:R-:W-:Y:S01]  /*84e0*/  IADD3 R56, R228, 0x40, RZ ;  /* 0x00000040e4387810 */ /* 0x000fe20007ffe0ff */
[----:B------:R-:W-:Y:S02]  /*84f0*/  BSSY B2, `(.L_x_398) ;  /* 0x00000ee000027945 */ /* 0x000fe40003800000 */
[----:B------:R-:W-:Y:S01]  /*8500*/  IMAD R87, R53, R131, R52 ;  /* 0x0000008335577224 */ /* 0x000fe200078e0234 */
[----:B------:R-:W-:Y:S01]  /*8510*/  SEL R52, R120, R147, !P6 ;  /* 0x0000009378347207 */ /* 0x000fe20007000000 */
[----:B------:R-:W-:Y:S01]  /*8520*/  VIADD R55, R228, 0x40 ;  /* 0x00000040e4377836 */ /* 0x000fe20000000000 */
[----:B------:R-:W-:Y:S01]  /*8530*/  IADD3 R86, P3, P4, R46, R84, R27 ;  /* 0x000000542e567210 */ /* 0x000fe20007c7e01b */
[----:B------:R-:W-:Y:S01]  /*8540*/  IMAD.SHL.U32 R56, R56, 0x80, RZ ;  /* 0x0000008038387824 */ /* 0x000fe200078e00ff */
[----:B------:R-:W-:Y:S01]  /*8550*/  SHF.R.S32.HI R53, RZ, 0x1f, R52 ;  /* 0x0000001fff357819 */ /* 0x000fe20000011434 */
[----:B------:R-:W-:-:S02]  /*8560*/  IMAD.SHL.U32 R55, R55, 0x80, RZ ;  /* 0x0000008037377824 */ /* 0x000fc400078e00ff */
[----:B------:R-:W-:Y:S01]  /*8570*/  IMAD.IADD R87, R85, 0x1, R87 ;  /* 0x0000000155577824 */ /* 0x000fe200078e0257 */
[----:B------:R-:W-:Y:S02]  /*8580*/  LEA.HI R53, R53, R52, RZ, 0x5 ;  /* 0x0000003435357211 */ /* 0x000fe400078f28ff */
[----:B------:R-:W-:Y:S02]  /*8590*/  LOP3.LUT R55, R55, 0x380, RZ, 0xc0, !PT ;  /* 0x0000038037377812 */ /* 0x000fe400078ec0ff */
[----:B------:R-:W-:Y:S02]  /*85a0*/  LEA.HI.SX32 R53, R53, R28, 0x1b ;  /* 0x0000001c35357211 */ /* 0x000fe400078fdaff */
[----:B------:R-:W-:Y:S02]  /*85b0*/  LOP3.LUT R56, R56, 0x380, RZ, 0xc0, !PT ;  /* 0x0000038038387812 */ /* 0x000fe400078ec0ff */
[----:B------:R-:W-:Y:S01]  /*85c0*/  SHF.R.U32.HI R55, RZ, 0x3, R55 ;  /* 0x00000003ff377819 */ /* 0x000fe20000011637 */
[----:B------:R-:W-:Y:S01]  /*85d0*/  IMAD.SHL.U32 R89, R53, 0x10, RZ ;  /* 0x0000001035597824 */ /* 0x000fe200078e00ff */
[----:B------:R-:W-:Y:S01]  /*85e0*/  IADD3.X R90, R20, R87, R26, P3, P4 ;  /* 0x00000057145a7210 */ /* 0x000fe20001fe841a */
[----:B------:R-:W-:-:S03]  /*85f0*/  IMAD R53, R17, 0x7000, R115 ;  /* 0x0000700011357824 */ /* 0x000fc600078e0273 */
[----:B------:R-:W-:Y:S01]  /*8600*/  LOP3.LUT R52, R56, 0x70, R89, 0xf8, !PT ;  /* 0x0000007038347812 */ /* 0x000fe200078ef859 */
[----:B------:R-:W-:-:S03]  /*8610*/  IMAD.IADD R53, R16, 0x1, R53 ;  /* 0x0000000110357824 */ /* 0x000fc600078e0235 */
[----:B------:R-:W-:-:S05]  /*8620*/  LOP3.LUT R52, R52, R55, RZ, 0x3c, !PT ;  /* 0x0000003734347212 */ /* 0x000fca00078e3cff */
[----:B---3--:R-:W-:-:S04]  /*8630*/  IMAD.IADD R52, R54, 0x1, R52 ;  /* 0x0000000136347824 */ /* 0x008fc800078e0234 */
[----:B------:R-:W-:-:S04]  /*8640*/  IMAD R55, R17, 0x7000, R52 ;  /* 0x0000700011377824 */ /* 0x000fc800078e0234 */
[----:B------:R-:W-:Y:S02]  /*8650*/  IMAD.IADD R56, R16, 0x1, R55 ;  /* 0x0000000110387824 */ /* 0x000fe400078e0237 */
[----:B------:R-:W1:Y:S04]  /*8660*/  LDS.128 R52, [R53+0x20400] ;  /* 0x0204000035347984 */ /* 0x000e680000000c00 */
[----:B------:R-:W2:Y:S01]  /*8670*/  LDS.128 R56, [R56+0x20400] ;  /* 0x0204000038387984 */ /* 0x000ea20000000c00 */
[----:B------:R-:W-:Y:S05]  /*8680*/  @P2 BRA `(.L_x_399) ;  /* 0x0000000c00502947 */ /* 0x000fea0003800000 */
[----:B------:R-:W-:Y:S01]  /*8690*/  SHF.R.U32.HI R62, RZ, 0x8, R61 ;  /* 0x00000008ff3e7819 */ /* 0x000fe2000001163d */
[----:B-1----:R-:W-:Y:S01]  /*86a0*/  IMAD.MOV.U32 R64, RZ, RZ, R52 ;  /* 0x000000ffff407224 */ /* 0x002fe200078e0034 */
[----:B------:R-:W-:Y:S02]  /*86b0*/  SHF.R.U32.HI R136, RZ, 0x8, R65 ;  /* 0x00000008ff887819 */ /* 0x000fe40000011641 */
[----:B------:R-:W-:Y:S01]  /*86c0*/  LOP3.LUT R91, R61, 0xff0000ff, RZ, 0xc0, !PT ;  /* 0xff0000ff3d5b7812 */ /* 0x000fe200078ec0ff */
[----:B------:R-:W-:Y:S01]  /*86d0*/  IMAD.SHL.U32 R52, R62, 0x100, RZ ;  /* 0x000001003e347824 */ /* 0x000fe200078e00ff */
[----:B------:R-:W-:Y:S01]  /*86e0*/  SHF.R.U32.HI R137, RZ, 0x8, R63 ;  /* 0x00000008ff897819 */ /* 0x000fe2000001163f */
[----:B--2---:R-:W-:Y:S01]  /*86f0*/  IMAD.MOV.U32 R62, RZ, RZ, R58 ;  /* 0x000000ffff3e7224 */ /* 0x004fe200078e003a */
[----:B------:R-:W-:Y:S01]  /*8700*/  MOV R60, R53 ;  /* 0x00000035003c7202 */ /* 0x000fe20000000f00 */
[----:B------:R-:W-:Y:S01]  /*8710*/  IMAD.SHL.U32 R53, R136, 0x100, RZ ;  /* 0x0000010088357824 */ /* 0x000fe200078e00ff */
[----:B------:R-:W-:-:S02]  /*8720*/  SHF.R.U32.HI R88, RZ, 0x8, R67 ;  /* 0x00000008ff587819 */ /* 0x000fc40000011643 */
[----:B------:R-:W-:Y:S02]  /*8730*/  SHF.R.U32.HI R158, RZ, 0x10, R63 ;  /* 0x00000010ff9e7819 */ /* 0x000fe4000001163f */
[----:B------:R-:W-:Y:S02]  /*8740*/  SHF.R.U32.HI R157, RZ, 0x10, R65 ;  /* 0x00000010ff9d7819 */ /* 0x000fe40000011641 */
[----:B------:R-:W-:Y:S01]  /*8750*/  LOP3.LUT R66, R65, 0xff0000ff, RZ, 0xc0, !PT ;  /* 0xff0000ff41427812 */ /* 0x000fe200078ec0ff */
[----:B------:R-:W-:Y:S01]  /*8760*/  IMAD.MOV.U32 R65, RZ, RZ, R56 ;  /* 0x000000ffff417224 */ /* 0x000fe200078e0038 */
[----:B------:R-:W-:Y:S01]  /*8770*/  LOP3.LUT R91, R91, 0xff00, R52, 0xf8, !PT ;  /* 0x0000ff005b5b7812 */ /* 0x000fe200078ef834 */
[----:B------:R-:W-:Y:S01]  /*8780*/  IMAD.SHL.U32 R56, R88, 0x100, RZ ;  /* 0x0000010058387824 */ /* 0x000fe200078e00ff */
[----:B------:R-:W-:Y:S02]  /*8790*/  LOP3.LUT R63, R63, 0xff0000ff, RZ, 0xc0, !PT ;  /* 0xff0000ff3f3f7812 */ /* 0x000fe400078ec0ff */
[----:B------:R-:W-:-:S02]  /*87a0*/  SHF.L.U32 R52, R137, 0x8, RZ ;  /* 0x0000000889347819 */ /* 0x000fc400000006ff */
[----:B------:R-:W-:Y:S01]  /*87b0*/  SHF.R.U32.HI R156, RZ, 0x10, R61 ;  /* 0x00000010ff9c7819 */ /* 0x000fe2000001163d */
[----:B------:R-:W-:Y:S01]  /*87c0*/  IMAD.MOV.U32 R61, RZ, RZ, R54 ;  /* 0x000000ffff3d7224 */ /* 0x000fe200078e0036 */
[----:B------:R-:W-:Y:S02]  /*87d0*/  SHF.R.U32.HI R155, RZ, 0x10, R67 ;  /* 0x00000010ff9b7819 */ /* 0x000fe40000011643 */
[----:B------:R-:W-:Y:S01]  /*87e0*/  LOP3.LUT R137, R66, 0xff00, R53, 0xf8, !PT ;  /* 0x0000ff0042897812 */ /* 0x000fe200078ef835 */
[----:B------:R-:W-:Y:S01]  /*87f0*/  IMAD.U32 R53, R158, 0x10000, RZ ;  /* 0x000100009e357824 */ /* 0x000fe200078e00ff */
[----:B------:R-:W-:Y:S01]  /*8800*/  LOP3.LUT R67, R67, 0xff0000ff, RZ, 0xc0, !PT ;  /* 0xff0000ff43437812 */ /* 0x000fe200078ec0ff */
[----:B------:R-:W-:Y:S01]  /*8810*/  IMAD.U32 R54, R156, 0x10000, RZ ;  /* 0x000100009c367824 */ /* 0x000fe200078e00ff */
[----:B------:R-:W-:Y:S02]  /*8820*/  LOP3.LUT R52, R63, 0xff00, R52, 0xf8, !PT ;  /* 0x0000ff003f347812 */ /* 0x000fe400078ef834 */
[----:B------:R-:W-:-:S02]  /*8830*/  F2FP.F16.E4M3.UNPACK_B R136, R153.H1 ;  /* 0x00000099ff88723e */ /* 0x000fc400030006ff */
[----:B------:R-:W-:Y:S02]  /*8840*/  F2FP.F16.E4M3.UNPACK_B R88, R65.H1 ;  /* 0x00000041ff58723e */ /* 0x000fe400030006ff */
[----:B------:R-:W-:Y:S02]  /*8850*/  F2FP.F16.E4M3.UNPACK_B R66, R64.H1 ;  /* 0x00000040ff42723e */ /* 0x000fe400030006ff */
[----:B------:R-:W-:Y:S01]  /*8860*/  LOP3.LUT R156, R67, 0xff00, R56, 0xf8, !PT ;  /* 0x0000ff00439c7812 */ /* 0x000fe200078ef838 */
[----:B------:R-:W-:Y:S01]  /*8870*/  HADD2.F32 R63, -RZ, R88.H0_H0 ;  /* 0x20000058ff3f7230 */ /* 0x000fe20000004100 */
[----:B------:R-:W-:Y:S01]  /*8880*/  LOP3.LUT R53, R52, 0xff0000, R53, 0xf8, !PT ;  /* 0x00ff000034357812 */ /* 0x000fe200078ef835 */
[----:B------:R-:W-:Y:S01]  /*8890*/  HADD2.F32 R52, -RZ, R136.H0_H0 ;  /* 0x20000088ff347230 */ /* 0x000fe20000004100 */
[----:B------:R-:W-:Y:S01]  /*88a0*/  F2FP.F16.E4M3.UNPACK_B R67, R151.H1 ;  /* 0x00000097ff43723e */ /* 0x000fe200030006ff */
[----:B------:R-:W-:Y:S01]  /*88b0*/  HADD2.F32 R58, -RZ, R66.H0_H0 ;  /* 0x20000042ff3a7230 */ /* 0x000fe20000004100 */
[----:B------:R-:W-:Y:S01]  /*88c0*/  LOP3.LUT R54, R91, 0xff0000, R54, 0xf8, !PT ;  /* 0x00ff00005b367812 */ /* 0x000fe200078ef836 */
[----:B------:R-:W-:Y:S01]  /*88d0*/  IMAD.U32 R56, R157, 0x10000, RZ ;  /* 0x000100009d387824 */ /* 0x000fe200078e00ff */
[----:B------:R-:W-:Y:S01]  /*88e0*/  SHF.L.U32 R155, R155, 0x10, RZ ;  /* 0x000000109b9b7819 */ /* 0x000fe200000006ff */
[----:B------:R-:W-:-:S02]  /*88f0*/  HADD2.F32 R91, -RZ, R67.H0_H0 ;  /* 0x20000043ff5b7230 */ /* 0x000fc40000004100 */
[-C--:B------:R-:W-:Y:S01]  /*8900*/  FMUL.FTZ R157, R63, R52.reuse ;  /* 0x000000343f9d7220 */ /* 0x080fe20000410000 */
[----:B------:R-:W-:Y:S01]  /*8910*/  FMUL.FTZ R158, R58, R52 ;  /* 0x000000343a9e7220 */ /* 0x000fe20000410000 */
[----:B------:R-:W-:Y:S01]  /*8920*/  LOP3.LUT R52, R156, 0xff0000, R155, 0xf8, !PT ;  /* 0x00ff00009c347812 */ /* 0x000fe200078ef89b */
[----:B------:R-:W-:Y:S01]  /*8930*/  HADD2.F32 R156, -RZ, R67.H1_H1 ;  /* 0x30000043ff9c7230 */ /* 0x000fe20000004100 */
[----:B------:R-:W-:Y:S01]  /*8940*/  LOP3.LUT R56, R137, 0xff0000, R56, 0xf8, !PT ;  /* 0x00ff000089387812 */ /* 0x000fe200078ef838 */
[-C--:B------:R-:W-:Y:S01]  /*8950*/  FFMA.FTZ R58, R58, R91.reuse, -R157 ;  /* 0x0000005b3a3a7223 */ /* 0x080fe2000001089d */
[----:B------:R-:W-:Y:S01]  /*8960*/  FFMA.FTZ R63, R63, R91, R158 ;  /* 0x0000005b3f3f7223 */ /* 0x000fe2000001009e */
[----:B------:R-:W-:Y:S01]  /*8970*/  HADD2.F32 R136, -RZ, R136.H1_H1 ;  /* 0x30000088ff887230 */ /* 0x000fe20000004100 */
[----:B------:R-:W-:Y:S01]  /*8980*/  F2FP.F16.E4M3.UNPACK_B R153, R153 ;  /* 0x00000099ff99723e */ /* 0x000fe200020006ff */
[----:B------:R-:W-:Y:S01]  /*8990*/  HADD2.F32 R67, -RZ, R66.H1_H1 ;  /* 0x30000042ff437230 */ /* 0x000fe20000004100 */
[----:B------:R-:W-:Y:S01]  /*89a0*/  F2FP.F16.E4M3.UNPACK_B R91, R65 ;  /* 0x00000041ff5b723e */ /* 0x000fe200020006ff */
[----:B------:R-:W-:Y:S01]  /*89b0*/  HADD2.F32 R137, -RZ, R88.H1_H1 ;  /* 0x30000058ff897230 */ /* 0x000fe20000004100 */
[----:B------:R-:W-:Y:S01]  /*89c0*/  F2FP.F16.E4M3.UNPACK_B R88, R64 ;  /* 0x00000040ff58723e */ /* 0x000fe200020006ff */
[----:B------:R-:W-:Y:S01]  /*89d0*/  HADD2.F32 R155, -RZ, R153.H0_H0 ;  /* 0x20000099ff9b7230 */ /* 0x000fe20000004100 */
[----:B------:R-:W-:Y:S01]  /*89e0*/  F2FP.F16.E4M3.UNPACK_B R151, R151 ;  /* 0x00000097ff97723e */ /* 0x000fe200020006ff */
[-C--:B------:R-:W-:Y:S01]  /*89f0*/  FMUL.FTZ R158, R67, R136.reuse ;  /* 0x00000088439e7220 */ /* 0x080fe20000410000 */
[----:B------:R-:W-:Y:S01]  /*8a00*/  FMUL.FTZ R64, R137, R136 ;  /* 0x0000008889407220 */ /* 0x000fe20000410000 */
[----:B------:R-:W-:-:S02]  /*8a10*/  HADD2.F32 R136, -RZ, R91.H0_H0 ;  /* 0x2000005bff887230 */ /* 0x000fc40000004100 */
[----:B------:R-:W-:Y:S02]  /*8a20*/  HADD2.F32 R66, -RZ, R88.H0_H0 ;  /* 0x20000058ff427230 */ /* 0x000fe40000004100 */
[-C--:B------:R-:W-:Y:S01]  /*8a30*/  FFMA.FTZ R65, R67, R156.reuse, -R64 ;  /* 0x0000009c43417223 */ /* 0x080fe20000010840 */
[----:B------:R-:W-:Y:S02]  /*8a40*/  HADD2.F32 R67, -RZ, R151.H0_H0 ;  /* 0x20000097ff437230 */ /* 0x000fe40000004100 */
[-C--:B------:R-:W-:Y:S01]  /*8a50*/  FMUL.FTZ R157, R136, R155.reuse ;  /* 0x0000009b889d7220 */ /* 0x080fe20000410000 */
[----:B------:R-:W-:Y:S01]  /*8a60*/  FFMA.FTZ R64, R137, R156, R158 ;  /* 0x0000009c89407223 */ /* 0x000fe2000001009e */
[C---:B------:R-:W-:Y:S01]  /*8a70*/  FMUL.FTZ R155, R66.reuse, R155 ;  /* 0x0000009b429b7220 */ /* 0x040fe20000410000 */
[----:B------:R-:W-:Y:S02]  /*8a80*/  HADD2.F32 R153, -RZ, R153.H1_H1 ;  /* 0x30000099ff997230 */ /* 0x000fe40000004100 */
[----:B------:R-:W-:Y:S01]  /*8a90*/  FFMA.FTZ R66, R66, R67, -R157 ;  /* 0x0000004342427223 */ /* 0x000fe2000001089d */
[----:B------:R-:W-:-:S02]  /*8aa0*/  HADD2.F32 R137, -RZ, R91.H1_H1 ;  /* 0x3000005bff897230 */ /* 0x000fc40000004100 */
[----:B------:R-:W-:Y:S01]  /*8ab0*/  FFMA.FTZ R67, R136, R67, R155 ;  /* 0x0000004388437223 */ /* 0x000fe2000001009b */
[----:B------:R-:W-:Y:S01]  /*8ac0*/  HADD2.F32 R88, -RZ, R88.H1_H1 ;  /* 0x30000058ff587230 */ /* 0x000fe20000004100 */
[----:B------:R-:W-:Y:S01]  /*8ad0*/  F2FP.F16.E4M3.UNPACK_B R157, R154.H1 ;  /* 0x0000009aff9d723e */ /* 0x000fe200030006ff */
[----:B------:R-:W-:Y:S01]  /*8ae0*/  HADD2.F32 R155, -RZ, R151.H1_H1 ;  /* 0x30000097ff9b7230 */ /* 0x000fe20000004100 */
[----:B------:R-:W-:Y:S01]  /*8af0*/  F2FP.F16.E4M3.UNPACK_B R151, R62.H1 ;  /* 0x0000003eff97723e */ /* 0x000fe200030006ff */
[-C--:B------:R-:W-:Y:S01]  /*8b00*/  FMUL.FTZ R91, R137, R153.reuse ;  /* 0x00000099895b7220 */ /* 0x080fe20000410000 */
[----:B------:R-:W-:Y:S01]  /*8b10*/  FMUL.FTZ R158, R88, R153 ;  /* 0x00000099589e7220 */ /* 0x000fe20000410000 */
[----:B------:R-:W-:Y:S01]  /*8b20*/  F2FP.F16.E4M3.UNPACK_B R156, R152.H1 ;  /* 0x00000098ff9c723e */ /* 0x000fe200030006ff */
[----:B------:R-:W-:Y:S01]  /*8b30*/  HADD2.F32 R160, -RZ, R157.H0_H0 ;  /* 0x2000009dffa07230 */ /* 0x000fe20000004100 */
[----:B------:R-:W-:Y:S01]  /*8b40*/  F2FP.F16.E4M3.UNPACK_B R136, R61.H1 ;  /* 0x0000003dff88723e */ /* 0x000fe200030006ff */
[----:B------:R-:W-:-:S02]  /*8b50*/  HADD2.F32 R153, -RZ, R151.H0_H0 ;  /* 0x20000097ff997230 */ /* 0x000fc40000004100 */
[-C--:B------:R-:W-:Y:S01]  /*8b60*/  FFMA.FTZ R91, R88, R155.reuse, -R91 ;  /* 0x0000009b585b7223 */ /* 0x080fe2000001085b */
[----:B------:R-:W-:Y:S01]  /*8b70*/  FFMA.FTZ R88, R137, R155, R158 ;  /* 0x0000009b89587223 */ /* 0x000fe2000001009e */
[----:B------:R-:W-:Y:S01]  /*8b80*/  HADD2.F32 R158, -RZ, R156.H0_H0 ;  /* 0x2000009cff9e7230 */ /* 0x000fe20000004100 */
[----:B------:R-:W-:Y:S01]  /*8b90*/  F2FP.F16.E4M3.UNPACK_B R154, R154 ;  /* 0x0000009aff9a723e */ /* 0x000fe200020006ff */
[--C-:B------:R-:W-:Y:S02]  /*8ba0*/  HADD2.F32 R137, -RZ, R136.reuse.H0_H0 ;  /* 0x20000088ff897230 */ /* 0x100fe40000004100 */
[-C--:B------:R-:W-:Y:S01]  /*8bb0*/  FMUL.FTZ R162, R153, R160.reuse ;  /* 0x000000a099a27220 */ /* 0x080fe20000410000 */
[----:B------:R-:W-:Y:S01]  /*8bc0*/  HADD2.F32 R157, -RZ, R157.H1_H1 ;  /* 0x3000009dff9d7230 */ /* 0x000fe20000004100 */
[----:B------:R-:W-:Y:S01]  /*8bd0*/  F2FP.F16.E4M3.UNPACK_B R61, R61 ;  /* 0x0000003dff3d723e */ /* 0x000fe200020006ff */
[----:B------:R-:W-:Y:S02]  /*8be0*/  HADD2.F32 R151, -RZ, R151.H1_H1 ;  /* 0x30000097ff977230 */ /* 0x000fe40000004100 */
[----:B------:R-:W-:Y:S01]  /*8bf0*/  FMUL.FTZ R160, R137, R160 ;  /* 0x000000a089a07220 */ /* 0x000fe20000410000 */
[----:B------:R-:W-:-:S02]  /*8c00*/  HADD2.F32 R136, -RZ, R136.H1_H1 ;  /* 0x30000088ff887230 */ /* 0x000fc40000004100 */
[-C--:B------:R-:W-:Y:S01]  /*8c10*/  FFMA.FTZ R162, R137, R158.reuse, -R162 ;  /* 0x0000009e89a27223 */ /* 0x080fe200000108a2 */
[----:B------:R-:W-:Y:S02]  /*8c20*/  HADD2.F32 R156, -RZ, R156.H1_H1 ;  /* 0x3000009cff9c7230 */ /* 0x000fe40000004100 */
[-C--:B------:R-:W-:Y:S01]  /*8c30*/  FMUL.FTZ R137, R151, R157.reuse ;  /* 0x0000009d97897220 */ /* 0x080fe20000410000 */
[----:B------:R-:W-:Y:S01]  /*8c40*/  FFMA.FTZ R160, R153, R158, R160 ;  /* 0x0000009e99a07223 */ /* 0x000fe200000100a0 */
[C---:B------:R-:W-:Y:S01]  /*8c50*/  FMUL.FTZ R164, R136.reuse, R157 ;  /* 0x0000009d88a47220 */ /* 0x040fe20000410000 */
[----:B------:R-:W-:Y:S01]  /*8c60*/  F2FP.F16.E4M3.UNPACK_B R152, R152 ;  /* 0x00000098ff98723e */ /* 0x000fe200020006ff */
[----:B------:R-:W-:Y:S01]  /*8c70*/  FFMA.FTZ R157, R136, R156, -R137 ;  /* 0x0000009c889d7223 */ /* 0x000fe20000010889 */
[----:B------:R-:W-:Y:S01]  /*8c80*/  F2FP.F16.E4M3.UNPACK_B R136, R62 ;  /* 0x0000003eff88723e */ /* 0x000fe200020006ff */
[----:B------:R-:W-:Y:S02]  /*8c90*/  HADD2.F32 R153, -RZ, R154.H0_H0 ;  /* 0x2000009aff997230 */ /* 0x000fe40000004100 */
[----:B------:R-:W-:Y:S01]  /*8ca0*/  FFMA.FTZ R159, R151, R156, R164 ;  /* 0x0000009c979f7223 */ /* 0x000fe200000100a4 */
[----:B------:R-:W-:Y:S01]  /*8cb0*/  HADD2.F32 R62, -RZ, R61.H0_H0 ;  /* 0x2000003dff3e7230 */ /* 0x000fe20000004100 */
[----:B------:R-:W-:Y:S01]  /*8cc0*/  F2FP.SATFINITE.E4M3.F32.PACK_AB_MERGE_C R58, R65, R58, RZ ;  /* 0x0000003a413a723e */ /* 0x000fe200048070ff */
[----:B------:R-:W-:Y:S01]  /*8cd0*/  HADD2.F32 R137, -RZ, R136.H0_H0 ;  /* 0x20000088ff897230 */ /* 0x000fe20000004100 */
[----:B------:R-:W-:Y:S01]  /*8ce0*/  F2FP.F16.E4M3.UNPACK_B R65, R60 ;  /* 0x0000003cff41723e */ /* 0x000fe200020006ff */
[----:B------:R-:W-:-:S02]  /*8cf0*/  HADD2.F32 R154, -RZ, R154.H1_H1 ;  /* 0x3000009aff9a7230 */ /* 0x000fc40000004100 */
[CC--:B------:R-:W-:Y:S01]  /*8d00*/  FMUL.FTZ R156, R62.reuse, R153.reuse ;  /* 0x000000993e9c7220 */ /* 0x0c0fe20000410000 */
[----:B------:R-:W-:Y:S02]  /*8d10*/  HADD2.F32 R61, -RZ, R61.H1_H1 ;  /* 0x3000003dff3d7230 */ /* 0x000fe40000004100 */
[----:B------:R-:W-:Y:S01]  /*8d20*/  FMUL.FTZ R155, R137, R153 ;  /* 0x00000099899b7220 */ /* 0x000fe20000410000 */
[----:B------:R-:W-:Y:S01]  /*8d30*/  HADD2.F32 R151, -RZ, R152.H0_H0 ;  /* 0x20000098ff977230 */ /* 0x000fe20000004100 */
[----:B------:R-:W-:Y:S01]  /*8d40*/  F2FP.F16.E4M3.UNPACK_B R60, R60.H1 ;  /* 0x0000003cff3c723e */ /* 0x000fe200030006ff */
[----:B------:R-:W-:Y:S02]  /*8d50*/  HADD2.F32 R136, -RZ, R136.H1_H1 ;  /* 0x30000088ff887230 */ /* 0x000fe40000004100 */
[-C--:B------:R-:W-:Y:S01]  /*8d60*/  FMUL.FTZ R153, R61, R154.reuse ;  /* 0x0000009a3d997220 */ /* 0x080fe20000410000 */
[----:B------:R-:W-:Y:S02]  /*8d70*/  HADD2.F32 R152, -RZ, R152.H1_H1 ;  /* 0x30000098ff987230 */ /* 0x000fe40000004100 */
[----:B------:R-:W-:Y:S01]  /*8d80*/  FFMA.FTZ R155, R62, R151, -R155 ;  /* 0x000000973e9b7223 */ /* 0x000fe2000001089b */
[----:B------:R-:W-:Y:S01]  /*8d90*/  F2FP.SATFINITE.E4M3.F32.PACK_AB_MERGE_C R62, R64, R63, RZ ;  /* 0x0000003f403e723e */ /* 0x000fe200048070ff */
[C---:B------:R-:W-:Y:S01]  /*8da0*/  FMUL.FTZ R158, R136.reuse, R154 ;  /* 0x0000009a889e7220 */ /* 0x040fe20000410000 */
[----:B------:R-:W-:Y:S01]  /*8db0*/  F2FP.SATFINITE.E4M3.F32.PACK_AB_MERGE_C R63, R91, R66, R58 ;  /* 0x000000425b3f723e */ /* 0x000fe2000480703a */
[----:B------:R-:W-:Y:S01]  /*8dc0*/  FFMA.FTZ R153, R136, R152, R153 ;  /* 0x0000009888997223 */ /* 0x000fe20000010099 */
[----:B------:R-:W-:Y:S01]  /*8dd0*/  F2FP.F16.E4M3.UNPACK_B R136, R57 ;  /* 0x00000039ff88723e */ /* 0x000fe200020006ff */
[----:B------:R-:W-:Y:S01]  /*8de0*/  FFMA.FTZ R156, R137, R151, R156 ;  /* 0x00000097899c7223 */ /* 0x000fe2000001009c */
[----:B------:R-:W-:Y:S01]  /*8df0*/  F2FP.F16.E4M3.UNPACK_B R66, R56 ;  /* 0x00000038ff42723e */ /* 0x000fe200020006ff */
[----:B------:R-:W-:Y:S01]  /*8e00*/  HADD2.F32 R64, -RZ, R65.H0_H0 ;  /* 0x20000041ff407230 */ /* 0x000fe20000004100 */
[----:B------:R-:W-:Y:S01]  /*8e10*/  F2FP.SATFINITE.E4M3.F32.PACK_AB_MERGE_C R62, R88, R67, R62 ;  /* 0x00000043583e723e */ /* 0x000fe2000480703e */
[----:B------:R-:W-:Y:S01]  /*8e20*/  HADD2.F32 R67, -RZ, R136.H0_H0 ;  /* 0x20000088ff437230 */ /* 0x000fe20000004100 */
[----:B------:R-:W-:Y:S01]  /*8e30*/  F2FP.F16.E4M3.UNPACK_B R88, R54 ;  /* 0x00000036ff58723e */ /* 0x000fe200020006ff */
[----:B------:R-:W-:-:S02]  /*8e40*/  HADD2.F32 R137, -RZ, R66.H0_H0 ;  /* 0x20000042ff897230 */ /* 0x000fc40000004100 */
[----:B------:R-:W-:Y:S01]  /*8e50*/  FFMA.FTZ R158, R61, R152, -R158 ;  /* 0x000000983d9e7223 */ /* 0x000fe2000001089e */
[----:B------:R-:W-:Y:S01]  /*8e60*/  HADD2.F32 R136, -RZ, R136.H1_H1 ;  /* 0x30000088ff887230 */ /* 0x000fe20000004100 */
[----:B------:R-:W-:Y:S01]  /*8e70*/  F2FP.F16.E4M3.UNPACK_B R54, R54.H1 ;  /* 0x00000036ff36723e */ /* 0x000fe200030006ff */
[----:B------:R-:W-:Y:S02]  /*8e80*/  HADD2.F32 R91, -RZ, R88.H0_H0 ;  /* 0x20000058ff5b7230 */ /* 0x000fe40000004100 */
[-C--:B------:R-:W-:Y:S01]  /*8e90*/  FMUL.FTZ R151, R67, R137.reuse ;  /* 0x0000008943977220 */ /* 0x080fe20000410000 */
[C---:B------:R-:W-:Y:S01]  /*8ea0*/  FMUL.FTZ R152, R64.reuse, R137 ;  /* 0x0000008940987220 */ /* 0x040fe20000410000 */
[----:B------:R-:W-:Y:S01]  /*8eb0*/  HADD2.F32 R137, -RZ, R66.H1_H1 ;  /* 0x30000042ff897230 */ /* 0x000fe20000004100 */
[----:B------:R-:W-:Y:S01]  /*8ec0*/  F2FP.SATFINITE.E4M3.F32.PACK_AB_MERGE_C R159, R159, R160, RZ ;  /* 0x000000a09f9f723e */ /* 0x000fe200048070ff */
[----:B------:R-:W-:Y:S02]  /*8ed0*/  HADD2.F32 R66, -RZ, R65.H1_H1 ;  /* 0x30000041ff427230 */ /* 0x000fe40000004100 */
[-C--:B------:R-:W-:Y:S01]  /*8ee0*/  FFMA.FTZ R64, R64, R91.reuse, -R151 ;  /* 0x0000005b40407223 */ /* 0x080fe20000010897 */
[----:B------:R-:W-:Y:S01]  /*8ef0*/  FFMA.FTZ R65, R67, R91, R152 ;  /* 0x0000005b43417223 */ /* 0x000fe20000010098 */
[----:B------:R-:W-:-:S02]  /*8f00*/  HADD2.F32 R67, -RZ, R88.H1_H1 ;  /* 0x30000058ff437230 */ /* 0x000fc40000004100 */
[-C--:B------:R-:W-:Y:S01]  /*8f10*/  FMUL.FTZ R91, R136, R137.reuse ;  /* 0x00000089885b7220 */ /* 0x080fe20000410000 */
[C---:B------:R-:W-:Y:S01]  /*8f20*/  FMUL.FTZ R151, R66.reuse, R137 ;  /* 0x0000008942977220 */ /* 0x040fe20000410000 */
[----:B------:R-:W-:Y:S02]  /*8f30*/  F2FP.F16.E4M3.UNPACK_B R88, R57.H1 ;  /* 0x00000039ff58723e */ /* 0x000fe400030006ff */
[----:B------:R-:W-:Y:S01]  /*8f40*/  F2FP.F16.E4M3.UNPACK_B R137, R56.H1 ;  /* 0x00000038ff89723e */ /* 0x000fe200030006ff */
[-C--:B------:R-:W-:Y:S01]  /*8f50*/  FFMA.FTZ R57, R66, R67.reuse, -R91 ;  /* 0x0000004342397223 */ /* 0x080fe2000001085b */
[----:B------:R-:W-:Y:S01]  /*8f60*/  FFMA.FTZ R56, R136, R67, R151 ;  /* 0x0000004388387223 */ /* 0x000fe20000010097 */
[----:B------:R-:W-:Y:S01]  /*8f70*/  HADD2.F32 R66, -RZ, R60.H0_H0 ;  /* 0x2000003cff427230 */ /* 0x000fe20000004100 */
[----:B------:R-:W-:Y:S01]  /*8f80*/  F2FP.SATFINITE.E4M3.F32.PACK_AB_MERGE_C R61, R157, R162, RZ ;  /* 0x000000a29d3d723e */ /* 0x000fe200048070ff */
[--C-:B------:R-:W-:Y:S01]  /*8f90*/  HADD2.F32 R91, -RZ, R88.reuse.H0_H0 ;  /* 0x20000058ff5b7230 */ /* 0x100fe20000004100 */
[----:B------:R-:W-:Y:S01]  /*8fa0*/  F2FP.SATFINITE.E4M3.F32.PACK_AB_MERGE_C R58, R153, R156, R159 ;  /* 0x0000009c993a723e */ /* 0x000fe2000480709f */
[--C-:B------:R-:W-:Y:S01]  /*8fb0*/  HADD2.F32 R136, -RZ, R137.reuse.H0_H0 ;  /* 0x20000089ff887230 */ /* 0x100fe20000004100 */
[----:B------:R-:W-:Y:S01]  /*8fc0*/  F2FP.SATFINITE.E4M3.F32.PACK_AB_MERGE_C R61, R158, R155, R61 ;  /* 0x0000009b9e3d723e */ /* 0x000fe2000480703d */
[----:B------:R-:W-:Y:S01]  /*8fd0*/  HADD2.F32 R88, -RZ, R88.H1_H1 ;  /* 0x30000058ff587230 */ /* 0x000fe20000004100 */
[----:B------:R-:W-:Y:S01]  /*8fe0*/  F2FP.F16.E4M3.UNPACK_B R155, R52.H1 ;  /* 0x00000034ff9b723e */ /* 0x000fe200030006ff */
[----:B------:R-:W-:-:S02]  /*8ff0*/  HADD2.F32 R137, -RZ, R137.H1_H1 ;  /* 0x30000089ff897230 */ /* 0x000fc40000004100 */
[-C--:B------:R-:W-:Y:S01]  /*9000*/  FMUL.FTZ R151, R91, R136.reuse ;  /* 0x000000885b977220 */ /* 0x080fe20000410000 */
[----:B------:R-:W-:Y:S02]  /*9010*/  HADD2.F32 R67, -RZ, R60.H1_H1 ;  /* 0x3000003cff437230 */ /* 0x000fe40000004100 */
[----:B------:R-:W-:Y:S01]  /*9020*/  FMUL.FTZ R152, R66, R136 ;  /* 0x0000008842987220 */ /* 0x000fe20000410000 */
[--C-:B------:R-:W-:Y:S02]  /*9030*/  HADD2.F32 R60, -RZ, R54.reuse.H0_H0 ;  /* 0x20000036ff3c7230 */ /* 0x100fe40000004100 */
[-C--:B------:R-:W-:Y:S01]  /*9040*/  FMUL.FTZ R154, R88, R137.reuse ;  /* 0x00000089589a7220 */ /* 0x080fe20000410000 */
[----:B------:R-:W-:Y:S02]  /*9050*/  HADD2.F32 R136, -RZ, R54.H1_H1 ;  /* 0x30000036ff887230 */ /* 0x000fe40000004100 */
[----:B------:R-:W-:Y:S01]  /*9060*/  FMUL.FTZ R137, R67, R137 ;  /* 0x0000008943897220 */ /* 0x000fe20000410000 */
[----:B------:R-:W-:-:S02]  /*9070*/  HADD2.F32 R157, -RZ, R155.H0_H0 ;  /* 0x2000009bff9d7230 */ /* 0x000fc40000004100 */
[----:B------:R-:W-:Y:S01]  /*9080*/  FFMA.FTZ R54, R66, R60, -R151 ;  /* 0x0000003c42367223 */ /* 0x000fe20000010897 */
[----:B------:R-:W-:Y:S01]  /*9090*/  F2FP.F16.E4M3.UNPACK_B R66, R55 ;  /* 0x00000037ff42723e */ /* 0x000fe200020006ff */
[-C--:B------:R-:W-:Y:S01]  /*90a0*/  FFMA.FTZ R67, R67, R136.reuse, -R154 ;  /* 0x0000008843437223 */ /* 0x080fe2000001089a */
[----:B------:R-:W-:Y:S01]  /*90b0*/  FFMA.FTZ R159, R88, R136, R137 ;  /* 0x00000088589f7223 */ /* 0x000fe20000010089 */
[----:B------:R-:W-:Y:S01]  /*90c0*/  F2FP.F16.E4M3.UNPACK_B R136, R59.H1 ;  /* 0x0000003bff88723e */ /* 0x000fe200030006ff */
[----:B------:R-:W-:Y:S01]  /*90d0*/  FFMA.FTZ R60, R91, R60, R152 ;  /* 0x0000003c5b3c7223 */ /* 0x000fe20000010098 */
[----:B------:R-:W-:Y:S01]  /*90e0*/  F2FP.F16.E4M3.UNPACK_B R55, R55.H1 ;  /* 0x00000037ff37723e */ /* 0x000fe200030006ff */
[----:B------:R-:W-:Y:S01]  /*90f0*/  HADD2.F32 R155, -RZ, R155.H1_H1 ;  /* 0x3000009bff9b7230 */ /* 0x000fe20000004100 */
[----:B------:R-:W-:Y:S01]  /*9100*/  F2FP.F16.E4M3.UNPACK_B R154, R52 ;  /* 0x00000034ff9a723e */ /* 0x000fe200020006ff */
[----:B------:R-:W-:Y:S01]  /*9110*/  HADD2.F32 R52, -RZ, R136.H0_H0 ;  /* 0x20000088ff347230 */ /* 0x000fe20000004100 */
[----:B------:R-:W-:Y:S01]  /*9120*/  F2FP.F16.E4M3.UNPACK_B R151, R53 ;  /* 0x00000035ff97723e */ /* 0x000fe200020006ff */
[----:B------:R-:W-:Y:S01]  /*9130*/  HADD2.F32 R88, -RZ, R55.H0_H0 ;  /* 0x20000037ff587230 */ /* 0x000fe20000004100 */
[----:B------:R-:W-:Y:S01]  /*9140*/  F2FP.F16.E4M3.UNPACK_B R91, R59 ;  /* 0x0000003bff5b723e */ /* 0x000fe200020006ff */
[----:B------:R-:W-:Y:S01]  /*9150*/  HADD2.F32 R156, -RZ, R154.H0_H0 ;  /* 0x2000009aff9c7230 */ /* 0x000fe20000004100 */
[----:B------:R-:W-:Y:S01]  /*9160*/  F2FP.F16.E4M3.UNPACK_B R53, R53.H1 ;  /* 0x00000035ff35723e */ /* 0x000fe200030006ff */
[-C--:B------:R-:W-:Y:S01]  /*9170*/  FMUL.FTZ R161, R52, R157.reuse ;  /* 0x0000009d34a17220 */ /* 0x080fe20000410000 */
[----:B------:R-:W-:Y:S01]  /*9180*/  FMUL.FTZ R157, R88, R157 ;  /* 0x0000009d589d7220 */ /* 0x000fe20000410000 */
[----:B------:R-:W-:Y:S01]  /*9190*/  HADD2.F32 R137, -RZ, R91.H0_H0 ;  /* 0x2000005bff897230 */ /* 0x000fe20000004100 */
[----:B------:R-:W-:Y:S01]  /*91a0*/  F2FP.SATFINITE.E4M3.F32.PACK_AB_MERGE_C R54, R67, R54, RZ ;  /* 0x000000364336723e */ /* 0x000fe200048070ff */
[----:B------:R-:W-:Y:S01]  /*91b0*/  HADD2.F32 R153, -RZ, R53.H0_H0 ;  /* 0x20000035ff997230 */ /* 0x000fe20000004100 */
[----:B------:R-:W-:Y:S01]  /*91c0*/  F2FP.SATFINITE.E4M3.F32.PACK_AB_MERGE_C R60, R159, R60, RZ ;  /* 0x0000003c9f3c723e */ /* 0x000fe200048070ff */
[----:B------:R-:W-:-:S02]  /*91d0*/  HADD2.F32 R136, -RZ, R136.H1_H1 ;  /* 0x30000088ff887230 */ /* 0x000fc40000004100 */
[----:B------:R-:W-:Y:S01]  /*91e0*/  FMUL.FTZ R158, R137, R156 ;  /* 0x0000009c899e7220 */ /* 0x000fe20000410000 */
[----:B------:R-:W-:Y:S02]  /*91f0*/  HADD2.F32 R55, -RZ, R55.H1_H1 ;  /* 0x30000037ff377230 */ /* 0x000fe40000004100 */
[----:B------:R-:W-:Y:S01]  /*9200*/  FFMA.FTZ R157, R52, R153, R157 ;  /* 0x00000099349d7223 */ /* 0x000fe2000001009d */
[----:B------:R-:W-:Y:S02]  /*9210*/  HADD2.F32 R59, -RZ, R66.H0_H0 ;  /* 0x20000042ff3b7230 */ /* 0x000fe40000004100 */
[-C--:B------:R-:W-:Y:S01]  /*9220*/  FMUL.FTZ R52, R136, R155.reuse ;  /* 0x0000009b88347220 */ /* 0x080fe20000410000 */
[----:B------:R-:W-:Y:S02]  /*9230*/  HADD2.F32 R152, -RZ, R151.H0_H0 ;  /* 0x20000097ff987230 */ /* 0x000fe40000004100 */
[----:B------:R-:W-:Y:S01]  /*9240*/  FMUL.FTZ R155, R55, R155 ;  /* 0x0000009b379b7220 */ /* 0x000fe20000410000 */
[----:B------:R-:W-:-:S02]  /*9250*/  HADD2.F32 R91, -RZ, R91.H1_H1 ;  /* 0x3000005bff5b7230 */ /* 0x000fc40000004100 */
[C---:B------:R-:W-:Y:S01]  /*9260*/  FMUL.FTZ R156, R59.reuse, R156 ;  /* 0x0000009c3b9c7220 */ /* 0x040fe20000410000 */
[----:B------:R-:W-:Y:S02]  /*9270*/  HADD2.F32 R154, -RZ, R154.H1_H1 ;  /* 0x3000009aff9a7230 */ /* 0x000fe40000004100 */
[----:B------:R-:W-:Y:S01]  /*9280*/  FFMA.FTZ R158, R59, R152, -R158 ;  /* 0x000000983b9e7223 */ /* 0x000fe2000001089e */
[----:B------:R-:W-:Y:S02]  /*9290*/  HADD2.F32 R53, -RZ, R53.H1_H1 ;  /* 0x30000035ff357230 */ /* 0x000fe40000004100 */
[----:B------:R-:W-:Y:S01]  /*92a0*/  FFMA.FTZ R161, R88, R153, -R161 ;  /* 0x0000009958a17223 */ /* 0x000fe200000108a1 */
[----:B------:R-:W-:Y:S02]  /*92b0*/  HADD2.F32 R66, -RZ, R66.H1_H1 ;  /* 0x30000042ff427230 */ /* 0x000fe40000004100 */
[----:B------:R-:W-:Y:S01]  /*92c0*/  FMUL.FTZ R59, R91, R154 ;  /* 0x0000009a5b3b7220 */ /* 0x000fe20000410000 */
[----:B------:R-:W-:-:S02]  /*92d0*/  HADD2.F32 R151, -RZ, R151.H1_H1 ;  /* 0x30000097ff977230 */ /* 0x000fc40000004100 */
[-C--:B------:R-:W-:Y:S01]  /*92e0*/  FFMA.FTZ R52, R55, R53.reuse, -R52 ;  /* 0x0000003537347223 */ /* 0x080fe20000010834 */
[----:B------:R-:W-:Y:S01]  /*92f0*/  FFMA.FTZ R136, R136, R53, R155 ;  /* 0x0000003588887223 */ /* 0x000fe2000001009b */
[C---:B------:R-:W-:Y:S01]  /*9300*/  FMUL.FTZ R154, R66.reuse, R154 ;  /* 0x0000009a429a7220 */ /* 0x040fe20000410000 */
[----:B------:R-:W-:Y:S01]  /*9310*/  FFMA.FTZ R156, R137, R152, R156 ;  /* 0x00000098899c7223 */ /* 0x000fe2000001009c */
[----:B------:R-:W-:Y:S01]  /*9320*/  FFMA.FTZ R59, R66, R151, -R59 ;  /* 0x00000097423b7223 */ /* 0x000fe2000001083b */
[----:B------:R-:W-:Y:S01]  /*9330*/  F2FP.SATFINITE.E4M3.F32.PACK_AB_MERGE_C R52, R52, R161, RZ ;  /* 0x000000a13434723e */ /* 0x000fe200048070ff */
[----:B------:R-:W-:Y:S01]  /*9340*/  FFMA.FTZ R91, R91, R151, R154 ;  /* 0x000000975b5b7223 */ /* 0x000fe2000001009a */
[----:B------:R-:W-:Y:S02]  /*9350*/  F2FP.SATFINITE.E4M3.F32.PACK_AB_MERGE_C R136, R136, R157, RZ ;  /* 0x0000009d8888723e */ /* 0x000fe400048070ff */
[----:B------:R-:W-:Y:S01]  /*9360*/  F2FP.SATFINITE.E4M3.F32.PACK_AB_MERGE_C R53, R57, R64, R54 ;  /* 0x000000403935723e */ /* 0x000fe20004807036 */
[----:B------:R-:W-:Y:S01]  /*9370*/  IMAD.MOV.U32 R54, RZ, RZ, R61 ;  /* 0x000000ffff367224 */ /* 0x000fe200078e003d */
[----:B------:R-:W-:Y:S01]  /*9380*/  F2FP.SATFINITE.E4M3.F32.PACK_AB_MERGE_C R55, R59, R158, R52 ;  /* 0x0000009e3b37723e */ /* 0x000fe20004807034 */
[----:B------:R-:W-:Y:S01]  /*9390*/  IMAD.MOV.U32 R52, RZ, RZ, R63 ;  /* 0x000000ffff347224 */ /* 0x000fe200078e003f */
[----:B------:R-:W-:Y:S01]  /*93a0*/  F2FP.SATFINITE.E4M3.F32.PACK_AB_MERGE_C R57, R56, R65, R60 ;  /* 0x000000413839723e */ /* 0x000fe2000480703c */
[----:B------:R-:W-:Y:S01]  /*93b0*/  IMAD.MOV.U32 R56, RZ, RZ, R62 ;  /* 0x000000ffff387224 */ /* 0x000fe200078e003e */
[----:B------:R-:W-:-:S07]  /*93c0*/  F2FP.SATFINITE.E4M3.F32.PACK_AB_MERGE_C R59, R91, R156, R136 ;  /* 0x0000009c5b3b723e */ /* 0x000fce0004807088 */
.L_x_399:
[----:B------:R-:W-:Y:S05]  /*93d0*/  BSYNC B2 ;  /* 0x0000000000027941 */ /* 0x000fea0003800000 */
.L_x_398:
        /* <DEDUP_REMOVED lines=11> */
.L_x_397:
[----:B------:R-:W-:Y:S05]  /*9490*/  BSYNC B1 ;  /* 0x0000000000017941 */ /* 0x000fea0003800000 */
.L_x_396:
        /* <DEDUP_REMOVED lines=12> */
[----:B------:R-:W-:Y:S01]  /*9560*/  IMAD.SHL.U32 R55, R55, 0x80, RZ ;  /* 0x0000008037377824 */ /* 0x000fe200078e00ff */
[----:B------:R-:W-:Y:S01]  /*9570*/  IADD3 R62, P3, P4, R46, R60, R27 ;  /* 0x0000003c2e3e7210 */ /* 0x000fe20007c7e01b */
[----:B------:R-:W-:Y:S01]  /*9580*/  IMAD.IADD R63, R61, 0x1, R63 ;  /* 0x000000013d3f7824 */ /* 0x000fe200078e023f */
[----:B------:R-:W-:-:S02]  /*9590*/  SHF.R.S32.HI R53, RZ, 0x1f, R52 ;  /* 0x0000001fff357819 */ /* 0x000fc40000011434 */
[----:B------:R-:W-:Y:S02]  /*95a0*/  LOP3.LUT R55, R55, 0x380, RZ, 0xc0, !PT ;  /* 0x0000038037377812 */ /* 0x000fe400078ec0ff */
[----:B------:R-:W-:Y:S02]  /*95b0*/  LEA.HI R53, R53, R52, RZ, 0x5 ;  /* 0x0000003435357211 */ /* 0x000fe400078f28ff */
[----:B------:R-:W-:Y:S02]  /*95c0*/  IADD3.X R84, R20, R63, R26, P3, P4 ;  /* 0x0000003f14547210 */ /* 0x000fe40001fe841a */
[----:B------:R-:W-:-:S05]  /*95d0*/  LEA.HI.SX32 R53, R53, R28, 0x1b ;  /* 0x0000001c35357211 */ /* 0x000fca00078fdaff */
[----:B------:R-:W-:-:S05]  /*95e0*/  IMAD.SHL.U32 R65, R53, 0x10, RZ ;  /* 0x0000001035417824 */ /* 0x000fca00078e00ff */
[----:B------:R-:W-:-:S04]  /*95f0*/  LOP3.LUT R53, R55, 0x70, R65, 0xf8, !PT ;  /* 0x0000007037357812 */ /* 0x000fc800078ef841 */
[----:B------:R-:W-:-:S05]  /*9600*/  LOP3.LUT R53, R53, R140, RZ, 0x3c, !PT ;  /* 0x0000008c35357212 */ /* 0x000fca00078e3cff */
[----:B---3--:R-:W-:Y:S02]  /*9610*/  IMAD.IADD R52, R54, 0x1, R53 ;  /* 0x0000000136347824 */ /* 0x008fe400078e0235 */
[C---:B------:R-:W-:Y:S02]  /*9620*/  IMAD R53, R17.reuse, 0x7000, R114 ;  /* 0x0000700011357824 */ /* 0x040fe400078e0272 */
[----:B------:R-:W-:Y:S02]  /*9630*/  IMAD R55, R17, 0x7000, R52 ;  /* 0x0000700011377824 */ /* 0x000fe400078e0234 */
[C---:B------:R-:W-:Y:S02]  /*9640*/  IMAD.IADD R53, R16.reuse, 0x1, R53 ;  /* 0x0000000110357824 */ /* 0x040fe400078e0235 */
[----:B------:R-:W-:-:S04]  /*9650*/  IMAD.IADD R56, R16, 0x1, R55 ;  /* 0x0000000110387824 */ /* 0x000fc800078e0237 */
[----:B------:R-:W1:Y:S04]  /*9660*/  LDS.128 R52, [R53+0x20400] ;  /* 0x0204000035347984 */ /* 0x000e680000000c00 */
[----:B------:R-:W2:Y:S01]  /*9670*/  LDS.128 R56, [R56+0x20400] ;  /* 0x0204000038387984 */ /* 0x000ea20000000c00 */
[----:B------:R-:W-:Y:S05]  /*9680*/  @P2 BRA `(.L_x_403) ;  /* 0x0000000c00502947 */ /* 0x000fea0003800000 */
[--C-:B------:R-:W-:Y:S02]  /*9690*/  SHF.R.U32.HI R66, RZ, 0x8, R69.reuse ;  /* 0x00000008ff427819 */ /* 0x100fe40000011645 */
[----:B------:R-:W-:Y:S02]  /*96a0*/  LOP3.LUT R67, R69, 0xff0000ff, RZ, 0xc0, !PT ;  /* 0xff0000ff45437812 */ /* 0x000fe400078ec0ff */
[----:B------:R-:W-:Y:S01]  /*96b0*/  SHF.R.U32.HI R90, RZ, 0x10, R69 ;  /* 0x00000010ff5a7819 */ /* 0x000fe20000011645 */
[----:B-1----:R-:W-:Y:S01]  /*96c0*/  IMAD.MOV.U32 R69, RZ, RZ, R52 ;  /* 0x000000ffff457224 */ /* 0x002fe200078e0034 */
[----:B------:R-:W-:Y:S01]  /*96d0*/  SHF.R.U32.HI R74, RZ, 0x8, R75 ;  /* 0x00000008ff4a7819 */ /* 0x000fe2000001164b */
[----:B------:R-:W-:Y:S01]  /*96e0*/  IMAD.SHL.U32 R52, R66, 0x100, RZ ;  /* 0x0000010042347824 */ /* 0x000fe200078e00ff */
[----:B------:R-:W-:Y:S01]  /*96f0*/  SHF.R.U32.HI R89, RZ, 0x8, R71 ;  /* 0x00000008ff597819 */ /* 0x000fe20000011647 */
[----:B------:R-:W-:Y:S01]  /*9700*/  IMAD.MOV.U32 R66, RZ, RZ, R54 ;  /* 0x000000ffff427224 */ /* 0x000fe200078e0036 */
[----:B------:R-:W-:-:S02]  /*9710*/  SHF.R.U32.HI R86, RZ, 0x8, R73 ;  /* 0x00000008ff567819 */ /* 0x000fc40000011649 */
[----:B------:R-:W-:Y:S01]  /*9720*/  MOV R64, R53 ;  /* 0x0000003500407202 */ /* 0x000fe20000000f00 */
[----:B------:R-:W-:Y:S01]  /*9730*/  IMAD.U32 R53, R90, 0x10000, RZ ;  /* 0x000100005a357824 */ /* 0x000fe200078e00ff */
[----:B------:R-:W-:Y:S02]  /*9740*/  LOP3.LUT R72, R75, 0xff0000ff, RZ, 0xc0, !PT ;  /* 0xff0000ff4b487812 */ /* 0x000fe400078ec0ff */
[----:B------:R-:W-:Y:S01]  /*9750*/  SHF.R.U32.HI R87, RZ, 0x10, R75 ;  /* 0x00000010ff577819 */ /* 0x000fe2000001164b */
[----:B------:R-:W-:Y:S01]  /*9760*/  IMAD.SHL.U32 R75, R74, 0x100, RZ ;  /* 0x000001004a4b7824 */ /* 0x000fe200078e00ff */
[----:B------:R-:W-:Y:S02]  /*9770*/  LOP3.LUT R68, R71, 0xff0000ff, RZ, 0xc0, !PT ;  /* 0xff0000ff47447812 */ /* 0x000fe400078ec0ff */
[----:B------:R-:W-:Y:S01]  /*9780*/  SHF.R.U32.HI R88, RZ, 0x10, R71 ;  /* 0x00000010ff587819 */ /* 0x000fe20000011647 */
[----:B--2---:R-:W-:Y:S01]  /*9790*/  IMAD.MOV.U32 R71, RZ, RZ, R56 ;  /* 0x000000ffff477224 */ /* 0x004fe200078e0038 */
[----:B------:R-:W-:Y:S01]  /*97a0*/  LOP3.LUT R70, R73, 0xff0000ff, RZ, 0xc0, !PT ;  /* 0xff0000ff49467812 */ /* 0x000fe200078ec0ff */
[----:B------:R-:W-:Y:S01]  /*97b0*/  IMAD.U32 R87, R87, 0x10000, RZ ;  /* 0x0001000057577824 */ /* 0x000fe200078e00ff */
[----:B------:R-:W-:-:S02]  /*97c0*/  SHF.R.U32.HI R85, RZ, 0x10, R73 ;  /* 0x00000010ff557819 */ /* 0x000fc40000011649 */
[----:B------:R-:W-:Y:S01]  /*97d0*/  LOP3.LUT R52, R67, 0xff00, R52, 0xf8, !PT ;  /* 0x0000ff0043347812 */ /* 0x000fe200078ef834 */
[----:B------:R-:W-:Y:S01]  /*97e0*/  IMAD.SHL.U32 R67, R89, 0x100, RZ ;  /* 0x0000010059437824 */ /* 0x000fe200078e00ff */
[----:B------:R-:W-:Y:S01]  /*97f0*/  SHF.L.U32 R73, R86, 0x8, RZ ;  /* 0x0000000856497819 */ /* 0x000fe200000006ff */
[----:B------:R-:W-:Y:S01]  /*9800*/  IMAD.U32 R85, R85, 0x10000, RZ ;  /* 0x0001000055557824 */ /* 0x000fe200078e00ff */
[----:B------:R-:W-:Y:S01]  /*9810*/  LOP3.LUT R54, R52, 0xff0000, R53, 0xf8, !PT ;  /* 0x00ff000034367812 */ /* 0x000fe200078ef835 */
[----:B------:R-:W-:Y:S01]  /*9820*/  IMAD.U32 R52, R88, 0x10000, RZ ;  /* 0x0001000058347824 */ /* 0x000fe200078e00ff */
[----:B------:R-:W-:Y:S02]  /*9830*/  LOP3.LUT R56, R70, 0xff00, R73, 0xf8, !PT ;  /* 0x0000ff0046387812 */ /* 0x000fe400078ef849 */
[----:B------:R-:W-:Y:S02]  /*9840*/  LOP3.LUT R86, R72, 0xff00, R75, 0xf8, !PT ;  /* 0x0000ff0048567812 */ /* 0x000fe400078ef84b */
[----:B------:R-:W-:-:S02]  /*9850*/  LOP3.LUT R67, R68, 0xff00, R67, 0xf8, !PT ;  /* 0x0000ff0044437812 */ /* 0x000fc400078ef843 */
[----:B------:R-:W-:Y:S02]  /*9860*/  F2FP.F16.E4M3.UNPACK_B R75, R149.H1 ;  /* 0x00000095ff4b723e */ /* 0x000fe400030006ff */
[----:B------:R-:W-:Y:S02]  /*9870*/  F2FP.F16.E4M3.UNPACK_B R72, R71.H1 ;  /* 0x00000047ff48723e */ /* 0x000fe400030006ff */
[----:B------:R-:W-:Y:S01]  /*9880*/  F2FP.F16.E4M3.UNPACK_B R70, R69.H1 ;  /* 0x00000045ff46723e */ /* 0x000fe200030006ff */
[----:B------:R-:W-:Y:S01]  /*9890*/  HADD2.F32 R53, -RZ, R75.H0_H0 ;  /* 0x2000004bff357230 */ /* 0x000fe20000004100 */
[----:B------:R-:W-:Y:S01]  /*98a0*/  LOP3.LUT R52, R67, 0xff0000, R52, 0xf8, !PT ;  /* 0x00ff000043347812 */ /* 0x000fe200078ef834 */
[----:B------:R-:W-:Y:S01]  /*98b0*/  HADD2.F32 R68, -RZ, R72.H0_H0 ;  /* 0x20000048ff447230 */ /* 0x000fe20000004100 */
[----:B------:R-:W-:Y:S01]  /*98c0*/  F2FP.F16.E4M3.UNPACK_B R73, R146.H1 ;  /* 0x00000092ff49723e */ /* 0x000fe200030006ff */
[--C-:B------:R-:W-:Y:S01]  /*98d0*/  HADD2.F32 R67, -RZ, R70.reuse.H0_H0 ;  /* 0x20000046ff437230 */ /* 0x100fe20000004100 */
[----:B------:R-:W-:Y:S01]  /*98e0*/  LOP3.LUT R56, R56, 0xff0000, R85, 0xf8, !PT ;  /* 0x00ff000038387812 */ /* 0x000fe200078ef855 */
[----:B------:R-:W-:-:S02]  /*98f0*/  HADD2.F32 R70, -RZ, R70.H1_H1 ;  /* 0x30000046ff467230 */ /* 0x000fc40000004100 */
[CC--:B------:R-:W-:Y:S01]  /*9900*/  FMUL.FTZ R88, R68.reuse, R53.reuse ;  /* 0x0000003544587220 */ /* 0x0c0fe20000410000 */
[--C-:B------:R-:W-:Y:S02]  /*9910*/  HADD2.F32 R74, -RZ, R73.reuse.H0_H0 ;  /* 0x20000049ff4a7230 */ /* 0x100fe40000004100 */
[C---:B------:R-:W-:Y:S01]  /*9920*/  FMUL.FTZ R89, R67.reuse, R53 ;  /* 0x0000003543597220 */ /* 0x040fe20000410000 */
        /* <DEDUP_REMOVED lines=8> */
[----:B------:R-:W-:Y:S01]  /*99b0*/  LOP3.LUT R53, R86, 0xff0000, R87, 0xf8, !PT ;  /* 0x00ff000056357812 */ /* 0x000fe200078ef857 */
[CC--:B------:R-:W-:Y:S01]  /*99c0*/  FMUL.FTZ R88, R70.reuse, R74.reuse ;  /* 0x0000004a46587220 */ /* 0x0c0fe20000410000 */
[C---:B------:R-:W-:Y:S01]  /*99d0*/  FMUL.FTZ R69, R75.reuse, R74 ;  /* 0x0000004a4b457220 */ /* 0x040fe20000410000 */
[----:B------:R-:W-:Y:S01]  /*99e0*/  F2FP.F16.E4M3.UNPACK_B R146, R146 ;  /* 0x00000092ff92723e */ /* 0x000fe200020006ff */
[----:B------:R-:W-:Y:S02]  /*99f0*/  HADD2.F32 R86, -RZ, R149.H0_H0 ;  /* 0x20000095ff567230 */ /* 0x000fe40000004100 */
[----:B------:R-:W-:Y:S02]  /*9a00*/  HADD2.F32 R74, -RZ, R72.H0_H0 ;  /* 0x20000048ff4a7230 */ /* 0x000fe40000004100 */
[-C--:B------:R-:W-:Y:S01]  /*9a10*/  FFMA.FTZ R70, R70, R85.reuse, -R69 ;  /* 0x0000005546467223 */ /* 0x080fe20000010845 */
[----:B------:R-:W-:Y:S02]  /*9a20*/  HADD2.F32 R71, -RZ, R73.H0_H0 ;  /* 0x20000049ff477230 */ /* 0x000fe40000004100 */
[----:B------:R-:W-:Y:S01]  /*9a30*/  FFMA.FTZ R69, R75, R85, R88 ;  /* 0x000000554b457223 */ /* 0x000fe20000010058 */
[----:B------:R-:W-:-:S02]  /*9a40*/  HADD2.F32 R85, -RZ, R146.H0_H0 ;  /* 0x20000092ff557230 */ /* 0x000fc40000004100 */
[CC--:B------:R-:W-:Y:S01]  /*9a50*/  FMUL.FTZ R88, R74.reuse, R86.reuse ;  /* 0x000000564a587220 */ /* 0x0c0fe20000410000 */
[----:B------:R-:W-:Y:S02]  /*9a60*/  HADD2.F32 R75, -RZ, R72.H1_H1 ;  /* 0x30000048ff4b7230 */ /* 0x000fe40000004100 */
[C---:B------:R-:W-:Y:S01]  /*9a70*/  FMUL.FTZ R87, R71.reuse, R86 ;  /* 0x0000005647577220 */ /* 0x040fe20000410000 */
[----:B------:R-:W-:Y:S02]  /*9a80*/  HADD2.F32 R86, -RZ, R149.H1_H1 ;  /* 0x30000095ff567230 */ /* 0x000fe40000004100 */
[-C--:B------:R-:W-:Y:S01]  /*9a90*/  FFMA.FTZ R71, R71, R85.reuse, -R88 ;  /* 0x0000005547477223 */ /* 0x080fe20000010858 */
[----:B------:R-:W-:Y:S02]  /*9aa0*/  HADD2.F32 R73, -RZ, R73.H1_H1 ;  /* 0x30000049ff497230 */ /* 0x000fe40000004100 */
[----:B------:R-:W-:Y:S01]  /*9ab0*/  FFMA.FTZ R72, R74, R85, R87 ;  /* 0x000000554a487223 */ /* 0x000fe20000010057 */
[----:B------:R-:W-:-:S02]  /*9ac0*/  HADD2.F32 R146, -RZ, R146.H1_H1 ;  /* 0x30000092ff927230 */ /* 0x000fc40000004100 */
[----:B------:R-:W-:Y:S01]  /*9ad0*/  FMUL.FTZ R88, R75, R86 ;  /* 0x000000564b587220 */ /* 0x000fe20000410000 */
[----:B------:R-:W-:Y:S01]  /*9ae0*/  F2FP.F16.E4M3.UNPACK_B R74, R150.H1 ;  /* 0x00000096ff4a723e */ /* 0x000fe200030006ff */
[C---:B------:R-:W-:Y:S01]  /*9af0*/  FMUL.FTZ R136, R73.reuse, R86 ;  /* 0x0000005649887220 */ /* 0x040fe20000410000 */
[----:B------:R-:W-:Y:S01]  /*9b00*/  F2FP.F16.E4M3.UNPACK_B R85, R58.H1 ;  /* 0x0000003aff55723e */ /* 0x000fe200030006ff */
[----:B------:R-:W-:Y:S01]  /*9b10*/  FFMA.FTZ R90, R73, R146, -R88 ;  /* 0x00000092495a7223 */ /* 0x000fe20000010858 */
[----:B------:R-:W-:Y:S01]  /*9b20*/  F2FP.F16.E4M3.UNPACK_B R87, R148.H1 ;  /* 0x00000094ff57723e */ /* 0x000fe200030006ff */
[--C-:B------:R-:W-:Y:S01]  /*9b30*/  HADD2.F32 R89, -RZ, R74.reuse.H0_H0 ;  /* 0x2000004aff597230 */ /* 0x100fe20000004100 */
[----:B------:R-:W-:Y:S01]  /*9b40*/  F2FP.F16.E4M3.UNPACK_B R73, R66.H1 ;  /* 0x00000042ff49723e */ /* 0x000fe200030006ff */
[----:B------:R-:W-:Y:S02]  /*9b50*/  HADD2.F32 R86, -RZ, R85.H0_H0 ;  /* 0x20000055ff567230 */ /* 0x000fe40000004100 */
[----:B------:R-:W-:Y:S01]  /*9b60*/  FFMA.FTZ R91, R75, R146, R136 ;  /* 0x000000924b5b7223 */ /* 0x000fe20000010088 */
[----:B------:R-:W-:Y:S01]  /*9b70*/  HADD2.F32 R88, -RZ, R74.H1_H1 ;  /* 0x3000004aff587230 */ /* 0x000fe20000004100 */
[----:B------:R-:W-:Y:S01]  /*9b80*/  F2FP.F16.E4M3.UNPACK_B R150, R150 ;  /* 0x00000096ff96723e */ /* 0x000fe200020006ff */
[----:B------:R-:W-:-:S02]  /*9b90*/  HADD2.F32 R74, -RZ, R73.H0_H0 ;  /* 0x20000049ff4a7230 */ /* 0x000fc40000004100 */
[-C--:B------:R-:W-:Y:S01]  /*9ba0*/  FMUL.FTZ R137, R86, R89.reuse ;  /* 0x0000005956897220 */ /* 0x080fe20000410000 */
[----:B------:R-:W-:Y:S01]  /*9bb0*/  HADD2.F32 R75, -RZ, R87.H0_H0 ;  /* 0x20000057ff4b7230 */ /* 0x000fe20000004100 */
[----:B------:R-:W-:Y:S01]  /*9bc0*/  F2FP.F16.E4M3.UNPACK_B R66, R66 ;  /* 0x00000042ff42723e */ /* 0x000fe200020006ff */
[----:B------:R-:W-:Y:S02]  /*9bd0*/  HADD2.F32 R85, -RZ, R85.H1_H1 ;  /* 0x30000055ff557230 */ /* 0x000fe40000004100 */
[C---:B------:R-:W-:Y:S01]  /*9be0*/  FMUL.FTZ R89, R74.reuse, R89 ;  /* 0x000000594a597220 */ /* 0x040fe20000410000 */
[----:B------:R-:W-:Y:S02]  /*9bf0*/  HADD2.F32 R73, -RZ, R73.H1_H1 ;  /* 0x30000049ff497230 */ /* 0x000fe40000004100 */
[-C--:B------:R-:W-:Y:S01]  /*9c00*/  FFMA.FTZ R137, R74, R75.reuse, -R137 ;  /* 0x0000004b4a897223 */ /* 0x080fe20000010889 */
[----:B------:R-:W-:Y:S02]  /*9c10*/  HADD2.F32 R74, -RZ, R87.H1_H1 ;  /* 0x30000057ff4a7230 */ /* 0x000fe40000004100 */
[----:B------:R-:W-:Y:S01]  /*9c20*/  FMUL.FTZ R136, R85, R88 ;  /* 0x0000005855887220 */ /* 0x000fe20000410000 */
[----:B------:R-:W-:Y:S01]  /*9c30*/  F2FP.F16.E4M3.UNPACK_B R148, R148 ;  /* 0x00000094ff94723e */ /* 0x000fe200020006ff */
[C---:B------:R-:W-:Y:S01]  /*9c40*/  FMUL.FTZ R88, R73.reuse, R88 ;  /* 0x0000005849587220 */ /* 0x040fe20000410000 */
[----:B------:R-:W-:Y:S01]  /*9c50*/  FFMA.FTZ R86, R86, R75, R89 ;  /* 0x0000004b56567223 */ /* 0x000fe20000010059 */
[----:B------:R-:W-:Y:S01]  /*9c60*/  FFMA.FTZ R136, R73, R74, -R136 ;  /* 0x0000004a49887223 */ /* 0x000fe20000010888 */
[----:B------:R-:W-:Y:S01]  /*9c70*/  F2FP.F16.E4M3.UNPACK_B R73, R58 ;  /* 0x0000003aff49723e */ /* 0x000fe200020006ff */
[----:B------:R-:W-:Y:S01]  /*9c80*/  FFMA.FTZ R149, R85, R74, R88 ;  /* 0x0000004a55957223 */ /* 0x000fe20000010058 */
[--C-:B------:R-:W-:Y:S01]  /*9c90*/  HADD2.F32 R85, -RZ, R150.reuse.H0_H0 ;  /* 0x20000096ff557230 */ /* 0x100fe20000004100 */
[----:B------:R-:W-:Y:S01]  /*9ca0*/  F2FP.SATFINITE.E4M3.F32.PACK_AB_MERGE_C R67, R70, R67, RZ ;  /* 0x000000434643723e */ /* 0x000fe200048070ff */
[----:B------:R-:W-:Y:S01]  /*9cb0*/  HADD2.F32 R150, -RZ, R150.H1_H1 ;  /* 0x30000096ff967230 */ /* 0x000fe20000004100 */
[----:B------:R-:W-:Y:S01]  /*9cc0*/  F2FP.SATFINITE.E4M3.F32.PACK_AB_MERGE_C R69, R69, R68, RZ ;  /* 0x000000444545723e */ /* 0x000fe200048070ff */
[--C-:B------:R-:W-:Y:S01]  /*9cd0*/  HADD2.F32 R74, -RZ, R73.reuse.H0_H0 ;  /* 0x20000049ff4a7230 */ /* 0x100fe20000004100 */
[----:B------:R-:W-:Y:S01]  /*9ce0*/  F2FP.F16.E4M3.UNPACK_B R70, R64 ;  /* 0x00000040ff46723e */ /* 0x000fe200020006ff */
[----:B------:R-:W-:Y:S01]  /*9cf0*/  HADD2.F32 R58, -RZ, R66.H0_H0 ;  /* 0x20000042ff3a7230 */ /* 0x000fe20000004100 */
[----:B------:R-:W-:Y:S01]  /*9d00*/  F2FP.SATFINITE.E4M3.F32.PACK_AB_MERGE_C R68, R90, R71, R67 ;  /* 0x000000475a44723e */ /* 0x000fe20004807043 */
        /* <DEDUP_REMOVED lines=8> */
[----:B------:R-:W-:Y:S01]  /*9d90*/  F2FP.SATFINITE.E4M3.F32.PACK_AB_MERGE_C R67, R91, R72, R69 ;  /* 0x000000485b43723e */ /* 0x000fe20004807045 */
[-C--:B------:R-:W-:Y:S01]  /*9da0*/  FFMA.FTZ R87, R58, R75.reuse, -R87 ;  /* 0x0000004b3a577223 */ /* 0x080fe20000010857 */
[----:B------:R-:W-:Y:S01]  /*9db0*/  FFMA.FTZ R58, R74, R75, R85 ;  /* 0x0000004b4a3a7223 */ /* 0x000fe20000010055 */
[-C--:B------:R-:W-:Y:S01]  /*9dc0*/  FFMA.FTZ R66, R66, R148.reuse, -R89 ;  /* 0x0000009442427223 */ /* 0x080fe20000010859 */
[----:B------:R-:W-:Y:S01]  /*9dd0*/  FFMA.FTZ R89, R73, R148, R150 ;  /* 0x0000009449597223 */ /* 0x000fe20000010096 */
[----:B------:R-:W-:Y:S01]  /*9de0*/  F2FP.F16.E4M3.UNPACK_B R73, R57 ;  /* 0x00000039ff49723e */ /* 0x000fe200020006ff */
[----:B------:R-:W-:Y:S01]  /*9df0*/  HADD2.F32 R69, -RZ, R70.H0_H0 ;  /* 0x20000046ff457230 */ /* 0x000fe20000004100 */
[----:B------:R-:W-:-:S02]  /*9e00*/  F2FP.F16.E4M3.UNPACK_B R85, R56 ;  /* 0x00000038ff55723e */ /* 0x000fc400020006ff */
[----:B------:R-:W-:Y:S01]  /*9e10*/  F2FP.SATFINITE.E4M3.F32.PACK_AB_MERGE_C R86, R149, R86, RZ ;  /* 0x000000569556723e */ /* 0x000fe200048070ff */
[----:B------:R-:W-:Y:S01]  /*9e20*/  HADD2.F32 R71, -RZ, R73.H0_H0 ;  /* 0x20000049ff477230 */ /* 0x000fe20000004100 */
[----:B------:R-:W-:Y:S01]  /*9e30*/  F2FP.F16.E4M3.UNPACK_B R75, R54 ;  /* 0x00000036ff4b723e */ /* 0x000fe200020006ff */
[----:B------:R-:W-:Y:S01]  /*9e40*/  HADD2.F32 R72, -RZ, R85.H0_H0 ;  /* 0x20000055ff487230 */ /* 0x000fe20000004100 */
[----:B------:R-:W-:Y:S01]  /*9e50*/  F2FP.SATFINITE.E4M3.F32.PACK_AB_MERGE_C R136, R136, R137, RZ ;  /* 0x000000898888723e */ /* 0x000fe200048070ff */
[----:B------:R-:W-:Y:S01]  /*9e60*/  HADD2.F32 R74, -RZ, R73.H1_H1 ;  /* 0x30000049ff4a7230 */ /* 0x000fe20000004100 */
[----:B------:R-:W-:Y:S01]  /*9e70*/  F2FP.SATFINITE.E4M3.F32.PACK_AB_MERGE_C R58, R89, R58, R86 ;  /* 0x0000003a593a723e */ /* 0x000fe20004807056 */
[----:B------:R-:W-:Y:S02]  /*9e80*/  HADD2.F32 R85, -RZ, R85.H1_H1 ;  /* 0x30000055ff557230 */ /* 0x000fe40000004100 */
[-C--:B------:R-:W-:Y:S01]  /*9e90*/  FMUL.FTZ R88, R71, R72.reuse ;  /* 0x0000004847587220 */ /* 0x080fe20000410000 */
[----:B------:R-:W-:Y:S01]  /*9ea0*/  FMUL.FTZ R90, R69, R72 ;  /* 0x00000048455a7220 */ /* 0x000fe20000410000 */
[----:B------:R-:W-:Y:S01]  /*9eb0*/  HADD2.F32 R72, -RZ, R70.H1_H1 ;  /* 0x30000046ff487230 */ /* 0x000fe20000004100 */
[----:B------:R-:W-:Y:S01]  /*9ec0*/  F2FP.SATFINITE.E4M3.F32.PACK_AB_MERGE_C R66, R66, R87, R136 ;  /* 0x000000574242723e */ /* 0x000fe20004807088 */
[----:B------:R-:W-:-:S02]  /*9ed0*/  HADD2.F32 R86, -RZ, R75.H0_H0 ;  /* 0x2000004bff567230 */ /* 0x000fc40000004100 */
[-C--:B------:R-:W-:Y:S01]  /*9ee0*/  FMUL.FTZ R87, R74, R85.reuse ;  /* 0x000000554a577220 */ /* 0x080fe20000410000 */
[----:B------:R-:W-:Y:S02]  /*9ef0*/  HADD2.F32 R75, -RZ, R75.H1_H1 ;  /* 0x3000004bff4b7230 */ /* 0x000fe40000004100 */
[C---:B------:R-:W-:Y:S01]  /*9f00*/  FMUL.FTZ R89, R72.reuse, R85 ;  /* 0x0000005548597220 */ /* 0x040fe20000410000 */
[----:B------:R-:W-:Y:S01]  /*9f10*/  F2FP.F16.E4M3.UNPACK_B R73, R57.H1 ;  /* 0x00000039ff49723e */ /* 0x000fe200030006ff */
[----:B------:R-:W-:Y:S01]  /*9f20*/  FFMA.FTZ R70, R71, R86, R90 ;  /* 0x0000005647467223 */ /* 0x000fe2000001005a */
[----:B------:R-:W-:Y:S01]  /*9f30*/  F2FP.F16.E4M3.UNPACK_B R85, R56.H1 ;  /* 0x00000038ff55723e */ /* 0x000fe200030006ff */
[----:B------:R-:W-:Y:S01]  /*9f40*/  FFMA.FTZ R69, R69, R86, -R88 ;  /* 0x0000005645457223 */ /* 0x000fe20000010858 */
[----:B------:R-:W-:Y:S01]  /*9f50*/  F2FP.F16.E4M3.UNPACK_B R71, R64.H1 ;  /* 0x00000040ff47723e */ /* 0x000fe200030006ff */
[----:B------:R-:W-:Y:S01]  /*9f60*/  FFMA.FTZ R64, R72, R75, -R87 ;  /* 0x0000004b48407223 */ /* 0x000fe20000010857 */
[----:B------:R-:W-:Y:S01]  /*9f70*/  HADD2.F32 R72, -RZ, R73.H0_H0 ;  /* 0x20000049ff487230 */ /* 0x000fe20000004100 */
[----:B------:R-:W-:Y:S01]  /*9f80*/  F2FP.F16.E4M3.UNPACK_B R54, R54.H1 ;  /* 0x00000036ff36723e */ /* 0x000fe200030006ff */
[----:B------:R-:W-:-:S02]  /*9f90*/  HADD2.F32 R87, -RZ, R85.H0_H0 ;  /* 0x20000055ff577230 */ /* 0x000fc40000004100 */
[----:B------:R-:W-:Y:S01]  /*9fa0*/  FFMA.FTZ R57, R74, R75, R89 ;  /* 0x0000004b4a397223 */ /* 0x000fe20000010059 */
[----:B------:R-:W-:Y:S02]  /*9fb0*/  HADD2.F32 R56, -RZ, R71.H0_H0 ;  /* 0x20000047ff387230 */ /* 0x000fe40000004100 */
[----:B------:R-:W-:Y:S02]  /*9fc0*/  HADD2.F32 R73, -RZ, R73.H1_H1 ;  /* 0x30000049ff497230 */ /* 0x000fe40000004100 */
[----:B------:R-:W-:Y:S02]  /*9fd0*/  HADD2.F32 R86, -RZ, R85.H1_H1 ;  /* 0x30000055ff567230 */ /* 0x000fe40000004100 */
[-C--:B------:R-:W-:Y:S01]  /*9fe0*/  FMUL.FTZ R85, R72, R87.reuse ;  /* 0x0000005748557220 */ /* 0x080fe20000410000 */
[----:B------:R-:W-:Y:S02]  /*9ff0*/  HADD2.F32 R71, -RZ, R71.H1_H1 ;  /* 0x30000047ff477230 */ /* 0x000fe40000004100 */
[----:B------:R-:W-:Y:S01]  /*a000*/  FMUL.FTZ R87, R56, R87 ;  /* 0x0000005738577220 */ /* 0x000fe20000410000 */
[----:B------:R-:W-:-:S02]  /*a010*/  HADD2.F32 R75, -RZ, R54.H0_H0 ;  /* 0x20000036ff4b7230 */ /* 0x000fc40000004100 */
[----:B------:R-:W-:Y:S02]  /*a020*/  HADD2.F32 R74, -RZ, R54.H1_H1 ;  /* 0x30000036ff4a7230 */ /* 0x000fe40000004100 */
[-C--:B------:R-:W-:Y:S01]  /*a030*/  FMUL.FTZ R54, R73, R86.reuse ;  /* 0x0000005649367220 */ /* 0x080fe20000410000 */
[C---:B------:R-:W-:Y:S01]  /*a040*/  FMUL.FTZ R86, R71.reuse, R86 ;  /* 0x0000005647567220 */ /* 0x040fe20000410000 */
[----:B------:R-:W-:Y:S01]  /*a050*/  FFMA.FTZ R91, R72, R75, R87 ;  /* 0x0000004b485b7223 */ /* 0x000fe20000010057 */
[----:B------:R-:W-:Y:S01]  /*a060*/  F2FP.F16.E4M3.UNPACK_B R72, R59.H1 ;  /* 0x0000003bff48723e */ /* 0x000fe200030006ff */
[-C--:B------:R-:W-:Y:S01]  /*a070*/  FFMA.FTZ R137, R71, R74.reuse, -R54 ;  /* 0x0000004a47897223 */ /* 0x080fe20000010836 */
[----:B------:R-:W-:Y:S01]  /*a080*/  F2FP.F16.E4M3.UNPACK_B R54, R55 ;  /* 0x00000037ff36723e */ /* 0x000fe200020006ff */
[----:B------:R-:W-:Y:S01]  /*a090*/  FFMA.FTZ R136, R73, R74, R86 ;  /* 0x0000004a49887223 */ /* 0x000fe20000010056 */
[----:B------:R-:W-:Y:S01]  /*a0a0*/  F2FP.F16.E4M3.UNPACK_B R87, R53.H1 ;  /* 0x00000035ff57723e */ /* 0x000fe200030006ff */
[----:B------:R-:W-:Y:S01]  /*a0b0*/  FFMA.FTZ R90, R56, R75, -R85 ;  /* 0x0000004b385a7223 */ /* 0x000fe20000010855 */
[----:B------:R-:W-:Y:S01]  /*a0c0*/  F2FP.F16.E4M3.UNPACK_B R55, R55.H1 ;  /* 0x00000037ff37723e */ /* 0x000fe200030006ff */
[----:B------:R-:W-:Y:S01]  /*a0d0*/  HADD2.F32 R56, -RZ, R54.H0_H0 ;  /* 0x20000036ff387230 */ /* 0x000fe20000004100 */
[----:B------:R-:W-:Y:S01]  /*a0e0*/  F2FP.F16.E4M3.UNPACK_B R86, R53 ;  /* 0x00000035ff56723e */ /* 0x000fe200020006ff */
[--C-:B------:R-:W-:Y:S01]  /*a0f0*/  HADD2.F32 R89, -RZ, R87.reuse.H0_H0 ;  /* 0x20000057ff597230 */ /* 0x100fe20000004100 */
[-C--:B------:R-:W-:Y:S01]  /*a100*/  F2FP.F16.E4M3.UNPACK_B R53, R52.reuse ;  /* 0x00000034ff35723e */ /* 0x080fe200020006ff */
[----:B------:R-:W-:Y:S01]  /*a110*/  HADD2.F32 R87, -RZ, R87.H1_H1 ;  /* 0x30000057ff577230 */ /* 0x000fe20000004100 */
[----:B------:R-:W-:Y:S01]  /*a120*/  F2FP.F16.E4M3.UNPACK_B R74, R52.H1 ;  /* 0x00000034ff4a723e */ /* 0x000fe200030006ff */
[----:B------:R-:W-:Y:S01]  /*a130*/  HADD2.F32 R52, -RZ, R72.H0_H0 ;  /* 0x20000048ff347230 */ /* 0x000fe20000004100 */
[----:B------:R-:W-:Y:S01]  /*a140*/  F2FP.F16.E4M3.UNPACK_B R71, R59 ;  /* 0x0000003bff47723e */ /* 0x000fe200020006ff */
[----:B------:R-:W-:Y:S01]  /*a150*/  HADD2.F32 R59, -RZ, R55.H0_H0 ;  /* 0x20000037ff3b7230 */ /* 0x000fe20000004100 */
[----:B------:R-:W-:Y:S01]  /*a160*/  F2FP.SATFINITE.E4M3.F32.PACK_AB_MERGE_C R90, R137, R90, RZ ;  /* 0x0000005a895a723e */ /* 0x000fe200048070ff */
[----:B------:R-:W-:-:S02]  /*a170*/  HADD2.F32 R85, -RZ, R74.H0_H0 ;  /* 0x2000004aff557230 */ /* 0x000fc40000004100 */
[CC--:B------:R-:W-:Y:S01]  /*a180*/  FMUL.FTZ R146, R52.reuse, R89.reuse ;  /* 0x0000005934927220 */ /* 0x0c0fe20000410000 */
[----:B------:R-:W-:Y:S02]  /*a190*/  HADD2.F32 R72, -RZ, R72.H1_H1 ;  /* 0x30000048ff487230 */ /* 0x000fe40000004100 */
[C---:B------:R-:W-:Y:S01]  /*a1a0*/  FMUL.FTZ R89, R59.reuse, R89 ;  /* 0x000000593b597220 */ /* 0x040fe20000410000 */
[----:B------:R-:W-:Y:S02]  /*a1b0*/  HADD2.F32 R55, -RZ, R55.H1_H1 ;  /* 0x30000037ff377230 */ /* 0x000fe40000004100 */
[-C--:B------:R-:W-:Y:S01]  /*a1c0*/  FFMA.FTZ R146, R59, R85.reuse, -R146 ;  /* 0x000000553b927223 */ /* 0x080fe20000010892 */
[----:B------:R-:W-:Y:S02]  /*a1d0*/  HADD2.F32 R73, -RZ, R71.H0_H0 ;  /* 0x20000047ff497230 */ /* 0x000fe40000004100 */
[----:B------:R-:W-:Y:S01]  /*a1e0*/  FFMA.FTZ R89, R52, R85, R89 ;  /* 0x0000005534597223 */ /* 0x000fe20000010059 */
[----:B------:R-:W-:-:S02]  /*a1f0*/  HADD2.F32 R88, -RZ, R86.H0_H0 ;  /* 0x20000056ff587230 */ /* 0x000fc40000004100 */
[-C--:B------:R-:W-:Y:S01]  /*a200*/  FMUL.FTZ R52, R72, R87.reuse ;  /* 0x0000005748347220 */ /* 0x080fe20000410000 */
[----:B------:R-:W-:Y:S02]  /*a210*/  HADD2.F32 R71, -RZ, R71.H1_H1 ;  /* 0x30000047ff477230 */ /* 0x000fe40000004100 */
[----:B------:R-:W-:Y:S01]  /*a220*/  FMUL.FTZ R87, R55, R87 ;  /* 0x0000005737577220 */ /* 0x000fe20000410000 */
[----:B------:R-:W-:Y:S02]  /*a230*/  HADD2.F32 R86, -RZ, R86.H1_H1 ;  /* 0x30000056ff567230 */ /* 0x000fe40000004100 */
[-C--:B------:R-:W-:Y:S01]  /*a240*/  FMUL.FTZ R149, R73, R88.reuse ;  /* 0x0000005849957220 */ /* 0x080fe20000410000 */
[----:B------:R-:W-:Y:S02]  /*a250*/  HADD2.F32 R54, -RZ, R54.H1_H1 ;  /* 0x30000036ff367230 */ /* 0x000fe40000004100 */
[----:B------:R-:W-:Y:S01]  /*a260*/  FMUL.FTZ R88, R56, R88 ;  /* 0x0000005838587220 */ /* 0x000fe20000410000 */
[----:B------:R-:W-:-:S02]  /*a270*/  HADD2.F32 R74, -RZ, R74.H1_H1 ;  /* 0x3000004aff4a7230 */ /* 0x000fc40000004100 */
[-C--:B------:R-:W-:Y:S01]  /*a280*/  FMUL.FTZ R59, R71, R86.reuse ;  /* 0x00000056473b7220 */ /* 0x080fe20000410000 */
[--C-:B------:R-:W-:Y:S02]  /*a290*/  HADD2.F32 R75, -RZ, R53.reuse.H0_H0 ;  /* 0x20000035ff4b7230 */ /* 0x100fe40000004100 */
[----:B------:R-:W-:Y:S01]  /*a2a0*/  FMUL.FTZ R86, R54, R86 ;  /* 0x0000005636567220 */ /* 0x000fe20000410000 */
[----:B------:R-:W-:Y:S02]  /*a2b0*/  HADD2.F32 R53, -RZ, R53.H1_H1 ;  /* 0x30000035ff357230 */ /* 0x000fe40000004100 */
[-C--:B------:R-:W-:Y:S01]  /*a2c0*/  FFMA.FTZ R55, R55, R74.reuse, -R52 ;  /* 0x0000004a37377223 */ /* 0x080fe20000010834 */
[----:B------:R-:W-:Y:S01]  /*a2d0*/  FFMA.FTZ R72, R72, R74, R87 ;  /* 0x0000004a48487223 */ /* 0x000fe20000010057 */
[-C--:B------:R-:W-:Y:S01]  /*a2e0*/  FFMA.FTZ R149, R56, R75.reuse, -R149 ;  /* 0x0000004b38957223 */ /* 0x080fe20000010895 */
[----:B------:R-:W-:Y:S01]  /*a2f0*/  FFMA.FTZ R88, R73, R75, R88 ;  /* 0x0000004b49587223 */ /* 0x000fe20000010058 */
[-C--:B------:R-:W-:Y:S01]  /*a300*/  FFMA.FTZ R54, R54, R53.reuse, -R59 ;  /* 0x0000003536367223 */ /* 0x080fe2000001083b */
[----:B------:R-:W-:Y:S01]  /*a310*/  FFMA.FTZ R53, R71, R53, R86 ;  /* 0x0000003547357223 */ /* 0x000fe20000010056 */
[----:B------:R-:W-:Y:S01]  /*a320*/  F2FP.SATFINITE.E4M3.F32.PACK_AB_MERGE_C R55, R55, R146, RZ ;  /* 0x000000923737723e */ /* 0x000fe200048070ff */
[----:B------:R-:W-:Y:S01]  /*a330*/  IMAD.MOV.U32 R56, RZ, RZ, R67 ;  /* 0x000000ffff387224 */ /* 0x000fe200078e0043 */
[----:B------:R-:W-:-:S02]  /*a340*/  F2FP.SATFINITE.E4M3.F32.PACK_AB_MERGE_C R72, R72, R89, RZ ;  /* 0x000000594848723e */ /* 0x000fc400048070ff */
[----:B------:R-:W-:Y:S02]  /*a350*/  F2FP.SATFINITE.E4M3.F32.PACK_AB_MERGE_C R69, R64, R69, R90 ;  /* 0x000000454045723e */ /* 0x000fe4000480705a */
[----:B------:R-:W-:Y:S02]  /*a360*/  F2FP.SATFINITE.E4M3.F32.PACK_AB_MERGE_C R91, R136, R91, RZ ;  /* 0x0000005b885b723e */ /* 0x000fe400048070ff */
[----:B------:R-:W-:Y:S01]  /*a370*/  F2FP.SATFINITE.E4M3.F32.PACK_AB_MERGE_C R55, R54, R149, R55 ;  /* 0x000000953637723e */ /* 0x000fe20004807037 */
[----:B------:R-:W-:Y:S01]  /*a380*/  IMAD.MOV.U32 R54, RZ, RZ, R66 ;  /* 0x000000ffff367224 */ /* 0x000fe200078e0042 */
[----:B------:R-:W-:Y:S01]  /*a390*/  F2FP.SATFINITE.E4M3.F32.PACK_AB_MERGE_C R59, R53, R88, R72 ;  /* 0x00000058353b723e */ /* 0x000fe20004807048 */
[----:B------:R-:W-:Y:S01]  /*a3a0*/  IMAD.MOV.U32 R53, RZ, RZ, R69 ;  /* 0x000000ffff357224 */ /* 0x000fe200078e0045 */
[----:B------:R-:W-:Y:S02]  /*a3b0*/  F2FP.SATFINITE.E4M3.F32.PACK_AB_MERGE_C R57, R57, R70, R91 ;  /* 0x000000463939723e */ /* 0x000fe4000480705b */
[----:B------:R-:W-:-:S07]  /*a3c0*/  MOV R52, R68 ;  /* 0x0000004400347202 */ /* 0x000fce0000000f00 */
.L_x_403:
[----:B------:R-:W-:Y:S05]  /*a3d0*/  BSYNC B2 ;  /* 0x0000000000027941 */ /* 0x000fea0003800000 */
.L_x_402:
        /* <DEDUP_REMOVED lines=11> */
.L_x_401:
[----:B------:R-:W-:Y:S05]  /*a490*/  BSYNC B1 ;  /* 0x0000000000017941 */ /* 0x000fea0003800000 */
.L_x_400:
[----:B-1----:R-:W-:Y:S02]  /*a4a0*/  VIADD R53, R228, 0xc0 ;  /* 0x000000c0e4357836 */ /* 0x002fe40000000000 */
[-C--:B--2---:R-:W-:Y:S02]  /*a4b0*/  IMAD R52, R122, R130.reuse, RZ ;  /* 0x000000827a347224 */ /* 0x084fe400078e02ff */
[C---:B------:R-:W-:Y:S01]  /*a4c0*/  IMAD.WIDE.U32 R128, R53.reuse, R130, R128 ;  /* 0x0000008235807225 */ /* 0x040fe200078e0080 */
[----:B------:R-:W-:-:S03]  /*a4d0*/  ISETP.GE.OR P3, PT, R53, R119, P0 ;  /* 0x000000773500720c */ /* 0x000fc60000766670 */
[----:B------:R-:W-:-:S10]  /*a4e0*/  IMAD R65, R53, R131, R52 ;  /* 0x0000008335417224 */ /* 0x000fd400078e0234 */
[----:B------:R-:W-:Y:S05]  /*a4f0*/  @P3 BRA `(.L_x_382) ;  /* 0x0000001400a03947 */ /* 0x000fea0003800000 */
[----:B------:R-:W2:Y:S01]  /*a500*/  LDL R53, [R1+0x6c] ;  /* 0x00006c0001357983 */ /* 0x000ea20000100800 */
[----:B------:R-:W1:Y:S01]  /*a510*/  LDC.64 R60, c[0x0][0x2e8] ;  /* 0x0000ba00ff3c7b82 */ /* 0x000e620000000a00 */
[----:B------:R-:W-:Y:S01]  /*a520*/  IMAD.IADD R65, R129, 0x1, R65 ;  /* 0x0000000181417824 */ /* 0x000fe200078e0241 */
[----:B------:R-:W-:Y:S01]  /*a530*/  IADD3 R63, P3, P4, R46, R128, R27 ;  /* 0x000000802e3f7210 */ /* 0x000fe20007c7e01b */
[----:B------:R-:W-:Y:S01]  /*a540*/  VIADD R54, R228, 0xc0 ;  /* 0x000000c0e4367836 */ /* 0x000fe20000000000 */
[----:B------:R-:W-:Y:S01]  /*a550*/  ISETP.NE.AND P6, PT, R0, RZ, PT ;  /* 0x000000ff0000720c */ /* 0x000fe20003fc5270 */
[----:B------:R-:W-:Y:S01]  /*a560*/  BSSY B1, `(.L_x_404) ;  /* 0x00000e9000017945 */ /* 0x000fe20003800000 */
[----:B------:R-:W-:Y:S01]  /*a570*/  IADD3.X R52, R20, R65, R26, P3, P4 ;  /* 0x0000004114347210 */ /* 0x000fe20001fe841a */
[----:B------:R-:W-:Y:S01]  /*a580*/  IMAD.SHL.U32 R54, R54, 0x80, RZ ;  /* 0x0000008036367824 */ /* 0x000fe200078e00ff */
[----:B------:R-:W-:-:S04]  /*a590*/  SEL R147, R120, R147, !P6 ;  /* 0x0000009378937207 */ /* 0x000fc80007000000 */
[----:B------:R-:W-:Y:S02]  /*a5a0*/  LOP3.LUT R54, R54, 0x380, RZ, 0xc0, !PT ;  /* 0x0000038036367812 */ /* 0x000fe400078ec0ff */
[----:B-1----:R-:W-:-:S04]  /*a5b0*/  IADD3 R62, P3, R63, R60, RZ ;  /* 0x0000003c3f3e7210 */ /* 0x002fc80007f7e0ff */
[----:B------:R-:W-:Y:S02]  /*a5c0*/  IADD3.X R63, R52, R61, RZ, P3, !PT ;  /* 0x0000003d343f7210 */ /* 0x000fe40001ffe4ff */
[----:B------:R-:W-:-:S04]  /*a5d0*/  SHF.R.S32.HI R52, RZ, 0x1f, R147 ;  /* 0x0000001fff347819 */ /* 0x000fc80000011493 */
[----:B------:R-:W-:-:S04]  /*a5e0*/  LEA.HI R147, R52, R147, RZ, 0x5 ;  /* 0x0000009334937211 */ /* 0x000fc800078f28ff */
[----:B------:R-:W-:-:S05]  /*a5f0*/  LEA.HI.SX32 R67, R147, R28, 0x1b ;  /* 0x0000001c93437211 */ /* 0x000fca00078fdaff */
[----:B------:R-:W-:-:S05]  /*a600*/  IMAD.SHL.U32 R67, R67, 0x10, RZ ;  /* 0x0000001043437824 */ /* 0x000fca00078e00ff */
[----:B------:R-:W-:-:S04]  /*a610*/  LOP3.LUT R52, R54, 0x70, R67, 0xf8, !PT ;  /* 0x0000007036347812 */ /* 0x000fc800078ef843 */
[----:B------:R-:W-:-:S05]  /*a620*/  LOP3.LUT R52, R52, R139, RZ, 0x3c, !PT ;  /* 0x0000008b34347212 */ /* 0x000fca00078e3cff */
[----:B--2---:R-:W-:Y:S02]  /*a630*/  IMAD.IADD R52, R53, 0x1, R52 ;  /* 0x0000000135347824 */ /* 0x004fe400078e0234 */
[C---:B------:R-:W-:Y:S02]  /*a640*/  IMAD R53, R17.reuse, 0x7000, R113 ;  /* 0x0000700011357824 */ /* 0x040fe400078e0271 */
[----:B------:R-:W-:Y:S02]  /*a650*/  IMAD R55, R17, 0x7000, R52 ;  /* 0x0000700011377824 */ /* 0x000fe400078e0234 */
[----:B------:R-:W-:-:S03]  /*a660*/  IMAD.IADD R53, R16, 0x1, R53 ;  /* 0x0000000110357824 */ /* 0x000fc600078e0235 */
[----:B------:R-:W-:-:S03]  /*a670*/  IADD3 R56, R16, R55, RZ ;  /* 0x0000003710387210 */ /* 0x000fc60007ffe0ff */
[----:B------:R-:W1:Y:S04]  /*a680*/  LDS.128 R52, [R53+0x20400] ;  /* 0x0204000035347984 */ /* 0x000e680000000c00 */
[----:B------:R-:W2:Y:S01]  /*a690*/  LDS.128 R56, [R56+0x20400] ;  /* 0x0204000038387984 */ /* 0x000ea20000000c00 */
[----:B------:R-:W-:Y:S05]  /*a6a0*/  @P2 BRA `(.L_x_405) ;  /* 0x0000000c00502947 */ /* 0x000fea0003800000 */
[----:B------:R-:W-:Y:S01]  /*a6b0*/  SHF.R.U32.HI R64, RZ, 0x8, R77 ;  /* 0x00000008ff407819 */ /* 0x000fe2000001164d */
[----:B-1----:R-:W-:Y:S01]  /*a6c0*/  IMAD.MOV.U32 R70, RZ, RZ, R52 ;  /* 0x000000ffff467224 */ /* 0x002fe200078e0034 */
[----:B------:R-:W-:Y:S01]  /*a6d0*/  SHF.R.U32.HI R72, RZ, 0x8, R81 ;  /* 0x00000008ff487819 */ /* 0x000fe20000011651 */
[----:B--2---:R-:W-:Y:S01]  /*a6e0*/  IMAD.MOV.U32 R73, RZ, RZ, R56 ;  /* 0x000000ffff497224 */ /* 0x004fe200078e0038 */
[----:B------:R-:W-:Y:S01]  /*a6f0*/  LOP3.LUT R69, R77, 0xff0000ff, RZ, 0xc0, !PT ;  /* 0xff0000ff4d457812 */ /* 0x000fe200078ec0ff */
[----:B------:R-:W-:Y:S01]  /*a700*/  IMAD.SHL.U32 R52, R64, 0x100, RZ ;  /* 0x0000010040347824 */ /* 0x000fe200078e00ff */
[----:B------:R-:W-:Y:S01]  /*a710*/  SHF.R.U32.HI R74, RZ, 0x8, R79 ;  /* 0x00000008ff4a7819 */ /* 0x000fe2000001164f */
[----:B------:R-:W-:Y:S01]  /*a720*/  IMAD.MOV.U32 R64, RZ, RZ, R54 ;  /* 0x000000ffff407224 */ /* 0x000fe200078e0036 */
[----:B------:R-:W-:Y:S01]  /*a730*/  SHF.R.U32.HI R75, RZ, 0x10, R77 ;  /* 0x00000010ff4b7819 */ /* 0x000fe2000001164d */
[----:B------:R-:W-:Y:S01]  /*a740*/  IMAD.SHL.U32 R54, R72, 0x100, RZ ;  /* 0x0000010048367824 */ /* 0x000fe200078e00ff */
[----:B------:R-:W-:Y:S01]  /*a750*/  LOP3.LUT R69, R69, 0xff00, R52, 0xf8, !PT ;  /* 0x0000ff0045457812 */ /* 0x000fe200078ef834 */
[----:B------:R-:W-:Y:S01]  /*a760*/  IMAD.MOV.U32 R66, RZ, RZ, R58 ;  /* 0x000000ffff427224 */ /* 0x000fe200078e003a */
[----:B------:R-:W-:Y:S01]  /*a770*/  LOP3.LUT R71, R79, 0xff0000ff, RZ, 0xc0, !PT ;  /* 0xff0000ff4f477812 */ /* 0x000fe200078ec0ff */
[----:B------:R-:W-:Y:S01]  /*a780*/  IMAD.U32 R56, R75, 0x10000, RZ ;  /* 0x000100004b387824 */ /* 0x000fe200078e00ff */
[----:B------:R-:W-:-:S02]  /*a790*/  LOP3.LUT R77, R81, 0xff0000ff, RZ, 0xc0, !PT ;  /* 0xff0000ff514d7812 */ /* 0x000fc400078ec0ff */
[----:B------:R-:W-:Y:S02]  /*a7a0*/  SHF.L.U32 R52, R74, 0x8, RZ ;  /* 0x000000084a347819 */ /* 0x000fe400000006ff */
[----:B------:R-:W-:Y:S02]  /*a7b0*/  SHF.R.U32.HI R80, RZ, 0x10, R79 ;  /* 0x00000010ff507819 */ /* 0x000fe4000001164f */
[----:B------:R-:W-:Y:S02]  /*a7c0*/  SHF.R.U32.HI R68, RZ, 0x8, R83 ;  /* 0x00000008ff447819 */ /* 0x000fe40000011653 */
[----:B------:R-:W-:Y:S01]  /*a7d0*/  LOP3.LUT R75, R71, 0xff00, R52, 0xf8, !PT ;  /* 0x0000ff00474b7812 */ /* 0x000fe200078ef834 */
[----:B------:R-:W-:Y:S01]  /*a7e0*/  IMAD.U32 R52, R80, 0x10000, RZ ;  /* 0x0001000050347824 */ /* 0x000fe200078e00ff */
[----:B------:R-:W-:Y:S01]  /*a7f0*/  LOP3.LUT R79, R77, 0xff00, R54, 0xf8, !PT ;  /* 0x0000ff004d4f7812 */ /* 0x000fe200078ef836 */
[----:B------:R-:W-:Y:S01]  /*a800*/  IMAD.SHL.U32 R58, R68, 0x100, RZ ;  /* 0x00000100443a7824 */ /* 0x000fe200078e00ff */
[----:B------:R-:W-:-:S02]  /*a810*/  F2FP.F16.E4M3.UNPACK_B R77, R143.H1 ;  /* 0x0000008fff4d723e */ /* 0x000fc400030006ff */
[----:B------:R-:W-:Y:S02]  /*a820*/  F2FP.F16.E4M3.UNPACK_B R74, R73.H1 ;  /* 0x00000049ff4a723e */ /* 0x000fe400030006ff */
[----:B------:R-:W-:Y:S01]  /*a830*/  F2FP.F16.E4M3.UNPACK_B R71, R70.H1 ;  /* 0x00000046ff47723e */ /* 0x000fe200030006ff */
[----:B------:R-:W-:Y:S01]  /*a840*/  HADD2.F32 R54, -RZ, R77.H0_H0 ;  /* 0x2000004dff367230 */ /* 0x000fe20000004100 */
[----:B------:R-:W-:Y:S02]  /*a850*/  SHF.R.U32.HI R78, RZ, 0x10, R81 ;  /* 0x00000010ff4e7819 */ /* 0x000fe40000011651 */
[----:B------:R-:W-:Y:S01]  /*a860*/  LOP3.LUT R81, R83, 0xff0000ff, RZ, 0xc0, !PT ;  /* 0xff0000ff53517812 */ /* 0x000fe200078ec0ff */
[----:B------:R-:W-:Y:S01]  /*a870*/  HADD2.F32 R68, -RZ, R71.H0_H0 ;  /* 0x20000047ff447230 */ /* 0x000fe20000004100 */
[----:B------:R-:W-:Y:S01]  /*a880*/  LOP3.LUT R56, R69, 0xff0000, R56, 0xf8, !PT ;  /* 0x00ff000045387812 */ /* 0x000fe200078ef838 */
[----:B------:R-:W-:Y:S01]  /*a890*/  HADD2.F32 R69, -RZ, R74.H0_H0 ;  /* 0x2000004aff457230 */ /* 0x000fe20000004100 */
[----:B------:R-:W-:-:S02]  /*a8a0*/  F2FP.F16.E4M3.UNPACK_B R72, R141.H1 ;  /* 0x0000008dff48723e */ /* 0x000fc400030006ff */
[----:B------:R-:W-:Y:S02]  /*a8b0*/  SHF.R.U32.HI R76, RZ, 0x10, R83 ;  /* 0x00000010ff4c7819 */ /* 0x000fe40000011653 */
[----:B------:R-:W-:Y:S01]  /*a8c0*/  LOP3.LUT R81, R81, 0xff00, R58, 0xf8, !PT ;  /* 0x0000ff0051517812 */ /* 0x000fe200078ef83a */
[----:B------:R-:W-:Y:S01]  /*a8d0*/  IMAD.U32 R58, R78, 0x10000, RZ ;  /* 0x000100004e3a7824 */ /* 0x000fe200078e00ff */
[----:B------:R-:W-:Y:S01]  /*a8e0*/  LOP3.LUT R52, R75, 0xff0000, R52, 0xf8, !PT ;  /* 0x00ff00004b347812 */ /* 0x000fe200078ef834 */
[--C-:B------:R-:W-:Y:S01]  /*a8f0*/  HADD2.F32 R75, -RZ, R72.reuse.H0_H0 ;  /* 0x20000048ff4b7230 */ /* 0x100fe20000004100 */
[----:B------:R-:W-:Y:S01]  /*a900*/  SHF.L.U32 R76, R76, 0x10, RZ ;  /* 0x000000104c4c7819 */ /* 0x000fe200000006ff */
[-C--:B------:R-:W-:Y:S01]  /*a910*/  FMUL.FTZ R83, R69, R54.reuse ;  /* 0x0000003645537220 */ /* 0x080fe20000410000 */
[C---:B------:R-:W-:Y:S01]  /*a920*/  FMUL.FTZ R78, R68.reuse, R54 ;  /* 0x00000036444e7220 */ /* 0x040fe20000410000 */
[----:B------:R-:W-:Y:S02]  /*a930*/  F2FP.F16.E4M3.UNPACK_B R143, R143 ;  /* 0x0000008fff8f723e */ /* 0x000fe400020006ff */
        /* <DEDUP_REMOVED lines=8> */
[----:B------:R-:W-:Y:S01]  /*a9c0*/  LOP3.LUT R58, R79, 0xff0000, R58, 0xf8, !PT ;  /* 0x00ff00004f3a7812 */ /* 0x000fe200078ef83a */
[----:B------:R-:W-:Y:S01]  /*a9d0*/  HADD2.F32 R72, -RZ, R71.H1_H1 ;  /* 0x30000047ff487230 */ /* 0x000fe20000004100 */
[----:B------:R-:W-:Y:S01]  /*a9e0*/  F2FP.F16.E4M3.UNPACK_B R141, R141 ;  /* 0x0000008dff8d723e */ /* 0x000fe200020006ff */
[----:B------:R-:W-:-:S02]  /*a9f0*/  HADD2.F32 R77, -RZ, R143.H0_H0 ;  /* 0x2000008fff4d7230 */ /* 0x000fc40000004100 */
[CC--:B------:R-:W-:Y:S01]  /*aa00*/  FMUL.FTZ R79, R75.reuse, R78.reuse ;  /* 0x0000004e4b4f7220 */ /* 0x0c0fe20000410000 */
[----:B------:R-:W-:Y:S02]  /*aa10*/  HADD2.F32 R74, -RZ, R73.H0_H0 ;  /* 0x20000049ff4a7230 */ /* 0x000fe40000004100 */
[C---:B------:R-:W-:Y:S01]  /*aa20*/  FMUL.FTZ R78, R72.reuse, R78 ;  /* 0x0000004e484e7220 */ /* 0x040fe20000410000 */
[----:B------:R-:W-:Y:S02]  /*aa30*/  HADD2.F32 R71, -RZ, R70.H0_H0 ;  /* 0x20000046ff477230 */ /* 0x000fe40000004100 */
[-C--:B------:R-:W-:Y:S01]  /*aa40*/  FFMA.FTZ R83, R72, R76.reuse, -R79 ;  /* 0x0000004c48537223 */ /* 0x080fe2000001084f */
[----:B------:R-:W-:Y:S02]  /*aa50*/  HADD2.F32 R72, -RZ, R141.H0_H0 ;  /* 0x2000008dff487230 */ /* 0x000fe40000004100 */
[----:B------:R-:W-:Y:S01]  /*aa60*/  FFMA.FTZ R82, R75, R76, R78 ;  /* 0x0000004c4b527223 */ /* 0x000fe2000001004e */
[----:B------:R-:W-:Y:S01]  /*aa70*/  FMUL.FTZ R76, R74, R77 ;  /* 0x0000004d4a4c7220 */ /* 0x000fe20000410000 */
[----:B------:R-:W-:-:S02]  /*aa80*/  HADD2.F32 R143, -RZ, R143.H1_H1 ;  /* 0x3000008fff8f7230 */ /* 0x000fc40000004100 */
[C---:B------:R-:W-:Y:S01]  /*aa90*/  FMUL.FTZ R77, R71.reuse, R77 ;  /* 0x0000004d474d7220 */ /* 0x040fe20000410000 */
[----:B------:R-:W-:Y:S02]  /*aaa0*/  HADD2.F32 R73, -RZ, R73.H1_H1 ;  /* 0x30000049ff497230 */ /* 0x000fe40000004100 */
[-C--:B------:R-:W-:Y:S01]  /*aab0*/  FFMA.FTZ R78, R71, R72.reuse, -R76 ;  /* 0x00000048474e7223 */ /* 0x080fe2000001084c */
[----:B------:R-:W-:Y:S02]  /*aac0*/  HADD2.F32 R70, -RZ, R70.H1_H1 ;  /* 0x30000046ff467230 */ /* 0x000fe40000004100 */
[----:B------:R-:W-:Y:S01]  /*aad0*/  FFMA.FTZ R79, R74, R72, R77 ;  /* 0x000000484a4f7223 */ /* 0x000fe2000001004d */
[----:B------:R-:W-:Y:S02]  /*aae0*/  HADD2.F32 R141, -RZ, R141.H1_H1 ;  /* 0x3000008dff8d7230 */ /* 0x000fe40000004100 */
[-C--:B------:R-:W-:Y:S01]  /*aaf0*/  FMUL.FTZ R75, R73, R143.reuse ;  /* 0x0000008f494b7220 */ /* 0x080fe20000410000 */
[----:B------:R-:W-:Y:S01]  /*ab00*/  F2FP.F16.E4M3.UNPACK_B R71, R144.H1 ;  /* 0x00000090ff47723e */ /* 0x000fe200030006ff */
[C---:B------:R-:W-:Y:S01]  /*ab10*/  FMUL.FTZ R80, R70.reuse, R143 ;  /* 0x0000008f46507220 */ /* 0x040fe20000410000 */
[----:B------:R-:W-:Y:S01]  /*ab20*/  F2FP.F16.E4M3.UNPACK_B R72, R66.H1 ;  /* 0x00000042ff48723e */ /* 0x000fe200030006ff */
[----:B------:R-:W-:Y:S01]  /*ab30*/  FFMA.FTZ R81, R70, R141, -R75 ;  /* 0x0000008d46517223 */ /* 0x000fe2000001084b */
[----:B------:R-:W-:Y:S01]  /*ab40*/  F2FP.F16.E4M3.UNPACK_B R75, R142.H1 ;  /* 0x0000008eff4b723e */ /* 0x000fe200030006ff */
[----:B------:R-:W-:Y:S01]  /*ab50*/  HADD2.F32 R76, -RZ, R71.H0_H0 ;  /* 0x20000047ff4c7230 */ /* 0x000fe20000004100 */
[----:B------:R-:W-:Y:S01]  /*ab60*/  F2FP.F16.E4M3.UNPACK_B R70, R64.H1 ;  /* 0x00000040ff46723e */ /* 0x000fe200030006ff */
[----:B------:R-:W-:-:S02]  /*ab70*/  HADD2.F32 R74, -RZ, R72.H0_H0 ;  /* 0x20000048ff4a7230 */ /* 0x000fc40000004100 */
[----:B------:R-:W-:Y:S01]  /*ab80*/  FFMA.FTZ R80, R73, R141, R80 ;  /* 0x0000008d49507223 */ /* 0x000fe20000010050 */
[----:B------:R-:W-:Y:S01]  /*ab90*/  HADD2.F32 R77, -RZ, R71.H1_H1 ;  /* 0x30000047ff4d7230 */ /* 0x000fe20000004100 */
[----:B------:R-:W-:Y:S01]  /*aba0*/  F2FP.F16.E4M3.UNPACK_B R144, R144 ;  /* 0x00000090ff90723e */ /* 0x000fe200020006ff */
[----:B------:R-:W-:Y:S02]  /*abb0*/  HADD2.F32 R71, -RZ, R70.H0_H0 ;  /* 0x20000046ff477230 */ /* 0x000fe40000004100 */
[----:B------:R-:W-:Y:S01]  /*abc0*/  FMUL.FTZ R84, R74, R76 ;  /* 0x0000004c4a547220 */ /* 0x000fe20000410000 */
[----:B------:R-:W-:Y:S01]  /*abd0*/  HADD2.F32 R73, -RZ, R75.H0_H0 ;  /* 0x2000004bff497230 */ /* 0x000fe20000004100 */
[----:B------:R-:W-:Y:S01]  /*abe0*/  F2FP.F16.E4M3.UNPACK_B R64, R64 ;  /* 0x00000040ff40723e */ /* 0x000fe200020006ff */
[----:B------:R-:W-:Y:S02]  /*abf0*/  HADD2.F32 R72, -RZ, R72.H1_H1 ;  /* 0x30000048ff487230 */ /* 0x000fe40000004100 */
[----:B------:R-:W-:Y:S01]  /*ac00*/  FMUL.FTZ R85, R71, R76 ;  /* 0x0000004c47557220 */ /* 0x000fe20000410000 */
[----:B------:R-:W-:-:S02]  /*ac10*/  HADD2.F32 R70, -RZ, R70.H1_H1 ;  /* 0x30000046ff467230 */ /* 0x000fc40000004100 */
[----:B------:R-:W-:Y:S01]  /*ac20*/  FFMA.FTZ R84, R71, R73, -R84 ;  /* 0x0000004947547223 */ /* 0x000fe20000010854 */
[----:B------:R-:W-:Y:S02]  /*ac30*/  HADD2.F32 R75, -RZ, R75.H1_H1 ;  /* 0x3000004bff4b7230 */ /* 0x000fe40000004100 */
[----:B------:R-:W-:Y:S01]  /*ac40*/  FMUL.FTZ R71, R72, R77 ;  /* 0x0000004d48477220 */ /* 0x000fe20000410000 */
[----:B------:R-:W-:Y:S01]  /*ac50*/  FFMA.FTZ R76, R74, R73, R85 ;  /* 0x000000494a4c7223 */ /* 0x000fe20000010055 */
[C---:B------:R-:W-:Y:S01]  /*ac60*/  FMUL.FTZ R77, R70.reuse, R77 ;  /* 0x0000004d464d7220 */ /* 0x040fe20000410000 */
[----:B------:R-:W-:Y:S02]  /*ac70*/  HADD2.F32 R74, -RZ, R144.H0_H0 ;  /* 0x20000090ff4a7230 */ /* 0x000fe40000004100 */
[-C--:B------:R-:W-:Y:S01]  /*ac80*/  FFMA.FTZ R89, R70, R75.reuse, -R71 ;  /* 0x0000004b46597223 */ /* 0x080fe20000010847 */
[----:B------:R-:W-:Y:S01]  /*ac90*/  F2FP.F16.E4M3.UNPACK_B R70, R66 ;  /* 0x00000042ff46723e */ /* 0x000fe200020006ff */
[----:B------:R-:W-:Y:S01]  /*aca0*/  HADD2.F32 R66, -RZ, R64.H0_H0 ;  /* 0x20000040ff427230 */ /* 0x000fe20000004100 */
[----:B------:R-:W-:Y:S01]  /*acb0*/  F2FP.F16.E4M3.UNPACK_B R142, R142 ;  /* 0x0000008eff8e723e */ /* 0x000fe200020006ff */
[----:B------:R-:W-:Y:S01]  /*acc0*/  FFMA.FTZ R91, R72, R75, R77 ;  /* 0x0000004b485b7223 */ /* 0x000fe2000001004d */
[----:B------:R-:W-:Y:S01]  /*acd0*/  HADD2.F32 R75, -RZ, R144.H1_H1 ;  /* 0x30000090ff4b7230 */ /* 0x000fe20000004100 */
[----:B------:R-:W-:Y:S01]  /*ace0*/  F2FP.SATFINITE.E4M3.F32.PACK_AB_MERGE_C R68, R83, R68, RZ ;  /* 0x000000445344723e */ /* 0x000fe200048070ff */
[--C-:B------:R-:W-:Y:S01]  /*acf0*/  HADD2.F32 R71, -RZ, R70.reuse.H0_H0 ;  /* 0x20000046ff477230 */ /* 0x100fe20000004100 */
[----:B------:R-:W-:Y:S01]  /*ad00*/  F2FP.SATFINITE.E4M3.F32.PACK_AB_MERGE_C R82, R82, R69, RZ ;  /* 0x000000455252723e */ /* 0x000fe200048070ff */
[----:B------:R-:W-:Y:S01]  /*ad10*/  HADD2.F32 R70, -RZ, R70.H1_H1 ;  /* 0x30000046ff467230 */ /* 0x000fe20000004100 */
[----:B------:R-:W-:Y:S01]  /*ad20*/  F2FP.SATFINITE.E4M3.F32.PACK_AB_MERGE_C R69, R81, R78, R68 ;  /* 0x0000004e5145723e */ /* 0x000fe20004807044 */
[----:B------:R-:W-:-:S02]  /*ad30*/  HADD2.F32 R64, -RZ, R64.H1_H1 ;  /* 0x30000040ff407230 */ /* 0x000fc40000004100 */
[CC--:B------:R-:W-:Y:S01]  /*ad40*/  FMUL.FTZ R77, R71.reuse, R74.reuse ;  /* 0x0000004a474d7220 */ /* 0x0c0fe20000410000 */
[--C-:B------:R-:W-:Y:S02]  /*ad50*/  HADD2.F32 R72, -RZ, R142.reuse.H0_H0 ;  /* 0x2000008eff487230 */ /* 0x100fe40000004100 */
[----:B------:R-:W-:Y:S01]  /*ad60*/  FMUL.FTZ R74, R66, R74 ;  /* 0x0000004a424a7220 */ /* 0x000fe20000410000 */
[----:B------:R-:W-:Y:S02]  /*ad70*/  HADD2.F32 R73, -RZ, R142.H1_H1 ;  /* 0x3000008eff497230 */ /* 0x000fe40000004100 */
[-C--:B------:R-:W-:Y:S01]  /*ad80*/  FMUL.FTZ R85, R70, R75.reuse ;  /* 0x0000004b46557220 */ /* 0x080fe20000410000 */
[----:B------:R-:W-:Y:S01]  /*ad90*/  FMUL.FTZ R75, R64, R75 ;  /* 0x0000004b404b7220 */ /* 0x000fe20000410000 */
[-C--:B------:R-:W-:Y:S01]  /*ada0*/  FFMA.FTZ R66, R66, R72.reuse, -R77 ;  /* 0x0000004842427223 */ /* 0x080fe2000001084d */
[----:B------:R-:W-:Y:S01]  /*adb0*/  FFMA.FTZ R74, R71, R72, R74 ;  /* 0x00000048474a7223 */ /* 0x000fe2000001004a */
[----:B------:R-:W-:Y:S01]  /*adc0*/  F2FP.F16.E4M3.UNPACK_B R72, R57 ;  /* 0x00000039ff48723e */ /* 0x000fe200020006ff */
[-C--:B------:R-:W-:Y:S01]  /*add0*/  FFMA.FTZ R87, R70, R73.reuse, R75 ;  /* 0x0000004946577223 */ /* 0x080fe2000001004b */
[----:B------:R-:W-:Y:S01]  /*ade0*/  F2FP.F16.E4M3.UNPACK_B R77, R58 ;  /* 0x0000003aff4d723e */ /* 0x000fe200020006ff */
[----:B------:R-:W-:Y:S01]  /*adf0*/  FFMA.FTZ R85, R64, R73, -R85 ;  /* 0x0000004940557223 */ /* 0x000fe20000010855 */
[----:B------:R-:W-:Y:S01]  /*ae00*/  F2FP.F16.E4M3.UNPACK_B R71, R53 ;  /* 0x00000035ff47723e */ /* 0x000fe200020006ff */
[--C-:B------:R-:W-:Y:S01]  /*ae10*/  HADD2.F32 R73, -RZ, R72.reuse.H0_H0 ;  /* 0x20000048ff497230 */ /* 0x100fe20000004100 */
[----:B------:R-:W-:Y:S01]  /*ae20*/  F2FP.F16.E4M3.UNPACK_B R75, R56 ;  /* 0x00000038ff4b723e */ /* 0x000fe200020006ff */
[----:B------:R-:W-:Y:S01]  /*ae30*/  HADD2.F32 R78, -RZ, R77.H0_H0 ;  /* 0x2000004dff4e7230 */ /* 0x000fe20000004100 */
[----:B------:R-:W-:Y:S01]  /*ae40*/  F2FP.SATFINITE.E4M3.F32.PACK_AB_MERGE_C R64, R91, R76, RZ ;  /* 0x0000004c5b40723e */ /* 0x000fe200048070ff */
[----:B------:R-:W-:Y:S01]  /*ae50*/  HADD2.F32 R70, -RZ, R71.H0_H0 ;  /* 0x20000047ff467230 */ /* 0x000fe20000004100 */
[----:B------:R-:W-:Y:S01]  /*ae60*/  F2FP.SATFINITE.E4M3.F32.PACK_AB_MERGE_C R68, R80, R79, R82 ;  /* 0x0000004f5044723e */ /* 0x000fe20004807052 */
[----:B------:R-:W-:Y:S01]  /*ae70*/  HADD2.F32 R76, -RZ, R75.H0_H0 ;  /* 0x2000004bff4c7230 */ /* 0x000fe20000004100 */
[----:B------:R-:W-:Y:S01]  /*ae80*/  F2FP.SATFINITE.E4M3.F32.PACK_AB_MERGE_C R64, R87, R74, R64 ;  /* 0x0000004a5740723e */ /* 0x000fe20004807040 */
        /* <DEDUP_REMOVED lines=8> */
[----:B------:R-:W-:Y:S01]  /*af10*/  FMUL.FTZ R79, R74, R77 ;  /* 0x0000004d4a4f7220 */ /* 0x000fe20000410000 */
[----:B------:R-:W-:Y:S01]  /*af20*/  F2FP.F16.E4M3.UNPACK_B R53, R53.H1 ;  /* 0x00000035ff35723e */ /* 0x000fe200030006ff */
[C---:B------:R-:W-:Y:S01]  /*af30*/  FMUL.FTZ R77, R72.reuse, R77 ;  /* 0x0000004d484d7220 */ /* 0x040fe20000410000 */
[----:B------:R-:W-:Y:S01]  /*af40*/  F2FP.F16.E4M3.UNPACK_B R73, R57.H1 ;  /* 0x00000039ff49723e */ /* 0x000fe200030006ff */
[-C--:B------:R-:W-:Y:S01]  /*af50*/  FFMA.FTZ R81, R72, R75.reuse, -R79 ;  /* 0x0000004b48517223 */ /* 0x080fe2000001084f */
[----:B------:R-:W-:Y:S01]  /*af60*/  F2FP.F16.E4M3.UNPACK_B R72, R58.H1 ;  /* 0x0000003aff48723e */ /* 0x000fe200030006ff */
[----:B------:R-:W-:Y:S01]  /*af70*/  FFMA.FTZ R80, R74, R75, R77 ;  /* 0x0000004b4a507223 */ /* 0x000fe2000001004d */
[----:B------:R-:W-:Y:S01]  /*af80*/  HADD2.F32 R57, -RZ, R53.H0_H0 ;  /* 0x20000035ff397230 */ /* 0x000fe20000004100 */
[----:B------:R-:W-:Y:S01]  /*af90*/  F2FP.F16.E4M3.UNPACK_B R56, R56.H1 ;  /* 0x00000038ff38723e */ /* 0x000fe200030006ff */
[--C-:B------:R-:W-:Y:S01]  /*afa0*/  HADD2.F32 R58, -RZ, R73.reuse.H0_H0 ;  /* 0x20000049ff3a7230 */ /* 0x100fe20000004100 */
[----:B------:R-:W-:Y:S01]  /*afb0*/  F2FP.SATFINITE.E4M3.F32.PACK_AB_MERGE_C R84, R89, R84, RZ ;  /* 0x000000545954723e */ /* 0x000fe200048070ff */
[--C-:B------:R-:W-:Y:S01]  /*afc0*/  HADD2.F32 R74, -RZ, R72.reuse.H0_H0 ;  /* 0x20000048ff4a7230 */ /* 0x100fe20000004100 */
[----:B------:R-:W-:Y:S01]  /*afd0*/  F2FP.F16.E4M3.UNPACK_B R77, R54.H1 ;  /* 0x00000036ff4d723e */ /* 0x000fe200030006ff */
[----:B------:R-:W-:Y:S01]  /*afe0*/  HADD2.F32 R73, -RZ, R73.H1_H1 ;  /* 0x30000049ff497230 */ /* 0x000fe20000004100 */
[----:B------:R-:W-:Y:S01]  /*aff0*/  F2FP.SATFINITE.E4M3.F32.PACK_AB_MERGE_C R66, R85, R66, R84 ;  /* 0x000000425542723e */ /* 0x000fe20004807054 */
[----:B------:R-:W-:-:S02]  /*b000*/  HADD2.F32 R76, -RZ, R72.H1_H1 ;  /* 0x30000048ff4c7230 */ /* 0x000fc40000004100 */
[CC--:B------:R-:W-:Y:S01]  /*b010*/  FMUL.FTZ R78, R58.reuse, R74.reuse ;  /* 0x0000004a3a4e7220 */ /* 0x0c0fe20000410000 */
[----:B------:R-:W-:Y:S02]  /*b020*/  HADD2.F32 R53, -RZ, R53.H1_H1 ;  /* 0x30000035ff357230 */ /* 0x000fe40000004100 */
[----:B------:R-:W-:Y:S01]  /*b030*/  FMUL.FTZ R75, R57, R74 ;  /* 0x0000004a394b7220 */ /* 0x000fe20000410000 */
[--C-:B------:R-:W-:Y:S02]  /*b040*/  HADD2.F32 R72, -RZ, R56.reuse.H0_H0 ;  /* 0x20000038ff487230 */ /* 0x100fe40000004100 */
[-C--:B------:R-:W-:Y:S01]  /*b050*/  FMUL.FTZ R74, R73, R76.reuse ;  /* 0x0000004c494a7220 */ /* 0x080fe20000410000 */
[----:B------:R-:W-:Y:S02]  /*b060*/  HADD2.F32 R56, -RZ, R56.H1_H1 ;  /* 0x30000038ff387230 */ /* 0x000fe40000004100 */
[----:B------:R-:W-:Y:S01]  /*b070*/  FMUL.FTZ R76, R53, R76 ;  /* 0x0000004c354c7220 */ /* 0x000fe20000410000 */
[----:B------:R-:W-:Y:S01]  /*b080*/  FFMA.FTZ R83, R58, R72, R75 ;  /* 0x000000483a537223 */ /* 0x000fe2000001004b */
[----:B------:R-:W-:-:S02]  /*b090*/  F2FP.F16.E4M3.UNPACK_B R58, R59 ;  /* 0x0000003bff3a723e */ /* 0x000fc400020006ff */
[----:B------:R-:W-:Y:S01]  /*b0a0*/  FFMA.FTZ R84, R73, R56, R76 ;  /* 0x0000003849547223 */ /* 0x000fe2000001004c */
[----:B------:R-:W-:Y:S01]  /*b0b0*/  F2FP.F16.E4M3.UNPACK_B R76, R54 ;  /* 0x00000036ff4c723e */ /* 0x000fe200020006ff */
[----:B------:R-:W-:Y:S01]  /*b0c0*/  FFMA.FTZ R85, R53, R56, -R74 ;  /* 0x0000003835557223 */ /* 0x000fe2000001084a */
[-C--:B------:R-:W-:Y:S01]  /*b0d0*/  F2FP.F16.E4M3.UNPACK_B R53, R55.reuse ;  /* 0x00000037ff35723e */ /* 0x080fe200020006ff */
[----:B------:R-:W-:Y:S01]  /*b0e0*/  FFMA.FTZ R82, R57, R72, -R78 ;  /* 0x0000004839527223 */ /* 0x000fe2000001084e */
[----:B------:R-:W-:Y:S01]  /*b0f0*/  F2FP.F16.E4M3.UNPACK_B R55, R55.H1 ;  /* 0x00000037ff37723e */ /* 0x000fe200030006ff */
[----:B------:R-:W-:Y:S01]  /*b100*/  HADD2.F32 R72, -RZ, R58.H0_H0 ;  /* 0x2000003aff487230 */ /* 0x000fe20000004100 */
[-C--:B------:R-:W-:Y:S01]  /*b110*/  F2FP.F16.E4M3.UNPACK_B R54, R52.reuse ;  /* 0x00000034ff36723e */ /* 0x080fe200020006ff */
[----:B------:R-:W-:Y:S01]  /*b120*/  HADD2.F32 R79, -RZ, R76.H0_H0 ;  /* 0x2000004cff4f7230 */ /* 0x000fe20000004100 */
[----:B------:R-:W-:Y:S01]  /*b130*/  F2FP.F16.E4M3.UNPACK_B R59, R59.H1 ;  /* 0x0000003bff3b723e */ /* 0x000fe200030006ff */
[----:B------:R-:W-:Y:S01]  /*b140*/  HADD2.F32 R56, -RZ, R53.H0_H0 ;  /* 0x20000035ff387230 */ /* 0x000fe20000004100 */
[----:B------:R-:W-:Y:S01]  /*b150*/  F2FP.F16.E4M3.UNPACK_B R73, R52.H1 ;  /* 0x00000034ff49723e */ /* 0x000fe200030006ff */
[----:B------:R-:W-:-:S02]  /*b160*/  HADD2.F32 R57, -RZ, R55.H0_H0 ;  /* 0x20000037ff397230 */ /* 0x000fc40000004100 */
[-C--:B------:R-:W-:Y:S01]  /*b170*/  FMUL.FTZ R87, R72, R79.reuse ;  /* 0x0000004f48577220 */ /* 0x080fe20000410000 */
[----:B------:R-:W-:Y:S02]  /*b180*/  HADD2.F32 R78, -RZ, R77.H0_H0 ;  /* 0x2000004dff4e7230 */ /* 0x000fe40000004100 */
[C---:B------:R-:W-:Y:S01]  /*b190*/  FMUL.FTZ R79, R56.reuse, R79 ;  /* 0x0000004f384f7220 */ /* 0x040fe20000410000 */
[----:B------:R-:W-:Y:S01]  /*b1a0*/  HADD2.F32 R75, -RZ, R54.H0_H0 ;  /* 0x20000036ff4b7230 */ /* 0x000fe20000004100 */
[----:B------:R-:W-:Y:S01]  /*b1b0*/  F2FP.SATFINITE.E4M3.F32.PACK_AB_MERGE_C R82, R85, R82, RZ ;  /* 0x000000525552723e */ /* 0x000fe200048070ff */
[----:B------:R-:W-:Y:S02]  /*b1c0*/  HADD2.F32 R52, -RZ, R59.H0_H0 ;  /* 0x2000003bff347230 */ /* 0x000fe40000004100 */
[----:B------:R-:W-:Y:S01]  /*b1d0*/  FMUL.FTZ R89, R57, R78 ;  /* 0x0000004e39597220 */ /* 0x000fe20000410000 */
[----:B------:R-:W-:Y:S02]  /*b1e0*/  HADD2.F32 R74, -RZ, R73.H0_H0 ;  /* 0x20000049ff4a7230 */ /* 0x000fe40000004100 */
[----:B------:R-:W-:Y:S01]  /*b1f0*/  FFMA.FTZ R87, R56, R75, -R87 ;  /* 0x0000004b38577223 */ /* 0x000fe20000010857 */
[----:B------:R-:W-:-:S02]  /*b200*/  HADD2.F32 R59, -RZ, R59.H1_H1 ;  /* 0x3000003bff3b7230 */ /* 0x000fc40000004100 */
[C---:B------:R-:W-:Y:S01]  /*b210*/  FMUL.FTZ R86, R52.reuse, R78 ;  /* 0x0000004e34567220 */ /* 0x040fe20000410000 */
[----:B------:R-:W-:Y:S02]  /*b220*/  HADD2.F32 R56, -RZ, R77.H1_H1 ;  /* 0x3000004dff387230 */ /* 0x000fe40000004100 */
[-C--:B------:R-:W-:Y:S01]  /*b230*/  FFMA.FTZ R89, R52, R74.reuse, R89 ;  /* 0x0000004a34597223 */ /* 0x080fe20000010059 */
[----:B------:R-:W-:Y:S02]  /*b240*/  HADD2.F32 R55, -RZ, R55.H1_H1 ;  /* 0x30000037ff377230 */ /* 0x000fe40000004100 */
[----:B------:R-:W-:Y:S01]  /*b250*/  FFMA.FTZ R79, R72, R75, R79 ;  /* 0x0000004b484f7223 */ /* 0x000fe2000001004f */
[----:B------:R-:W-:Y:S02]  /*b260*/  HADD2.F32 R58, -RZ, R58.H1_H1 ;  /* 0x3000003aff3a7230 */ /* 0x000fe40000004100 */
[----:B------:R-:W-:Y:S01]  /*b270*/  FFMA.FTZ R86, R57, R74, -R86 ;  /* 0x0000004a39567223 */ /* 0x000fe20000010856 */
[----:B------:R-:W-:-:S02]  /*b280*/  HADD2.F32 R76, -RZ, R76.H1_H1 ;  /* 0x3000004cff4c7230 */ /* 0x000fc40000004100 */
[-C--:B------:R-:W-:Y:S01]  /*b290*/  FMUL.FTZ R72, R59, R56.reuse ;  /* 0x000000383b487220 */ /* 0x080fe20000410000 */
[----:B------:R-:W-:Y:S02]  /*b2a0*/  HADD2.F32 R53, -RZ, R53.H1_H1 ;  /* 0x30000035ff357230 */ /* 0x000fe40000004100 */
[----:B------:R-:W-:Y:S01]  /*b2b0*/  FMUL.FTZ R74, R55, R56 ;  /* 0x00000038374a7220 */ /* 0x000fe20000410000 */
[----:B------:R-:W-:Y:S02]  /*b2c0*/  HADD2.F32 R52, -RZ, R73.H1_H1 ;  /* 0x30000049ff347230 */ /* 0x000fe40000004100 */
[-C--:B------:R-:W-:Y:S01]  /*b2d0*/  FMUL.FTZ R56, R58, R76.reuse ;  /* 0x0000004c3a387220 */ /* 0x080fe20000410000 */
[----:B------:R-:W-:Y:S02]  /*b2e0*/  HADD2.F32 R54, -RZ, R54.H1_H1 ;  /* 0x30000036ff367230 */ /* 0x000fe40000004100 */
[----:B------:R-:W-:Y:S01]  /*b2f0*/  FMUL.FTZ R57, R53, R76 ;  /* 0x0000004c35397220 */ /* 0x000fe20000410000 */
[----:B------:R-:W-:Y:S01]  /*b300*/  F2FP.SATFINITE.E4M3.F32.PACK_AB_MERGE_C R83, R84, R83, RZ ;  /* 0x000000535453723e */ /* 0x000fe200048070ff */
[-C--:B------:R-:W-:Y:S01]  /*b310*/  FFMA.FTZ R55, R55, R52.reuse, -R72 ;  /* 0x0000003437377223 */ /* 0x080fe20000010848 */
[----:B------:R-:W-:Y:S01]  /*b320*/  FFMA.FTZ R74, R59, R52, R74 ;  /* 0x000000343b4a7223 */ /* 0x000fe2000001004a */
[-C--:B------:R-:W-:Y:S01]  /*b330*/  FFMA.FTZ R56, R53, R54.reuse, -R56 ;  /* 0x0000003635387223 */ /* 0x080fe20000010838 */
[----:B------:R-:W-:Y:S01]  /*b340*/  FFMA.FTZ R54, R58, R54, R57 ;  /* 0x000000363a367223 */ /* 0x000fe20000010039 */
[----:B------:R-:W-:Y:S01]  /*b350*/  F2FP.SATFINITE.E4M3.F32.PACK_AB_MERGE_C R53, R81, R70, R82 ;  /* 0x000000465135723e */ /* 0x000fe20004807052 */
[----:B------:R-:W-:Y:S01]  /*b360*/  IMAD.MOV.U32 R52, RZ, RZ, R69 ;  /* 0x000000ffff347224 */ /* 0x000fe200078e0045 */
[----:B------:R-:W-:Y:S01]  /*b370*/  F2FP.SATFINITE.E4M3.F32.PACK_AB_MERGE_C R55, R55, R86, RZ ;  /* 0x000000563737723e */ /* 0x000fe200048070ff */
[----:B------:R-:W-:Y:S01]  /*b380*/  IMAD.MOV.U32 R58, RZ, RZ, R64 ;  /* 0x000000ffff3a7224 */ /* 0x000fe200078e0040 */
[----:B------:R-:W-:-:S02]  /*b390*/  F2FP.SATFINITE.E4M3.F32.PACK_AB_MERGE_C R74, R74, R89, RZ ;  /* 0x000000594a4a723e */ /* 0x000fc400048070ff */
[----:B------:R-:W-:Y:S01]  /*b3a0*/  F2FP.SATFINITE.E4M3.F32.PACK_AB_MERGE_C R55, R56, R87, R55 ;  /* 0x000000573837723e */ /* 0x000fe20004807037 */
[----:B------:R-:W-:Y:S01]  /*b3b0*/  IMAD.MOV.U32 R56, RZ, RZ, R68 ;  /* 0x000000ffff387224 */ /* 0x000fe200078e0044 */
[----:B------:R-:W-:Y:S01]  /*b3c0*/  F2FP.SATFINITE.E4M3.F32.PACK_AB_MERGE_C R59, R54, R79, R74 ;  /* 0x0000004f363b723e */ /* 0x000fe2000480704a */
[----:B------:R-:W-:Y:S01]  /*b3d0*/  IMAD.MOV.U32 R54, RZ, RZ, R66 ;  /* 0x000000ffff367224 */ /* 0x000fe200078e0042 */
[----:B------:R-:W-:-:S07]  /*b3e0*/  F2FP.SATFINITE.E4M3.F32.PACK_AB_MERGE_C R57, R80, R71, R83 ;  /* 0x000000475039723e */ /* 0x000fce0004807053 */
.L_x_405:
[----:B------:R-:W-:Y:S05]  /*b3f0*/  BSYNC B1 ;  /* 0x0000000000017941 */ /* 0x000fea0003800000 */
.L_x_404:
[----:B-1----:R3:W-:Y:S01]  /*b400*/  STG.E.128 desc[UR60][R62.64], R52 ;  /* 0x000000343e007986 */ /* 0x0027e2000c101d3c */
[----:B------:R-:W-:-:S13]  /*b410*/  ISETP.GE.AND P2, PT, R67, R145, PT ;  /* 0x000000914300720c */ /* 0x000fda0003f46270 */
[----:B------:R-:W-:Y:S05]  /*b420*/  @P2 BRA `(.L_x_382) ;  /* 0x0000000400d42947 */ /* 0x000fea0003800000 */
[--C-:B---3--:R-:W-:Y:S02]  /*b430*/  SHF.R.S32.HI R52, RZ, 0x1f, R67.reuse ;  /* 0x0000001fff347819 */ /* 0x108fe40000011443 */
[----:B------:R-:W-:-:S04]  /*b440*/  IADD3 R67, P2, P3, R46, R128, R67 ;  /* 0x000000802e437210 */ /* 0x000fc80007b5e043 */
[----:B------:R-:W-:Y:S02]  /*b450*/  IADD3.X R52, R20, R65, R52, P2, P3 ;  /* 0x0000004114347210 */ /* 0x000fe400017e6434 */
[----:B------:R-:W-:-:S05]  /*b460*/  IADD3 R60, P2, R67, R60, RZ ;  /* 0x0000003c433c7210 */ /* 0x000fca0007f5e0ff */
[----:B------:R-:W-:-:S05]  /*b470*/  IMAD.X R61, R52, 0x1, R61, P2 ;  /* 0x00000001343d7824 */ /* 0x000fca00010e063d */
[----:B--2---:R4:W-:Y:S01]  /*b480*/  STG.E.128 desc[UR60][R60.64], R56 ;  /* 0x000000383c007986 */ /* 0x0049e2000c101d3c */
[----:B------:R-:W-:Y:S05]  /*b490*/  BRA `(.L_x_382) ;  /* 0x0000000400b87947 */ /* 0x000fea0003800000 */
.L_x_345:
[----:B------:R-:W2:Y:S02]  /*b4a0*/  LDL R52, [R1+0x44] ;  /* 0x0000440001347983 */ /* 0x000ea40000100800 */
[----:B--2---:R-:W-:-:S13]  /*b4b0*/  R2UR UR4, R52 ;  /* 0x00000000340472ca */ /* 0x004fda00000e0000 */
[----:B------:R-:W-:-:S06]  /*b4c0*/  UISETP.NE.AND UP0, UPT, UR4, 0x3, UPT ;  /* 0x000000030400788c */ /* 0x000fcc000bf05270 */
[----:B------:R-:W-:-:S13]  /*b4d0*/  PLOP3.LUT P5, PT, PT, PT, UP0, 0x80, 0x0 ;  /* 0x000000000000781c */ /* 0x000fda0003faf008 */
[----:B------:R-:W-:Y:S05]  /*b4e0*/  @!P5 BRA `(.L_x_406) ;  /* 0x000000000004d947 */ /* 0x000fea0003800000 */
[----:B------:R-:W-:Y:S01]  /*b4f0*/  BPT.TRAP 0x1 ;  /* 0x000000040000795c */ /* 0x000fe20000300000 */
.L_x_406:
[----:B------:R-:W-:Y:S01]  /*b500*/  LEA R111, R17, R16, 0x3 ;  /* 0x00000010116f7211 */ /* 0x000fe200078e18ff */
[----:B------:R-:W-:Y:S01]  /*b510*/  IMAD R119, R25, -0xe0, R2 ;  /* 0xffffff2019777824 */ /* 0x000fe200078e0202 */
[----:B------:R-:W-:Y:S01]  /*b520*/  SHF.L.U32 R125, R231, 0x1f, RZ ;  /* 0x0000001fe77d7819 */ /* 0x000fe200000006ff */
[----:B------:R-:W-:Y:S01]  /*b530*/  BSSY B1, `(.L_x_407) ;  /* 0x0000006000017945 */ /* 0x000fe20003800000 */
[----:B------:R-:W-:Y:S01]  /*b540*/  SHF.R.S32.HI R53, RZ, 0x1f, R25 ;  /* 0x0000001fff357819 */ /* 0x000fe20000011419 */
[----:B------:R-:W-:Y:S01]  /*b550*/  IMAD R52, R40, R25, RZ ;  /* 0x0000001928347224 */ /* 0x000fe200078e02ff */
[----:B------:R-:W0:Y:S01]  /*b560*/  SYNCS.PHASECHK.TRANS64.TRYWAIT P2, [R111+URZ+0x2e890], R125 ;  /* 0x02e8907d6f0075a7 */ /* 0x000e22000804017f */
[----:B------:R-:W-:Y:S01]  /*b570*/  VIMNMX R119, R119, 0xe0, PT ;  /* 0x000000e077777848 */ /* 0x000fe20003fe0100 */
[----:B0-----:R-:W-:Y:S06]  /*b580*/  @!P2 BRA `(.L_x_408) ;  /* 0x0000017800d4a947 */ /* 0x001fec0003800000 */
.L_x_635:
[----:B------:R-:W-:Y:S05]  /*b590*/  BSYNC B1 ;  /* 0x0000000000017941 */ /* 0x000fea0003800000 */
.L_x_407:
[----:B------:R-:W-:Y:S01]  /*b5a0*/  ISETP.GE.AND P2, PT, R228, R119, PT ;  /* 0x00000077e400720c */ /* 0x000fe20003f46270 */
[----:B------:R-:W-:Y:S01]  /*b5b0*/  IMAD R53, R53, R126, R52 ;  /* 0x0000007e35357224 */ /* 0x000fe200078e0234 */
[----:B------:R-:W-:Y:S01]  /*b5c0*/  BSSY B1, `(.L_x_409) ;  /* 0x0000014000017945 */ /* 0x000fe20003800000 */
[----:B------:R-:W-:-:S04]  /*b5d0*/  IMAD.WIDE.U32 R56, R126, R25, RZ ;  /* 0x000000197e387225 */ /* 0x000fc800078e00ff */
[----:B------:R-:W-:-:S06]  /*b5e0*/  IMAD.IADD R60, R53, 0x1, R57 ;  /* 0x00000001353c7824 */ /* 0x000fcc00078e0239 */
[----:B------:R-:W-:Y:S05]  /*b5f0*/  @P2 BRA `(.L_x_410) ;  /* 0x0000000000402947 */ /* 0x000fea0003800000 */
[----:B------:R-:W1:Y:S01]  /*b600*/  @!P0 LDS.128 R52, [R118+0x20400] ;  /* 0x0204000076348984 */ /* 0x000e620000000c00 */
[----:B------:R-:W2:Y:S02]  /*b610*/  @!P0 LDC.64 R58, c[0x0][0x2e8] ;  /* 0x0000ba00ff3a8b82 */ /* 0x000ea40000000a00 */
[----:B--2---:R-:W-:-:S04]  /*b620*/  @!P0 IADD3 R58, P2, P3, R56, R58, R21 ;  /* 0x0000003a383a8210 */ /* 0x004fc80007b5e015 */
[----:B------:R-:W-:-:S05]  /*b630*/  @!P0 IADD3.X R59, R60, R59, R13, P2, P3 ;  /* 0x0000003b3c3b8210 */ /* 0x000fca00017e640d */
[----:B-1----:R1:W-:Y:S01]  /*b640*/  @!P0 STG.E.128 desc[UR60][R58.64], R52 ;  /* 0x000000343a008986 */ /* 0x0023e2000c101d3c */
[----:B------:R-:W-:Y:S05]  /*b650*/  @P1 BRA `(.L_x_410) ;  /* 0x0000000000281947 */ /* 0x000fea0003800000 */
[----:B------:R-:W-:Y:S01]  /*b660*/  ULDC.64 UR4, c[0x0][0x2e8] ;  /* 0x0000ba0000047ab9 */ /* 0x000fe20000000a00 */
[----:B-1----:R-:W-:Y:S01]  /*b670*/  VIADD R52, R34, 0x40 ;  /* 0x0000004022347836 */ /* 0x002fe20000000000 */
[----:B------:R-:W-:-:S04]  /*b680*/  IADD3 R58, P2, P3, R14, UR4, R56 ;  /* 0x000000040e3a7c10 */ /* 0x000fc8000fb5e038 */
[----:B------:R-:W-:Y:S02]  /*b690*/  IADD3.X R59, R109, UR5, R60, P2, P3 ;  /* 0x000000056d3b7c10 */ /* 0x000fe400097e643c */
[----:B------:R-:W-:-:S13]  /*b6a0*/  LOP3.LUT P2, RZ, R229, 0x4, RZ, 0xc0, !PT ;  /* 0x00000004e5ff7812 */ /* 0x000fda000784c0ff */
[----:B------:R-:W-:-:S04]  /*b6b0*/  @P2 VIADD R52, R34, 0xffffffc0 ;  /* 0xffffffc022342836 */ /* 0x000fc80000000000 */
[----:B------:R-:W-:-:S04]  /*b6c0*/  IMAD R53, R17, 0x7000, R52 ;  /* 0x0000700011357824 */ /* 0x000fc800078e0234 */
[----:B------:R-:W-:-:S06]  /*b6d0*/  IMAD.IADD R53, R16, 0x1, R53 ;  /* 0x0000000110357824 */ /* 0x000fcc00078e0235 */
[----:B------:R-:W1:Y:S04]  /*b6e0*/  LDS.128 R52, [R53+0x20400] ;  /* 0x0204000035347984 */ /* 0x000e680000000c00 */
[----:B-1----:R2:W-:Y:S02]  /*b6f0*/  STG.E.128 desc[UR60][R58.64], R52 ;  /* 0x000000343a007986 */ /* 0x0025e4000c101d3c */
.L_x_410:
[----:B------:R-:W-:Y:S05]  /*b700*/  BSYNC B1 ;  /* 0x0000000000017941 */ /* 0x000fea0003800000 */
.L_x_409:
[----:B-12---:R-:W-:Y:S01]  /*b710*/  VIADD R52, R228, 0x40 ;  /* 0x00000040e4347836 */ /* 0x006fe20000000000 */
[----:B------:R-:W-:Y:S04]  /*b720*/  BSSY B1, `(.L_x_411) ;  /* 0x0000015000017945 */ /* 0x000fe80003800000 */
[----:B------:R-:W-:-:S13]  /*b730*/  ISETP.GE.AND P2, PT, R52, R119, PT ;  /* 0x000000773400720c */ /* 0x000fda0003f46270 */
[----:B------:R-:W-:Y:S05]  /*b740*/  @P2 BRA `(.L_x_412) ;  /* 0x0000000000482947 */ /* 0x000fea0003800000 */
[----:B------:R-:W1:Y:S01]  /*b750*/  @!P0 LDS.128 R52, [R118+0x22400] ;  /* 0x0224000076348984 */ /* 0x000e620000000c00 */
[----:B------:R-:W2:Y:S01]  /*b760*/  @!P0 LDC.64 R58, c[0x0][0x2e8] ;  /* 0x0000ba00ff3a8b82 */ /* 0x000ea20000000a00 */
[----:B------:R-:W-:-:S04]  /*b770*/  IADD3 R61, P2, R106, R56, RZ ;  /* 0x000000386a3d7210 */ /* 0x000fc80007f5e0ff */
[----:B------:R-:W-:Y:S02]  /*b780*/  IADD3.X R62, R60, R107, RZ, P2, !PT ;  /* 0x0000006b3c3e7210 */ /* 0x000fe400017fe4ff */
        /* <DEDUP_REMOVED lines=14> */
.L_x_412:
[----:B------:R-:W-:Y:S05]  /*b870*/  BSYNC B1 ;  /* 0x0000000000017941 */ /* 0x000fea0003800000 */
.L_x_411:
[----:B-12---:R-:W-:Y:S01]  /*b880*/  VIADD R52, R228, 0x80 ;  /* 0x00000080e4347836 */ /* 0x006fe20000000000 */
[----:B------:R-:W-:Y:S04]  /*b890*/  BSSY B1, `(.L_x_413) ;  /* 0x0000015000017945 */ /* 0x000fe80003800000 */
[----:B------:R-:W-:-:S13]  /*b8a0*/  ISETP.GE.AND P2, PT, R52, R119, PT ;  /* 0x000000773400720c */ /* 0x000fda0003f46270 */
[----:B------:R-:W-:Y:S05]  /*b8b0*/  @P2 BRA `(.L_x_414) ;  /* 0x0000000000482947 */ /* 0x000fea0003800000 */
[----:B------:R-:W1:Y:S01]  /*b8c0*/  @!P0 LDS.128 R52, [R118+0x24400] ;  /* 0x0244000076348984 */ /* 0x000e620000000c00 */
[----:B------:R-:W2:Y:S01]  /*b8d0*/  @!P0 LDC.64 R58, c[0x0][0x2e8] ;  /* 0x0000ba00ff3a8b82 */ /* 0x000ea20000000a00 */
[----:B------:R-:W-:-:S05]  /*b8e0*/  LEA R61, P2, R44, R56, 0x7 ;  /* 0x000000382c3d7211 */ /* 0x000fca00078438ff */
[----:B------:R-:W-:Y:S01]  /*b8f0*/  IMAD.X R62, R60, 0x1, R45, P2 ;  /* 0x000000013c3e7824 */ /* 0x000fe200010e062d */
[----:B--2---:R-:W-:-:S04]  /*b900*/  @!P0 IADD3 R58, P2, P3, R61, R58, R21 ;  /* 0x0000003a3d3a8210 */ /* 0x004fc80007b5e015 */
[----:B------:R-:W-:-:S05]  /*b910*/  @!P0 IADD3.X R59, R62, R59, R13, P2, P3 ;  /* 0x0000003b3e3b8210 */ /* 0x000fca00017e640d */
[----:B-1----:R1:W-:Y:S01]  /*b920*/  @!P0 STG.E.128 desc[UR60][R58.64], R52 ;  /* 0x000000343a008986 */ /* 0x0023e2000c101d3c */
[----:B------:R-:W-:Y:S05]  /*b930*/  @P1 BRA `(.L_x_414) ;  /* 0x0000000000281947 */ /* 0x000fea0003800000 */
[----:B------:R-:W-:Y:S01]  /*b940*/  ULDC.64 UR4, c[0x0][0x2e8] ;  /* 0x0000ba0000047ab9 */ /* 0x000fe20000000a00 */
[----:B-1----:R-:W-:Y:S02]  /*b950*/  IADD3 R52, R34, 0x40, RZ ;  /* 0x0000004022347810 */ /* 0x002fe40007ffe0ff */
        /* <DEDUP_REMOVED lines=8> */
.L_x_414:
[----:B------:R-:W-:Y:S05]  /*b9e0*/  BSYNC B1 ;  /* 0x0000000000017941 */ /* 0x000fea0003800000 */
.L_x_413:
[----:B-12---:R-:W-:-:S05]  /*b9f0*/  VIADD R52, R228, 0xc0 ;  /* 0x000000c0e4347836 */ /* 0x006fca0000000000 */
[----:B------:R-:W-:-:S13]  /*ba00*/  ISETP.GE.AND P2, PT, R52, R119, PT ;  /* 0x000000773400720c */ /* 0x000fda0003f46270 */
[----:B------:R-:W-:Y:S05]  /*ba10*/  @P2 BRA `(.L_x_382) ;  /* 0x0000000000582947 */ /* 0x000fea0003800000 */
[----:B------:R-:W1:Y:S01]  /*ba20*/  LDC.64 R54, c[0x0][0x300] ;  /* 0x0000c000ff367b82 */ /* 0x000e620000000a00 */
[----:B------:R-:W-:Y:S02]  /*ba30*/  IMAD.MOV.U32 R58, RZ, RZ, R56 ;  /* 0x000000ffff3a7224 */ /* 0x000fe400078e0038 */
[----:B------:R-:W-:-:S05]  /*ba40*/  IMAD.MOV.U32 R59, RZ, RZ, R60 ;  /* 0x000000ffff3b7224 */ /* 0x000fca00078e003c */
[----:B------:R-:W2:Y:S01]  /*ba50*/  @!P0 LDC.64 R52, c[0x0][0x2e8] ;  /* 0x0000ba00ff348b82 */ /* 0x000ea20000000a00 */
[----:B-1----:R-:W-:-:S04]  /*ba60*/  IMAD.WIDE.U32 R58, R54, 0xc0, R58 ;  /* 0x000000c0363a7825 */ /* 0x002fc800078e003a */
[----:B------:R-:W-:Y:S01]  /*ba70*/  IMAD R55, R55, 0xc0, RZ ;  /* 0x000000c037377824 */ /* 0x000fe200078e02ff */
[----:B--2---:R-:W-:-:S04]  /*ba80*/  @!P0 IADD3 R56, P2, P3, R58, R52, R21 ;  /* 0x000000343a388210 */ /* 0x004fc80007b5e015 */
[----:B------:R-:W-:-:S04]  /*ba90*/  IADD3 R60, R59, R55, RZ ;  /* 0x000000373b3c7210 */ /* 0x000fc80007ffe0ff */
[----:B------:R-:W-:Y:S02]  /*baa0*/  @!P0 IADD3.X R57, R60, R53, R13, P2, P3 ;  /* 0x000000353c398210 */ /* 0x000fe400017e640d */
[----:B------:R-:W1:Y:S04]  /*bab0*/  @!P0 LDS.128 R52, [R118+0x26400] ;  /* 0x0264000076348984 */ /* 0x000e680000000c00 */
        /* <DEDUP_REMOVED lines=12> */
.L_x_382:
[----:B------:R-:W-:Y:S05]  /*bb80*/  BSYNC B0 ;  /* 0x0000000000007941 */ /* 0x000fea0003800000 */
.L_x_344:
[----:B-1234-:R-:W1:Y:S01]  /*bb90*/  S2R R52, SR_TID.X ;  /* 0x0000000000347919 */ /* 0x01ee620000002100 */
[----:B------:R-:W-:Y:S01]  /*bba0*/  @!PT LDS RZ, [RZ] ;  /* 0x00000000fffff984 */ /* 0x000fe20000000800 */
[----:B------:R-:W-:Y:S01]  /*bbb0*/  @!PT LDS RZ, [RZ] ;  /* 0x00000000fffff984 */ /* 0x000fe20000000800 */
[----:B------:R-:W-:Y:S01]  /*bbc0*/  @!PT LDS RZ, [RZ] ;  /* 0x00000000fffff984 */ /* 0x000fe20000000800 */
[----:B------:R-:W-:Y:S01]  /*bbd0*/  @!PT LDS RZ, [RZ] ;  /* 0x00000000fffff984 */ /* 0x000fe20000000800 */
[----:B------:R2:W-:Y:S06]  /*bbe0*/  MEMBAR.ALL.CTA ;  /* 0x0000000000007992 */ /* 0x0005ec0000008000 */
[----:B--2---:R-:W2:Y:S01]  /*bbf0*/  FENCE.VIEW.ASYNC.S ;  /* 0x00000000000073c6 */ /* 0x004ea20000000000 */
[----:B------:R-:W-:Y:S05]  /*bc00*/  WARPSYNC.ALL ;  /* 0x0000000000007948 */ /* 0x000fea0003800000 */
[----:B------:R-:W-:Y:S01]  /*bc10*/  BSSY B0, `(.L_x_415) ;  /* 0x0000009000007945 */ /* 0x000fe20003800000 */
[----:B-1----:R-:W-:Y:S01]  /*bc20*/  LOP3.LUT R52, R52, 0x7f, RZ, 0xc0, !PT ;  /* 0x0000007f34347812 */ /* 0x002fe200078ec0ff */
[----:B--2---:R1:W-:Y:S03]  /*bc30*/  BAR.SYNC.DEFER_BLOCKING R135, 0x80 ;  /* 0x000200870000751d */ /* 0x0043e60000010000 */
[----:B------:R-:W-:-:S13]  /*bc40*/  ISETP.NE.AND P2, PT, R52, RZ, PT ;  /* 0x000000ff3400720c */ /* 0x000fda0003f45270 */
[----:B------:R-:W-:-:S05]  /*bc50*/  @!P2 VIADD R52, R111, 0x2e8a0 ;  /* 0x0002e8a06f34a836 */ /* 0x000fca0000000000 */
[----:B------:R-:W-:-:S04]  /*bc60*/  @!P2 PRMT R52, RZ, 0x654, R52 ;  /* 0x00000654ff34a816 */ /* 0x000fc80000000034 */
[----:B------:R1:W-:Y:S01]  /*bc70*/  @!P2 SYNCS.ARRIVE.TRANS64.RED.A1T0 RZ, [R52+URZ], RZ ;  /* 0x000000ff34ffa9a7 */ /* 0x0003e2000810043f */
[----:B------:R-:W-:Y:S05]  /*bc80*/  @!P5 BRA `(.L_x_416) ;  /* 0x000000000004d947 */ /* 0x000fea0003800000 */
[----:B------:R-:W-:Y:S01]  /*bc90*/  BPT.TRAP 0x1 ;  /* 0x000000040000795c */ /* 0x000fe20000300000 */
.L_x_416:
[----:B------:R-:W-:Y:S05]  /*bca0*/  BSYNC B0 ;  /* 0x0000000000007941 */ /* 0x000fea0003800000 */
.L_x_415:
[----:B------:R-:W2:Y:S01]  /*bcb0*/  SYNCS.PHASECHK.TRANS64.TRYWAIT P3, [R111+URZ+0x2e8b0], R125 ;  /* 0x02e8b07d6f0075a7 */ /* 0x000ea2000806017f */
[----:B------:R-:W-:Y:S01]  /*bcc0*/  ULDC.64 UR38, c[0x0][0x328] ;  /* 0x0000ca0000267ab9 */ /* 0x000fe20000000a00 */
[----:B------:R-:W-:Y:S01]  /*bcd0*/  ULDC.64 UR36, c[0x0][0x318] ;  /* 0x0000c60000247ab9 */ /* 0x000fe20000000a00 */
[----:B------:R-:W-:Y:S04]  /*bce0*/  BSSY B0, `(.L_x_417) ;  /* 0x0000002000007945 */ /* 0x000fe80003800000 */
[----:B--2---:R-:W-:Y:S05]  /*bcf0*/  @!P3 BRA `(.L_x_418) ;  /* 0x00000174000cb947 */ /* 0x004fea0003800000 */
.L_x_636:
[----:B------:R-:W-:Y:S05]  /*bd00*/  BSYNC B0 ;  /* 0x0000000000007941 */ /* 0x000fea0003800000 */
.L_x_417:
[----:B------:R-:W-:Y:S01]  /*bd10*/  ISETP.GE.AND P3, PT, R228, R119, PT ;  /* 0x00000077e400720c */ /* 0x000fe20003f66270 */
[----:B------:R-:W-:Y:S01]  /*bd20*/  BSSY B0, `(.L_x_419) ;  /* 0x0000017000007945 */ /* 0x000fe20003800000 */
[----:B------:R-:W-:-:S11]  /*bd30*/  IMAD.WIDE R56, R25, 0xe0, R102 ;  /* 0x000000e019387825 */ /* 0x000fd600078e0266 */
[----:B------:R-:W-:Y:S05]  /*bd40*/  @P3 BRA `(.L_x_420) ;  /* 0x0000000000503947 */ /* 0x000fea0003800000 */
[----:B------:R-:W-:Y:S01]  /*bd50*/  ULDC UR4, c[0x0][0x2f4] ;  /* 0x0000bd0000047ab9 */ /* 0x000fe20000000800 */
[----:B------:R-:W-:Y:S01]  /*bd60*/  PLOP3.LUT P4, PT, PT, PT, PT, 0x8, 0x0 ;  /* 0x000000000000781c */ /* 0x000fe20003f8e170 */
[----:B-1----:R-:W-:Y:S01]  /*bd70*/  IMAD.MOV.U32 R52, RZ, RZ, R48 ;  /* 0x000000ffff347224 */ /* 0x002fe200078e0030 */
[----:B------:R-:W-:Y:S01]  /*bd80*/  ISETP.GE.AND P3, PT, R4, UR4, PT ;  /* 0x0000000404007c0c */ /* 0x000fe2000bf66270 */
[----:B------:R-:W-:Y:S01]  /*bd90*/  IMAD R55, R57, UR38, RZ ;  /* 0x0000002639377c24 */ /* 0x000fe2000f8e02ff */
[----:B------:R-:W-:-:S03]  /*bda0*/  MOV R53, R110 ;  /* 0x0000006e00357202 */ /* 0x000fc60000000f00 */
[C---:B------:R-:W-:Y:S02]  /*bdb0*/  IMAD R55, R56.reuse, UR39, R55 ;  /* 0x0000002738377c24 */ /* 0x040fe4000f8e0237 */
[----:B------:R-:W-:-:S06]  /*bdc0*/  IMAD.WIDE.U32 R52, R56, UR38, R52 ;  /* 0x0000002638347c25 */ /* 0x000fcc000f8e0034 */
[----:B------:R-:W-:Y:S01]  /*bdd0*/  @!P3 LOP3.LUT P5, RZ, R229, 0x4, RZ, 0xc0, !PT ;  /* 0x00000004e5ffb812 */ /* 0x000fe200078ac0ff */
[----:B------:R-:W-:-:S03]  /*bde0*/  @!P3 VIADD R60, R117, 0x40 ;  /* 0x00000040753cb836 */ /* 0x000fc60000000000 */
[----:B------:R-:W-:Y:S02]  /*bdf0*/  @!P3 PLOP3.LUT P4, PT, P5, PT, PT, 0x80, 0x0 ;  /* 0x000000000000b81c */ /* 0x000fe40002f8f070 */
[----:B------:R-:W-:-:S04]  /*be00*/  IADD3 R58, P5, R52, UR36, RZ ;  /* 0x00000024343a7c10 */ /* 0x000fc8000ffbe0ff */
[----:B------:R-:W-:-:S07]  /*be10*/  IADD3.X R59, R53, UR37, R55, P5, !PT ;  /* 0x00000025353b7c10 */ /* 0x000fce000affe437 */
[----:B------:R-:W-:Y:S01]  /*be20*/  @P4 VIADD R60, R117, 0xffffffc0 ;  /* 0xffffffc0753c4836 */ /* 0x000fe20000000000 */
[----:B------:R-:W-:-:S03]  /*be30*/  ISETP.GE.AND P4, PT, R18, UR4, PT ;  /* 0x0000000412007c0c */ /* 0x000fc6000bf86270 */
[----:B------:R-:W-:-:S10]  /*be40*/  @!P3 IMAD.IADD R60, R16, 0x1, R60 ;  /* 0x00000001103cb824 */ /* 0x000fd400078e023c */
[----:B------:R-:W1:Y:S04]  /*be50*/  @!P4 LDS.128 R52, [R118+0xe400] ;  /* 0x00e400007634c984 */ /* 0x000e680000000c00 */
[----:B-1----:R-:W-:Y:S04]  /*be60*/  @!P4 STG.E.128 desc[UR60][R58.64], R52 ;  /* 0x000000343a00c986 */ /* 0x002fe8000c101d3c */
[----:B------:R-:W1:Y:S04]  /*be70*/  @!P3 LDS.128 R52, [R60+0xe400] ;  /* 0x00e400003c34b984 */ /* 0x000e680000000c00 */
[----:B-1----:R3:W-:Y:S02]  /*be80*/  @!P3 STG.E.128 desc[UR60][R58.64+0x40], R52 ;  /* 0x000040343a00b986 */ /* 0x0027e4000c101d3c */
.L_x_420:
[----:B------:R-:W-:Y:S05]  /*be90*/  BSYNC B0 ;  /* 0x0000000000007941 */ /* 0x000fea0003800000 */
.L_x_419:
[----:B-1-3--:R-:W-:Y:S01]  /*bea0*/  VIADD R52, R228, 0x40 ;  /* 0x00000040e4347836 */ /* 0x00afe20000000000 */
[----:B------:R-:W-:Y:S04]  /*beb0*/  BSSY B0, `(.L_x_421) ;  /* 0x0000019000007945 */ /* 0x000fe80003800000 */
[----:B------:R-:W-:-:S13]  /*bec0*/  ISETP.GE.AND P3, PT, R52, R119, PT ;  /* 0x000000773400720c */ /* 0x000fda0003f66270 */
[----:B------:R-:W-:Y:S05]  /*bed0*/  @P3 BRA `(.L_x_422) ;  /* 0x0000000000583947 */ /* 0x000fea0003800000 */
[----:B------:R-:W-:Y:S01]  /*bee0*/  ULDC UR4, c[0x0][0x2f4] ;  /* 0x0000bd0000047ab9 */ /* 0x000fe20000000800 */
[----:B------:R-:W-:Y:S01]  /*bef0*/  PLOP3.LUT P4, PT, PT, PT, PT, 0x8, 0x0 ;  /* 0x000000000000781c */ /* 0x000fe20003f8e170 */
[----:B------:R-:W-:Y:S01]  /*bf00*/  IMAD.MOV.U32 R52, RZ, RZ, R48 ;  /* 0x000000ffff347224 */ /* 0x000fe200078e0030 */
[----:B------:R-:W-:Y:S01]  /*bf10*/  ISETP.GE.AND P3, PT, R4, UR4, PT ;  /* 0x0000000404007c0c */ /* 0x000fe2000bf66270 */
[----:B------:R-:W-:-:S12]  /*bf20*/  IMAD.MOV.U32 R53, RZ, RZ, R110 ;  /* 0x000000ffff357224 */ /* 0x000fd800078e006e */
[----:B------:R-:W-:Y:S02]  /*bf30*/  @!P3 LOP3.LUT P5, RZ, R229, 0x4, RZ, 0xc0, !PT ;  /* 0x00000004e5ffb812 */ /* 0x000fe400078ac0ff */
[----:B------:R-:W-:Y:S02]  /*bf40*/  @!P3 IADD3 R60, R117, 0x40, RZ ;  /* 0x00000040753cb810 */ /* 0x000fe40007ffe0ff */
[----:B------:R-:W-:Y:S02]  /*bf50*/  @!P3 PLOP3.LUT P4, PT, P5, PT, PT, 0x80, 0x0 ;  /* 0x000000000000b81c */ /* 0x000fe40002f8f070 */
[----:B------:R-:W-:-:S05]  /*bf60*/  IADD3 R55, P5, R56, 0x40, RZ ;  /* 0x0000004038377810 */ /* 0x000fca0007fbe0ff */
[----:B------:R-:W-:Y:S02]  /*bf70*/  IMAD.X R54, RZ, RZ, R57, P5 ;  /* 0x000000ffff367224 */ /* 0x000fe400028e0639 */
[----:B------:R-:W-:-:S04]  /*bf80*/  IMAD.WIDE.U32 R52, R55, UR38, R52 ;  /* 0x0000002637347c25 */ /* 0x000fc8000f8e0034 */
[----:B------:R-:W-:Y:S02]  /*bf90*/  IMAD R54, R54, UR38, RZ ;  /* 0x0000002636367c24 */ /* 0x000fe4000f8e02ff */
[----:B------:R-:W-:Y:S01]  /*bfa0*/  @P4 VIADD R60, R117, 0xffffffc0 ;  /* 0xffffffc0753c4836 */ /* 0x000fe20000000000 */
[----:B------:R-:W-:Y:S01]  /*bfb0*/  IADD3 R58, P4, R52, UR36, RZ ;  /* 0x00000024343a7c10 */ /* 0x000fe2000ff9e0ff */
[----:B------:R-:W-:Y:S02]  /*bfc0*/  IMAD R55, R55, UR39, R54 ;  /* 0x0000002737377c24 */ /* 0x000fe4000f8e0236 */
[----:B------:R-:W-:-:S03]  /*bfd0*/  @!P3 IMAD.IADD R60, R16, 0x1, R60 ;  /* 0x00000001103cb824 */ /* 0x000fc600078e023c */
[----:B------:R-:W-:Y:S02]  /*bfe0*/  IADD3.X R59, R53, UR37, R55, P4, !PT ;  /* 0x00000025353b7c10 */ /* 0x000fe4000a7fe437 */
[----:B------:R-:W-:-:S13]  /*bff0*/  ISETP.GE.AND P4, PT, R18, UR4, PT ;  /* 0x0000000412007c0c */ /* 0x000fda000bf86270 */
[----:B------:R-:W1:Y:S04]  /*c000*/  @!P4 LDS.128 R52, [R118+0x10400] ;  /* 0x010400007634c984 */ /* 0x000e680000000c00 */
[----:B-1----:R-:W-:Y:S04]  /*c010*/  @!P4 STG.E.128 desc[UR60][R58.64], R52 ;  /* 0x000000343a00c986 */ /* 0x002fe8000c101d3c */
[----:B------:R-:W1:Y:S04]  /*c020*/  @!P3 LDS.128 R52, [R60+0x10400] ;  /* 0x010400003c34b984 */ /* 0x000e680000000c00 */
[----:B-1----:R1:W-:Y:S02]  /*c030*/  @!P3 STG.E.128 desc[UR60][R58.64+0x40], R52 ;  /* 0x000040343a00b986 */ /* 0x0023e4000c101d3c */
.L_x_422:
[----:B------:R-:W-:Y:S05]  /*c040*/  BSYNC B0 ;  /* 0x0000000000007941 */ /* 0x000fea0003800000 */
.L_x_421:
[----:B-1----:R-:W-:Y:S01]  /*c050*/  VIADD R52, R228, 0x80 ;  /* 0x00000080e4347836 */ /* 0x002fe20000000000 */
        /* <DEDUP_REMOVED lines=8> */
[----:B------:R-:W-:Y:S01]  /*c0e0*/  @!P3 LOP3.LUT P5, RZ, R229, 0x4, RZ, 0xc0, !PT ;  /* 0x00000004e5ffb812 */ /* 0x000fe200078ac0ff */
[----:B------:R-:W-:-:S03]  /*c0f0*/  @!P3 VIADD R60, R117, 0x40 ;  /* 0x00000040753cb836 */ /* 0x000fc60000000000 */
[----:B------:R-:W-:Y:S02]  /*c100*/  @!P3 PLOP3.LUT P4, PT, P5, PT, PT, 0x80, 0x0 ;  /* 0x000000000000b81c */ /* 0x000fe40002f8f070 */
[----:B------:R-:W-:-:S04]  /*c110*/  IADD3 R55, P5, R56, 0x80, RZ ;  /* 0x0000008038377810 */ /* 0x000fc80007fbe0ff */
[----:B------:R-:W-:Y:S01]  /*c120*/  IADD3.X R54, RZ, R57, RZ, P5, !PT ;  /* 0x00000039ff367210 */ /* 0x000fe20002ffe4ff */
        /* <DEDUP_REMOVED lines=12> */
.L_x_424:
[----:B------:R-:W-:Y:S05]  /*c1f0*/  BSYNC B0 ;  /* 0x0000000000007941 */ /* 0x000fea0003800000 */
.L_x_423:
[----:B-1----:R-:W-:Y:S01]  /*c200*/  IADD3 R52, R228, 0xc0, RZ ;  /* 0x000000c0e4347810 */ /* 0x002fe20007ffe0ff */
[----:B------:R-:W-:Y:S03]  /*c210*/  BSSY B0, `(.L_x_425) ;  /* 0x0000019000007945 */ /* 0x000fe60003800000 */
        /* <DEDUP_REMOVED lines=10> */
[----:B------:R-:W-:-:S05]  /*c2c0*/  IADD3 R55, P5, R56, 0xc0, RZ ;  /* 0x000000c038377810 */ /* 0x000fca0007fbe0ff */
[----:B------:R-:W-:Y:S02]  /*c2d0*/  IMAD.X R56, RZ, RZ, R57, P5 ;  /* 0x000000ffff387224 */ /* 0x000fe400028e0639 */
[----:B------:R-:W-:-:S04]  /*c2e0*/  IMAD.WIDE.U32 R52, R55, UR38, R52 ;  /* 0x0000002637347c25 */ /* 0x000fc8000f8e0034 */
[----:B------:R-:W-:Y:S02]  /*c2f0*/  IMAD R56, R56, UR38, RZ ;  /* 0x0000002638387c24 */ /* 0x000fe4000f8e02ff */
[----:B------:R-:W-:Y:S02]  /*c300*/  @P4 VIADD R58, R117, 0xffffffc0 ;  /* 0xffffffc0753a4836 */ /* 0x000fe40000000000 */
[----:B------:R-:W-:Y:S01]  /*c310*/  IMAD R55, R55, UR39, R56 ;  /* 0x0000002737377c24 */ /* 0x000fe2000f8e0238 */
[----:B------:R-:W-:Y:S02]  /*c320*/  IADD3 R56, P4, R52, UR36, RZ ;  /* 0x0000002434387c10 */ /* 0x000fe4000ff9e0ff */
[----:B------:R-:W-:Y:S02]  /*c330*/  @!P3 IADD3 R58, R16, R58, RZ ;  /* 0x0000003a103ab210 */ /* 0x000fe40007ffe0ff */
[----:B------:R-:W-:Y:S02]  /*c340*/  IADD3.X R57, R53, UR37, R55, P4, !PT ;  /* 0x0000002535397c10 */ /* 0x000fe4000a7fe437 */
[----:B------:R-:W-:-:S13]  /*c350*/  ISETP.GE.AND P4, PT, R18, UR4, PT ;  /* 0x0000000412007c0c */ /* 0x000fda000bf86270 */
[----:B------:R-:W1:Y:S04]  /*c360*/  @!P4 LDS.128 R52, [R118+0x14400] ;  /* 0x014400007634c984 */ /* 0x000e680000000c00 */
[----:B-1----:R-:W-:Y:S04]  /*c370*/  @!P4 STG.E.128 desc[UR60][R56.64], R52 ;  /* 0x000000343800c986 */ /* 0x002fe8000c101d3c */
[----:B------:R-:W1:Y:S04]  /*c380*/  @!P3 LDS.128 R52, [R58+0x14400] ;  /* 0x014400003a34b984 */ /* 0x000e680000000c00 */
[----:B-1----:R1:W-:Y:S02]  /*c390*/  @!P3 STG.E.128 desc[UR60][R56.64+0x40], R52 ;  /* 0x000040343800b986 */ /* 0x0023e4000c101d3c */
.L_x_426:
[----:B------:R-:W-:Y:S05]  /*c3a0*/  BSYNC B0 ;  /* 0x0000000000007941 */ /* 0x000fea0003800000 */
.L_x_425:
[----:B------:R-:W-:Y:S01]  /*c3b0*/  @!PT LDS RZ, [RZ] ;  /* 0x00000000fffff984 */ /* 0x000fe20000000800 */
[----:B------:R-:W-:Y:S01]  /*c3c0*/  @!PT LDS RZ, [RZ] ;  /* 0x00000000fffff984 */ /* 0x000fe20000000800 */
[----:B------:R-:W-:Y:S01]  /*c3d0*/  @!PT LDS RZ, [RZ] ;  /* 0x00000000fffff984 */ /* 0x000fe20000000800 */
[----:B------:R-:W-:Y:S01]  /*c3e0*/  @!PT LDS RZ, [RZ] ;  /* 0x00000000fffff984 */ /* 0x000fe20000000800 */
[----:B------:R3:W-:Y:S06]  /*c3f0*/  MEMBAR.ALL.CTA ;  /* 0x0000000000007992 */ /* 0x0007ec0000008000 */
[----:B---3--:R-:W3:Y:S01]  /*c400*/  FENCE.VIEW.ASYNC.S ;  /* 0x00000000000073c6 */ /* 0x008ee20000000000 */
[----:B0-2---:R-:W-:Y:S01]  /*c410*/  @!P2 VIADD R111, R111, 0x2e8c0 ;  /* 0x0002e8c06f6fa836 */ /* 0x005fe20000000000 */
[----:B---3--:R0:W-:Y:S01]  /*c420*/  BAR.SYNC.DEFER_BLOCKING R135, 0x80 ;  /* 0x000200870000751d */ /* 0x0081e20000010000 */
[----:B------:R-:W-:Y:S01]  /*c430*/  ISETP.NE.AND P3, PT, R112, RZ, PT ;  /* 0x000000ff7000720c */ /* 0x000fe20003f65270 */
[----:B------:R-:W-:-:S02]  /*c440*/  VIADD R17, R17, 0x1 ;  /* 0x0000000111117836 */ /* 0x000fc40000000000 */
[----:B------:R-:W-:-:S04]  /*c450*/  @!P2 PRMT R111, RZ, 0x654, R111 ;  /* 0x00000654ff6fa816 */ /* 0x000fc8000000006f */
[----:B------:R0:W-:Y:S01]  /*c460*/  @!P2 SYNCS.ARRIVE.TRANS64.RED.A1T0 RZ, [R111+URZ], RZ ;  /* 0x000000ff6fffa9a7 */ /* 0x0001e2000810043f */
[----:B------:R-:W-:-:S04]  /*c470*/  ISETP.NE.AND P2, PT, R17, 0x2, PT ;  /* 0x000000021100780c */ /* 0x000fc80003f45270 */
[----:B-1----:R-:W-:Y:S02]  /*c480*/  SEL R52, RZ, 0x1, P2 ;  /* 0x00000001ff347807 */ /* 0x002fe40001000000 */
[----:B------:R-:W-:Y:S02]  /*c490*/  SEL R17, R17, RZ, P2 ;  /* 0x000000ff11117207 */ /* 0x000fe40001000000 */
[----:B------:R-:W-:Y:S01]  /*c4a0*/  LOP3.LUT R231, R231, R52, RZ, 0x3c, !PT ;  /* 0x00000034e7e77212 */ /* 0x000fe200078e3cff */
[----:B0-----:R-:W-:Y:S06]  /*c4b0*/  @P3 BRA `(.L_x_427) ;  /* 0xffffff6000a43947 */ /* 0x001fec000383ffff */
[----:B------:R-:W0:Y:S01]  /*c4c0*/  S2R R53, SR_TID.X ;  /* 0x0000000000357919 */ /* 0x000e220000002100 */
[----:B------:R-:W-:Y:S02]  /*c4d0*/  PLOP3.LUT P0, PT, PT, PT, PT, 0x8, 0x0 ;  /* 0x000000000000781c */ /* 0x000fe40003f0e170 */
[----:B0-----:R-:W-:-:S04]  /*c4e0*/  SHF.R.U32.HI R53, RZ, 0x7, R53 ;  /* 0x00000007ff357819 */ /* 0x001fc80000011635 */
[----:B------:R-:W-:-:S13]  /*c4f0*/  ISETP.NE.AND P3, PT, R53, 0x1, PT ;  /* 0x000000013500780c */ /* 0x000fda0003f65270 */
[----:B------:R-:W-:Y:S06]  /*c500*/  @!P3 BAR.ARV 0x9, 0x100 ;  /* 0x024400000000bb1d */ /* 0x000fec0000002000 */
.L_x_339:
[----:B------:R-:W-:Y:S05]  /*c510*/  @P0 BRA `(.L_x_428) ;  /* 0x00000000000c0947 */ /* 0x000fea0003800000 */
[----:B------:R-:W0:Y:S01]  /*c520*/  FENCE.VIEW.ASYNC.G ;  /* 0x00000000000073c6 */ /* 0x000e220000000100 */
[----:B------:R-:W-:Y:S05]  /*c530*/  WARPSYNC.ALL ;  /* 0x0000000000007948 */ /* 0x000fea0003800000 */
[----:B0-----:R-:W-:Y:S06]  /*c540*/  BAR.ARV 0xc, 0x180 ;  /* 0x0306000000007b1d */ /* 0x001fec0000002000 */
.L_x_428:
[----:B------:R-:W2:Y:S01]  /*c550*/  LDL R0, [R1+0x8c] ;  /* 0x00008c0001007983 */ /* 0x000ea20000100800 */
[----:B------:R-:W-:Y:S01]  /*c560*/  ULDC.64 UR6, c[0x0][0x998] ;  /* 0x0002660000067ab9 */ /* 0x000fe20000000a00 */
[----:B------:R-:W-:Y:S02]  /*c570*/  ULDC.64 UR4, c[0x0][0x990] ;  /* 0x0002640000047ab9 */ /* 0x000fe40000000a00 */
[----:B------:R-:W3:Y:S04]  /*c580*/  LDL R3, [R1+0x78] ;  /* 0x0000780001037983 */ /* 0x000ee80000100800 */
[----:B------:R-:W4:Y:S01]  /*c590*/  LDL R14, [R1+0x58] ;  /* 0x00005800010e7983 */ /* 0x000f220000100800 */
[----:B------:R-:W-:Y:S02]  /*c5a0*/  ISETP.NE.U32.AND P1, PT, RZ, UR6, PT ;  /* 0x00000006ff007c0c */ /* 0x000fe4000bf25070 */
[----:B------:R-:W-:-:S02]  /*c5b0*/  ISETP.NE.U32.AND P0, PT, RZ, UR4, PT ;  /* 0x00000004ff007c0c */ /* 0x000fc4000bf05070 */
[----:B------:R-:W-:Y:S02]  /*c5c0*/  ISETP.NE.AND.EX P1, PT, RZ, UR7, PT, P1 ;  /* 0x00000007ff007c0c */ /* 0x000fe4000bf25310 */
[----:B------:R-:W-:-:S11]  /*c5d0*/  ISETP.NE.AND.EX P0, PT, RZ, UR5, PT, P0 ;  /* 0x00000005ff007c0c */ /* 0x000fd6000bf05300 */
[----:B------:R-:W2:Y:S08]  /*c5e0*/  @P1 LDC.64 R8, c[0x0][0x9b8] ;  /* 0x00026e00ff081b82 */ /* 0x000eb00000000a00 */
[----:B------:R-:W0:Y:S08]  /*c5f0*/  @P0 LDC.64 R6, c[0x0][0x9a8] ;  /* 0x00026a00ff060b82 */ /* 0x000e300000000a00 */
[----:B------:R-:W1:Y:S08]  /*c600*/  @P1 LDC.64 R10, c[0x0][0x9c0] ;  /* 0x00027000ff0a1b82 */ /* 0x000e700000000a00 */
[----:B------:R-:W1:Y:S01]  /*c610*/  @P0 LDC.64 R12, c[0x0][0x9b0] ;  /* 0x00026c00ff0c0b82 */ /* 0x000e620000000a00 */
[----:B--2---:R-:W-:-:S02]  /*c620*/  @P1 IMAD R2, R0, R8, RZ ;  /* 0x0000000800021224 */ /* 0x004fc400078e02ff */
[----:B0-----:R-:W-:Y:S02]  /*c630*/  @P0 IMAD R0, R0, R6, RZ ;  /* 0x0000000600000224 */ /* 0x001fe400078e02ff */
[C---:B---3--:R-:W-:Y:S02]  /*c640*/  @P1 IMAD R9, R3.reuse, R9, R2 ;  /* 0x0000000903091224 */ /* 0x048fe400078e0202 */
[----:B------:R-:W-:Y:S01]  /*c650*/  @P1 IMAD.WIDE.U32 R4, R3, R8, RZ ;  /* 0x0000000803041225 */ /* 0x000fe200078e00ff */
[----:B----4-:R-:W-:-:S03]  /*c660*/  @P1 SHF.R.S32.HI R15, RZ, 0x1f, R14 ;  /* 0x0000001fff0f1819 */ /* 0x010fc6000001140e */
[----:B------:R-:W-:Y:S01]  /*c670*/  @P1 IMAD.IADD R5, R5, 0x1, R9 ;  /* 0x0000000105051824 */ /* 0x000fe200078e0209 */
[----:B------:R-:W-:Y:S01]  /*c680*/  @P0 SHF.R.S32.HI R9, RZ, 0x1f, R14 ;  /* 0x0000001fff090819 */ /* 0x000fe2000001140e */
[C---:B------:R-:W-:Y:S02]  /*c690*/  @P0 IMAD R7, R3.reuse, R7, R0 ;  /* 0x0000000703070224 */ /* 0x040fe400078e0200 */
[----:B------:R-:W-:-:S04]  /*c6a0*/  @P0 IMAD.WIDE.U32 R2, R3, R6, RZ ;  /* 0x0000000603020225 */ /* 0x000fc800078e00ff */
[----:B-1----:R-:W-:Y:S02]  /*c6b0*/  @P1 IMAD R6, R15, R10, RZ ;  /* 0x0000000a0f061224 */ /* 0x002fe400078e02ff */
[----:B------:R-:W-:Y:S02]  /*c6c0*/  @P0 IMAD.IADD R3, R3, 0x1, R7 ;  /* 0x0000000103030824 */ /* 0x000fe400078e0207 */
[----:B------:R-:W-:Y:S02]  /*c6d0*/  @P0 IMAD R0, R9, R12, RZ ;  /* 0x0000000c09000224 */ /* 0x000fe400078e02ff */
[C---:B------:R-:W-:Y:S02]  /*c6e0*/  @P1 IMAD R11, R14.reuse, R11, R6 ;  /* 0x0000000b0e0b1224 */ /* 0x040fe400078e0206 */
[----:B------:R-:W-:-:S04]  /*c6f0*/  @P1 IMAD.WIDE.U32 R6, R14, R10, R4 ;  /* 0x0000000a0e061225 */ /* 0x000fc800078e0004 */
[----:B------:R-:W-:Y:S01]  /*c700*/  @P0 IMAD R9, R14, R13, R0 ;  /* 0x0000000d0e090224 */ /* 0x000fe200078e0200 */
[----:B------:R-:W-:Y:S01]  /*c710*/  @P1 LEA R8, P3, R6, UR6, 0x2 ;  /* 0x0000000606081c11 */ /* 0x000fe2000f8610ff */
[----:B------:R-:W-:-:S04]  /*c720*/  @P0 IMAD.WIDE.U32 R2, R14, R12, R2 ;  /* 0x0000000c0e020225 */ /* 0x000fc800078e0002 */
[----:B------:R-:W-:Y:S01]  /*c730*/  @P1 IMAD.IADD R5, R7, 0x1, R11 ;  /* 0x0000000107051824 */ /* 0x000fe200078e020b */
[----:B------:R-:W-:Y:S01]  /*c740*/  @P0 IADD3 R3, R3, R9, RZ ;  /* 0x0000000903030210 */ /* 0x000fe20007ffe0ff */
[----:B------:R-:W-:Y:S01]  /*c750*/  IMAD.MOV.U32 R0, RZ, RZ, 0x3f800000 ;  /* 0x3f800000ff007424 */ /* 0x000fe200078e00ff */
[----:B------:R-:W-:Y:S01]  /*c760*/  @P0 LEA R4, P2, R2, UR4, 0x2 ;  /* 0x0000000402040c11 */ /* 0x000fe2000f8410ff */
[----:B------:R-:W-:Y:S01]  /*c770*/  ULDC UR4, c[0x0][0x988] ;  /* 0x0002620000047ab9 */ /* 0x000fe20000000800 */
[----:B------:R-:W-:Y:S02]  /*c780*/  @P1 LEA.HI.X R9, R6, UR7, R5, 0x2, P3 ;  /* 0x0000000706091c11 */ /* 0x000fe400098f1405 */
[----:B------:R-:W-:Y:S01]  /*c790*/  @P0 LEA.HI.X R5, R2, UR5, R3, 0x2, P2 ;  /* 0x0000000502050c11 */ /* 0x000fe200090f1403 */
[----:B------:R-:W-:Y:S02]  /*c7a0*/  IMAD.MOV.U32 R3, RZ, RZ, 0x3f800000 ;  /* 0x3f800000ff037424 */ /* 0x000fe400078e00ff */
[----:B------:R0:W2:Y:S04]  /*c7b0*/  @P1 LDG.E R0, desc[UR60][R8.64] ;  /* 0x0000003c08001981 */ /* 0x0000a8000c1e1900 */
[----:B------:R1:W2:Y:S01]  /*c7c0*/  @P0 LDG.E R3, desc[UR60][R4.64] ;  /* 0x0000003c04030981 */ /* 0x0002a2000c1e1900 */
[----:B------:R-:W-:-:S02]  /*c7d0*/  ISETP.GE.AND P1, PT, R138, 0x1, PT ;  /* 0x000000018a00780c */ /* 0x000fc40003f26270 */
[----:B------:R-:W-:Y:S02]  /*c7e0*/  CS2R R88, SRZ ;  /* 0x0000000000587805 */ /* 0x000fe4000001ff00 */
[----:B------:R-:W-:Y:S01]  /*c7f0*/  PLOP3.LUT P0, PT, PT, PT, PT, 0x80, 0x0 ;  /* 0x000000000000781c */ /* 0x000fe20003f0f070 */
[----:B------:R-:W-:Y:S01]  /*c800*/  IMAD.MOV.U32 R87, RZ, RZ, RZ ;  /* 0x000000ffff577224 */ /* 0x000fe200078e00ff */
[----:B------:R-:W-:Y:S02]  /*c810*/  CS2R R6, SRZ ;  /* 0x0000000000067805 */ /* 0x000fe4000001ff00 */
[----:B------:R-:W-:Y:S02]  /*c820*/  CS2R R10, SRZ ;  /* 0x00000000000a7805 */ /* 0x000fe4000001ff00 */
[----:B0-----:R-:W-:Y:S02]  /*c830*/  CS2R R8, SRZ ;  /* 0x0000000000087805 */ /* 0x001fe4000001ff00 */
[----:B------:R-:W-:-:S02]  /*c840*/  CS2R R12, SRZ ;  /* 0x00000000000c7805 */ /* 0x000fc4000001ff00 */
[----:B------:R-:W-:Y:S02]  /*c850*/  CS2R R14, SRZ ;  /* 0x00000000000e7805 */ /* 0x000fe4000001ff00 */
[----:B-1----:R-:W-:Y:S02]  /*c860*/  CS2R R4, SRZ ;  /* 0x0000000000047805 */ /* 0x002fe4000001ff00 */
        /* <DEDUP_REMOVED lines=22> */
[----:B------:R-:W-:Y:S01]  /*c9d0*/  CS2R R98, SRZ ;  /* 0x0000000000627805 */ /* 0x000fe2000001ff00 */
[----:B------:R-:W-:Y:S01]  /*c9e0*/  IMAD.MOV.U32 R68, RZ, RZ, RZ ;  /* 0x000000ffff447224 */ /* 0x000fe200078e00ff */
[----:B------:R-:W-:Y:S01]  /*c9f0*/  CS2R R100, SRZ ;  /* 0x0000000000647805 */ /* 0x000fe2000001ff00 */
[----:B------:R-:W-:Y:S01]  /*ca00*/  IMAD.MOV.U32 R72, RZ, RZ, RZ ;  /* 0x000000ffff487224 */ /* 0x000fe200078e00ff */
[----:B------:R-:W-:Y:S01]  /*ca10*/  MOV R103, RZ ;  /* 0x000000ff00677202 */ /* 0x000fe20000000f00 */
[----:B--2---:R-:W-:-:S04]  /*ca20*/  FMUL.FTZ R0, R3, R0 ;  /* 0x0000000003007220 */ /* 0x004fc80000410000 */
[----:B------:R-:W-:Y:S01]  /*ca30*/  FMUL.FTZ R2, R0, UR4 ;  /* 0x0000000400027c20 */ /* 0x000fe20008410000 */
[----:B------:R-:W-:Y:S06]  /*ca40*/  @!P1 BRA `(.L_x_429) ;  /* 0x000000d4006c9947 */ /* 0x000fec0003800000 */
[----:B------:R-:W-:-:S03]  /*ca50*/  UMOV UR4, 0xffffffff ;  /* 0xffffffff00047882 */ /* 0x000fc60000000000 */
[----:B------:R-:W-:Y:S05]  /*ca60*/  BRA.DIV UR4, `(.L_x_430) ;  /* 0x0000016604c47947 */ /* 0x000fea000b800000 */
[----:B------:R-:W0:Y:S02]  /*ca70*/  S2R R0, SR_TID.X ;  /* 0x0000000000007919 */ /* 0x000e240000002100 */
[----:B0-----:R-:W-:-:S05]  /*ca80*/  VIADD R3, R0, 0xffffff80 ;  /* 0xffffff8000037836 */ /* 0x001fca0000000000 */
[----:B------:R-:W-:-:S04]  /*ca90*/  SHF.R.S32.HI R0, RZ, 0x1f, R3 ;  /* 0x0000001fff007819 */ /* 0x000fc80000011403 */
[----:B------:R-:W-:-:S04]  /*caa0*/  LEA.HI R0, R0, R3, RZ, 0x7 ;  /* 0x0000000300007211 */ /* 0x000fc800078f38ff */
[----:B------:R-:W-:-:S06]  /*cab0*/  SHF.R.S32.HI R0, RZ, 0x7, R0 ;  /* 0x00000007ff007819 */ /* 0x000fcc0000011400 */
[----:B------:R-:W0:Y:S04]  /*cac0*/  SHFL.IDX PT, R0, R0, RZ, 0x1f ;  /* 0x00001fff00007589 */ /* 0x000e2800000e0000 */
[----:B0-----:R0:W-:Y:S02]  /*cad0*/  STL [R1+0x48], R0 ;  /* 0x0000480001007387 */ /* 0x0011e40000100800 */
.L_x_639:
[----:B------:R-:W0:Y:S01]  /*cae0*/  LDL R3, [R1+0x48] ;  /* 0x0000480001037983 */ /* 0x000e220000100800 */
[----:B------:R-:W-:Y:S01]  /*caf0*/  VIADD R27, R16, 0x1c400 ;  /* 0x0001c400101b7836 */ /* 0x000fe20000000000 */
[----:B------:R-:W-:Y:S04]  /*cb00*/  BSSY B6, `(.L_x_431) ;  /* 0x0000019000067945 */ /* 0x000fe80003800000 */
[----:B------:R-:W-:Y:S02]  /*cb10*/  LOP3.LUT P0, RZ, R27, 0x9f, RZ, 0xc0, !PT ;  /* 0x0000009f1bff7812 */ /* 0x000fe4000780c0ff */
[----:B0-----:R-:W-:-:S04]  /*cb20*/  LEA.HI R0, R3, R3, RZ, 0x1 ;  /* 0x0000000303007211 */ /* 0x001fc800078f08ff */
[----:B------:R-:W-:-:S05]  /*cb30*/  LOP3.LUT R0, R0, 0x1e, RZ, 0xc0, !PT ;  /* 0x0000001e00007812 */ /* 0x000fca00078ec0ff */
[----:B------:R-:W-:-:S04]  /*cb40*/  IMAD.IADD R0, R3, 0x1, -R0 ;  /* 0x0000000103007824 */ /* 0x000fc800078e0a00 */
[----:B------:R-:W-:-:S05]  /*cb50*/  IMAD R0, R0, 0x2000, R27 ;  /* 0x0000200000007824 */ /* 0x000fca00078e021b */
[----:B------:R-:W-:-:S04]  /*cb60*/  SHF.R.U32.HI R0, RZ, 0x4, R0 ;  /* 0x00000004ff007819 */ /* 0x000fc80000011600 */
[----:B------:R-:W-:Y:S01]  /*cb70*/  LOP3.LUT R30, R0, 0x3fff, RZ, 0xc0, !PT ;  /* 0x00003fff001e7812 */ /* 0x000fe200078ec0ff */
[----:B------:R-:W-:Y:S06]  /*cb80*/  @!P0 BRA `(.L_x_432) ;  /* 0x0000000000408947 */ /* 0x000fec0003800000 */
[----:B------:R-:W-:Y:S01]  /*cb90*/  MOV R0, 0x0 ;  /* 0x0000000000007802 */ /* 0x000fe20000000f00 */
[----:B------:R-:W-:Y:S01]  /*cba0*/  ULDC.64 UR4, c[0x4][0x98] ;  /* 0x0100260000047ab9 */ /* 0x000fe20000000a00 */
[----:B------:R-:W-:Y:S01]  /*cbb0*/  ULDC.64 UR6, c[0x4][0xa0] ;  /* 0x0100280000067ab9 */ /* 0x000fe20000000a00 */
[----:B------:R-:W-:Y:S01]  /*cbc0*/  IMAD.U32 R4, RZ, RZ, UR4 ;  /* 0x00000004ff047e24 */ /* 0x000fe2000f8e00ff */
[----:B-1----:R0:W1:Y:S01]  /*cbd0*/  LDC.64 R14, c[0x4][R0] ;  /* 0x01000000000e7b82 */ /* 0x0020620000000a00 */
        /* <DEDUP_REMOVED lines=11> */
.L_x_432:
[----:B------:R-:W-:Y:S05]  /*cc90*/  BSYNC B6 ;  /* 0x0000000000067941 */ /* 0x000fea0003800000 */
.L_x_431:
[----:B------:R-:W-:Y:S02]  /*cca0*/  ULDC UR4, c[0x0][0x3f4] ;  /* 0x0000fd0000047ab9 */ /* 0x000fe40000000800 */
[----:B------:R-:W-:-:S13]  /*ccb0*/  ISETP.LT.AND P0, PT, RZ, UR4, PT ;  /* 0x00000004ff007c0c */ /* 0x000fda000bf01270 */
[----:B------:R-:W-:Y:S05]  /*ccc0*/  @P0 BRA `(.L_x_433) ;  /* 0x0000000000480947 */ /* 0x000fea0003800000 */
[----:B------:R-:W2:Y:S02]  /*ccd0*/  LDL R20, [R1+0x94] ;  /* 0x0000940001147983 */ /* 0x000ea40000100800 */
[----:B--2---:R-:W-:-:S13]  /*cce0*/  R2UR UR5, R20 ;  /* 0x00000000140572ca */ /* 0x004fda00000e0000 */
[----:B------:R-:W-:-:S04]  /*ccf0*/  ULEA.HI UR4, UR5, UR5, URZ, 0x1 ;  /* 0x0000000505047291 */ /* 0x000fc8000f8f083f */
[----:B------:R-:W-:-:S04]  /*cd00*/  ULOP3.LUT UR4, UR4, 0xfffffffe, URZ, 0xc0, !UPT ;  /* 0xfffffffe04047892 */ /* 0x000fc8000f8ec03f */
[----:B------:R-:W-:-:S06]  /*cd10*/  UIADD3 UR4, UR5, -UR4, URZ ;  /* 0x8000000405047290 */ /* 0x000fcc000fffe03f */
[----:B------:R-:W-:-:S05]  /*cd20*/  IMAD.U32 R3, RZ, RZ, UR4 ;  /* 0x00000004ff037e24 */ /* 0x000fca000f8e00ff */
[----:B------:R-:W-:-:S04]  /*cd30*/  SHF.L.U32 R3, R3, 0x1f, RZ ;  /* 0x0000001f03037819 */ /* 0x000fc800000006ff */
[----:B------:R0:W2:Y:S03]  /*cd40*/  SYNCS.PHASECHK.TRANS64.TRYWAIT P0, [R16+URZ+0x2e800], R3 ;  /* 0x02e80003100075a7 */ /* 0x0000a6000800017f */
[----:B--2---:R-:W-:Y:S05]  /*cd50*/  @!P0 NANOSLEEP.SYNCS 0x989680 ;  /* 0x009896800000895d */ /* 0x004fea0003900000 */
[----:B------:R-:W2:Y:S01]  /*cd60*/  @!P0 SYNCS.PHASECHK.TRANS64 P0, [R16+URZ+0x2e800], R3 ;  /* 0x02e80003100085a7 */ /* 0x000ea2000800007f */
[----:B------:R-:W-:Y:S04]  /*cd70*/  BSSY B0, `(.L_x_434) ;  /* 0x0000006000007945 */ /* 0x000fe80003800000 */
[----:B--2---:R-:W-:Y:S05]  /*cd80*/  @P0 BRA `(.L_x_435) ;  /* 0x0000000000100947 */ /* 0x004fea0003800000 */
.L_x_436:
[----:B--2---:R2:W3:Y:S02]  /*cd90*/  SYNCS.PHASECHK.TRANS64.TRYWAIT P0, [R16+URZ+0x2e800], R3 ;  /* 0x02e80003100075a7 */ /* 0x0044e4000800017f */
[----:B---3--:R-:W-:Y:S05]  /*cda0*/  @!P0 NANOSLEEP.SYNCS 0x989680 ;  /* 0x009896800000895d */ /* 0x008fea0003900000 */
[----:B------:R-:W3:Y:S02]  /*cdb0*/  @!P0 SYNCS.PHASECHK.TRANS64 P0, [R16+URZ+0x2e800], R3 ;  /* 0x02e80003100085a7 */ /* 0x000ee4000800007f */
[----:B---3--:R-:W-:Y:S05]  /*cdc0*/  @!P0 BRA `(.L_x_436) ;  /* 0xfffffffc00f08947 */ /* 0x008fea000383ffff */
.L_x_435:
[----:B------:R-:W-:Y:S05]  /*cdd0*/  BSYNC B0 ;  /* 0x0000000000007941 */ /* 0x000fea0003800000 */
.L_x_434:
[----:B------:R-:W-:Y:S05]  /*cde0*/  BRA `(.L_x_437) ;  /* 0x0000004000547947 */ /* 0x000fea0003800000 */
.L_x_433:
[----:B------:R-:W0:Y:S01]  /*cdf0*/  LDC.64 R24, c[0x0][0x3e8] ;  /* 0x0000fa00ff187b82 */ /* 0x000e220000000a00 */
[----:B------:R-:W-:Y:S01]  /*ce00*/  LOP3.LUT P0, RZ, R27, 0x3ff, RZ, 0xc0, !PT ;  /* 0x000003ff1bff7812 */ /* 0x000fe2000780c0ff */
[----:B------:R-:W-:Y:S01]  /*ce10*/  ULDC.64 UR4, c[0x0][0x3f8] ;  /* 0x0000fe0000047ab9 */ /* 0x000fe20000000a00 */
[----:B-----5:R-:W-:Y:S01]  /*ce20*/  SHF.R.S32.HI R0, RZ, 0x1f, R121 ;  /* 0x0000001fff007819 */ /* 0x020fe20000011479 */
[----:B------:R-:W-:Y:S01]  /*ce30*/  ULDC.64 UR6, c[0x0][0x408] ;  /* 0x0001020000067ab9 */ /* 0x000fe20000000a00 */
[----:B------:R-:W-:Y:S03]  /*ce40*/  BSSY B6, `(.L_x_438) ;  /* 0x000001b000067945 */ /* 0x000fe60003800000 */
[----:B------:R-:W2:Y:S01]  /*ce50*/  LDC.64 R28, c[0x0][0x400] ;  /* 0x00010000ff1c7b82 */ /* 0x000ea20000000a00 */
[C---:B------:R-:W-:Y:S02]  /*ce60*/  IMAD R4, R0.reuse, UR4, RZ ;  /* 0x0000000400047c24 */ /* 0x040fe4000f8e02ff */
[----:B------:R-:W-:-:S02]  /*ce70*/  IMAD R0, R0, UR6, RZ ;  /* 0x0000000600007c24 */ /* 0x000fc4000f8e02ff */
[C---:B------:R-:W-:Y:S02]  /*ce80*/  IMAD R3, R121.reuse, UR5, R4 ;  /* 0x0000000579037c24 */ /* 0x040fe4000f8e0204 */
[C---:B------:R-:W-:Y:S02]  /*ce90*/  IMAD R27, R121.reuse, UR7, R0 ;  /* 0x00000007791b7c24 */ /* 0x040fe4000f8e0200 */
[----:B0-----:R-:W-:-:S04]  /*cea0*/  IMAD.WIDE.U32 R24, R121, UR4, R24 ;  /* 0x0000000479187c25 */ /* 0x001fc8000f8e0018 */
[----:B------:R-:W-:Y:S02]  /*ceb0*/  IMAD.IADD R26, R3, 0x1, R25 ;  /* 0x00000001031a7824 */ /* 0x000fe400078e0219 */
[----:B--2---:R-:W-:-:S04]  /*cec0*/  IMAD.WIDE.U32 R28, R121, UR6, R28 ;  /* 0x00000006791c7c25 */ /* 0x004fc8000f8e001c */
[----:B------:R-:W-:Y:S01]  /*ced0*/  IMAD.IADD R27, R27, 0x1, R29 ;  /* 0x000000011b1b7824 */ /* 0x000fe200078e021d */
        /* <DEDUP_REMOVED lines=16> */
[----:B-1----:R-:W-:Y:S05]  /*cfe0*/  CALL.ABS.NOINC R14 ;  /* 0x000000000e007343 */ /* 0x002fea0003c00000 */
.L_x_439:
[----:B------:R-:W-:Y:S05]  /*cff0*/  BSYNC B6 ;  /* 0x0000000000067941 */ /* 0x000fea0003800000 */
.L_x_438:
[----:B------:R-:W2:Y:S01]  /*d000*/  LDL R20, [R1+0x54] ;  /* 0x0000540001147983 */ /* 0x000ea20000100800 */
[----:B------:R-:W-:Y:S01]  /*d010*/  ULDC.U8 UR4, c[0x0][0x410] ;  /* 0x0001040000047ab9 */ /* 0x000fe20000000000 */
[----:B------:R-:W-:Y:S01]  /*d020*/  BSSY B0, `(.L_x_440) ;  /* 0x00003e9000007945 */ /* 0x000fe20003800000 */
[----:B------:R-:W-:Y:S01]  /*d030*/  ISETP.NE.AND P0, PT, RZ, UR4, PT ;  /* 0x00000004ff007c0c */ /* 0x000fe2000bf05270 */
[----:B--2---:R-:W-:-:S12]  /*d040*/  IMAD R0, R20, 0x80, R228 ;  /* 0x0000008014007824 */ /* 0x004fd800078e02e4 */
[----:B------:R-:W-:Y:S05]  /*d050*/  @!P0 BRA `(.L_x_441) ;  /* 0x0000001c00dc8947 */ /* 0x000fea0003800000 */
[----:B------:R-:W-:-:S03]  /*d060*/  UMOV UR4, 0xffffffff ;  /* 0xffffffff00047882 */ /* 0x000fc60000000000 */
[----:B------:R-:W-:Y:S05]  /*d070*/  BRA.DIV UR4, `(.L_x_442) ;  /* 0x0000016204807947 */ /* 0x000fea000b800000 */
[----:B------:R0:W2:Y:S04]  /*d080*/  SHFL.IDX PT, R5, R24, RZ, 0x1c1f ;  /* 0x001c1fff18057589 */ /* 0x0000a800000e0000 */
[----:B-1----:R0:W1:Y:S04]  /*d090*/  SHFL.IDX PT, R14, R28, RZ, 0x1c1f ;  /* 0x001c1fff1c0e7589 */ /* 0x00206800000e0000 */
[----:B------:R0:W3:Y:S04]  /*d0a0*/  SHFL.IDX PT, R3, R26, RZ, 0x1c1f ;  /* 0x001c1fff1a037589 */ /* 0x0000e800000e0000 */
[----:B------:R0:W4:Y:S02]  /*d0b0*/  SHFL.IDX PT, R7, R27, RZ, 0x1c1f ;  /* 0x001c1fff1b077589 */ /* 0x00012400000e0000 */
.L_x_645:
[----:B------:R-:W5:Y:S01]  /*d0c0*/  S2R R6, SR_TID.X ;  /* 0x0000000000067919 */ /* 0x000f620000002100 */
[----:B------:R-:W-:Y:S01]  /*d0d0*/  ULDC UR4, c[0x0][0x448] ;  /* 0x0001120000047ab9 */ /* 0x000fe20000000800 */
[C---:B------:R-:W-:Y:S01]  /*d0e0*/  IMAD.SHL.U32 R4, R229.reuse, 0x80, RZ ;  /* 0x00000080e5047824 */ /* 0x040fe200078e00ff */
[----:B------:R-:W-:Y:S01]  /*d0f0*/  BSSY B1, `(.L_x_443) ;  /* 0x0000028000017945 */ /* 0x000fe20003800000 */
[----:B------:R-:W-:Y:S01]  /*d100*/  IMAD R9, R134, UR4, RZ ;  /* 0x0000000486097c24 */ /* 0x000fe2000f8e02ff */
[----:B------:R-:W-:Y:S02]  /*d110*/  LOP3.LUT P0, RZ, R229, 0x4, RZ, 0xc0, !PT ;  /* 0x00000004e5ff7812 */ /* 0x000fe4000780c0ff */
[----:B0-----:R-:W-:Y:S02]  /*d120*/  CS2R R24, SRZ ;  /* 0x0000000000187805 */ /* 0x001fe4000001ff00 */
[----:B------:R-:W-:Y:S01]  /*d130*/  LOP3.LUT R11, R4, 0x380, RZ, 0xc0, !PT ;  /* 0x00000380040b7812 */ /* 0x000fe200078ec0ff */
[----:B------:R-:W-:Y:S01]  /*d140*/  IMAD R28, R20, -0x80, R9 ;  /* 0xffffff80141c7824 */ /* 0x000fe200078e0209 */
[----:B------:R-:W-:-:S02]  /*d150*/  ISETP.GE.AND P1, PT, R0, R9, PT ;  /* 0x000000090000720c */ /* 0x000fc40003f26270 */
[----:B------:R-:W-:Y:S02]  /*d160*/  CS2R R20, SRZ ;  /* 0x0000000000147805 */ /* 0x000fe4000001ff00 */
[----:B------:R-:W-:Y:S02]  /*d170*/  LOP3.LUT R4, R11, 0x30, R18, 0xf8, !PT ;  /* 0x000000300b047812 */ /* 0x000fe400078ef812 */
[----:B------:R-:W-:Y:S02]  /*d180*/  CS2R R12, SRZ ;  /* 0x00000000000c7805 */ /* 0x000fe4000001ff00 */
[----:B------:R-:W-:Y:S02]  /*d190*/  SHF.R.U32.HI R11, RZ, 0x3, R11 ;  /* 0x00000003ff0b7819 */ /* 0x000fe4000001160b */
[----:B------:R-:W-:Y:S02]  /*d1a0*/  CS2R R26, SRZ ;  /* 0x00000000001a7805 */ /* 0x000fe4000001ff00 */
[----:B------:R-:W-:Y:S01]  /*d1b0*/  LOP3.LUT R11, R4, R11, RZ, 0x3c, !PT ;  /* 0x0000000b040b7212 */ /* 0x000fe200078e3cff */
[----:B-----5:R-:W-:-:S05]  /*d1c0*/  VIADD R8, R6, 0xffffff80 ;  /* 0xffffff8006087836 */ /* 0x020fca0000000000 */
[----:B------:R-:W-:-:S04]  /*d1d0*/  SHF.R.S32.HI R6, RZ, 0x1f, R8 ;  /* 0x0000001fff067819 */ /* 0x000fc80000011408 */
[----:B------:R-:W-:-:S05]  /*d1e0*/  LEA.HI R6, R6, R8, RZ, 0x5 ;  /* 0x0000000806067211 */ /* 0x000fca00078f28ff */
[----:B------:R-:W-:-:S05]  /*d1f0*/  IMAD.SHL.U32 R6, R6, 0x20, RZ ;  /* 0x0000002006067824 */ /* 0x000fca00078e00ff */
[----:B------:R-:W-:-:S04]  /*d200*/  LOP3.LUT R6, R6, 0xfffffc00, RZ, 0xc0, !PT ;  /* 0xfffffc0006067812 */ /* 0x000fc800078ec0ff */
[----:B------:R-:W-:Y:S01]  /*d210*/  IADD3 R0, R16, R11, R6 ;  /* 0x0000000b10007210 */ /* 0x000fe20007ffe006 */
[----:B------:R-:W-:Y:S06]  /*d220*/  @P1 BRA `(.L_x_444) ;  /* 0x0000000000501947 */ /* 0x000fec0003800000 */
[----:B------:R-:W4:Y:S01]  /*d230*/  LDL R6, [R1+0x98] ;  /* 0x0000980001067983 */ /* 0x000f220000100800 */
[----:B------:R-:W-:Y:S01]  /*d240*/  ULDC UR4, c[0x0][0x3f4] ;  /* 0x0000fd0000047ab9 */ /* 0x000fe20000000800 */
[----:B------:R-:W-:Y:S02]  /*d250*/  CS2R R12, SRZ ;  /* 0x00000000000c7805 */ /* 0x000fe4000001ff00 */
[----:B------:R-:W-:Y:S02]  /*d260*/  ISETP.GE.AND P1, PT, R22, UR4, PT ;  /* 0x0000000416007c0c */ /* 0x000fe4000bf26270 */
[----:B------:R-:W-:Y:S02]  /*d270*/  CS2R R26, SRZ ;  /* 0x00000000001a7805 */ /* 0x000fe4000001ff00 */
[----:B------:R-:W-:Y:S02]  /*d280*/  ISETP.GE.AND P2, PT, R230, UR4, PT ;  /* 0x00000004e6007c0c */ /* 0x000fe4000bf46270 */
[----:B------:R-:W-:-:S02]  /*d290*/  CS2R R24, SRZ ;  /* 0x0000000000187805 */ /* 0x000fc4000001ff00 */
[----:B------:R-:W-:-:S05]  /*d2a0*/  CS2R R20, SRZ ;  /* 0x0000000000147805 */ /* 0x000fca000001ff00 */
[----:B--2---:R-:W-:-:S04]  /*d2b0*/  @!P1 IADD3 R8, P3, R22, R5, RZ ;  /* 0x0000000516089210 */ /* 0x004fc80007f7e0ff */
[CC--:B-1----:R-:W-:Y:S02]  /*d2c0*/  @!P2 IADD3 R10, P5, R230.reuse, R14.reuse, RZ ;  /* 0x0000000ee60aa210 */ /* 0x0c2fe40007fbe0ff */
[----:B---3--:R-:W-:Y:S02]  /*d2d0*/  @!P1 IADD3.X R9, R3, R23, RZ, P3, !PT ;  /* 0x0000001703099210 */ /* 0x008fe40001ffe4ff */
[----:B------:R-:W-:Y:S02]  /*d2e0*/  @!P2 IADD3 R4, P4, R230, R5, RZ ;  /* 0x00000005e604a210 */ /* 0x000fe40007f9e0ff */
[----:B------:R-:W-:Y:S01]  /*d2f0*/  @!P1 IADD3 R14, P3, R22, R14, RZ ;  /* 0x0000000e160e9210 */ /* 0x000fe20007f7e0ff */
[----:B------:R0:W5:Y:S04]  /*d300*/  @!P1 LD.E.64 R12, desc[UR60][R8.64] ;  /* 0x0000003c080c9980 */ /* 0x000168000c101b00 */
[----:B----4-:R-:W-:-:S05]  /*d310*/  @!P1 IMAD.X R15, R7, 0x1, R23, P3 ;  /* 0x00000001070f9824 */ /* 0x010fca00018e0617 */
[----:B------:R0:W5:Y:S01]  /*d320*/  @!P1 LD.E.64 R20, desc[UR60][R14.64] ;  /* 0x0000003c0e149980 */ /* 0x000162000c101b00 */
[--C-:B------:R-:W-:Y:S02]  /*d330*/  @!P2 IMAD.X R5, R3, 0x1, R6.reuse, P4 ;  /* 0x000000010305a824 */ /* 0x100fe400020e0606 */
[----:B------:R-:W-:-:S03]  /*d340*/  @!P2 IMAD.X R11, R7, 0x1, R6, P5 ;  /* 0x00000001070ba824 */ /* 0x000fc600028e0606 */
[----:B------:R0:W5:Y:S04]  /*d350*/  @!P2 LD.E.64 R26, desc[UR60][R4.64] ;  /* 0x0000003c041aa980 */ /* 0x000168000c101b00 */
[----:B------:R0:W5:Y:S02]  /*d360*/  @!P2 LD.E.64 R24, desc[UR60][R10.64] ;  /* 0x0000003c0a18a980 */ /* 0x000164000c101b00 */
.L_x_444:
[----:B------:R-:W-:Y:S05]  /*d370*/  BSYNC B1 ;  /* 0x0000000000017941 */ /* 0x000fea0003800000 */
.L_x_443:
[----:B---3--:R-:W3:Y:S01]  /*d380*/  LDL R3, [R1+0x94] ;  /* 0x0000940001037983 */ /* 0x008ee20000100800 */
[----:B----4-:R-:W-:Y:S01]  /*d390*/  VIADD R7, R0, 0x1c400 ;  /* 0x0001c40000077836 */ /* 0x010fe20000000000 */
[----:B0----5:R-:W-:Y:S01]  /*d3a0*/  SHF.R.U32.HI R4, RZ, 0x8, R12 ;  /* 0x00000008ff047819 */ /* 0x021fe2000001160c */
[----:B------:R-:W-:Y:S01]  /*d3b0*/  BSSY B1, `(.L_x_445) ;  /* 0x0000042000017945 */ /* 0x000fe20003800000 */
[----:B------:R-:W-:Y:S02]  /*d3c0*/  SHF.R.U32.HI R9, RZ, 0x8, R13 ;  /* 0x00000008ff097819 */ /* 0x000fe4000001160d */
[----:B--2---:R-:W-:Y:S02]  /*d3d0*/  LOP3.LUT R5, R12, 0xff, RZ, 0xc0, !PT ;  /* 0x000000ff0c057812 */ /* 0x004fe400078ec0ff */
[----:B------:R-:W-:Y:S02]  /*d3e0*/  LOP3.LUT R4, R4, 0xff, RZ, 0xc0, !PT ;  /* 0x000000ff04047812 */ /* 0x000fe400078ec0ff */
[----:B------:R-:W-:-:S02]  /*d3f0*/  LOP3.LUT R6, R13, 0xff, RZ, 0xc0, !PT ;  /* 0x000000ff0d067812 */ /* 0x000fc400078ec0ff */
[----:B------:R-:W-:Y:S02]  /*d400*/  LOP3.LUT R9, R9, 0xff, RZ, 0xc0, !PT ;  /* 0x000000ff09097812 */ /* 0x000fe400078ec0ff */
[----:B------:R-:W-:Y:S02]  /*d410*/  SHF.R.U32.HI R15, RZ, 0x8, R27 ;  /* 0x00000008ff0f7819 */ /* 0x000fe4000001161b */
[----:B------:R-:W-:Y:S02]  /*d420*/  PRMT R6, R9, 0x7604, R6 ;  /* 0x0000760409067816 */ /* 0x000fe40000000006 */
[----:B------:R-:W-:Y:S02]  /*d430*/  LOP3.LUT R8, R26, 0xff, RZ, 0xc0, !PT ;  /* 0x000000ff1a087812 */ /* 0x000fe400078ec0ff */
[----:B------:R-:W-:Y:S02]  /*d440*/  LOP3.LUT R10, R27, 0xff, RZ, 0xc0, !PT ;  /* 0x000000ff1b0a7812 */ /* 0x000fe400078ec0ff */
[----:B------:R-:W-:-:S02]  /*d450*/  LOP3.LUT R15, R15, 0xff, RZ, 0xc0, !PT ;  /* 0x000000ff0f0f7812 */ /* 0x000fc400078ec0ff */
[----:B-1----:R-:W-:Y:S02]  /*d460*/  LOP3.LUT R14, R20, 0xff, RZ, 0xc0, !PT ;  /* 0x000000ff140e7812 */ /* 0x002fe400078ec0ff */
[----:B------:R-:W-:Y:S02]  /*d470*/  PRMT R10, R15, 0x7604, R10 ;  /* 0x000076040f0a7816 */ /* 0x000fe4000000000a */
[--C-:B------:R-:W-:Y:S02]  /*d480*/  SHF.R.U32.HI R15, RZ, 0x8, R25.reuse ;  /* 0x00000008ff0f7819 */ /* 0x100fe40000011619 */
[----:B------:R-:W-:Y:S02]  /*d490*/  SHF.R.U32.HI R37, RZ, 0x10, R25 ;  /* 0x00000010ff257819 */ /* 0x000fe40000011619 */
[----:B------:R-:W-:-:S03]  /*d4a0*/  LOP3.LUT R15, R15, 0xff, RZ, 0xc0, !PT ;  /* 0x000000ff0f0f7812 */ /* 0x000fc600078ec0ff */
[----:B------:R-:W-:Y:S01]  /*d4b0*/  IMAD.U32 R37, R37, 0x10000, RZ ;  /* 0x0001000025257824 */ /* 0x000fe200078e00ff */
[----:B---3--:R-:W-:Y:S01]  /*d4c0*/  R2UR UR5, R3 ;  /* 0x00000000030572ca */ /* 0x008fe200000e0000 */
[----:B------:R-:W-:Y:S01]  /*d4d0*/  VIADD R3, R0, 0x1c440 ;  /* 0x0001c44000037836 */ /* 0x000fe20000000000 */
[----:B------:R-:W-:Y:S02]  /*d4e0*/  @P0 IADD3 R3, R7, -0x40, RZ ;  /* 0xffffffc007030810 */ /* 0x000fe40007ffe0ff */
[----:B------:R-:W-:Y:S02]  /*d4f0*/  PRMT R7, R4, 0x7604, R5 ;  /* 0x0000760404077816 */ /* 0x000fe40000000005 */
[----:B------:R-:W-:Y:S02]  /*d500*/  SHF.R.U32.HI R4, RZ, 0x8, R26 ;  /* 0x00000008ff047819 */ /* 0x000fe4000001161a */
[----:B------:R-:W-:Y:S02]  /*d510*/  SHF.R.U32.HI R5, RZ, 0x8, R20 ;  /* 0x00000008ff057819 */ /* 0x000fe40000011614 */
[----:B------:R-:W-:-:S02]  /*d520*/  LOP3.LUT R9, R4, 0xff, RZ, 0xc0, !PT ;  /* 0x000000ff04097812 */ /* 0x000fc400078ec0ff */
[----:B------:R-:W-:Y:S01]  /*d530*/  LOP3.LUT R5, R5, 0xff, RZ, 0xc0, !PT ;  /* 0x000000ff05057812 */ /* 0x000fe200078ec0ff */
[----:B------:R-:W-:Y:S01]  /*d540*/  ULEA.HI UR4, UR5, UR5, URZ, 0x1 ;  /* 0x0000000505047291 */ /* 0x000fe2000f8f083f */
[----:B------:R-:W-:Y:S02]  /*d550*/  PRMT R11, R9, 0x7604, R8 ;  /* 0x00007604090b7816 */ /* 0x000fe40000000008 */
[----:B------:R-:W-:Y:S01]  /*d560*/  SHF.R.U32.HI R8, RZ, 0x8, R21 ;  /* 0x00000008ff087819 */ /* 0x000fe20000011615 */
[----:B------:R-:W-:Y:S01]  /*d570*/  ULOP3.LUT UR4, UR4, 0xfffffffe, URZ, 0xc0, !UPT ;  /* 0xfffffffe04047892 */ /* 0x000fe2000f8ec03f */
[----:B------:R-:W-:Y:S02]  /*d580*/  SHF.R.U32.HI R4, RZ, 0x8, R24 ;  /* 0x00000008ff047819 */ /* 0x000fe40000011618 */
[----:B------:R-:W-:Y:S01]  /*d590*/  PRMT R31, R5, 0x7604, R14 ;  /* 0x00007604051f7816 */ /* 0x000fe2000000000e */
[----:B------:R-:W-:Y:S01]  /*d5a0*/  UIADD3 UR4, UR5, -UR4, URZ ;  /* 0x8000000405047290 */ /* 0x000fe2000fffe03f */
[----:B------:R-:W-:-:S02]  /*d5b0*/  LOP3.LUT R5, R21, 0xff, RZ, 0xc0, !PT ;  /* 0x000000ff15057812 */ /* 0x000fc400078ec0ff */
[----:B------:R-:W-:Y:S02]  /*d5c0*/  LOP3.LUT R9, R24, 0xff, RZ, 0xc0, !PT ;  /* 0x000000ff18097812 */ /* 0x000fe400078ec0ff */
[----:B------:R-:W-:Y:S01]  /*d5d0*/  LOP3.LUT R8, R8, 0xff, RZ, 0xc0, !PT ;  /* 0x000000ff08087812 */ /* 0x000fe200078ec0ff */
[----:B------:R-:W-:Y:S01]  /*d5e0*/  IMAD.U32 R39, RZ, RZ, UR4 ;  /* 0x00000004ff277e24 */ /* 0x000fe2000f8e00ff */
[----:B------:R-:W-:Y:S02]  /*d5f0*/  LOP3.LUT R14, R25, 0xff, RZ, 0xc0, !PT ;  /* 0x000000ff190e7812 */ /* 0x000fe400078ec0ff */
[----:B------:R-:W-:Y:S02]  /*d600*/  LOP3.LUT R4, R4, 0xff, RZ, 0xc0, !PT ;  /* 0x000000ff04047812 */ /* 0x000fe400078ec0ff */
[----:B------:R-:W-:Y:S02]  /*d610*/  SHF.L.U32 R39, R39, 0x1f, RZ ;  /* 0x0000001f27277819 */ /* 0x000fe400000006ff */
[----:B------:R-:W-:-:S02]  /*d620*/  PRMT R8, R8, 0x7604, R5 ;  /* 0x0000760408087816 */ /* 0x000fc40000000005 */
[----:B------:R-:W0:Y:S01]  /*d630*/  SYNCS.PHASECHK.TRANS64.TRYWAIT P0, [R16+URZ+0x2e800], R39 ;  /* 0x02e80027100075a7 */ /* 0x000e22000800017f */
[----:B------:R-:W-:Y:S02]  /*d640*/  PRMT R35, R4, 0x7604, R9 ;  /* 0x0000760404237816 */ /* 0x000fe40000000009 */
[----:B------:R-:W-:Y:S02]  /*d650*/  PRMT R14, R15, 0x7604, R14 ;  /* 0x000076040f0e7816 */ /* 0x000fe4000000000e */
[----:B------:R-:W-:Y:S02]  /*d660*/  SHF.R.U32.HI R5, RZ, 0x10, R13 ;  /* 0x00000010ff057819 */ /* 0x000fe4000001160d */
[----:B------:R-:W-:Y:S02]  /*d670*/  SHF.R.U32.HI R9, RZ, 0x10, R27 ;  /* 0x00000010ff097819 */ /* 0x000fe4000001161b */
[----:B------:R-:W-:Y:S01]  /*d680*/  SHF.R.U32.HI R15, RZ, 0x10, R21 ;  /* 0x00000010ff0f7819 */ /* 0x000fe20000011615 */
[----:B------:R-:W-:Y:S01]  /*d690*/  IMAD.U32 R5, R5, 0x10000, RZ ;  /* 0x0001000005057824 */ /* 0x000fe200078e00ff */
[----:B------:R-:W-:Y:S01]  /*d6a0*/  LOP3.LUT R7, R7, 0xff0000, R12, 0xf8, !PT ;  /* 0x00ff000007077812 */ /* 0x000fe200078ef80c */
[----:B------:R-:W-:Y:S01]  /*d6b0*/  IMAD.U32 R9, R9, 0x10000, RZ ;  /* 0x0001000009097824 */ /* 0x000fe200078e00ff */
[----:B------:R-:W-:Y:S01]  /*d6c0*/  LOP3.LUT R31, R31, 0xff0000, R20, 0xf8, !PT ;  /* 0x00ff00001f1f7812 */ /* 0x000fe200078ef814 */
[----:B------:R-:W-:Y:S01]  /*d6d0*/  IMAD.U32 R15, R15, 0x10000, RZ ;  /* 0x000100000f0f7824 */ /* 0x000fe200078e00ff */
[----:B------:R-:W-:-:S02]  /*d6e0*/  LOP3.LUT R5, R6, 0xff0000, R5, 0xf8, !PT ;  /* 0x00ff000006057812 */ /* 0x000fc400078ef805 */
[----:B------:R-:W-:Y:S02]  /*d6f0*/  LOP3.LUT R29, R10, 0xff0000, R9, 0xf8, !PT ;  /* 0x00ff00000a1d7812 */ /* 0x000fe400078ef809 */
[----:B------:R-:W-:Y:S02]  /*d700*/  LOP3.LUT R33, R8, 0xff0000, R15, 0xf8, !PT ;  /* 0x00ff000008217812 */ /* 0x000fe400078ef80f */
[----:B------:R-:W-:Y:S02]  /*d710*/  VIMNMX R9, R28, 0x80, PT ;  /* 0x000000801c097848 */ /* 0x000fe40003fe0100 */
[----:B------:R-:W-:Y:S02]  /*d720*/  LOP3.LUT R15, R11, 0xff0000, R26, 0xf8, !PT ;  /* 0x00ff00000b0f7812 */ /* 0x000fe400078ef81a */
[----:B------:R-:W-:Y:S02]  /*d730*/  LOP3.LUT R37, R14, 0xff0000, R37, 0xf8, !PT ;  /* 0x00ff00000e257812 */ /* 0x000fe400078ef825 */
[----:B------:R-:W-:-:S02]  /*d740*/  LOP3.LUT R11, R7, 0xff000000, R12, 0xf8, !PT ;  /* 0xff000000070b7812 */ /* 0x000fc400078ef80c */
[----:B------:R-:W-:Y:S02]  /*d750*/  LOP3.LUT R12, R5, 0xff000000, R13, 0xf8, !PT ;  /* 0xff000000050c7812 */ /* 0x000fe400078ef80d */
[----:B------:R-:W-:Y:S02]  /*d760*/  LOP3.LUT R14, R31, 0xff000000, R20, 0xf8, !PT ;  /* 0xff0000001f0e7812 */ /* 0x000fe400078ef814 */
[----:B------:R-:W-:Y:S02]  /*d770*/  ISETP.GE.AND P1, PT, R228, R9, PT ;  /* 0x00000009e400720c */ /* 0x000fe40003f26270 */
[----:B------:R-:W-:Y:S02]  /*d780*/  LOP3.LUT R8, R15, 0xff000000, R26, 0xf8, !PT ;  /* 0xff0000000f087812 */ /* 0x000fe400078ef81a */
[----:B------:R-:W-:Y:S02]  /*d790*/  LOP3.LUT R10, R29, 0xff000000, R27, 0xf8, !PT ;  /* 0xff0000001d0a7812 */ /* 0x000fe400078ef81b */
[----:B------:R-:W-:-:S02]  /*d7a0*/  LOP3.LUT R20, R33, 0xff000000, R21, 0xf8, !PT ;  /* 0xff00000021147812 */ /* 0x000fc400078ef815 */
[----:B------:R-:W-:Y:S01]  /*d7b0*/  LOP3.LUT R13, R35, 0xff0000, R24, 0xf8, !PT ;  /* 0x00ff0000230d7812 */ /* 0x000fe200078ef818 */
[----:B0-----:R-:W-:Y:S06]  /*d7c0*/  @!P0 BRA `(.L_x_446) ;  /* 0x0000015c001c8947 */ /* 0x001fec0003800000 */
.L_x_646:
[----:B------:R-:W-:Y:S05]  /*d7d0*/  BSYNC B1 ;  /* 0x0000000000017941 */ /* 0x000fea0003800000 */
.L_x_445:
[----:B------:R-:W-:Y:S01]  /*d7e0*/  BSSY B1, `(.L_x_447) ;  /* 0x00000bf000017945 */ /* 0x000fe20003800000 */
[----:B------:R-:W-:Y:S02]  /*d7f0*/  LOP3.LUT R13, R13, 0xff000000, R24, 0xf8, !PT ;  /* 0xff0000000d0d7812 */ /* 0x000fe400078ef818 */
[----:B------:R-:W-:Y:S01]  /*d800*/  LOP3.LUT R15, R37, 0xff000000, R25, 0xf8, !PT ;  /* 0xff000000250f7812 */ /* 0x000fe200078ef819 */
[----:B------:R-:W-:Y:S06]  /*d810*/  @P1 BRA `(.L_x_448) ;  /* 0x0000000800ec1947 */ /* 0x000fec0003800000 */
[----:B------:R-:W1:Y:S01]  /*d820*/  LDC R5, c[0x0][0x3f4] ;  /* 0x0000fd00ff057b82 */ /* 0x000e620000000800 */
[----:B------:R-:W-:Y:S01]  /*d830*/  BSSY B2, `(.L_x_449) ;  /* 0x000005e000027945 */ /* 0x000fe20003800000 */
[-C--:B-1----:R-:W-:Y:S02]  /*d840*/  ISETP.GE.AND P0, PT, R22, R5.reuse, PT ;  /* 0x000000051600720c */ /* 0x082fe40003f06270 */
[----:B------:R-:W-:-:S11]  /*d850*/  ISETP.GE.AND P1, PT, R230, R5, PT ;  /* 0x00000005e600720c */ /* 0x000fd60003f26270 */
[----:B------:R-:W-:Y:S05]  /*d860*/  @P0 BRA `(.L_x_450) ;  /* 0x0000000400680947 */ /* 0x000fea0003800000 */
[----:B------:R-:W1:Y:S01]  /*d870*/  LDS.128 R4, [R0+0x1c400] ;  /* 0x01c4000000047984 */ /* 0x000e620000000c00 */
[----:B------:R-:W-:Y:S02]  /*d880*/  F2FP.F16.E4M3.UNPACK_B R31, R14 ;  /* 0x0000000eff1f723e */ /* 0x000fe400020006ff */
[----:B------:R-:W-:-:S03]  /*d890*/  F2FP.F16.E4M3.UNPACK_B R28, R11 ;  /* 0x0000000bff1c723e */ /* 0x000fc600020006ff */
[--C-:B------:R-:W-:Y:S02]  /*d8a0*/  HADD2.F32 R32, -RZ, R31.reuse.H1_H1 ;  /* 0x3000001fff207230 */ /* 0x100fe40000004100 */
[--C-:B------:R-:W-:Y:S02]  /*d8b0*/  HADD2.F32 R29, -RZ, R28.reuse.H1_H1 ;  /* 0x3000001cff1d7230 */ /* 0x100fe40000004100 */
[----:B------:R-:W-:Y:S02]  /*d8c0*/  HADD2.F32 R31, -RZ, R31.H0_H0 ;  /* 0x2000001fff1f7230 */ /* 0x000fe40000004100 */
[----:B------:R-:W-:Y:S01]  /*d8d0*/  HADD2.F32 R28, -RZ, R28.H0_H0 ;  /* 0x2000001cff1c7230 */ /* 0x000fe20000004100 */
[-C--:B-1----:R-:W-:Y:S02]  /*d8e0*/  F2FP.F16.E4M3.UNPACK_B R21, R4.reuse.H1 ;  /* 0x00000004ff15723e */ /* 0x082fe400030006ff */
[-C--:B------:R-:W-:Y:S02]  /*d8f0*/  F2FP.F16.E4M3.UNPACK_B R25, R5.reuse ;  /* 0x00000005ff19723e */ /* 0x080fe400020006ff */
[----:B------:R-:W-:Y:S01]  /*d900*/  F2FP.F16.E4M3.UNPACK_B R26, R5.H1 ;  /* 0x00000005ff1a723e */ /* 0x000fe200030006ff */
[--C-:B------:R-:W-:Y:S01]  /*d910*/  HADD2.F32 R24, -RZ, R21.reuse.H0_H0 ;  /* 0x20000015ff187230 */ /* 0x100fe20000004100 */
[----:B------:R-:W-:Y:S01]  /*d920*/  F2FP.F16.E4M3.UNPACK_B R4, R4 ;  /* 0x00000004ff04723e */ /* 0x000fe200020006ff */
[----:B------:R-:W-:Y:S01]  /*d930*/  HADD2.F32 R21, -RZ, R21.H1_H1 ;  /* 0x30000015ff157230 */ /* 0x000fe20000004100 */
[----:B------:R-:W-:-:S02]  /*d940*/  F2FP.F16.E4M3.UNPACK_B R27, R6 ;  /* 0x00000006ff1b723e */ /* 0x000fc400020006ff */
[----:B------:R-:W-:Y:S02]  /*d950*/  F2FP.F16.E4M3.UNPACK_B R6, R6.H1 ;  /* 0x00000006ff06723e */ /* 0x000fe400030006ff */
[C---:B------:R-:W-:Y:S01]  /*d960*/  FMUL.FTZ R5, R21.reuse, R32 ;  /* 0x0000002015057220 */ /* 0x040fe20000410000 */
[----:B------:R-:W-:Y:S01]  /*d970*/  FMUL.FTZ R33, R21, R29 ;  /* 0x0000001d15217220 */ /* 0x000fe20000410000 */
[----:B------:R-:W-:Y:S02]  /*d980*/  F2FP.F16.E4M3.UNPACK_B R21, R7 ;  /* 0x00000007ff15723e */ /* 0x000fe400020006ff */
[C---:B------:R-:W-:Y:S01]  /*d990*/  FFMA.FTZ R35, R24.reuse, R29, -R5 ;  /* 0x0000001d18237223 */ /* 0x040fe20000010805 */
[--C-:B------:R-:W-:Y:S01]  /*d9a0*/  HADD2.F32 R5, -RZ, R4.reuse.H1_H1 ;  /* 0x30000004ff057230 */ /* 0x100fe20000004100 */
[----:B------:R-:W-:Y:S01]  /*d9b0*/  F2FP.F16.E4M3.UNPACK_B R29, R14.H1 ;  /* 0x0000000eff1d723e */ /* 0x000fe200030006ff */
[----:B------:R-:W-:Y:S01]  /*d9c0*/  FFMA.FTZ R36, R24, R32, R33 ;  /* 0x0000002018247223 */ /* 0x000fe20000010021 */
[----:B------:R-:W-:Y:S01]  /*d9d0*/  HADD2.F32 R4, -RZ, R4.H0_H0 ;  /* 0x20000004ff047230 */ /* 0x000fe20000004100 */
[----:B------:R-:W-:Y:S01]  /*d9e0*/  F2FP.F16.E4M3.UNPACK_B R24, R11.H1 ;  /* 0x0000000bff18723e */ /* 0x000fe200030006ff */
[C---:B------:R-:W-:Y:S01]  /*d9f0*/  FMUL.FTZ R33, R5.reuse, R31 ;  /* 0x0000001f05217220 */ /* 0x040fe20000410000 */
[----:B------:R-:W-:Y:S01]  /*da00*/  FMUL.FTZ R34, R5, R28 ;  /* 0x0000001c05227220 */ /* 0x000fe20000410000 */
[----:B------:R-:W-:Y:S01]  /*da10*/  HADD2.F32 R32, -RZ, R29.H1_H1 ;  /* 0x3000001dff207230 */ /* 0x000fe20000004100 */
[----:B------:R-:W-:Y:S01]  /*da20*/  F2FP.F16.E4M3.UNPACK_B R7, R7.H1 ;  /* 0x00000007ff07723e */ /* 0x000fe200030006ff */
[----:B------:R-:W-:-:S02]  /*da30*/  HADD2.F32 R5, -RZ, R26.H1_H1 ;  /* 0x3000001aff057230 */ /* 0x000fc40000004100 */
[C---:B------:R-:W-:Y:S01]  /*da40*/  FFMA.FTZ R33, R4.reuse, R28, -R33 ;  /* 0x0000001c04217223 */ /* 0x040fe20000010821 */
[----:B------:R-:W-:Y:S01]  /*da50*/  FFMA.FTZ R34, R4, R31, R34 ;  /* 0x0000001f04227223 */ /* 0x000fe20000010022 */
[----:B------:R-:W-:Y:S02]  /*da60*/  HADD2.F32 R28, -RZ, R24.H1_H1 ;  /* 0x30000018ff1c7230 */ /* 0x000fe40000004100 */
[----:B------:R-:W-:Y:S02]  /*da70*/  HADD2.F32 R26, -RZ, R26.H0_H0 ;  /* 0x2000001aff1a7230 */ /* 0x000fe40000004100 */
[C---:B------:R-:W-:Y:S01]  /*da80*/  FMUL.FTZ R31, R5.reuse, R32 ;  /* 0x00000020051f7220 */ /* 0x040fe20000410000 */
[----:B------:R-:W-:Y:S02]  /*da90*/  HADD2.F32 R29, -RZ, R29.H0_H0 ;  /* 0x2000001dff1d7230 */ /* 0x000fe40000004100 */
[----:B------:R-:W-:Y:S01]  /*daa0*/  FMUL.FTZ R5, R5, R28 ;  /* 0x0000001c05057220 */ /* 0x000fe20000410000 */
[----:B------:R-:W-:-:S02]  /*dab0*/  HADD2.F32 R4, -RZ, R25.H1_H1 ;  /* 0x30000019ff047230 */ /* 0x000fc40000004100 */
[C---:B------:R-:W-:Y:S01]  /*dac0*/  FFMA.FTZ R37, R26.reuse, R28, -R31 ;  /* 0x0000001c1a257223 */ /* 0x040fe2000001081f */
[----:B------:R-:W-:Y:S01]  /*dad0*/  HADD2.F32 R24, -RZ, R24.H0_H0 ;  /* 0x20000018ff187230 */ /* 0x000fe20000004100 */
[----:B------:R-:W-:Y:S01]  /*dae0*/  F2FP.F16.E4M3.UNPACK_B R28, R20 ;  /* 0x00000014ff1c723e */ /* 0x000fe200020006ff */
[----:B------:R-:W-:Y:S02]  /*daf0*/  HADD2.F32 R25, -RZ, R25.H0_H0 ;  /* 0x20000019ff197230 */ /* 0x000fe40000004100 */
[----:B------:R-:W-:Y:S01]  /*db00*/  FFMA.FTZ R32, R26, R32, R5 ;  /* 0x000000201a207223 */ /* 0x000fe20000010005 */
[C---:B------:R-:W-:Y:S01]  /*db10*/  FMUL.FTZ R38, R4.reuse, R29 ;  /* 0x0000001d04267220 */ /* 0x040fe20000410000 */
[----:B------:R-:W-:Y:S01]  /*db20*/  F2FP.F16.E4M3.UNPACK_B R26, R12 ;  /* 0x0000000cff1a723e */ /* 0x000fe200020006ff */
[-C--:B------:R-:W-:Y:S01]  /*db30*/  FMUL.FTZ R4, R4, R24.reuse ;  /* 0x0000001804047220 */ /* 0x080fe20000410000 */
[----:B------:R-:W-:Y:S02]  /*db40*/  HADD2.F32 R31, -RZ, R28.H1_H1 ;  /* 0x3000001cff1f7230 */ /* 0x000fe40000004100 */
[----:B------:R-:W-:Y:S01]  /*db50*/  FFMA.FTZ R38, R25, R24, -R38 ;  /* 0x0000001819267223 */ /* 0x000fe20000010826 */
[----:B------:R-:W-:-:S02]  /*db60*/  HADD2.F32 R5, -RZ, R6.H1_H1 ;  /* 0x30000006ff057230 */ /* 0x000fc40000004100 */
[----:B------:R-:W-:Y:S01]  /*db70*/  FFMA.FTZ R29, R25, R29, R4 ;  /* 0x0000001d191d7223 */ /* 0x000fe20000010004 */
[----:B------:R-:W-:Y:S01]  /*db80*/  HADD2.F32 R24, -RZ, R26.H1_H1 ;  /* 0x3000001aff187230 */ /* 0x000fe20000004100 */
[----:B------:R-:W-:Y:S01]  /*db90*/  F2FP.SATFINITE.E4M3.F32.PACK_AB_MERGE_C R32, R32, R37, RZ ;  /* 0x000000252020723e */ /* 0x000fe200048070ff */
[----:B------:R-:W-:Y:S02]  /*dba0*/  HADD2.F32 R6, -RZ, R6.H0_H0 ;  /* 0x20000006ff067230 */ /* 0x000fe40000004100 */
[C---:B------:R-:W-:Y:S01]  /*dbb0*/  FMUL.FTZ R25, R5.reuse, R31 ;  /* 0x0000001f05197220 */ /* 0x040fe20000410000 */
[----:B------:R-:W-:Y:S02]  /*dbc0*/  HADD2.F32 R26, -RZ, R26.H0_H0 ;  /* 0x2000001aff1a7230 */ /* 0x000fe40000004100 */
[-C--:B------:R-:W-:Y:S01]  /*dbd0*/  FMUL.FTZ R41, R5, R24.reuse ;  /* 0x0000001805297220 */ /* 0x080fe20000410000 */
[----:B------:R-:W-:Y:S02]  /*dbe0*/  HADD2.F32 R28, -RZ, R28.H0_H0 ;  /* 0x2000001cff1c7230 */ /* 0x000fe40000004100 */
[----:B0-----:R-:W-:Y:S01]  /*dbf0*/  FFMA.FTZ R39, R6, R24, -R25 ;  /* 0x0000001806277223 */ /* 0x001fe20000010819 */
[--C-:B------:R-:W-:Y:S01]  /*dc00*/  HADD2.F32 R4, -RZ, R27.reuse.H1_H1 ;  /* 0x3000001bff047230 */ /* 0x100fe20000004100 */
[----:B------:R-:W-:Y:S01]  /*dc10*/  F2FP.F16.E4M3.UNPACK_B R5, R12.H1 ;  /* 0x0000000cff05723e */ /* 0x000fe200030006ff */
[----:B------:R-:W-:-:S02]  /*dc20*/  HADD2.F32 R27, -RZ, R27.H0_H0 ;  /* 0x2000001bff1b7230 */ /* 0x000fc40000004100 */
[----:B------:R-:W-:Y:S01]  /*dc30*/  FFMA.FTZ R40, R6, R31, R41 ;  /* 0x0000001f06287223 */ /* 0x000fe20000010029 */
[C---:B------:R-:W-:Y:S01]  /*dc40*/  FMUL.FTZ R24, R4.reuse, R28 ;  /* 0x0000001c04187220 */ /* 0x040fe20000410000 */
[----:B------:R-:W-:Y:S01]  /*dc50*/  FMUL.FTZ R25, R4, R26 ;  /* 0x0000001a04197220 */ /* 0x000fe20000410000 */
[----:B------:R-:W-:Y:S01]  /*dc60*/  F2FP.F16.E4M3.UNPACK_B R4, R20.H1 ;  /* 0x00000014ff04723e */ /* 0x000fe200030006ff */
[--C-:B------:R-:W-:Y:S02]  /*dc70*/  HADD2.F32 R6, -RZ, R5.reuse.H0_H0 ;  /* 0x20000005ff067230 */ /* 0x100fe40000004100 */
[C---:B------:R-:W-:Y:S01]  /*dc80*/  FFMA.FTZ R31, R27.reuse, R26, -R24 ;  /* 0x0000001a1b1f7223 */ /* 0x040fe20000010818 */
[----:B------:R-:W-:Y:S02]  /*dc90*/  HADD2.F32 R24, -RZ, R5.H1_H1 ;  /* 0x30000005ff187230 */ /* 0x000fe40000004100 */
[----:B------:R-:W-:Y:S01]  /*dca0*/  FFMA.FTZ R28, R27, R28, R25 ;  /* 0x0000001c1b1c7223 */ /* 0x000fe20000010019 */
[----:B------:R-:W-:-:S02]  /*dcb0*/  HADD2.F32 R26, -RZ, R4.H1_H1 ;  /* 0x30000004ff1a7230 */ /* 0x000fc40000004100 */
[----:B------:R-:W-:Y:S02]  /*dcc0*/  HADD2.F32 R5, -RZ, R7.H1_H1 ;  /* 0x30000007ff057230 */ /* 0x000fe40000004100 */
[----:B------:R-:W-:Y:S02]  /*dcd0*/  HADD2.F32 R25, -RZ, R4.H0_H0 ;  /* 0x20000004ff197230 */ /* 0x000fe40000004100 */
[----:B------:R-:W-:Y:S02]  /*dce0*/  HADD2.F32 R4, -RZ, R21.H1_H1 ;  /* 0x30000015ff047230 */ /* 0x000fe40000004100 */
[C---:B------:R-:W-:Y:S01]  /*dcf0*/  FMUL.FTZ R44, R5.reuse, R26 ;  /* 0x0000001a052c7220 */ /* 0x040fe20000410000 */
[----:B------:R-:W-:Y:S02]  /*dd00*/  HADD2.F32 R7, -RZ, R7.H0_H0 ;  /* 0x20000007ff077230 */ /* 0x000fe40000004100 */
[----:B------:R-:W-:Y:S01]  /*dd10*/  FMUL.FTZ R5, R5, R24 ;  /* 0x0000001805057220 */ /* 0x000fe20000410000 */
[----:B------:R-:W-:-:S02]  /*dd20*/  HADD2.F32 R21, -RZ, R21.H0_H0 ;  /* 0x20000015ff157230 */ /* 0x000fc40000004100 */
[CC--:B------:R-:W-:Y:S01]  /*dd30*/  FMUL.FTZ R42, R4.reuse, R25.reuse ;  /* 0x00000019042a7220 */ /* 0x0c0fe20000410000 */
[----:B------:R-:W-:Y:S01]  /*dd40*/  FMUL.FTZ R4, R4, R6 ;  /* 0x0000000604047220 */ /* 0x000fe20000410000 */
[C---:B------:R-:W-:Y:S01]  /*dd50*/  FFMA.FTZ R44, R7.reuse, R24, -R44 ;  /* 0x00000018072c7223 */ /* 0x040fe2000001082c */
[----:B------:R-:W-:Y:S01]  /*dd60*/  FFMA.FTZ R5, R7, R26, R5 ;  /* 0x0000001a07057223 */ /* 0x000fe20000010005 */
[C---:B------:R-:W-:Y:S01]  /*dd70*/  FFMA.FTZ R7, R21.reuse, R6, -R42 ;  /* 0x0000000615077223 */ /* 0x040fe2000001082a */
[----:B------:R-:W-:Y:S01]  /*dd80*/  FFMA.FTZ R24, R21, R25, R4 ;  /* 0x0000001915187223 */ /* 0x000fe20000010004 */
[----:B------:R-:W-:Y:S02]  /*dd90*/  F2FP.SATFINITE.E4M3.F32.PACK_AB_MERGE_C R4, R36, R35, RZ ;  /* 0x000000232404723e */ /* 0x000fe400048070ff */
[----:B------:R-:W-:Y:S02]  /*dda0*/  F2FP.SATFINITE.E4M3.F32.PACK_AB_MERGE_C R6, R40, R39, RZ ;  /* 0x000000272806723e */ /* 0x000fe400048070ff */
[----:B------:R-:W-:-:S02]  /*ddb0*/  F2FP.SATFINITE.E4M3.F32.PACK_AB_MERGE_C R44, R5, R44, RZ ;  /* 0x0000002c052c723e */ /* 0x000fc400048070ff */
[----:B------:R-:W-:Y:S02]  /*ddc0*/  F2FP.SATFINITE.E4M3.F32.PACK_AB_MERGE_C R4, R34, R33, R4 ;  /* 0x000000212204723e */ /* 0x000fe40004807004 */
[----:B------:R-:W-:Y:S02]  /*ddd0*/  F2FP.SATFINITE.E4M3.F32.PACK_AB_MERGE_C R5, R29, R38, R32 ;  /* 0x000000261d05723e */ /* 0x000fe40004807020 */
[----:B------:R-:W-:Y:S02]  /*dde0*/  F2FP.SATFINITE.E4M3.F32.PACK_AB_MERGE_C R6, R28, R31, R6 ;  /* 0x0000001f1c06723e */ /* 0x000fe40004807006 */
[----:B------:R-:W-:-:S05]  /*ddf0*/  F2FP.SATFINITE.E4M3.F32.PACK_AB_MERGE_C R7, R24, R7, R44 ;  /* 0x000000071807723e */ /* 0x000fca000480702c */
[----:B------:R1:W-:Y:S02]  /*de00*/  STS.128 [R0+0x1c400], R4 ;  /* 0x01c4000400007388 */ /* 0x0003e40000000c00 */
.L_x_450:
[----:B------:R-:W-:Y:S05]  /*de10*/  BSYNC B2 ;  /* 0x0000000000027941 */ /* 0x000fea0003800000 */
.L_x_449:
[----:B------:R-:W-:Y:S05]  /*de20*/  @P1 BRA `(.L_x_448) ;  /* 0x0000000400681947 */ /* 0x000fea0003800000 */
[----:B-1----:R-:W1:Y:S01]  /*de30*/  LDS.128 R4, [R3] ;  /* 0x0000000003047984 */ /* 0x002e620000000c00 */
        /* <DEDUP_REMOVED lines=14> */
[CC--:B------:R-:W-:Y:S01]  /*df20*/  FMUL.FTZ R5, R21.reuse, R32.reuse ;  /* 0x0000002015057220 */ /* 0x0c0fe20000410000 */
        /* <DEDUP_REMOVED lines=46> */
[-C--:B------:R-:W-:Y:S01]  /*e210*/  FMUL.FTZ R25, R4, R26.reuse ;  /* 0x0000001a04197220 */ /* 0x080fe20000410000 */
        /* <DEDUP_REMOVED lines=26> */
[----:B------:R2:W-:Y:S02]  /*e3c0*/  STS.128 [R3], R4 ;  /* 0x0000000403007388 */ /* 0x0005e40000000c00 */
.L_x_448:
[----:B------:R-:W-:Y:S05]  /*e3d0*/  BSYNC B1 ;  /* 0x0000000000017941 */ /* 0x000fea0003800000 */
.L_x_447:
[----:B-12---:R-:W-:-:S04]  /*e3e0*/  IADD3 R4, R228, 0x40, RZ ;  /* 0x00000040e4047810 */ /* 0x006fc80007ffe0ff */
[----:B------:R-:W-:-:S13]  /*e3f0*/  ISETP.GE.AND P0, PT, R4, R9, PT ;  /* 0x000000090400720c */ /* 0x000fda0003f06270 */
[----:B------:R-:W-:Y:S05]  /*e400*/  @P0 BRA `(.L_x_451) ;  /* 0x0000002800a80947 */ /* 0x000fea0003800000 */
[----:B------:R-:W1:Y:S01]  /*e410*/  LDC R5, c[0x0][0x3f4] ;  /* 0x0000fd00ff057b82 */ /* 0x000e620000000800 */
[----:B------:R-:W-:Y:S01]  /*e420*/  BSSY B1, `(.L_x_452) ;  /* 0x000005e000017945 */ /* 0x000fe20003800000 */
[-C--:B-1----:R-:W-:Y:S02]  /*e430*/  ISETP.GE.AND P0, PT, R22, R5.reuse, PT ;  /* 0x000000051600720c */ /* 0x082fe40003f06270 */
[----:B------:R-:W-:-:S11]  /*e440*/  ISETP.GE.AND P1, PT, R230, R5, PT ;  /* 0x00000005e600720c */ /* 0x000fd60003f26270 */
[----:B------:R-:W-:Y:S05]  /*e450*/  @P0 BRA `(.L_x_453) ;  /* 0x0000000400680947 */ /* 0x000fea0003800000 */
[----:B------:R-:W1:Y:S01]  /*e460*/  LDS.128 R4, [R0+0x1e400] ;  /* 0x01e4000000047984 */ /* 0x000e620000000c00 */
[----:B------:R-:W-:Y:S02]  /*e470*/  F2FP.F16.E4M3.UNPACK_B R31, R14 ;  /* 0x0000000eff1f723e */ /* 0x000fe400020006ff */
[----:B------:R-:W-:Y:S02]  /*e480*/  F2FP.F16.E4M3.UNPACK_B R29, R11 ;  /* 0x0000000bff1d723e */ /* 0x000fe400020006ff */
[-C--:B------:R-:W-:Y:S01]  /*e490*/  F2FP.F16.E4M3.UNPACK_B R35, R20.reuse ;  /* 0x00000014ff23723e */ /* 0x080fe200020006ff */
[----:B------:R-:W-:Y:S01]  /*e4a0*/  HADD2.F32 R33, -RZ, R31.H1_H1 ;  /* 0x3000001fff217230 */ /* 0x000fe20000004100 */
[----:B------:R-:W-:Y:S01]  /*e4b0*/  F2FP.F16.E4M3.UNPACK_B R20, R20.H1 ;  /* 0x00000014ff14723e */ /* 0x000fe200030006ff */
[----:B------:R-:W-:Y:S02]  /*e4c0*/  HADD2.F32 R27, -RZ, R29.H1_H1 ;  /* 0x3000001dff1b7230 */ /* 0x000fe40000004100 */
[----:B------:R-:W-:Y:S01]  /*e4d0*/  HADD2.F32 R34, -RZ, R31.H0_H0 ;  /* 0x2000001fff227230 */ /* 0x000fe20000004100 */
[----:B------:R-:W-:Y:S01]  /*e4e0*/  F2FP.F16.E4M3.UNPACK_B R31, R14.H1 ;  /* 0x0000000eff1f723e */ /* 0x000fe200030006ff */
[----:B------:R-:W-:-:S02]  /*e4f0*/  HADD2.F32 R40, -RZ, R35.H1_H1 ;  /* 0x30000023ff287230 */ /* 0x000fc40000004100 */
[--C-:B0-----:R-:W-:Y:S02]  /*e500*/  HADD2.F32 R39, -RZ, R20.reuse.H1_H1 ;  /* 0x30000014ff277230 */ /* 0x101fe40000004100 */
[----:B------:R-:W-:Y:S02]  /*e510*/  HADD2.F32 R38, -RZ, R31.H0_H0 ;  /* 0x2000001fff267230 */ /* 0x000fe40000004100 */
[----:B------:R-:W-:Y:S01]  /*e520*/  HADD2.F32 R37, -RZ, R20.H0_H0 ;  /* 0x20000014ff257230 */ /* 0x000fe20000004100 */
[-C--:B-1----:R-:W-:Y:S02]  /*e530*/  F2FP.F16.E4M3.UNPACK_B R9, R4.reuse.H1 ;  /* 0x00000004ff09723e */ /* 0x082fe400030006ff */
[----:B------:R-:W-:Y:S02]  /*e540*/  F2FP.F16.E4M3.UNPACK_B R4, R4 ;  /* 0x00000004ff04723e */ /* 0x000fe400020006ff */
[-C--:B------:R-:W-:Y:S01]  /*e550*/  F2FP.F16.E4M3.UNPACK_B R24, R5.reuse ;  /* 0x00000005ff18723e */ /* 0x080fe200020006ff */
[--C-:B------:R-:W-:Y:S01]  /*e560*/  HADD2.F32 R21, -RZ, R9.reuse.H0_H0 ;  /* 0x20000009ff157230 */ /* 0x100fe20000004100 */
[----:B------:R-:W-:Y:S01]  /*e570*/  F2FP.F16.E4M3.UNPACK_B R25, R5.H1 ;  /* 0x00000005ff19723e */ /* 0x000fe200030006ff */
[----:B------:R-:W-:Y:S01]  /*e580*/  HADD2.F32 R9, -RZ, R9.H1_H1 ;  /* 0x30000009ff097230 */ /* 0x000fe20000004100 */
[-C--:B------:R-:W-:Y:S01]  /*e590*/  F2FP.F16.E4M3.UNPACK_B R26, R6.reuse ;  /* 0x00000006ff1a723e */ /* 0x080fe200020006ff */
[--C-:B------:R-:W-:Y:S01]  /*e5a0*/  HADD2.F32 R5, -RZ, R4.reuse.H1_H1 ;  /* 0x30000004ff057230 */ /* 0x100fe20000004100 */
[----:B------:R-:W-:Y:S01]  /*e5b0*/  F2FP.F16.E4M3.UNPACK_B R6, R6.H1 ;  /* 0x00000006ff06723e */ /* 0x000fe200030006ff */
[----:B------:R-:W-:-:S02]  /*e5c0*/  HADD2.F32 R4, -RZ, R4.H0_H0 ;  /* 0x20000004ff047230 */ /* 0x000fc40000004100 */
[-C--:B------:R-:W-:Y:S01]  /*e5d0*/  FMUL.FTZ R28, R33, R9.reuse ;  /* 0x00000009211c7220 */ /* 0x080fe20000410000 */
[C---:B------:R-:W-:Y:S01]  /*e5e0*/  FMUL.FTZ R32, R27.reuse, R9 ;  /* 0x000000091b207220 */ /* 0x040fe20000410000 */
[----:B------:R-:W-:Y:S02]  /*e5f0*/  F2FP.F16.E4M3.UNPACK_B R9, R7 ;  /* 0x00000007ff09723e */ /* 0x000fe400020006ff */
[-C--:B------:R-:W-:Y:S01]  /*e600*/  FFMA.FTZ R28, R27, R21.reuse, -R28 ;  /* 0x000000151b1c7223 */ /* 0x080fe2000001081c */
[----:B------:R-:W-:Y:S01]  /*e610*/  FFMA.FTZ R27, R33, R21, R32 ;  /* 0x00000015211b7223 */ /* 0x000fe20000010020 */
[----:B------:R-:W-:Y:S01]  /*e620*/  HADD2.F32 R32, -RZ, R29.H0_H0 ;  /* 0x2000001dff207230 */ /* 0x000fe20000004100 */
[----:B------:R-:W-:Y:S01]  /*e630*/  F2FP.F16.E4M3.UNPACK_B R29, R11.H1 ;  /* 0x0000000bff1d723e */ /* 0x000fe200030006ff */
[-C--:B------:R-:W-:Y:S01]  /*e640*/  FMUL.FTZ R11, R34, R5.reuse ;  /* 0x00000005220b7220 */ /* 0x080fe20000410000 */
[----:B------:R-:W-:Y:S01]  /*e650*/  HADD2.F32 R33, -RZ, R31.H1_H1 ;  /* 0x3000001fff217230 */ /* 0x000fe20000004100 */
[----:B------:R-:W-:Y:S01]  /*e660*/  F2FP.F16.E4M3.UNPACK_B R31, R12 ;  /* 0x0000000cff1f723e */ /* 0x000fe200020006ff */
[----:B------:R-:W-:Y:S01]  /*e670*/  FMUL.FTZ R21, R32, R5 ;  /* 0x0000000520157220 */ /* 0x000fe20000410000 */
[----:B------:R-:W-:-:S02]  /*e680*/  HADD2.F32 R5, -RZ, R25.H1_H1 ;  /* 0x30000019ff057230 */ /* 0x000fc40000004100 */
[-C--:B------:R-:W-:Y:S01]  /*e690*/  FFMA.FTZ R11, R32, R4.reuse, -R11 ;  /* 0x00000004200b7223 */ /* 0x080fe2000001080b */
[----:B------:R-:W-:Y:S02]  /*e6a0*/  HADD2.F32 R25, -RZ, R25.H0_H0 ;  /* 0x20000019ff197230 */ /* 0x000fe40000004100 */
[----:B------:R-:W-:Y:S01]  /*e6b0*/  FFMA.FTZ R14, R34, R4, R21 ;  /* 0x00000004220e7223 */ /* 0x000fe20000010015 */
[--C-:B------:R-:W-:Y:S02]  /*e6c0*/  HADD2.F32 R21, -RZ, R29.reuse.H1_H1 ;  /* 0x3000001dff157230 */ /* 0x100fe40000004100 */
[----:B------:R-:W-:Y:S01]  /*e6d0*/  FMUL.FTZ R32, R33, R5 ;  /* 0x0000000521207220 */ /* 0x000fe20000410000 */
[--C-:B------:R-:W-:Y:S01]  /*e6e0*/  HADD2.F32 R4, -RZ, R24.reuse.H1_H1 ;  /* 0x30000018ff047230 */ /* 0x100fe20000004100 */
[----:B------:R-:W-:Y:S01]  /*e6f0*/  F2FP.F16.E4M3.UNPACK_B R7, R7.H1 ;  /* 0x00000007ff07723e */ /* 0x000fe200030006ff */
[----:B------:R-:W-:Y:S02]  /*e700*/  HADD2.F32 R36, -RZ, R29.H0_H0 ;  /* 0x2000001dff247230 */ /* 0x000fe40000004100 */
[----:B------:R-:W-:Y:S01]  /*e710*/  FMUL.FTZ R34, R21, R5 ;  /* 0x0000000515227220 */ /* 0x000fe20000410000 */
[----:B------:R-:W-:-:S02]  /*e720*/  HADD2.F32 R24, -RZ, R24.H0_H0 ;  /* 0x20000018ff187230 */ /* 0x000fc40000004100 */
[-C--:B------:R-:W-:Y:S01]  /*e730*/  FMUL.FTZ R5, R38, R4.reuse ;  /* 0x0000000426057220 */ /* 0x080fe20000410000 */
[-C--:B------:R-:W-:Y:S01]  /*e740*/  FFMA.FTZ R32, R21, R25.reuse, -R32 ;  /* 0x0000001915207223 */ /* 0x080fe20000010820 */
[----:B------:R-:W-:Y:S01]  /*e750*/  FFMA.FTZ R29, R33, R25, R34 ;  /* 0x00000019211d7223 */ /* 0x000fe20000010022 */
[C---:B------:R-:W-:Y:S01]  /*e760*/  FMUL.FTZ R25, R36.reuse, R4 ;  /* 0x0000000424197220 */ /* 0x040fe20000410000 */
[-C--:B------:R-:W-:Y:S01]  /*e770*/  FFMA.FTZ R21, R36, R24.reuse, -R5 ;  /* 0x0000001824157223 */ /* 0x080fe20000010805 */
[--C-:B------:R-:W-:Y:S02]  /*e780*/  HADD2.F32 R5, -RZ, R6.reuse.H1_H1 ;  /* 0x30000006ff057230 */ /* 0x100fe40000004100 */
[----:B------:R-:W-:Y:S01]  /*e790*/  FFMA.FTZ R24, R38, R24, R25 ;  /* 0x0000001826187223 */ /* 0x000fe20000010019 */
[----:B------:R-:W-:Y:S01]  /*e7a0*/  HADD2.F32 R34, -RZ, R31.H1_H1 ;  /* 0x3000001fff227230 */ /* 0x000fe20000004100 */
[----:B------:R-:W-:Y:S01]  /*e7b0*/  F2FP.SATFINITE.E4M3.F32.PACK_AB_MERGE_C R29, R29, R32, RZ ;  /* 0x000000201d1d723e */ /* 0x000fe200048070ff */
[----:B------:R-:W-:-:S02]  /*e7c0*/  HADD2.F32 R6, -RZ, R6.H0_H0 ;  /* 0x20000006ff067230 */ /* 0x000fc40000004100 */
[-C--:B------:R-:W-:Y:S01]  /*e7d0*/  FMUL.FTZ R25, R40, R5.reuse ;  /* 0x0000000528197220 */ /* 0x080fe20000410000 */
[----:B------:R-:W-:Y:S02]  /*e7e0*/  HADD2.F32 R38, -RZ, R35.H0_H0 ;  /* 0x20000023ff267230 */ /* 0x000fe40000004100 */
[C---:B------:R-:W-:Y:S01]  /*e7f0*/  FMUL.FTZ R33, R34.reuse, R5 ;  /* 0x0000000522217220 */ /* 0x040fe20000410000 */
[--C-:B------:R-:W-:Y:S02]  /*e800*/  HADD2.F32 R4, -RZ, R26.reuse.H1_H1 ;  /* 0x3000001aff047230 */ /* 0x100fe40000004100 */
[----:B------:R-:W-:Y:S02]  /*e810*/  HADD2.F32 R36, -RZ, R31.H0_H0 ;  /* 0x2000001fff247230 */ /* 0x000fe40000004100 */
[----:B------:R-:W-:Y:S01]  /*e820*/  FFMA.FTZ R31, R34, R6, -R25 ;  /* 0x00000006221f7223 */ /* 0x000fe20000010819 */
[----:B------:R-:W-:Y:S01]  /*e830*/  HADD2.F32 R26, -RZ, R26.H0_H0 ;  /* 0x2000001aff1a7230 */ /* 0x000fe20000004100 */
[----:B------:R-:W-:Y:S01]  /*e840*/  F2FP.F16.E4M3.UNPACK_B R34, R12.H1 ;  /* 0x0000000cff22723e */ /* 0x000fe200030006ff */
[----:B------:R-:W-:Y:S01]  /*e850*/  FMUL.FTZ R5, R38, R4 ;  /* 0x0000000426057220 */ /* 0x000fe20000410000 */
[----:B------:R-:W-:Y:S01]  /*e860*/  FFMA.FTZ R12, R40, R6, R33 ;  /* 0x00000006280c7223 */ /* 0x000fe20000010021 */
[----:B------:R-:W-:Y:S01]  /*e870*/  FMUL.FTZ R25, R36, R4 ;  /* 0x0000000424197220 */ /* 0x000fe20000410000 */
[----:B------:R-:W-:-:S02]  /*e880*/  HADD2.F32 R4, -RZ, R9.H1_H1 ;  /* 0x30000009ff047230 */ /* 0x000fc40000004100 */
[-C--:B------:R-:W-:Y:S01]  /*e890*/  FFMA.FTZ R6, R36, R26.reuse, -R5 ;  /* 0x0000001a24067223 */ /* 0x080fe20000010805 */
[--C-:B------:R-:W-:Y:S02]  /*e8a0*/  HADD2.F32 R35, -RZ, R34.reuse.H1_H1 ;  /* 0x30000022ff237230 */ /* 0x100fe40000004100 */
[----:B------:R-:W-:Y:S01]  /*e8b0*/  FFMA.FTZ R25, R38, R26, R25 ;  /* 0x0000001a26197223 */ /* 0x000fe20000010019 */
[--C-:B------:R-:W-:Y:S02]  /*e8c0*/  HADD2.F32 R5, -RZ, R7.reuse.H1_H1 ;  /* 0x30000007ff057230 */ /* 0x100fe40000004100 */
[----:B------:R-:W-:Y:S01]  /*e8d0*/  FMUL.FTZ R20, R37, R4 ;  /* 0x0000000425147220 */ /* 0x000fe20000410000 */
[----:B------:R-:W-:Y:S01]  /*e8e0*/  HADD2.F32 R33, -RZ, R34.H0_H0 ;  /* 0x20000022ff217230 */ /* 0x000fe20000004100 */
[----:B------:R-:W-:Y:S01]  /*e8f0*/  F2FP.SATFINITE.E4M3.F32.PACK_AB_MERGE_C R12, R12, R31, RZ ;  /* 0x0000001f0c0c723e */ /* 0x000fe200048070ff */
[----:B------:R-:W-:Y:S02]  /*e900*/  HADD2.F32 R7, -RZ, R7.H0_H0 ;  /* 0x20000007ff077230 */ /* 0x000fe40000004100 */
[-C--:B------:R-:W-:Y:S01]  /*e910*/  FMUL.FTZ R26, R39, R5.reuse ;  /* 0x00000005271a7220 */ /* 0x080fe20000410000 */
[----:B------:R-:W-:Y:S01]  /*e920*/  FMUL.FTZ R34, R35, R5 ;  /* 0x0000000523227220 */ /* 0x000fe20000410000 */
[----:B------:R-:W-:-:S02]  /*e930*/  HADD2.F32 R9, -RZ, R9.H0_H0 ;  /* 0x20000009ff097230 */ /* 0x000fc40000004100 */
[----:B------:R-:W-:Y:S01]  /*e940*/  FMUL.FTZ R4, R33, R4 ;  /* 0x0000000421047220 */ /* 0x000fe20000410000 */
[-C--:B------:R-:W-:Y:S01]  /*e950*/  FFMA.FTZ R26, R35, R7.reuse, -R26 ;  /* 0x00000007231a7223 */ /* 0x080fe2000001081a */
[----:B------:R-:W-:Y:S01]  /*e960*/  FFMA.FTZ R5, R39, R7, R34 ;  /* 0x0000000727057223 */ /* 0x000fe20000010022 */
[----:B------:R-:W-:Y:S01]  /*e970*/  F2FP.SATFINITE.E4M3.F32.PACK_AB_MERGE_C R6, R25, R6, R12 ;  /* 0x000000061906723e */ /* 0x000fe2000480700c */
[-C--:B------:R-:W-:Y:S01]  /*e980*/  FFMA.FTZ R7, R33, R9.reuse, -R20 ;  /* 0x0000000921077223 */ /* 0x080fe20000010814 */
[----:B------:R-:W-:Y:S01]  /*e990*/  FFMA.FTZ R20, R37, R9, R4 ;  /* 0x0000000925147223 */ /* 0x000fe20000010004 */
[----:B------:R-:W-:Y:S02]  /*e9a0*/  F2FP.SATFINITE.E4M3.F32.PACK_AB_MERGE_C R4, R27, R28, RZ ;  /* 0x0000001c1b04723e */ /* 0x000fe400048070ff */
[----:B------:R-:W-:Y:S02]  /*e9b0*/  F2FP.SATFINITE.E4M3.F32.PACK_AB_MERGE_C R26, R5, R26, RZ ;  /* 0x0000001a051a723e */ /* 0x000fe400048070ff */
[----:B------:R-:W-:-:S02]  /*e9c0*/  F2FP.SATFINITE.E4M3.F32.PACK_AB_MERGE_C R4, R14, R11, R4 ;  /* 0x0000000b0e04723e */ /* 0x000fc40004807004 */
[----:B------:R-:W-:Y:S02]  /*e9d0*/  F2FP.SATFINITE.E4M3.F32.PACK_AB_MERGE_C R5, R24, R21, R29 ;  /* 0x000000151805723e */ /* 0x000fe4000480701d */
[----:B------:R-:W-:-:S05]  /*e9e0*/  F2FP.SATFINITE.E4M3.F32.PACK_AB_MERGE_C R7, R20, R7, R26 ;  /* 0x000000071407723e */ /* 0x000fca000480701a */
[----:B------:R1:W-:Y:S02]  /*e9f0*/  STS.128 [R0+0x1e400], R4 ;  /* 0x01e4000400007388 */ /* 0x0003e40000000c00 */
.L_x_453:
[----:B------:R-:W-:Y:S05]  /*ea00*/  BSYNC B1 ;  /* 0x0000000000017941 */ /* 0x000fea0003800000 */
.L_x_452:
[----:B------:R-:W-:Y:S05]  /*ea10*/  @P1 BRA `(.L_x_451) ;  /* 0x0000002400241947 */ /* 0x000fea0003800000 */
[----:B-1----:R-:W1:Y:S01]  /*ea20*/  LDS.128 R4, [R3+0x2000] ;  /* 0x0020000003047984 */ /* 0x002e620000000c00 */
[----:B------:R-:W-:Y:S02]  /*ea30*/  F2FP.F16.E4M3.UNPACK_B R26, R13 ;  /* 0x0000000dff1a723e */ /* 0x000fe400020006ff */
[----:B------:R-:W-:Y:S02]  /*ea40*/  F2FP.F16.E4M3.UNPACK_B R25, R8 ;  /* 0x00000008ff19723e */ /* 0x000fe400020006ff */
[-C--:B------:R-:W-:Y:S01]  /*ea50*/  F2FP.F16.E4M3.UNPACK_B R33, R15.reuse ;  /* 0x0000000fff21723e */ /* 0x080fe200020006ff */
[--C-:B------:R-:W-:Y:S01]  /*ea60*/  HADD2.F32 R27, -RZ, R26.reuse.H1_H1 ;  /* 0x3000001aff1b7230 */ /* 0x100fe20000004100 */
[----:B------:R-:W-:Y:S01]  /*ea70*/  F2FP.F16.E4M3.UNPACK_B R15, R15.H1 ;  /* 0x0000000fff0f723e */ /* 0x000fe200030006ff */
[----:B------:R-:W-:Y:S02]  /*ea80*/  HADD2.F32 R21, -RZ, R25.H1_H1 ;  /* 0x30000019ff157230 */ /* 0x000fe40000004100 */
[----:B------:R-:W-:-:S02]  /*ea90*/  HADD2.F32 R28, -RZ, R26.H0_H0 ;  /* 0x2000001aff1c7230 */ /* 0x000fc40000004100 */
[----:B------:R-:W-:Y:S01]  /*eaa0*/  HADD2.F32 R26, -RZ, R25.H0_H0 ;  /* 0x20000019ff1a7230 */ /* 0x000fe20000004100 */
[----:B------:R-:W-:Y:S01]  /*eab0*/  F2FP.F16.E4M3.UNPACK_B R25, R8.H1 ;  /* 0x00000008ff19723e */ /* 0x000fe200030006ff */
[--C-:B------:R-:W-:Y:S02]  /*eac0*/  HADD2.F32 R36, -RZ, R33.reuse.H1_H1 ;  /* 0x30000021ff247230 */ /* 0x100fe40000004100 */
[----:B------:R-:W-:Y:S01]  /*ead0*/  HADD2.F32 R34, -RZ, R33.H0_H0 ;  /* 0x20000021ff227230 */ /* 0x000fe20000004100 */
[----:B-1----:R-:W-:Y:S02]  /*eae0*/  F2FP.F16.E4M3.UNPACK_B R0, R4.H1 ;  /* 0x00000004ff00723e */ /* 0x002fe400030006ff */
[-C--:B------:R-:W-:Y:S02]  /*eaf0*/  F2FP.F16.E4M3.UNPACK_B R12, R6.reuse ;  /* 0x00000006ff0c723e */ /* 0x080fe400020006ff */
[----:B------:R-:W-:Y:S01]  /*eb00*/  F2FP.F16.E4M3.UNPACK_B R14, R6.H1 ;  /* 0x00000006ff0e723e */ /* 0x000fe200030006ff */
[--C-:B------:R-:W-:Y:S01]  /*eb10*/  HADD2.F32 R9, -RZ, R0.reuse.H0_H0 ;  /* 0x20000000ff097230 */ /* 0x100fe20000004100 */
[----:B------:R-:W-:Y:S01]  /*eb20*/  F2FP.F16.E4M3.UNPACK_B R4, R4 ;  /* 0x00000004ff04723e */ /* 0x000fe200020006ff */
[----:B------:R-:W-:Y:S01]  /*eb30*/  HADD2.F32 R0, -RZ, R0.H1_H1 ;  /* 0x30000000ff007230 */ /* 0x000fe20000004100 */
[----:B------:R-:W-:-:S02]  /*eb40*/  F2FP.F16.E4M3.UNPACK_B R11, R5 ;  /* 0x00000005ff0b723e */ /* 0x000fc400020006ff */
[----:B------:R-:W-:Y:S02]  /*eb50*/  F2FP.F16.E4M3.UNPACK_B R5, R5.H1 ;  /* 0x00000005ff05723e */ /* 0x000fe400030006ff */
[-C--:B------:R-:W-:Y:S01]  /*eb60*/  FMUL.FTZ R6, R27, R0.reuse ;  /* 0x000000001b067220 */ /* 0x080fe20000410000 */
[C---:B------:R-:W-:Y:S01]  /*eb70*/  FMUL.FTZ R0, R21.reuse, R0 ;  /* 0x0000000015007220 */ /* 0x040fe20000410000 */
[----:B------:R-:W-:Y:S02]  /*eb80*/  F2FP.F16.E4M3.UNPACK_B R20, R7 ;  /* 0x00000007ff14723e */ /* 0x000fe400020006ff */
[-C--:B------:R-:W-:Y:S01]  /*eb90*/  FFMA.FTZ R21, R21, R9.reuse, -R6 ;  /* 0x0000000915157223 */ /* 0x080fe20000010806 */
[----:B------:R-:W-:Y:S01]  /*eba0*/  FFMA.FTZ R24, R27, R9, R0 ;  /* 0x000000091b187223 */ /* 0x000fe20000010000 */
[--C-:B------:R-:W-:Y:S01]  /*ebb0*/  HADD2.F32 R0, -RZ, R4.reuse.H1_H1 ;  /* 0x30000004ff007230 */ /* 0x100fe20000004100 */
[----:B------:R-:W-:Y:S01]  /*ebc0*/  F2FP.F16.E4M3.UNPACK_B R27, R13.H1 ;  /* 0x0000000dff1b723e */ /* 0x000fe200030006ff */
[----:B------:R-:W-:Y:S01]  /*ebd0*/  HADD2.F32 R4, -RZ, R4.H0_H0 ;  /* 0x20000004ff047230 */ /* 0x000fe20000004100 */
[----:B------:R-:W-:Y:S01]  /*ebe0*/  F2FP.F16.E4M3.UNPACK_B R7, R7.H1 ;  /* 0x00000007ff07723e */ /* 0x000fe200030006ff */
[----:B------:R-:W-:-:S02]  /*ebf0*/  HADD2.F32 R6, -RZ, R5.H1_H1 ;  /* 0x30000005ff067230 */ /* 0x000fc40000004100 */
[-C--:B------:R-:W-:Y:S01]  /*ec00*/  FMUL.FTZ R13, R26, R0.reuse ;  /* 0x000000001a0d7220 */ /* 0x080fe20000410000 */
[C---:B------:R-:W-:Y:S01]  /*ec10*/  FMUL.FTZ R9, R28.reuse, R0 ;  /* 0x000000001c097220 */ /* 0x040fe20000410000 */
[----:B------:R-:W-:Y:S02]  /*ec20*/  HADD2.F32 R31, -RZ, R27.H1_H1 ;  /* 0x3000001bff1f7230 */ /* 0x000fe40000004100 */
[-C--:B------:R-:W-:Y:S01]  /*ec30*/  FFMA.FTZ R8, R28, R4.reuse, R13 ;  /* 0x000000041c087223 */ /* 0x080fe2000001000d */
[----:B------:R-:W-:Y:S02]  /*ec40*/  HADD2.F32 R13, -RZ, R25.H1_H1 ;  /* 0x30000019ff0d7230 */ /* 0x000fe40000004100 */
[----:B------:R-:W-:Y:S01]  /*ec50*/  FFMA.FTZ R9, R26, R4, -R9 ;  /* 0x000000041a097223 */ /* 0x000fe20000010809 */
[----:B------:R-:W-:Y:S02]  /*ec60*/  HADD2.F32 R5, -RZ, R5.H0_H0 ;  /* 0x20000005ff057230 */ /* 0x000fe40000004100 */
[----:B------:R-:W-:Y:S01]  /*ec70*/  FMUL.FTZ R4, R31, R6 ;  /* 0x000000061f047220 */ /* 0x000fe20000410000 */
[----:B------:R-:W-:-:S02]  /*ec80*/  HADD2.F32 R29, -RZ, R27.H0_H0 ;  /* 0x2000001bff1d7230 */ /* 0x000fc40000004100 */
[C---:B------:R-:W-:Y:S01]  /*ec90*/  FMUL.FTZ R6, R13.reuse, R6 ;  /* 0x000000060d067220 */ /* 0x040fe20000410000 */
[----:B------:R-:W-:Y:S02]  /*eca0*/  HADD2.F32 R0, -RZ, R11.H1_H1 ;  /* 0x3000000bff007230 */ /* 0x000fe40000004100 */
[-C--:B------:R-:W-:Y:S01]  /*ecb0*/  FFMA.FTZ R13, R13, R5.reuse, -R4 ;  /* 0x000000050d0d7223 */ /* 0x080fe20000010804 */
[----:B------:R-:W-:Y:S01]  /*ecc0*/  HADD2.F32 R25, -RZ, R25.H0_H0 ;  /* 0x20000019ff197230 */ /* 0x000fe20000004100 */
[----:B------:R-:W-:Y:S01]  /*ecd0*/  F2FP.F16.E4M3.UNPACK_B R27, R10 ;  /* 0x0000000aff1b723e */ /* 0x000fe200020006ff */
[----:B------:R-:W-:Y:S02]  /*ece0*/  HADD2.F32 R11, -RZ, R11.H0_H0 ;  /* 0x2000000bff0b7230 */ /* 0x000fe40000004100 */
[-C--:B------:R-:W-:Y:S01]  /*ecf0*/  FMUL.FTZ R4, R29, R0.reuse ;  /* 0x000000001d047220 */ /* 0x080fe20000410000 */
[----:B------:R-:W-:Y:S01]  /*ed00*/  FFMA.FTZ R26, R31, R5, R6 ;  /* 0x000000051f1a7223 */ /* 0x000fe20000010006 */
[----:B------:R-:W-:Y:S01]  /*ed10*/  FMUL.FTZ R0, R25, R0 ;  /* 0x0000000019007220 */ /* 0x000fe20000410000 */
[----:B------:R-:W-:-:S02]  /*ed20*/  HADD2.F32 R32, -RZ, R27.H1_H1 ;  /* 0x3000001bff207230 */ /* 0x000fc40000004100 */
[-C--:B------:R-:W-:Y:S01]  /*ed30*/  FFMA.FTZ R5, R25, R11.reuse, -R4 ;  /* 0x0000000b19057223 */ /* 0x080fe20000010804 */
[--C-:B------:R-:W-:Y:S02]  /*ed40*/  HADD2.F32 R4, -RZ, R14.reuse.H1_H1 ;  /* 0x3000000eff047230 */ /* 0x100fe40000004100 */
[----:B------:R-:W-:Y:S01]  /*ed50*/  FFMA.FTZ R6, R29, R11, R0 ;  /* 0x0000000b1d067223 */ /* 0x000fe20000010000 */
[----:B------:R-:W-:Y:S01]  /*ed60*/  HADD2.F32 R14, -RZ, R14.H0_H0 ;  /* 0x2000000eff0e7230 */ /* 0x000fe20000004100 */
[----:B------:R-:W-:Y:S01]  /*ed70*/  F2FP.F16.E4M3.UNPACK_B R10, R10.H1 ;  /* 0x0000000aff0a723e */ /* 0x000fe200030006ff */
[--C-:B------:R-:W-:Y:S02]  /*ed80*/  HADD2.F32 R0, -RZ, R12.reuse.H1_H1 ;  /* 0x3000000cff007230 */ /* 0x100fe40000004100 */
[-C--:B------:R-:W-:Y:S01]  /*ed90*/  FMUL.FTZ R11, R36, R4.reuse ;  /* 0x00000004240b7220 */ /* 0x080fe20000410000 */
[----:B------:R-:W-:Y:S01]  /*eda0*/  FMUL.FTZ R29, R32, R4 ;  /* 0x00000004201d7220 */ /* 0x000fe20000410000 */
[----:B------:R-:W-:Y:S01]  /*edb0*/  HADD2.F32 R28, -RZ, R27.H0_H0 ;  /* 0x2000001bff1c7230 */ /* 0x000fe20000004100 */
[----:B------:R-:W-:Y:S01]  /*edc0*/  F2FP.SATFINITE.E4M3.F32.PACK_AB_MERGE_C R13, R26, R13, RZ ;  /* 0x0000000d1a0d723e */ /* 0x000fe200048070ff */
[----:B------:R-:W-:Y:S01]  /*edd0*/  FFMA.FTZ R27, R32, R14, -R11 ;  /* 0x0000000e201b7223 */ /* 0x000fe2000001080b */
[----:B------:R-:W-:-:S02]  /*ede0*/  HADD2.F32 R12, -RZ, R12.H0_H0 ;  /* 0x2000000cff0c7230 */ /* 0x000fc40000004100 */
[----:B------:R-:W-:Y:S01]  /*edf0*/  FMUL.FTZ R11, R34, R0 ;  /* 0x00000000220b7220 */ /* 0x000fe20000410000 */
[----:B------:R-:W-:Y:S01]  /*ee00*/  FFMA.FTZ R14, R36, R14, R29 ;  /* 0x0000000e240e7223 */ /* 0x000fe2000001001d */
[----:B------:R-:W-:Y:S02]  /*ee10*/  HADD2.F32 R31, -RZ, R15.H1_H1 ;  /* 0x3000000fff1f7230 */ /* 0x000fe40000004100 */
[C---:B------:R-:W-:Y:S01]  /*ee20*/  FMUL.FTZ R25, R28.reuse, R0 ;  /* 0x000000001c197220 */ /* 0x040fe20000410000 */
[----:B------:R-:W-:Y:S02]  /*ee30*/  HADD2.F32 R4, -RZ, R7.H1_H1 ;  /* 0x30000007ff047230 */ /* 0x000fe40000004100 */
[-C--:B------:R-:W-:Y:S01]  /*ee40*/  FFMA.FTZ R11, R28, R12.reuse, -R11 ;  /* 0x0000000c1c0b7223 */ /* 0x080fe2000001080b */
[--C-:B------:R-:W-:Y:S02]  /*ee50*/  HADD2.F32 R29, -RZ, R10.reuse.H1_H1 ;  /* 0x3000000aff1d7230 */ /* 0x100fe40000004100 */
[----:B------:R-:W-:Y:S01]  /*ee60*/  FFMA.FTZ R12, R34, R12, R25 ;  /* 0x0000000c220c7223 */ /* 0x000fe20000010019 */
[----:B------:R-:W-:-:S02]  /*ee70*/  HADD2.F32 R28, -RZ, R10.H0_H0 ;  /* 0x2000000aff1c7230 */ /* 0x000fc40000004100 */
[-C--:B------:R-:W-:Y:S01]  /*ee80*/  FMUL.FTZ R10, R31, R4.reuse ;  /* 0x000000041f0a7220 */ /* 0x080fe20000410000 */
[----:B------:R-:W-:Y:S02]  /*ee90*/  HADD2.F32 R32, -RZ, R15.H0_H0 ;  /* 0x2000000fff207230 */ /* 0x000fe40000004100 */
[C---:B------:R-:W-:Y:S01]  /*eea0*/  FMUL.FTZ R4, R29.reuse, R4 ;  /* 0x000000041d047220 */ /* 0x040fe20000410000 */
[--C-:B------:R-:W-:Y:S01]  /*eeb0*/  HADD2.F32 R0, -RZ, R20.reuse.H1_H1 ;  /* 0x30000014ff007230 */ /* 0x100fe20000004100 */
[----:B------:R-:W-:Y:S01]  /*eec0*/  F2FP.SATFINITE.E4M3.F32.PACK_AB_MERGE_C R14, R14, R27, RZ ;  /* 0x0000001b0e0e723e */ /* 0x000fe200048070ff */
[----:B------:R-:W-:Y:S01]  /*eed0*/  HADD2.F32 R7, -RZ, R7.H0_H0 ;  /* 0x20000007ff077230 */ /* 0x000fe20000004100 */
[----:B------:R-:W-:Y:S01]  /*eee0*/  F2FP.SATFINITE.E4M3.F32.PACK_AB_MERGE_C R5, R6, R5, R13 ;  /* 0x000000050605723e */ /* 0x000fe2000480700d */
[----:B------:R-:W-:Y:S02]  /*eef0*/  HADD2.F32 R20, -RZ, R20.H0_H0 ;  /* 0x20000014ff147230 */ /* 0x000fe40000004100 */
[-C--:B------:R-:W-:Y:S01]  /*ef00*/  FMUL.FTZ R15, R32, R0.reuse ;  /* 0x00000000200f7220 */ /* 0x080fe20000410000 */
[C---:B------:R-:W-:Y:S01]  /*ef10*/  FMUL.FTZ R25, R28.reuse, R0 ;  /* 0x000000001c197220 */ /* 0x040fe20000410000 */
[-C--:B------:R-:W-:Y:S01]  /*ef20*/  FFMA.FTZ R10, R29, R7.reuse, -R10 ;  /* 0x000000071d0a7223 */ /* 0x080fe2000001080a */
[----:B------:R-:W-:Y:S01]  /*ef30*/  FFMA.FTZ R29, R31, R7, R4 ;  /* 0x000000071f1d7223 */ /* 0x000fe20000010004 */
[-C--:B------:R-:W-:Y:S01]  /*ef40*/  FFMA.FTZ R7, R28, R20.reuse, -R15 ;  /* 0x000000141c077223 */ /* 0x080fe2000001080f */
[----:B------:R-:W-:Y:S01]  /*ef50*/  FFMA.FTZ R20, R32, R20, R25 ;  /* 0x0000001420147223 */ /* 0x000fe20000010019 */
[----:B------:R-:W-:-:S02]  /*ef60*/  F2FP.SATFINITE.E4M3.F32.PACK_AB_MERGE_C R4, R24, R21, RZ ;  /* 0x000000151804723e */ /* 0x000fc400048070ff */
[----:B------:R-:W-:Y:S02]  /*ef70*/  F2FP.SATFINITE.E4M3.F32.PACK_AB_MERGE_C R10, R29, R10, RZ ;  /* 0x0000000a1d0a723e */ /* 0x000fe400048070ff */
[----:B------:R-:W-:Y:S02]  /*ef80*/  F2FP.SATFINITE.E4M3.F32.PACK_AB_MERGE_C R4, R8, R9, R4 ;  /* 0x000000090804723e */ /* 0x000fe40004807004 */
[----:B------:R-:W-:Y:S02]  /*ef90*/  F2FP.SATFINITE.E4M3.F32.PACK_AB_MERGE_C R6, R12, R11, R14 ;  /* 0x0000000b0c06723e */ /* 0x000fe4000480700e */
[----:B------:R-:W-:-:S05]  /*efa0*/  F2FP.SATFINITE.E4M3.F32.PACK_AB_MERGE_C R7, R20, R7, R10 ;  /* 0x000000071407723e */ /* 0x000fca000480700a */
[----:B------:R2:W-:Y:S01]  /*efb0*/  STS.128 [R3+0x2000], R4 ;  /* 0x0020000403007388 */ /* 0x0005e20000000c00 */
[----:B------:R-:W-:Y:S05]  /*efc0*/  BRA `(.L_x_451) ;  /* 0x0000001c00b87947 */ /* 0x000fea0003800000 */
.L_x_441:
[----:B------:R-:W-:-:S03]  /*efd0*/  UMOV UR4, 0xffffffff ;  /* 0xffffffff00047882 */ /* 0x000fc60000000000 */
[----:B------:R-:W-:Y:S05]  /*efe0*/  BRA.DIV UR4, `(.L_x_454) ;  /* 0x0000014604287947 */ /* 0x000fea000b800000 */
[----:B------:R0:W2:Y:S04]  /*eff0*/  SHFL.IDX PT, R21, R24, RZ, 0x1c1f ;  /* 0x001c1fff18157589 */ /* 0x0000a800000e0000 */
[----:B-1----:R0:W1:Y:S04]  /*f000*/  SHFL.IDX PT, R14, R28, RZ, 0x1c1f ;  /* 0x001c1fff1c0e7589 */ /* 0x00206800000e0000 */
[----:B------:R0:W3:Y:S04]  /*f010*/  SHFL.IDX PT, R3, R26, RZ, 0x1c1f ;  /* 0x001c1fff1a037589 */ /* 0x0000e800000e0000 */
[----:B------:R0:W4:Y:S02]  /*f020*/  SHFL.IDX PT, R25, R27, RZ, 0x1c1f ;  /* 0x001c1fff1b197589 */ /* 0x00012400000e0000 */
.L_x_652:
[----:B------:R-:W-:Y:S01]  /*f030*/  ULDC UR4, c[0x0][0x448] ;  /* 0x0001120000047ab9 */ /* 0x000fe20000000800 */
[----:B------:R-:W-:Y:S01]  /*f040*/  BSSY B1, `(.L_x_455) ;  /* 0x0000012000017945 */ /* 0x000fe20003800000 */
[----:B0-----:R-:W-:Y:S01]  /*f050*/  IMAD R27, R134, UR4, RZ ;  /* 0x00000004861b7c24 */ /* 0x001fe2000f8e02ff */
[----:B------:R-:W-:Y:S02]  /*f060*/  CS2R R8, SRZ ;  /* 0x0000000000087805 */ /* 0x000fe4000001ff00 */
[----:B------:R-:W-:Y:S02]  /*f070*/  CS2R R6, SRZ ;  /* 0x0000000000067805 */ /* 0x000fe4000001ff00 */
[----:B------:R-:W-:Y:S02]  /*f080*/  CS2R R4, SRZ ;  /* 0x0000000000047805 */ /* 0x000fe4000001ff00 */
[----:B------:R-:W-:Y:S02]  /*f090*/  CS2R R10, SRZ ;  /* 0x00000000000a7805 */ /* 0x000fe4000001ff00 */
[----:B------:R-:W-:-:S13]  /*f0a0*/  ISETP.GE.AND P0, PT, R0, R27, PT ;  /* 0x0000001b0000720c */ /* 0x000fda0003f06270 */
[----:B------:R-:W-:Y:S05]  /*f0b0*/  @P0 BRA `(.L_x_456) ;  /* 0x0000000000280947 */ /* 0x000fea0003800000 */
[----:B------:R-:W-:Y:S01]  /*f0c0*/  ULDC UR4, c[0x0][0x3f4] ;  /* 0x0000fd0000047ab9 */ /* 0x000fe20000000800 */
[C---:B--2---:R-:W-:Y:S02]  /*f0d0*/  IADD3 R12, P0, R18.reuse, R21, RZ ;  /* 0x00000015120c7210 */ /* 0x044fe40007f1e0ff */
[----:B------:R-:W-:Y:S02]  /*f0e0*/  CS2R R8, SRZ ;  /* 0x0000000000087805 */ /* 0x000fe4000001ff00 */
[C---:B------:R-:W-:Y:S02]  /*f0f0*/  ISETP.GE.AND P2, PT, R18.reuse, UR4, PT ;  /* 0x0000000412007c0c */ /* 0x040fe4000bf46270 */
[----:B-1----:R-:W-:Y:S01]  /*f100*/  IADD3 R14, P1, R18, R14, RZ ;  /* 0x0000000e120e7210 */ /* 0x002fe20007f3e0ff */
[----:B---3--:R-:W-:-:S04]  /*f110*/  IMAD.X R13, R3, 0x1, R19, P0 ;  /* 0x00000001030d7824 */ /* 0x008fc800000e0613 */
[----:B----4-:R-:W-:-:S06]  /*f120*/  IMAD.X R15, R25, 0x1, R19, P1 ;  /* 0x00000001190f7824 */ /* 0x010fcc00008e0613 */
[----:B------:R-:W-:Y:S05]  /*f130*/  @P2 BRA `(.L_x_456) ;  /* 0x0000000000082947 */ /* 0x000fea0003800000 */
[----:B------:R0:W5:Y:S04]  /*f140*/  LD.E.128 R4, desc[UR60][R12.64] ;  /* 0x0000003c0c047980 */ /* 0x000168000c101d00 */
[----:B------:R0:W5:Y:S02]  /*f150*/  LD.E.128 R8, desc[UR60][R14.64] ;  /* 0x0000003c0e087980 */ /* 0x000164000c101d00 */
.L_x_456:
[----:B------:R-:W-:Y:S05]  /*f160*/  BSYNC B1 ;  /* 0x0000000000017941 */ /* 0x000fea0003800000 */
.L_x_455:
[----:B------:R-:W2:Y:S04]  /*f170*/  LDL R0, [R1+0x94] ;  /* 0x0000940001007983 */ /* 0x000ea80000100800 */
[----:B0-----:R-:W2:Y:S01]  /*f180*/  LDL.LU R12, [R1+0x54] ;  /* 0x00005400010c7983 */ /* 0x001ea20000300800 */
[----:B---3-5:R-:W-:Y:S01]  /*f190*/  LOP3.LUT R3, R4, 0xff, RZ, 0xc0, !PT ;  /* 0x000000ff04037812 */ /* 0x028fe200078ec0ff */
[----:B------:R-:W-:Y:S01]  /*f1a0*/  VIADD R32, R228, 0x40 ;  /* 0x00000040e4207836 */ /* 0x000fe20000000000 */
[----:B------:R-:W-:Y:S01]  /*f1b0*/  SHF.R.U32.HI R15, RZ, 0x8, R5 ;  /* 0x00000008ff0f7819 */ /* 0x000fe20000011605 */
[----:B------:R-:W-:Y:S01]  /*f1c0*/  BSSY B1, `(.L_x_457) ;  /* 0x0000045000017945 */ /* 0x000fe20003800000 */
[----:B------:R-:W-:Y:S02]  /*f1d0*/  LOP3.LUT R24, R8, 0xff, RZ, 0xc0, !PT ;  /* 0x000000ff08187812 */ /* 0x000fe400078ec0ff */
[----:B----4-:R-:W-:-:S02]  /*f1e0*/  SHF.R.U32.HI R25, RZ, 0x8, R7 ;  /* 0x00000008ff197819 */ /* 0x010fc40000011607 */
[----:B------:R-:W-:Y:S02]  /*f1f0*/  LOP3.LUT R15, R15, 0xff, RZ, 0xc0, !PT ;  /* 0x000000ff0f0f7812 */ /* 0x000fe400078ec0ff */
[----:B-1----:R-:W-:Y:S02]  /*f200*/  LOP3.LUT R14, R6, 0xff, RZ, 0xc0, !PT ;  /* 0x000000ff060e7812 */ /* 0x002fe400078ec0ff */
[----:B------:R-:W-:Y:S02]  /*f210*/  LOP3.LUT R20, R7, 0xff, RZ, 0xc0, !PT ;  /* 0x000000ff07147812 */ /* 0x000fe400078ec0ff */
[----:B------:R-:W-:Y:S02]  /*f220*/  LOP3.LUT R25, R25, 0xff, RZ, 0xc0, !PT ;  /* 0x000000ff19197812 */ /* 0x000fe400078ec0ff */
[----:B------:R-:W-:Y:S02]  /*f230*/  SHF.R.U32.HI R28, RZ, 0x8, R11 ;  /* 0x00000008ff1c7819 */ /* 0x000fe4000001160b */
[----:B------:R-:W-:-:S02]  /*f240*/  PRMT R20, R25, 0x7604, R20 ;  /* 0x0000760419147816 */ /* 0x000fc40000000014 */
[----:B------:R-:W-:Y:S02]  /*f250*/  SHF.R.U32.HI R33, RZ, 0x10, R11 ;  /* 0x00000010ff217819 */ /* 0x000fe4000001160b */
[----:B------:R-:W-:-:S03]  /*f260*/  SHF.R.U32.HI R29, RZ, 0x10, R9 ;  /* 0x00000010ff1d7819 */ /* 0x000fc60000011609 */
[----:B------:R-:W-:Y:S01]  /*f270*/  IMAD.U32 R33, R33, 0x10000, RZ ;  /* 0x0001000021217824 */ /* 0x000fe200078e00ff */
[----:B------:R-:W-:Y:S02]  /*f280*/  SHF.L.U32 R29, R29, 0x10, RZ ;  /* 0x000000101d1d7819 */ /* 0x000fe400000006ff */
[----:B--2---:R-:W-:Y:S02]  /*f290*/  R2UR UR5, R0 ;  /* 0x00000000000572ca */ /* 0x004fe400000e0000 */
[----:B------:R-:W-:Y:S01]  /*f2a0*/  SHF.R.U32.HI R0, RZ, 0x8, R4 ;  /* 0x00000008ff007819 */ /* 0x000fe20000011604 */
[----:B------:R-:W-:Y:S01]  /*f2b0*/  IMAD R26, R12, -0x80, R27 ;  /* 0xffffff800c1a7824 */ /* 0x000fe200078e021b */
[----:B------:R-:W-:Y:S02]  /*f2c0*/  LOP3.LUT R12, R5, 0xff, RZ, 0xc0, !PT ;  /* 0x000000ff050c7812 */ /* 0x000fe400078ec0ff */
[----:B------:R-:W-:Y:S02]  /*f2d0*/  LOP3.LUT R0, R0, 0xff, RZ, 0xc0, !PT ;  /* 0x000000ff00007812 */ /* 0x000fe400078ec0ff */
[----:B------:R-:W-:-:S02]  /*f2e0*/  PRMT R12, R15, 0x7604, R12 ;  /* 0x000076040f0c7816 */ /* 0x000fc4000000000c */
[----:B------:R-:W-:-:S03]  /*f2f0*/  PRMT R13, R0, 0x7604, R3 ;  /* 0x00007604000d7816 */ /* 0x000fc60000000003 */
[----:B------:R-:W-:Y:S01]  /*f300*/  ULEA.HI UR4, UR5, UR5, URZ, 0x1 ;  /* 0x0000000505047291 */ /* 0x000fe2000f8f083f */
[----:B------:R-:W-:Y:S02]  /*f310*/  SHF.R.U32.HI R3, RZ, 0x8, R8 ;  /* 0x00000008ff037819 */ /* 0x000fe40000011608 */
[----:B------:R-:W-:Y:S01]  /*f320*/  SHF.R.U32.HI R0, RZ, 0x8, R6 ;  /* 0x00000008ff007819 */ /* 0x000fe20000011606 */
[----:B------:R-:W-:Y:S01]  /*f330*/  ULOP3.LUT UR4, UR4, 0xfffffffe, URZ, 0xc0, !UPT ;  /* 0xfffffffe04047892 */ /* 0x000fe2000f8ec03f */
[----:B------:R-:W-:Y:S02]  /*f340*/  LOP3.LUT R3, R3, 0xff, RZ, 0xc0, !PT ;  /* 0x000000ff03037812 */ /* 0x000fe400078ec0ff */
[----:B------:R-:W-:Y:S01]  /*f350*/  LOP3.LUT R21, R0, 0xff, RZ, 0xc0, !PT ;  /* 0x000000ff00157812 */ /* 0x000fe200078ec0ff */
[----:B------:R-:W-:Y:S01]  /*f360*/  UIADD3 UR4, UR5, -UR4, URZ ;  /* 0x8000000405047290 */ /* 0x000fe2000fffe03f */
[----:B------:R-:W-:Y:S02]  /*f370*/  PRMT R27, R3, 0x7604, R24 ;  /* 0x00007604031b7816 */ /* 0x000fe40000000018 */
[----:B------:R-:W0:Y:S01]  /*f380*/  LDC R3, c[0x0][0x3f4] ;  /* 0x0000fd00ff037b82 */ /* 0x000e220000000800 */
[----:B------:R-:W-:-:S02]  /*f390*/  SHF.R.U32.HI R15, RZ, 0x8, R9 ;  /* 0x00000008ff0f7819 */ /* 0x000fc40000011609 */
[----:B------:R-:W-:Y:S01]  /*f3a0*/  IMAD.U32 R35, RZ, RZ, UR4 ;  /* 0x00000004ff237e24 */ /* 0x000fe2000f8e00ff */
[----:B------:R-:W-:Y:S02]  /*f3b0*/  SHF.R.U32.HI R0, RZ, 0x8, R10 ;  /* 0x00000008ff007819 */ /* 0x000fe4000001160a */
[----:B------:R-:W-:Y:S02]  /*f3c0*/  PRMT R21, R21, 0x7604, R14 ;  /* 0x0000760415157816 */ /* 0x000fe4000000000e */
[----:B------:R-:W-:Y:S02]  /*f3d0*/  SHF.L.U32 R35, R35, 0x1f, RZ ;  /* 0x0000001f23237819 */ /* 0x000fe400000006ff */
[----:B------:R-:W-:Y:S02]  /*f3e0*/  LOP3.LUT R14, R9, 0xff, RZ, 0xc0, !PT ;  /* 0x000000ff090e7812 */ /* 0x000fe400078ec0ff */
[----:B------:R-:W1:Y:S01]  /*f3f0*/  SYNCS.PHASECHK.TRANS64.TRYWAIT P1, [R16+URZ+0x2e800], R35 ;  /* 0x02e80023100075a7 */ /* 0x000e62000802017f */
[----:B------:R-:W-:-:S02]  /*f400*/  LOP3.LUT R24, R10, 0xff, RZ, 0xc0, !PT ;  /* 0x000000ff0a187812 */ /* 0x000fc400078ec0ff */
[----:B------:R-:W-:Y:S02]  /*f410*/  LOP3.LUT R15, R15, 0xff, RZ, 0xc0, !PT ;  /* 0x000000ff0f0f7812 */ /* 0x000fe400078ec0ff */
[----:B------:R-:W-:Y:S02]  /*f420*/  LOP3.LUT R25, R0, 0xff, RZ, 0xc0, !PT ;  /* 0x000000ff00197812 */ /* 0x000fe400078ec0ff */
[----:B------:R-:W-:Y:S02]  /*f430*/  PRMT R14, R15, 0x7604, R14 ;  /* 0x000076040f0e7816 */ /* 0x000fe4000000000e */
[----:B------:R-:W-:Y:S02]  /*f440*/  PRMT R31, R25, 0x7604, R24 ;  /* 0x00007604191f7816 */ /* 0x000fe40000000018 */
[----:B------:R-:W-:Y:S02]  /*f450*/  LOP3.LUT R0, R11, 0xff, RZ, 0xc0, !PT ;  /* 0x000000ff0b007812 */ /* 0x000fe400078ec0ff */
[----:B------:R-:W-:-:S02]  /*f460*/  LOP3.LUT R15, R28, 0xff, RZ, 0xc0, !PT ;  /* 0x000000ff1c0f7812 */ /* 0x000fc400078ec0ff */
[----:B------:R-:W-:Y:S02]  /*f470*/  SHF.R.U32.HI R24, RZ, 0x10, R5 ;  /* 0x00000010ff187819 */ /* 0x000fe40000011605 */
[----:B------:R-:W-:Y:S02]  /*f480*/  PRMT R0, R15, 0x7604, R0 ;  /* 0x000076040f007816 */ /* 0x000fe40000000000 */
[----:B------:R-:W-:Y:S01]  /*f490*/  SHF.R.U32.HI R25, RZ, 0x10, R7 ;  /* 0x00000010ff197819 */ /* 0x000fe20000011607 */
[----:B------:R-:W-:Y:S01]  /*f4a0*/  IMAD.U32 R15, R24, 0x10000, RZ ;  /* 0x00010000180f7824 */ /* 0x000fe200078e00ff */
[----:B------:R-:W-:Y:S02]  /*f4b0*/  LOP3.LUT R13, R13, 0xff0000, R4, 0xf8, !PT ;  /* 0x00ff00000d0d7812 */ /* 0x000fe400078ef804 */
[----:B------:R-:W-:Y:S01]  /*f4c0*/  LOP3.LUT R33, R0, 0xff0000, R33, 0xf8, !PT ;  /* 0x00ff000000217812 */ /* 0x000fe200078ef821 */
[----:B------:R-:W-:Y:S01]  /*f4d0*/  IMAD.U32 R25, R25, 0x10000, RZ ;  /* 0x0001000019197824 */ /* 0x000fe200078e00ff */
[----:B------:R-:W-:-:S02]  /*f4e0*/  LOP3.LUT R15, R12, 0xff0000, R15, 0xf8, !PT ;  /* 0x00ff00000c0f7812 */ /* 0x000fc400078ef80f */
[----:B------:R-:W-:Y:S02]  /*f4f0*/  LOP3.LUT R0, R13, 0xff000000, R4, 0xf8, !PT ;  /* 0xff0000000d007812 */ /* 0x000fe400078ef804 */
[----:B0-----:R-:W-:Y:S02]  /*f500*/  ISETP.GE.AND P0, PT, R18, R3, PT ;  /* 0x000000031200720c */ /* 0x001fe40003f06270 */
[----:B------:R-:W-:Y:S02]  /*f510*/  VIMNMX R37, R26, 0x80, PT ;  /* 0x000000801a257848 */ /* 0x000fe40003fe0100 */
[----:B------:R-:W-:Y:S02]  /*f520*/  LOP3.LUT R12, R15, 0xff000000, R5, 0xf8, !PT ;  /* 0xff0000000f0c7812 */ /* 0x000fe400078ef805 */
[----:B------:R-:W-:Y:S02]  /*f530*/  LOP3.LUT R13, R21, 0xff0000, R6, 0xf8, !PT ;  /* 0x00ff0000150d7812 */ /* 0x000fe400078ef806 */
[----:B------:R-:W-:-:S02]  /*f540*/  LOP3.LUT R25, R20, 0xff0000, R25, 0xf8, !PT ;  /* 0x00ff000014197812 */ /* 0x000fc400078ef819 */
[----:B------:R-:W-:Y:S02]  /*f550*/  LOP3.LUT R29, R14, 0xff0000, R29, 0xf8, !PT ;  /* 0x00ff00000e1d7812 */ /* 0x000fe400078ef81d */
[----:B------:R-:W-:Y:S02]  /*f560*/  LOP3.LUT R15, R27, 0xff0000, R8, 0xf8, !PT ;  /* 0x00ff00001b0f7812 */ /* 0x000fe400078ef808 */
[----:B------:R-:W-:Y:S02]  /*f570*/  LOP3.LUT R21, R31, 0xff0000, R10, 0xf8, !PT ;  /* 0x00ff00001f157812 */ /* 0x000fe400078ef80a */
[-C--:B------:R-:W-:Y:S02]  /*f580*/  ISETP.GE.OR P2, PT, R228, R37.reuse, P0 ;  /* 0x00000025e400720c */ /* 0x080fe40000746670 */
[----:B------:R-:W-:Y:S02]  /*f590*/  ISETP.GE.OR P0, PT, R32, R37, P0 ;  /* 0x000000252000720c */ /* 0x000fe40000706670 */
[----:B------:R-:W-:-:S02]  /*f5a0*/  LOP3.LUT R13, R13, 0xff000000, R6, 0xf8, !PT ;  /* 0xff0000000d0d7812 */ /* 0x000fc400078ef806 */
[----:B------:R-:W-:Y:S02]  /*f5b0*/  LOP3.LUT R14, R25, 0xff000000, R7, 0xf8, !PT ;  /* 0xff000000190e7812 */ /* 0x000fe400078ef807 */
[----:B------:R-:W-:Y:S02]  /*f5c0*/  LOP3.LUT R15, R15, 0xff000000, R8, 0xf8, !PT ;  /* 0xff0000000f0f7812 */ /* 0x000fe400078ef808 */
[----:B------:R-:W-:Y:S02]  /*f5d0*/  LOP3.LUT R20, R29, 0xff000000, R9, 0xf8, !PT ;  /* 0xff0000001d147812 */ /* 0x000fe400078ef809 */
[----:B------:R-:W-:Y:S02]  /*f5e0*/  LOP3.LUT R21, R21, 0xff000000, R10, 0xf8, !PT ;  /* 0xff00000015157812 */ /* 0x000fe400078ef80a */
[----:B------:R-:W-:Y:S01]  /*f5f0*/  LOP3.LUT R24, R33, 0xff000000, R11, 0xf8, !PT ;  /* 0xff00000021187812 */ /* 0x000fe200078ef80b */
[----:B-1----:R-:W-:Y:S06]  /*f600*/  @!P1 BRA `(.L_x_458) ;  /* 0x0000014000109947 */ /* 0x002fec0003800000 */
.L_x_653:
[----:B------:R-:W-:Y:S05]  /*f610*/  BSYNC B1 ;  /* 0x0000000000017941 */ /* 0x000fea0003800000 */
.L_x_457:
[----:B------:R-:W-:Y:S04]  /*f620*/  BSSY B1, `(.L_x_459) ;  /* 0x00000c6000017945 */ /* 0x000fe80003800000 */
[----:B------:R-:W-:Y:S05]  /*f630*/  @P2 BRA `(.L_x_460) ;  /* 0x0000000c00102947 */ /* 0x000fea0003800000 */
[----:B------:R-:W1:Y:S01]  /*f640*/  S2R R5, SR_TID.X ;  /* 0x0000000000057919 */ /* 0x000e620000002100 */
[----:B------:R-:W-:Y:S01]  /*f650*/  IMAD.SHL.U32 R4, R229, 0x80, RZ ;  /* 0x00000080e5047824 */ /* 0x000fe200078e00ff */
[----:B------:R-:W-:Y:S02]  /*f660*/  F2FP.F16.E4M3.UNPACK_B R38, R0.H1 ;  /* 0x00000000ff26723e */ /* 0x000fe400030006ff */
[-C--:B------:R-:W-:Y:S02]  /*f670*/  F2FP.F16.E4M3.UNPACK_B R42, R15.reuse.H1 ;  /* 0x0000000fff2a723e */ /* 0x080fe400030006ff */
[----:B------:R-:W-:Y:S01]  /*f680*/  LOP3.LUT R6, R4, 0x380, RZ, 0xc0, !PT ;  /* 0x0000038004067812 */ /* 0x000fe200078ec0ff */
[----:B------:R-:W-:Y:S01]  /*f690*/  HADD2.F32 R39, -RZ, R38.H0_H0 ;  /* 0x20000026ff277230 */ /* 0x000fe20000004100 */
[----:B------:R-:W-:Y:S01]  /*f6a0*/  F2FP.F16.E4M3.UNPACK_B R41, R15 ;  /* 0x0000000fff29723e */ /* 0x000fe200020006ff */
[----:B------:R-:W-:Y:S01]  /*f6b0*/  HADD2.F32 R40, -RZ, R42.H0_H0 ;  /* 0x2000002aff287230 */ /* 0x000fe20000004100 */
[----:B------:R-:W-:-:S02]  /*f6c0*/  LOP3.LUT R4, R6, 0x70, R18, 0xf8, !PT ;  /* 0x0000007006047812 */ /* 0x000fc400078ef812 */
[----:B------:R-:W-:-:S04]  /*f6d0*/  SHF.R.U32.HI R9, RZ, 0x3, R6 ;  /* 0x00000003ff097819 */ /* 0x000fc80000011606 */
[----:B------:R-:W-:Y:S01]  /*f6e0*/  LOP3.LUT R25, R4, R9, RZ, 0x3c, !PT ;  /* 0x0000000904197212 */ /* 0x000fe200078e3cff */
[----:B-1----:R-:W-:-:S05]  /*f6f0*/  VIADD R5, R5, 0xffffff80 ;  /* 0xffffff8005057836 */ /* 0x002fca0000000000 */
[----:B------:R-:W-:-:S04]  /*f700*/  SHF.R.S32.HI R8, RZ, 0x1f, R5 ;  /* 0x0000001fff087819 */ /* 0x000fc80000011405 */
[----:B------:R-:W-:Y:S02]  /*f710*/  LEA.HI R8, R8, R5, RZ, 0x5 ;  /* 0x0000000508087211 */ /* 0x000fe400078f28ff */
[----:B------:R-:W-:-:S03]  /*f720*/  IADD3 R5, R18, R3, RZ ;  /* 0x0000000312057210 */ /* 0x000fc60007ffe0ff */
[----:B------:R-:W-:Y:S01]  /*f730*/  IMAD.SHL.U32 R8, R8, 0x20, RZ ;  /* 0x0000002008087824 */ /* 0x000fe200078e00ff */
[----:B------:R-:W-:-:S04]  /*f740*/  LOP3.LUT R5, R6, 0x70, R5, 0xf8, !PT ;  /* 0x0000007006057812 */ /* 0x000fc800078ef805 */
[----:B------:R-:W-:Y:S02]  /*f750*/  LOP3.LUT R8, R8, 0xfffffc00, RZ, 0xc0, !PT ;  /* 0xfffffc0008087812 */ /* 0x000fe400078ec0ff */
[----:B------:R-:W-:Y:S02]  /*f760*/  LOP3.LUT R9, R5, R9, RZ, 0x3c, !PT ;  /* 0x0000000905097212 */ /* 0x000fe400078e3cff */
[C-C-:B------:R-:W-:Y:S02]  /*f770*/  IADD3 R25, R16.reuse, R25, R8.reuse ;  /* 0x0000001910197210 */ /* 0x140fe40007ffe008 */
[----:B------:R-:W-:-:S03]  /*f780*/  IADD3 R26, R16, R9, R8 ;  /* 0x00000009101a7210 */ /* 0x000fc60007ffe008 */
[----:B------:R-:W1:Y:S04]  /*f790*/  LDS.128 R4, [R25+0x1c400] ;  /* 0x01c4000019047984 */ /* 0x000e680000000c00 */
[----:B------:R-:W2:Y:S01]  /*f7a0*/  LDS.128 R8, [R26+0x1c400] ;  /* 0x01c400001a087984 */ /* 0x000ea20000000c00 */
[-C--:B-1----:R-:W-:Y:S02]  /*f7b0*/  F2FP.F16.E4M3.UNPACK_B R27, R4.reuse ;  /* 0x00000004ff1b723e */ /* 0x082fe400020006ff */
[----:B------:R-:W-:Y:S02]  /*f7c0*/  F2FP.F16.E4M3.UNPACK_B R4, R4.H1 ;  /* 0x00000004ff04723e */ /* 0x000fe400030006ff */
[----:B--2---:R-:W-:Y:S02]  /*f7d0*/  F2FP.F16.E4M3.UNPACK_B R33, R8.H1 ;  /* 0x00000008ff21723e */ /* 0x004fe400030006ff */
[----:B------:R-:W-:-:S02]  /*f7e0*/  F2FP.F16.E4M3.UNPACK_B R28, R5 ;  /* 0x00000005ff1c723e */ /* 0x000fc400020006ff */
[----:B------:R-:W-:Y:S01]  /*f7f0*/  F2FP.F16.E4M3.UNPACK_B R29, R5.H1 ;  /* 0x00000005ff1d723e */ /* 0x000fe200030006ff */
[--C-:B------:R-:W-:Y:S01]  /*f800*/  HADD2.F32 R34, -RZ, R33.reuse.H0_H0 ;  /* 0x20000021ff227230 */ /* 0x100fe20000004100 */
[-C--:B0-----:R-:W-:Y:S01]  /*f810*/  F2FP.F16.E4M3.UNPACK_B R35, R9.reuse ;  /* 0x00000009ff23723e */ /* 0x081fe200020006ff */
[----:B------:R-:W-:Y:S01]  /*f820*/  HADD2.F32 R5, -RZ, R4.H0_H0 ;  /* 0x20000004ff057230 */ /* 0x000fe20000004100 */
[----:B------:R-:W-:Y:S01]  /*f830*/  F2FP.F16.E4M3.UNPACK_B R36, R9.H1 ;  /* 0x00000009ff24723e */ /* 0x000fe200030006ff */
[----:B------:R-:W-:Y:S02]  /*f840*/  HADD2.F32 R33, -RZ, R33.H1_H1 ;  /* 0x30000021ff217230 */ /* 0x000fe40000004100 */
[CC--:B------:R-:W-:Y:S01]  /*f850*/  FMUL.FTZ R9, R34.reuse, R39.reuse ;  /* 0x0000002722097220 */ /* 0x0c0fe20000410000 */
[----:B------:R-:W-:Y:S01]  /*f860*/  FMUL.FTZ R44, R34, R40 ;  /* 0x00000028222c7220 */ /* 0x000fe20000410000 */
[----:B------:R-:W-:Y:S02]  /*f870*/  F2FP.F16.E4M3.UNPACK_B R8, R8 ;  /* 0x00000008ff08723e */ /* 0x000fe400020006ff */
[C---:B------:R-:W-:Y:S01]  /*f880*/  FFMA.FTZ R46, R5.reuse, R40, R9 ;  /* 0x00000028052e7223 */ /* 0x040fe20000010009 */
[----:B------:R-:W-:Y:S01]  /*f890*/  FFMA.FTZ R45, R5, R39, -R44 ;  /* 0x00000027052d7223 */ /* 0x000fe2000001082c */
[----:B------:R-:W-:Y:S01]  /*f8a0*/  HADD2.F32 R40, -RZ, R38.H1_H1 ;  /* 0x30000026ff287230 */ /* 0x000fe20000004100 */
[----:B------:R-:W-:Y:S01]  /*f8b0*/  F2FP.F16.E4M3.UNPACK_B R38, R0 ;  /* 0x00000000ff26723e */ /* 0x000fe200020006ff */
[----:B------:R-:W-:Y:S01]  /*f8c0*/  HADD2.F32 R44, -RZ, R42.H1_H1 ;  /* 0x3000002aff2c7230 */ /* 0x000fe20000004100 */
[----:B------:R-:W-:Y:S01]  /*f8d0*/  F2FP.F16.E4M3.UNPACK_B R37, R10 ;  /* 0x0000000aff25723e */ /* 0x000fe200020006ff */
[----:B------:R-:W-:-:S02]  /*f8e0*/  HADD2.F32 R42, -RZ, R41.H0_H0 ;  /* 0x20000029ff2a7230 */ /* 0x000fc40000004100 */
[C---:B------:R-:W-:Y:S01]  /*f8f0*/  FMUL.FTZ R43, R33.reuse, R40 ;  /* 0x00000028212b7220 */ /* 0x040fe20000410000 */
[----:B------:R-:W-:Y:S02]  /*f900*/  HADD2.F32 R9, -RZ, R8.H0_H0 ;  /* 0x20000008ff097230 */ /* 0x000fe40000004100 */
[----:B------:R-:W-:Y:S01]  /*f910*/  FMUL.FTZ R48, R33, R44 ;  /* 0x0000002c21307220 */ /* 0x000fe20000410000 */
[----:B------:R-:W-:Y:S01]  /*f920*/  HADD2.F32 R5, -RZ, R4.H1_H1 ;  /* 0x30000004ff057230 */ /* 0x000fe20000004100 */
[----:B------:R-:W-:Y:S01]  /*f930*/  F2FP.F16.E4M3.UNPACK_B R10, R10.H1 ;  /* 0x0000000aff0a723e */ /* 0x000fe200030006ff */
[----:B------:R-:W-:Y:S02]  /*f940*/  HADD2.F32 R39, -RZ, R38.H0_H0 ;  /* 0x20000026ff277230 */ /* 0x000fe40000004100 */
[----:B------:R-:W-:Y:S01]  /*f950*/  FMUL.FTZ R33, R9, R42 ;  /* 0x0000002a09217220 */ /* 0x000fe20000410000 */
[----:B------:R-:W-:Y:S02]  /*f960*/  HADD2.F32 R4, -RZ, R27.H0_H0 ;  /* 0x2000001bff047230 */ /* 0x000fe40000004100 */
[C---:B------:R-:W-:Y:S01]  /*f970*/  FFMA.FTZ R47, R5.reuse, R44, R43 ;  /* 0x0000002c052f7223 */ /* 0x040fe2000001002b */
[----:B------:R-:W-:Y:S01]  /*f980*/  FFMA.FTZ R48, R5, R40, -R48 ;  /* 0x0000002805307223 */ /* 0x000fe20000010830 */
[----:B------:R-:W-:Y:S01]  /*f990*/  FMUL.FTZ R9, R9, R39 ;  /* 0x0000002709097220 */ /* 0x000fe20000410000 */
[----:B------:R-:W-:-:S02]  /*f9a0*/  HADD2.F32 R5, -RZ, R36.H0_H0 ;  /* 0x20000024ff057230 */ /* 0x000fc40000004100 */
[C---:B------:R-:W-:Y:S01]  /*f9b0*/  FFMA.FTZ R43, R4.reuse, R39, -R33 ;  /* 0x00000027042b7223 */ /* 0x040fe20000010821 */
[----:B------:R-:W-:Y:S01]  /*f9c0*/  F2FP.F16.E4M3.UNPACK_B R39, R20.H1 ;  /* 0x00000014ff27723e */ /* 0x000fe200030006ff */
[----:B------:R-:W-:Y:S01]  /*f9d0*/  FFMA.FTZ R42, R4, R42, R9 ;  /* 0x0000002a042a7223 */ /* 0x000fe20000010009 */
[----:B------:R-:W-:Y:S01]  /*f9e0*/  F2FP.F16.E4M3.UNPACK_B R9, R12.H1 ;  /* 0x0000000cff09723e */ /* 0x000fe200030006ff */
[----:B------:R-:W-:Y:S01]  /*f9f0*/  HADD2.F32 R41, -RZ, R41.H1_H1 ;  /* 0x30000029ff297230 */ /* 0x000fe20000004100 */
[-C--:B------:R-:W-:Y:S01]  /*fa00*/  F2FP.F16.E4M3.UNPACK_B R31, R6.reuse ;  /* 0x00000006ff1f723e */ /* 0x080fe200020006ff */
[----:B------:R-:W-:Y:S01]  /*fa10*/  HADD2.F32 R40, -RZ, R39.H0_H0 ;  /* 0x20000027ff287230 */ /* 0x000fe20000004100 */
[----:B------:R-:W-:Y:S01]  /*fa20*/  F2FP.F16.E4M3.UNPACK_B R6, R6.H1 ;  /* 0x00000006ff06723e */ /* 0x000fe200030006ff */
[----:B------:R-:W-:Y:S01]  /*fa30*/  HADD2.F32 R8, -RZ, R8.H1_H1 ;  /* 0x30000008ff087230 */ /* 0x000fe20000004100 */
[----:B------:R-:W-:Y:S01]  /*fa40*/  F2FP.F16.E4M3.UNPACK_B R34, R11 ;  /* 0x0000000bff22723e */ /* 0x000fe200020006ff */
[----:B------:R-:W-:-:S02]  /*fa50*/  HADD2.F32 R38, -RZ, R38.H1_H1 ;  /* 0x30000026ff267230 */ /* 0x000fc40000004100 */
[C---:B------:R-:W-:Y:S01]  /*fa60*/  FMUL.FTZ R49, R5.reuse, R40 ;  /* 0x0000002805317220 */ /* 0x040fe20000410000 */
[----:B------:R-:W-:Y:S02]  /*fa70*/  HADD2.F32 R33, -RZ, R9.H0_H0 ;  /* 0x20000009ff217230 */ /* 0x000fe40000004100 */
[C---:B------:R-:W-:Y:S01]  /*fa80*/  FMUL.FTZ R44, R8.reuse, R41 ;  /* 0x00000029082c7220 */ /* 0x040fe20000410000 */
[----:B------:R-:W-:Y:S02]  /*fa90*/  HADD2.F32 R4, -RZ, R29.H0_H0 ;  /* 0x2000001dff047230 */ /* 0x000fe40000004100 */
[----:B------:R-:W-:Y:S01]  /*faa0*/  FMUL.FTZ R8, R8, R38 ;  /* 0x0000002608087220 */ /* 0x000fe20000410000 */
[----:B------:R-:W-:Y:S02]  /*fab0*/  HADD2.F32 R27, -RZ, R27.H1_H1 ;  /* 0x3000001bff1b7230 */ /* 0x000fe40000004100 */
[----:B------:R-:W-:Y:S01]  /*fac0*/  FMUL.FTZ R5, R5, R33 ;  /* 0x0000002105057220 */ /* 0x000fe20000410000 */
[----:B------:R-:W-:-:S02]  /*fad0*/  HADD2.F32 R39, -RZ, R39.H1_H1 ;  /* 0x30000027ff277230 */ /* 0x000fc40000004100 */
[C---:B------:R-:W-:Y:S01]  /*fae0*/  FFMA.FTZ R51, R4.reuse, R33, -R49 ;  /* 0x0000002104337223 */ /* 0x040fe20000010831 */
[----:B------:R-:W-:Y:S01]  /*faf0*/  F2FP.F16.E4M3.UNPACK_B R33, R20 ;  /* 0x00000014ff21723e */ /* 0x000fe200020006ff */
[C---:B------:R-:W-:Y:S01]  /*fb00*/  FFMA.FTZ R44, R27.reuse, R38, -R44 ;  /* 0x000000261b2c7223 */ /* 0x040fe2000001082c */
[----:B------:R-:W-:Y:S01]  /*fb10*/  FFMA.FTZ R41, R27, R41, R8 ;  /* 0x000000291b297223 */ /* 0x000fe20000010008 */
[----:B------:R-:W-:Y:S01]  /*fb20*/  HADD2.F32 R36, -RZ, R36.H1_H1 ;  /* 0x30000024ff247230 */ /* 0x000fe20000004100 */
[----:B------:R-:W-:Y:S01]  /*fb30*/  F2FP.F16.E4M3.UNPACK_B R8, R12 ;  /* 0x0000000cff08723e */ /* 0x000fe200020006ff */
[----:B------:R-:W-:Y:S02]  /*fb40*/  HADD2.F32 R27, -RZ, R9.H1_H1 ;  /* 0x30000009ff1b7230 */ /* 0x000fe40000004100 */
[----:B------:R-:W-:Y:S01]  /*fb50*/  FFMA.FTZ R52, R4, R40, R5 ;  /* 0x0000002804347223 */ /* 0x000fe20000010005 */
[----:B------:R-:W-:Y:S02]  /*fb60*/  HADD2.F32 R38, -RZ, R33.H0_H0 ;  /* 0x20000021ff267230 */ /* 0x000fe40000004100 */
[----:B------:R-:W-:Y:S01]  /*fb70*/  FMUL.FTZ R40, R36, R39 ;  /* 0x0000002724287220 */ /* 0x000fe20000410000 */
[----:B------:R-:W-:-:S02]  /*fb80*/  HADD2.F32 R5, -RZ, R35.H0_H0 ;  /* 0x20000023ff057230 */ /* 0x000fc40000004100 */
[----:B------:R-:W-:Y:S01]  /*fb90*/  FMUL.FTZ R36, R36, R27 ;  /* 0x0000001b24247220 */ /* 0x000fe20000410000 */
[----:B------:R-:W-:Y:S01]  /*fba0*/  HADD2.F32 R29, -RZ, R29.H1_H1 ;  /* 0x3000001dff1d7230 */ /* 0x000fe20000004100 */
[----:B------:R-:W-:Y:S01]  /*fbb0*/  F2FP.F16.E4M3.UNPACK_B R11, R11.H1 ;  /* 0x0000000bff0b723e */ /* 0x000fe200030006ff */
[----:B------:R-:W-:Y:S02]  /*fbc0*/  HADD2.F32 R9, -RZ, R8.H0_H0 ;  /* 0x20000008ff097230 */ /* 0x000fe40000004100 */
[-C--:B------:R-:W-:Y:S01]  /*fbd0*/  FMUL.FTZ R49, R5, R38.reuse ;  /* 0x0000002605317220 */ /* 0x080fe20000410000 */
[----:B------:R-:W-:Y:S02]  /*fbe0*/  HADD2.F32 R4, -RZ, R28.H0_H0 ;  /* 0x2000001cff047230 */ /* 0x000fe40000004100 */
[C---:B------:R-:W-:Y:S01]  /*fbf0*/  FFMA.FTZ R54, R29.reuse, R27, -R40 ;  /* 0x0000001b1d367223 */ /* 0x040fe20000010828 */
[----:B------:R-:W-:Y:S01]  /*fc00*/  FFMA.FTZ R53, R29, R39, R36 ;  /* 0x000000271d357223 */ /* 0x000fe20000010024 */
[----:B------:R-:W-:Y:S01]  /*fc10*/  FMUL.FTZ R5, R5, R9 ;  /* 0x0000000905057220 */ /* 0x000fe20000410000 */
[----:B------:R-:W-:Y:S01]  /*fc20*/  F2FP.F16.E4M3.UNPACK_B R29, R21.H1 ;  /* 0x00000015ff1d723e */ /* 0x000fe200030006ff */
[C---:B------:R-:W-:Y:S01]  /*fc30*/  FFMA.FTZ R49, R4.reuse, R9, -R49 ;  /* 0x0000000904317223 */ /* 0x040fe20000010831 */
[----:B------:R-:W-:Y:S01]  /*fc40*/  F2FP.F16.E4M3.UNPACK_B R9, R13.H1 ;  /* 0x0000000dff09723e */ /* 0x000fe200030006ff */
[----:B------:R-:W-:Y:S01]  /*fc50*/  FFMA.FTZ R38, R4, R38, R5 ;  /* 0x0000002604267223 */ /* 0x000fe20000010005 */
[----:B------:R-:W-:Y:S01]  /*fc60*/  HADD2.F32 R8, -RZ, R8.H1_H1 ;  /* 0x30000008ff087230 */ /* 0x000fe20000004100 */
[-C--:B------:R-:W-:Y:S01]  /*fc70*/  F2FP.F16.E4M3.UNPACK_B R32, R7.reuse ;  /* 0x00000007ff20723e */ /* 0x080fe200020006ff */
[----:B------:R-:W-:Y:S01]  /*fc80*/  HADD2.F32 R33, -RZ, R33.H1_H1 ;  /* 0x30000021ff217230 */ /* 0x000fe20000004100 */
[----:B------:R-:W-:Y:S01]  /*fc90*/  F2FP.F16.E4M3.UNPACK_B R7, R7.H1 ;  /* 0x00000007ff07723e */ /* 0x000fe200030006ff */
[----:B------:R-:W-:-:S02]  /*fca0*/  HADD2.F32 R35, -RZ, R35.H1_H1 ;  /* 0x30000023ff237230 */ /* 0x000fc40000004100 */
[----:B------:R-:W-:Y:S02]  /*fcb0*/  HADD2.F32 R36, -RZ, R29.H0_H0 ;  /* 0x2000001dff247230 */ /* 0x000fe40000004100 */
[----:B------:R-:W-:Y:S02]  /*fcc0*/  HADD2.F32 R5, -RZ, R10.H0_H0 ;  /* 0x2000000aff057230 */ /* 0x000fe40000004100 */
[C---:B------:R-:W-:Y:S01]  /*fcd0*/  FMUL.FTZ R39, R35.reuse, R33 ;  /* 0x0000002123277220 */ /* 0x040fe20000410000 */
[----:B------:R-:W-:Y:S02]  /*fce0*/  HADD2.F32 R27, -RZ, R9.H0_H0 ;  /* 0x20000009ff1b7230 */ /* 0x000fe40000004100 */
[----:B------:R-:W-:Y:S01]  /*fcf0*/  FMUL.FTZ R50, R35, R8 ;  /* 0x0000000823327220 */ /* 0x000fe20000410000 */
[----:B------:R-:W-:Y:S02]  /*fd00*/  HADD2.F32 R4, -RZ, R6.H0_H0 ;  /* 0x20000006ff047230 */ /* 0x000fe40000004100 */
[----:B------:R-:W-:Y:S01]  /*fd10*/  FMUL.FTZ R35, R5, R36 ;  /* 0x0000002405237220 */ /* 0x000fe20000410000 */
[----:B------:R-:W-:-:S02]  /*fd20*/  HADD2.F32 R28, -RZ, R28.H1_H1 ;  /* 0x3000001cff1c7230 */ /* 0x000fc40000004100 */
[-C--:B------:R-:W-:Y:S01]  /*fd30*/  FMUL.FTZ R5, R5, R27.reuse ;  /* 0x0000001b05057220 */ /* 0x080fe20000410000 */
[----:B------:R-:W-:Y:S02]  /*fd40*/  HADD2.F32 R29, -RZ, R29.H1_H1 ;  /* 0x3000001dff1d7230 */ /* 0x000fe40000004100 */
[----:B------:R-:W-:Y:S01]  /*fd50*/  FFMA.FTZ R35, R4, R27, -R35 ;  /* 0x0000001b04237223 */ /* 0x000fe20000010823 */
[----:B------:R-:W-:Y:S02]  /*fd60*/  HADD2.F32 R10, -RZ, R10.H1_H1 ;  /* 0x3000000aff0a7230 */ /* 0x000fe40000004100 */
[----:B------:R-:W-:Y:S01]  /*fd70*/  FFMA.FTZ R40, R28, R8, -R39 ;  /* 0x000000081c287223 */ /* 0x000fe20000010827 */
[----:B------:R-:W-:Y:S01]  /*fd80*/  HADD2.F32 R9, -RZ, R9.H1_H1 ;  /* 0x30000009ff097230 */ /* 0x000fe20000004100 */
[----:B------:R-:W-:Y:S01]  /*fd90*/  F2FP.F16.E4M3.UNPACK_B R27, R21 ;  /* 0x00000015ff1b723e */ /* 0x000fe200020006ff */
[----:B------:R-:W-:Y:S01]  /*fda0*/  FFMA.FTZ R39, R4, R36, R5 ;  /* 0x0000002404277223 */ /* 0x000fe20000010005 */
[----:B------:R-:W-:Y:S01]  /*fdb0*/  HADD2.F32 R6, -RZ, R6.H1_H1 ;  /* 0x30000006ff067230 */ /* 0x000fe20000004100 */
[----:B------:R-:W-:Y:S01]  /*fdc0*/  F2FP.F16.E4M3.UNPACK_B R8, R13 ;  /* 0x0000000dff08723e */ /* 0x000fe200020006ff */
[C---:B------:R-:W-:Y:S01]  /*fdd0*/  FMUL.FTZ R55, R10.reuse, R29 ;  /* 0x0000001d0a377220 */ /* 0x040fe20000410000 */
[----:B------:R-:W-:Y:S01]  /*fde0*/  FMUL.FTZ R4, R10, R9 ;  /* 0x000000090a047220 */ /* 0x000fe20000410000 */
[----:B------:R-:W-:-:S02]  /*fdf0*/  HADD2.F32 R10, -RZ, R27.H0_H0 ;  /* 0x2000001bff0a7230 */ /* 0x000fc40000004100 */
[----:B------:R-:W-:Y:S01]  /*fe00*/  FFMA.FTZ R33, R28, R33, R50 ;  /* 0x000000211c217223 */ /* 0x000fe20000010032 */
[----:B------:R-:W-:Y:S02]  /*fe10*/  HADD2.F32 R5, -RZ, R37.H0_H0 ;  /* 0x20000025ff057230 */ /* 0x000fe40000004100 */
[C---:B------:R-:W-:Y:S01]  /*fe20*/  FFMA.FTZ R56, R6.reuse, R9, -R55 ;  /* 0x0000000906387223 */ /* 0x040fe20000010837 */
[----:B------:R-:W-:Y:S01]  /*fe30*/  FFMA.FTZ R58, R6, R29, R4 ;  /* 0x0000001d063a7223 */ /* 0x000fe20000010004 */
[----:B------:R-:W-:Y:S02]  /*fe40*/  HADD2.F32 R6, -RZ, R8.H0_H0 ;  /* 0x20000008ff067230 */ /* 0x000fe40000004100 */
[----:B------:R-:W-:Y:S02]  /*fe50*/  HADD2.F32 R4, -RZ, R31.H0_H0 ;  /* 0x2000001fff047230 */ /* 0x000fe40000004100 */
[----:B------:R-:W-:Y:S01]  /*fe60*/  FMUL.FTZ R9, R5, R10 ;  /* 0x0000000a05097220 */ /* 0x000fe20000410000 */
[----:B------:R-:W-:-:S02]  /*fe70*/  HADD2.F32 R28, -RZ, R27.H1_H1 ;  /* 0x3000001bff1c7230 */ /* 0x000fc40000004100 */
[-C--:B------:R-:W-:Y:S01]  /*fe80*/  FMUL.FTZ R5, R5, R6.reuse ;  /* 0x0000000605057220 */ /* 0x080fe20000410000 */
[----:B------:R-:W-:Y:S02]  /*fe90*/  HADD2.F32 R37, -RZ, R37.H1_H1 ;  /* 0x30000025ff257230 */ /* 0x000fe40000004100 */
[C---:B------:R-:W-:Y:S01]  /*fea0*/  FFMA.FTZ R27, R4.reuse, R6, -R9 ;  /* 0x00000006041b7223 */ /* 0x040fe20000010809 */
[----:B------:R-:W-:Y:S01]  /*feb0*/  HADD2.F32 R8, -RZ, R8.H1_H1 ;  /* 0x30000008ff087230 */ /* 0x000fe20000004100 */
[----:B------:R-:W-:Y:S01]  /*fec0*/  F2FP.F16.E4M3.UNPACK_B R9, R24.H1 ;  /* 0x00000018ff09723e */ /* 0x000fe200030006ff */
[----:B------:R-:W-:Y:S02]  /*fed0*/  HADD2.F32 R31, -RZ, R31.H1_H1 ;  /* 0x3000001fff1f7230 */ /* 0x000fe40000004100 */
[----:B------:R-:W-:Y:S01]  /*fee0*/  FFMA.FTZ R29, R4, R10, R5 ;  /* 0x0000000a041d7223 */ /* 0x000fe20000010005 */
[C---:B------:R-:W-:Y:S01]  /*fef0*/  FMUL.FTZ R6, R37.reuse, R28 ;  /* 0x0000001c25067220 */ /* 0x040fe20000410000 */
[----:B------:R-:W-:Y:S01]  /*ff00*/  F2FP.F16.E4M3.UNPACK_B R4, R14.H1 ;  /* 0x0000000eff04723e */ /* 0x000fe200030006ff */
[----:B------:R-:W-:Y:S01]  /*ff10*/  FMUL.FTZ R37, R37, R8 ;  /* 0x0000000825257220 */ /* 0x000fe20000410000 */
[----:B------:R-:W-:-:S02]  /*ff20*/  HADD2.F32 R10, -RZ, R9.H0_H0 ;  /* 0x20000009ff0a7230 */ /* 0x000fc40000004100 */
[C---:B------:R-:W-:Y:S01]  /*ff30*/  FFMA.FTZ R36, R31.reuse, R8, -R6 ;  /* 0x000000081f247223 */ /* 0x040fe20000010806 */
[----:B------:R-:W-:Y:S02]  /*ff40*/  HADD2.F32 R5, -RZ, R11.H0_H0 ;  /* 0x2000000bff057230 */ /* 0x000fe40000004100 */
[----:B------:R-:W-:Y:S01]  /*ff50*/  FFMA.FTZ R50, R31, R28, R37 ;  /* 0x0000001c1f327223 */ /* 0x000fe20000010025 */
[--C-:B------:R-:W-:Y:S02]  /*ff60*/  HADD2.F32 R6, -RZ, R4.reuse.H0_H0 ;  /* 0x20000004ff067230 */ /* 0x100fe40000004100 */
[----:B------:R-:W-:Y:S02]  /*ff70*/  HADD2.F32 R8, -RZ, R4.H1_H1 ;  /* 0x30000004ff087230 */ /* 0x000fe40000004100 */
[----:B------:R-:W-:Y:S01]  /*ff80*/  FMUL.FTZ R31, R5, R10 ;  /* 0x0000000a051f7220 */ /* 0x000fe20000410000 */
[----:B------:R-:W-:Y:S02]  /*ff90*/  HADD2.F32 R4, -RZ, R7.H0_H0 ;  /* 0x20000007ff047230 */ /* 0x000fe40000004100 */
[----:B------:R-:W-:-:S02]  /*ffa0*/  HADD2.F32 R28, -RZ, R9.H1_H1 ;  /* 0x30000009ff1c7230 */ /* 0x000fc40000004100 */
[-C--:B------:R-:W-:Y:S01]  /*ffb0*/  FMUL.FTZ R9, R5, R6.reuse ;  /* 0x0000000605097220 */ /* 0x080fe20000410000 */
[----:B------:R-:W-:Y:S02]  /*ffc0*/  HADD2.F32 R11, -RZ, R11.H1_H1 ;  /* 0x3000000bff0b7230 */ /* 0x000fe40000004100 */
[C---:B------:R-:W-:Y:S01]  /*ffd0*/  FFMA.FTZ R37, R4.reuse, R6, -R31 ;  /* 0x0000000604257223 */ /* 0x040fe2000001081f */
[----:B------:R-:W-:Y:S01]  /*ffe0*/  HADD2.F32 R7, -RZ, R7.H1_H1 ;  /* 0x30000007ff077230 */ /* 0x000fe20000004100 */
[----:B------:R-:W-:Y:S01]  /*fff0*/  F2FP.F16.E4M3.UNPACK_B R5, R14 ;  /* 0x0000000eff05723e */ /* 0x000fe200020006ff */
[----:B------:R-:W-:Y:S01]  /*10000*/  FFMA.FTZ R55, R4, R10, R9 ;  /* 0x0000000a04377223 */ /* 0x000fe20000010009 */
[C---:B------:R-:W-:Y:S01]  /*10010*/  FMUL.FTZ R6, R11.reuse, R28 ;  /* 0x0000001c0b067220 */ /* 0x040fe20000410000 */
[----:B------:R-:W-:Y:S01]  /*10020*/  FMUL.FTZ R11, R11, R8 ;  /* 0x000000080b0b7220 */ /* 0x000fe20000410000 */
[----:B------:R-:W-:Y:S02]  /*10030*/  F2FP.F16.E4M3.UNPACK_B R4, R24 ;  /* 0x00000018ff04723e */ /* 0x000fe400020006ff */
[C---:B------:R-:W-:Y:S01]  /*10040*/  FFMA.FTZ R60, R7.reuse, R8, -R6 ;  /* 0x00000008073c7223 */ /* 0x040fe20000010806 */
[----:B------:R-:W-:Y:S01]  /*10050*/  FFMA.FTZ R62, R7, R28, R11 ;  /* 0x0000001c073e7223 */ /* 0x000fe2000001000b */
[----:B------:R-:W-:-:S02]  /*10060*/  HADD2.F32 R6, -RZ, R5.H0_H0 ;  /* 0x20000005ff067230 */ /* 0x000fc40000004100 */
[----:B------:R-:W-:Y:S02]  /*10070*/  HADD2.F32 R7, -RZ, R5.H1_H1 ;  /* 0x30000005ff077230 */ /* 0x000fe40000004100 */
[----:B------:R-:W-:Y:S01]  /*10080*/  HADD2.F32 R8, -RZ, R4.H0_H0 ;  /* 0x20000004ff087230 */ /* 0x000fe20000004100 */
[----:B------:R-:W-:Y:S01]  /*10090*/  F2FP.SATFINITE.E4M3.F32.PACK_AB_MERGE_C R55, R62, R55, RZ ;  /* 0x000000373e37723e */ /* 0x000fe200048070ff */
[----:B------:R-:W-:Y:S02]  /*100a0*/  HADD2.F32 R5, -RZ, R34.H0_H0 ;  /* 0x20000022ff057230 */ /* 0x000fe40000004100 */
[----:B------:R-:W-:Y:S02]  /*100b0*/  HADD2.F32 R9, -RZ, R4.H1_H1 ;  /* 0x30000004ff097230 */ /* 0x000fe40000004100 */
[----:B------:R-:W-:Y:S02]  /*100c0*/  HADD2.F32 R34, -RZ, R34.H1_H1 ;  /* 0x30000022ff227230 */ /* 0x000fe40000004100 */
[----:B------:R-:W-:Y:S01]  /*100d0*/  FMUL.FTZ R11, R5, R8 ;  /* 0x00000008050b7220 */ /* 0x000fe20000410000 */
[----:B------:R-:W-:-:S02]  /*100e0*/  HADD2.F32 R4, -RZ, R32.H0_H0 ;  /* 0x20000020ff047230 */ /* 0x000fc40000004100 */
[-C--:B------:R-:W-:Y:S01]  /*100f0*/  FMUL.FTZ R5, R5, R6.reuse ;  /* 0x0000000605057220 */ /* 0x080fe20000410000 */
[----:B------:R-:W-:Y:S02]  /*10100*/  HADD2.F32 R32, -RZ, R32.H1_H1 ;  /* 0x30000020ff207230 */ /* 0x000fe40000004100 */
[C---:B------:R-:W-:Y:S01]  /*10110*/  FMUL.FTZ R31, R34.reuse, R9 ;  /* 0x00000009221f7220 */ /* 0x040fe20000410000 */
[-C--:B------:R-:W-:Y:S01]  /*10120*/  FMUL.FTZ R10, R34, R7.reuse ;  /* 0x00000007220a7220 */ /* 0x080fe20000410000 */
[C---:B------:R-:W-:Y:S01]  /*10130*/  FFMA.FTZ R11, R4.reuse, R6, -R11 ;  /* 0x00000006040b7223 */ /* 0x040fe2000001080b */
[----:B------:R-:W-:Y:S01]  /*10140*/  FFMA.FTZ R28, R4, R8, R5 ;  /* 0x00000008041c7223 */ /* 0x000fe20000010005 */
[C---:B------:R-:W-:Y:S01]  /*10150*/  FFMA.FTZ R34, R32.reuse, R7, -R31 ;  /* 0x0000000720227223 */ /* 0x040fe2000001081f */
[----:B------:R-:W-:Y:S01]  /*10160*/  FFMA.FTZ R31, R32, R9, R10 ;  /* 0x00000009201f7223 */ /* 0x000fe2000001000a */
[----:B------:R-:W-:Y:S02]  /*10170*/  F2FP.SATFINITE.E4M3.F32.PACK_AB_MERGE_C R4, R48, R45, RZ ;  /* 0x0000002d3004723e */ /* 0x000fe400048070ff */
[----:B------:R-:W-:-:S02]  /*10180*/  F2FP.SATFINITE.E4M3.F32.PACK_AB_MERGE_C R5, R54, R51, RZ ;  /* 0x000000333605723e */ /* 0x000fc400048070ff */
[----:B------:R-:W-:Y:S02]  /*10190*/  F2FP.SATFINITE.E4M3.F32.PACK_AB_MERGE_C R6, R56, R35, RZ ;  /* 0x000000233806723e */ /* 0x000fe400048070ff */
[----:B------:R-:W-:Y:S02]  /*101a0*/  F2FP.SATFINITE.E4M3.F32.PACK_AB_MERGE_C R7, R60, R37, RZ ;  /* 0x000000253c07723e */ /* 0x000fe400048070ff */
[----:B------:R-:W-:Y:S02]  /*101b0*/  F2FP.SATFINITE.E4M3.F32.PACK_AB_MERGE_C R8, R47, R46, RZ ;  /* 0x0000002e2f08723e */ /* 0x000fe400048070ff */
[----:B------:R-:W-:Y:S02]  /*101c0*/  F2FP.SATFINITE.E4M3.F32.PACK_AB_MERGE_C R9, R53, R52, RZ ;  /* 0x000000343509723e */ /* 0x000fe400048070ff */
[----:B------:R-:W-:Y:S02]  /*101d0*/  F2FP.SATFINITE.E4M3.F32.PACK_AB_MERGE_C R10, R58, R39, RZ ;  /* 0x000000273a0a723e */ /* 0x000fe400048070ff */
[----:B------:R-:W-:-:S02]  /*101e0*/  F2FP.SATFINITE.E4M3.F32.PACK_AB_MERGE_C R4, R44, R43, R4 ;  /* 0x0000002b2c04723e */ /* 0x000fc40004807004 */
[----:B------:R-:W-:Y:S02]  /*101f0*/  F2FP.SATFINITE.E4M3.F32.PACK_AB_MERGE_C R5, R40, R49, R5 ;  /* 0x000000312805723e */ /* 0x000fe40004807005 */
[----:B------:R-:W-:Y:S02]  /*10200*/  F2FP.SATFINITE.E4M3.F32.PACK_AB_MERGE_C R6, R36, R27, R6 ;  /* 0x0000001b2406723e */ /* 0x000fe40004807006 */
[----:B------:R-:W-:Y:S02]  /*10210*/  F2FP.SATFINITE.E4M3.F32.PACK_AB_MERGE_C R7, R34, R11, R7 ;  /* 0x0000000b2207723e */ /* 0x000fe40004807007 */
[----:B------:R-:W-:Y:S02]  /*10220*/  F2FP.SATFINITE.E4M3.F32.PACK_AB_MERGE_C R8, R41, R42, R8 ;  /* 0x0000002a2908723e */ /* 0x000fe40004807008 */
[----:B------:R-:W-:Y:S01]  /*10230*/  F2FP.SATFINITE.E4M3.F32.PACK_AB_MERGE_C R9, R33, R38, R9 ;  /* 0x000000262109723e */ /* 0x000fe20004807009 */
[----:B------:R1:W-:Y:S01]  /*10240*/  STS.128 [R25+0x1c400], R4 ;  /* 0x01c4000419007388 */ /* 0x0003e20000000c00 */
[----:B------:R-:W-:-:S02]  /*10250*/  F2FP.SATFINITE.E4M3.F32.PACK_AB_MERGE_C R10, R50, R29, R10 ;  /* 0x0000001d320a723e */ /* 0x000fc4000480700a */
[----:B------:R-:W-:-:S05]  /*10260*/  F2FP.SATFINITE.E4M3.F32.PACK_AB_MERGE_C R11, R31, R28, R55 ;  /* 0x0000001c1f0b723e */ /* 0x000fca0004807037 */
[----:B------:R1:W-:Y:S02]  /*10270*/  STS.128 [R26+0x1c400], R8 ;  /* 0x01c400081a007388 */ /* 0x0003e40000000c00 */
.L_x_460:
[----:B------:R-:W-:Y:S05]  /*10280*/  BSYNC B1 ;  /* 0x0000000000017941 */ /* 0x000fea0003800000 */
.L_x_459:
[----:B------:R-:W-:Y:S05]  /*10290*/  @P0 BRA `(.L_x_451) ;  /* 0x0000000c00040947 */ /* 0x000fea0003800000 */
[----:B-1----:R-:W2:Y:S01]  /*102a0*/  LDL R8, [R1+0x68] ;  /* 0x0000680001087983 */ /* 0x002ea20000100800 */
[C---:B------:R-:W-:Y:S02]  /*102b0*/  VIADD R4, R228.reuse, 0x40 ;  /* 0x00000040e4047836 */ /* 0x040fe40000000000 */
[----:B------:R-:W-:Y:S01]  /*102c0*/  VIADD R5, R228, 0x40 ;  /* 0x00000040e4057836 */ /* 0x000fe20000000000 */
[----:B------:R-:W3:Y:S01]  /*102d0*/  LDL R49, [R1+0x9c] ;  /* 0x00009c0001317983 */ /* 0x000ee20000100800 */
[----:B------:R-:W-:Y:S02]  /*102e0*/  IMAD.SHL.U32 R4, R4, 0x80, RZ ;  /* 0x0000008004047824 */ /* 0x000fe400078e00ff */
[----:B------:R-:W-:Y:S02]  /*102f0*/  IMAD.SHL.U32 R5, R5, 0x80, RZ ;  /* 0x0000008005057824 */ /* 0x000fe400078e00ff */
[----:B------:R-:W-:Y:S01]  /*10300*/  IMAD.IADD R3, R18, 0x1, R3 ;  /* 0x0000000112037824 */ /* 0x000fe200078e0203 */
[----:B------:R-:W-:-:S02]  /*10310*/  LOP3.LUT R4, R4, 0x380, RZ, 0xc0, !PT ;  /* 0x0000038004047812 */ /* 0x000fc400078ec0ff */
[----:B------:R-:W-:Y:S02]  /*10320*/  LOP3.LUT R5, R5, 0x380, RZ, 0xc0, !PT ;  /* 0x0000038005057812 */ /* 0x000fe400078ec0ff */
[----:B------:R-:W-:Y:S02]  /*10330*/  SHF.R.U32.HI R4, RZ, 0x3, R4 ;  /* 0x00000003ff047819 */ /* 0x000fe40000011604 */
[----:B------:R-:W-:-:S04]  /*10340*/  LOP3.LUT R3, R5, 0x70, R3, 0xf8, !PT ;  /* 0x0000007005037812 */ /* 0x000fc800078ef803 */
[----:B------:R-:W-:Y:S02]  /*10350*/  LOP3.LUT R3, R3, R4, RZ, 0x3c, !PT ;  /* 0x0000000403037212 */ /* 0x000fe400078e3cff */
[----:B------:R-:W-:Y:S02]  /*10360*/  F2FP.F16.E4M3.UNPACK_B R37, R0.H1 ;  /* 0x00000000ff25723e */ /* 0x000fe400030006ff */
[----:B------:R-:W-:-:S03]  /*10370*/  F2FP.F16.E4M3.UNPACK_B R41, R15.H1 ;  /* 0x0000000fff29723e */ /* 0x000fc600030006ff */
[----:B0-----:R-:W-:Y:S02]  /*10380*/  HADD2.F32 R35, -RZ, R37.H0_H0 ;  /* 0x20000025ff237230 */ /* 0x001fe40000004100 */
[--C-:B------:R-:W-:Y:S02]  /*10390*/  HADD2.F32 R39, -RZ, R41.reuse.H0_H0 ;  /* 0x20000029ff277230 */ /* 0x100fe40000004100 */
[----:B------:R-:W-:Y:S02]  /*103a0*/  HADD2.F32 R46, -RZ, R41.H1_H1 ;  /* 0x30000029ff2e7230 */ /* 0x000fe40000004100 */
[----:B------:R-:W-:Y:S01]  /*103b0*/  HADD2.F32 R40, -RZ, R37.H1_H1 ;  /* 0x30000025ff287230 */ /* 0x000fe20000004100 */
[----:B------:R-:W-:Y:S02]  /*103c0*/  F2FP.F16.E4M3.UNPACK_B R45, R20 ;  /* 0x00000014ff2d723e */ /* 0x000fe400020006ff */
[----:B--2---:R-:W-:Y:S01]  /*103d0*/  IADD3 R3, R16, R3, R8 ;  /* 0x0000000310037210 */ /* 0x004fe20007ffe008 */
[----:B---3--:R-:W0:Y:S04]  /*103e0*/  LDS.128 R4, [R49+0x1c400] ;  /* 0x01c4000031047984 */ /* 0x008e280000000c00 */
[----:B------:R-:W1:Y:S01]  /*103f0*/  LDS.128 R8, [R3+0x1c400] ;  /* 0x01c4000003087984 */ /* 0x000e620000000c00 */
[----:B0-----:R-:W-:-:S02]  /*10400*/  F2FP.F16.E4M3.UNPACK_B R25, R4 ;  /* 0x00000004ff19723e */ /* 0x001fc400020006ff */
[----:B-1----:R-:W-:Y:S02]  /*10410*/  F2FP.F16.E4M3.UNPACK_B R31, R8.H1 ;  /* 0x00000008ff1f723e */ /* 0x002fe400030006ff */
[----:B------:R-:W-:-:S03]  /*10420*/  F2FP.F16.E4M3.UNPACK_B R4, R4.H1 ;  /* 0x00000004ff04723e */ /* 0x000fc600030006ff */
[--C-:B------:R-:W-:Y:S01]  /*10430*/  HADD2.F32 R32, -RZ, R31.reuse.H0_H0 ;  /* 0x2000001fff207230 */ /* 0x100fe20000004100 */
[-C--:B------:R-:W-:Y:S02]  /*10440*/  F2FP.F16.E4M3.UNPACK_B R26, R5.reuse ;  /* 0x00000005ff1a723e */ /* 0x080fe400020006ff */
[----:B------:R-:W-:Y:S01]  /*10450*/  F2FP.F16.E4M3.UNPACK_B R27, R5.H1 ;  /* 0x00000005ff1b723e */ /* 0x000fe200030006ff */
[----:B------:R-:W-:Y:S02]  /*10460*/  HADD2.F32 R5, -RZ, R4.H0_H0 ;  /* 0x20000004ff057230 */ /* 0x000fe40000004100 */
[-C--:B------:R-:W-:Y:S01]  /*10470*/  FMUL.FTZ R38, R35, R32.reuse ;  /* 0x0000002023267220 */ /* 0x080fe20000410000 */
[C---:B------:R-:W-:Y:S01]  /*10480*/  FMUL.FTZ R36, R39.reuse, R32 ;  /* 0x0000002027247220 */ /* 0x040fe20000410000 */
[----:B------:R-:W-:Y:S02]  /*10490*/  F2FP.F16.E4M3.UNPACK_B R8, R8 ;  /* 0x00000008ff08723e */ /* 0x000fe400020006ff */
[----:B------:R-:W-:Y:S01]  /*104a0*/  FFMA.FTZ R38, R39, R5, R38 ;  /* 0x0000000527267223 */ /* 0x000fe20000010026 */
[----:B------:R-:W-:Y:S01]  /*104b0*/  F2FP.F16.E4M3.UNPACK_B R39, R15 ;  /* 0x0000000fff27723e */ /* 0x000fe200020006ff */
[----:B------:R-:W-:Y:S01]  /*104c0*/  FFMA.FTZ R35, R35, R5, -R36 ;  /* 0x0000000523237223 */ /* 0x000fe20000010824 */
[----:B------:R-:W-:Y:S01]  /*104d0*/  F2FP.F16.E4M3.UNPACK_B R36, R0 ;  /* 0x00000000ff24723e */ /* 0x000fe200020006ff */
[----:B------:R-:W-:-:S02]  /*104e0*/  HADD2.F32 R31, -RZ, R31.H1_H1 ;  /* 0x3000001fff1f7230 */ /* 0x000fc40000004100 */
[----:B------:R-:W-:Y:S02]  /*104f0*/  HADD2.F32 R44, -RZ, R39.H0_H0 ;  /* 0x20000027ff2c7230 */ /* 0x000fe40000004100 */
[----:B------:R-:W-:Y:S02]  /*10500*/  HADD2.F32 R5, -RZ, R8.H0_H0 ;  /* 0x20000008ff057230 */ /* 0x000fe40000004100 */
[-C--:B------:R-:W-:Y:S01]  /*10510*/  FMUL.FTZ R37, R46, R31.reuse ;  /* 0x0000001f2e257220 */ /* 0x080fe20000410000 */
[----:B------:R-:W-:Y:S02]  /*10520*/  HADD2.F32 R4, -RZ, R4.H1_H1 ;  /* 0x30000004ff047230 */ /* 0x000fe40000004100 */
[----:B------:R-:W-:Y:S01]  /*10530*/  FMUL.FTZ R31, R40, R31 ;  /* 0x0000001f281f7220 */ /* 0x000fe20000410000 */
[----:B------:R-:W-:Y:S02]  /*10540*/  HADD2.F32 R42, -RZ, R36.H0_H0 ;  /* 0x20000024ff2a7230 */ /* 0x000fe40000004100 */
[----:B------:R-:W-:Y:S01]  /*10550*/  FMUL.FTZ R15, R44, R5 ;  /* 0x000000052c0f7220 */ /* 0x000fe20000410000 */
[----:B------:R-:W-:-:S02]  /*10560*/  HADD2.F32 R0, -RZ, R25.H0_H0 ;  /* 0x20000019ff007230 */ /* 0x000fc40000004100 */
[----:B------:R-:W-:Y:S02]  /*10570*/  HADD2.F32 R43, -RZ, R39.H1_H1 ;  /* 0x30000027ff2b7230 */ /* 0x000fe40000004100 */
[----:B------:R-:W-:Y:S02]  /*10580*/  HADD2.F32 R8, -RZ, R8.H1_H1 ;  /* 0x30000008ff087230 */ /* 0x000fe40000004100 */
[----:B------:R-:W-:Y:S01]  /*10590*/  HADD2.F32 R41, -RZ, R36.H1_H1 ;  /* 0x30000024ff297230 */ /* 0x000fe20000004100 */
[----:B------:R-:W-:Y:S01]  /*105a0*/  F2FP.F16.E4M3.UNPACK_B R33, R9 ;  /* 0x00000009ff21723e */ /* 0x000fe200020006ff */
[----:B------:R-:W-:Y:S01]  /*105b0*/  FMUL.FTZ R5, R42, R5 ;  /* 0x000000052a057220 */ /* 0x000fe20000410000 */
[----:B------:R-:W-:Y:S01]  /*105c0*/  FFMA.FTZ R31, R46, R4, R31 ;  /* 0x000000042e1f7223 */ /* 0x000fe2000001001f */
[----:B------:R-:W-:Y:S01]  /*105d0*/  FFMA.FTZ R15, R42, R0, -R15 ;  /* 0x000000002a0f7223 */ /* 0x000fe2000001080f */
[----:B------:R-:W-:Y:S01]  /*105e0*/  F2FP.F16.E4M3.UNPACK_B R9, R9.H1 ;  /* 0x00000009ff09723e */ /* 0x000fe200030006ff */
[----:B------:R-:W-:Y:S01]  /*105f0*/  HADD2.F32 R25, -RZ, R25.H1_H1 ;  /* 0x30000019ff197230 */ /* 0x000fe20000004100 */
[----:B------:R-:W-:Y:S01]  /*10600*/  F2FP.F16.E4M3.UNPACK_B R46, R20.H1 ;  /* 0x00000014ff2e723e */ /* 0x000fe200030006ff */
[----:B------:R-:W-:Y:S01]  /*10610*/  FMUL.FTZ R36, R43, R8 ;  /* 0x000000082b247220 */ /* 0x000fe20000410000 */
[----:B------:R-:W-:Y:S01]  /*10620*/  F2FP.F16.E4M3.UNPACK_B R42, R12.H1 ;  /* 0x0000000cff2a723e */ /* 0x000fe200030006ff */
[----:B------:R-:W-:Y:S01]  /*10630*/  FMUL.FTZ R8, R41, R8 ;  /* 0x0000000829087220 */ /* 0x000fe20000410000 */
[----:B------:R-:W-:Y:S01]  /*10640*/  FFMA.FTZ R40, R40, R4, -R37 ;  /* 0x0000000428287223 */ /* 0x000fe20000010825 */
[----:B------:R-:W-:Y:S01]  /*10650*/  FFMA.FTZ R5, R44, R0, R5 ;  /* 0x000000002c057223 */ /* 0x000fe20000010005 */
[----:B------:R-:W-:-:S02]  /*10660*/  HADD2.F32 R48, -RZ, R46.H0_H0 ;  /* 0x2000002eff307230 */ /* 0x000fc40000004100 */
[-C--:B------:R-:W-:Y:S01]  /*10670*/  FFMA.FTZ R8, R43, R25.reuse, R8 ;  /* 0x000000192b087223 */ /* 0x080fe20000010008 */
[--C-:B------:R-:W-:Y:S02]  /*10680*/  HADD2.F32 R4, -RZ, R9.reuse.H0_H0 ;  /* 0x20000009ff047230 */ /* 0x100fe40000004100 */
[--C-:B------:R-:W-:Y:S02]  /*10690*/  HADD2.F32 R44, -RZ, R42.reuse.H0_H0 ;  /* 0x2000002aff2c7230 */ /* 0x100fe40000004100 */
[----:B------:R-:W-:Y:S02]  /*106a0*/  HADD2.F32 R43, -RZ, R42.H1_H1 ;  /* 0x3000002aff2b7230 */ /* 0x000fe40000004100 */
[----:B------:R-:W-:Y:S02]  /*106b0*/  HADD2.F32 R9, -RZ, R9.H1_H1 ;  /* 0x30000009ff097230 */ /* 0x000fe40000004100 */
[----:B------:R-:W-:Y:S01]  /*106c0*/  FFMA.FTZ R36, R41, R25, -R36 ;  /* 0x0000001929247223 */ /* 0x000fe20000010824 */
[----:B------:R-:W-:-:S02]  /*106d0*/  HADD2.F32 R0, -RZ, R27.H0_H0 ;  /* 0x2000001bff007230 */ /* 0x000fc40000004100 */
[-C--:B------:R-:W-:Y:S01]  /*106e0*/  FMUL.FTZ R37, R48, R4.reuse ;  /* 0x0000000430257220 */ /* 0x080fe20000410000 */
[C---:B------:R-:W-:Y:S01]  /*106f0*/  FMUL.FTZ R39, R44.reuse, R4 ;  /* 0x000000042c277220 */ /* 0x040fe20000410000 */
[----:B------:R-:W-:Y:S01]  /*10700*/  HADD2.F32 R47, -RZ, R46.H1_H1 ;  /* 0x3000002eff2f7230 */ /* 0x000fe20000004100 */
[----:B------:R-:W-:Y:S01]  /*10710*/  F2FP.F16.E4M3.UNPACK_B R41, R12 ;  /* 0x0000000cff29723e */ /* 0x000fe200020006ff */
[----:B------:R-:W-:Y:S02]  /*10720*/  HADD2.F32 R27, -RZ, R27.H1_H1 ;  /* 0x3000001bff1b7230 */ /* 0x000fe40000004100 */
[----:B------:R-:W-:Y:S01]  /*10730*/  FMUL.FTZ R42, R43, R9 ;  /* 0x000000092b2a7220 */ /* 0x000fe20000410000 */
[----:B------:R-:W-:Y:S02]  /*10740*/  HADD2.F32 R46, -RZ, R45.H0_H0 ;  /* 0x2000002dff2e7230 */ /* 0x000fe40000004100 */
[----:B------:R-:W-:Y:S02]  /*10750*/  HADD2.F32 R4, -RZ, R33.H0_H0 ;  /* 0x20000021ff047230 */ /* 0x000fe40000004100 */
[-C--:B------:R-:W-:Y:S01]  /*10760*/  FFMA.FTZ R37, R44, R0.reuse, -R37 ;  /* 0x000000002c257223 */ /* 0x080fe20000010825 */
[----:B------:R-:W-:Y:S01]  /*10770*/  FFMA.FTZ R39, R48, R0, R39 ;  /* 0x0000000030277223 */ /* 0x000fe20000010027 */
[----:B------:R-:W-:-:S02]  /*10780*/  HADD2.F32 R44, -RZ, R41.H0_H0 ;  /* 0x20000029ff2c7230 */ /* 0x000fc40000004100 */
[C---:B------:R-:W-:Y:S01]  /*10790*/  FMUL.FTZ R12, R47.reuse, R9 ;  /* 0x000000092f0c7220 */ /* 0x040fe20000410000 */
[----:B------:R-:W-:Y:S01]  /*107a0*/  HADD2.F32 R0, -RZ, R26.H0_H0 ;  /* 0x2000001aff007230 */ /* 0x000fe20000004100 */
[----:B------:R-:W-:Y:S01]  /*107b0*/  F2FP.F16.E4M3.UNPACK_B R34, R10 ;  /* 0x0000000aff22723e */ /* 0x000fe200020006ff */
[----:B------:R-:W-:Y:S01]  /*107c0*/  FMUL.FTZ R9, R46, R4 ;  /* 0x000000042e097220 */ /* 0x000fe20000410000 */
[----:B------:R-:W-:Y:S01]  /*107d0*/  FFMA.FTZ R42, R47, R27, R42 ;  /* 0x0000001b2f2a7223 */ /* 0x000fe2000001002a */
[----:B------:R-:W-:Y:S02]  /*107e0*/  F2FP.F16.E4M3.UNPACK_B R10, R10.H1 ;  /* 0x0000000aff0a723e */ /* 0x000fe400030006ff */
[----:B------:R-:W-:Y:S01]  /*107f0*/  F2FP.F16.E4M3.UNPACK_B R47, R21.H1 ;  /* 0x00000015ff2f723e */ /* 0x000fe200030006ff */
[C---:B------:R-:W-:Y:S01]  /*10800*/  FMUL.FTZ R25, R44.reuse, R4 ;  /* 0x000000042c197220 */ /* 0x040fe20000410000 */
[----:B------:R-:W-:Y:S01]  /*10810*/  F2FP.F16.E4M3.UNPACK_B R28, R6 ;  /* 0x00000006ff1c723e */ /* 0x000fe200020006ff */
[----:B------:R-:W-:Y:S01]  /*10820*/  FFMA.FTZ R9, R44, R0, -R9 ;  /* 0x000000002c097223 */ /* 0x000fe20000010809 */
[----:B------:R-:W-:Y:S01]  /*10830*/  F2FP.F16.E4M3.UNPACK_B R6, R6.H1 ;  /* 0x00000006ff06723e */ /* 0x000fe200030006ff */
[----:B------:R-:W-:Y:S01]  /*10840*/  HADD2.F32 R50, -RZ, R47.H0_H0 ;  /* 0x2000002fff327230 */ /* 0x000fe20000004100 */
[----:B------:R-:W-:Y:S01]  /*10850*/  F2FP.F16.E4M3.UNPACK_B R44, R13.H1 ;  /* 0x0000000dff2c723e */ /* 0x000fe200030006ff */
[----:B------:R-:W-:-:S02]  /*10860*/  HADD2.F32 R4, -RZ, R10.H0_H0 ;  /* 0x2000000aff047230 */ /* 0x000fc40000004100 */
[----:B------:R-:W-:Y:S01]  /*10870*/  FFMA.FTZ R20, R43, R27, -R12 ;  /* 0x0000001b2b147223 */ /* 0x000fe2000001080c */
[----:B------:R-:W-:Y:S01]  /*10880*/  FFMA.FTZ R25, R46, R0, R25 ;  /* 0x000000002e197223 */ /* 0x000fe20000010019 */
[----:B------:R-:W-:Y:S02]  /*10890*/  HADD2.F32 R48, -RZ, R45.H1_H1 ;  /* 0x3000002dff307230 */ /* 0x000fe40000004100 */
[----:B------:R-:W-:Y:S02]  /*108a0*/  HADD2.F32 R33, -RZ, R33.H1_H1 ;  /* 0x30000021ff217230 */ /* 0x000fe40000004100 */
[----:B------:R-:W-:Y:S02]  /*108b0*/  HADD2.F32 R12, -RZ, R41.H1_H1 ;  /* 0x30000029ff0c7230 */ /* 0x000fe40000004100 */
[----:B------:R-:W-:Y:S01]  /*108c0*/  FMUL.FTZ R41, R50, R4 ;  /* 0x0000000432297220 */ /* 0x000fe20000410000 */
[----:B------:R-:W-:Y:S02]  /*108d0*/  HADD2.F32 R46, -RZ, R44.H0_H0 ;  /* 0x2000002cff2e7230 */ /* 0x000fe40000004100 */
[----:B------:R-:W-:-:S02]  /*108e0*/  HADD2.F32 R0, -RZ, R6.H0_H0 ;  /* 0x20000006ff007230 */ /* 0x000fc40000004100 */
[-C--:B------:R-:W-:Y:S01]  /*108f0*/  FMUL.FTZ R27, R48, R33.reuse ;  /* 0x00000021301b7220 */ /* 0x080fe20000410000 */
[----:B------:R-:W-:Y:S02]  /*10900*/  HADD2.F32 R26, -RZ, R26.H1_H1 ;  /* 0x3000001aff1a7230 */ /* 0x000fe40000004100 */
[----:B------:R-:W-:Y:S01]  /*10910*/  FMUL.FTZ R33, R12, R33 ;  /* 0x000000210c217220 */ /* 0x000fe20000410000 */
[C---:B------:R-:W-:Y:S01]  /*10920*/  FMUL.FTZ R43, R46.reuse, R4 ;  /* 0x000000042e2b7220 */ /* 0x040fe20000410000 */
[----:B------:R-:W-:Y:S01]  /*10930*/  FFMA.FTZ R41, R46, R0, -R41 ;  /* 0x000000002e297223 */ /* 0x000fe20000010829 */
[----:B------:R-:W-:Y:S02]  /*10940*/  HADD2.F32 R46, -RZ, R47.H1_H1 ;  /* 0x3000002fff2e7230 */ /* 0x000fe40000004100 */
[----:B------:R-:W-:Y:S02]  /*10950*/  HADD2.F32 R10, -RZ, R10.H1_H1 ;  /* 0x3000000aff0a7230 */ /* 0x000fe40000004100 */
[----:B------:R-:W-:-:S02]  /*10960*/  HADD2.F32 R44, -RZ, R44.H1_H1 ;  /* 0x3000002cff2c7230 */ /* 0x000fc40000004100 */
[-C--:B------:R-:W-:Y:S01]  /*10970*/  FFMA.FTZ R12, R12, R26.reuse, -R27 ;  /* 0x0000001a0c0c7223 */ /* 0x080fe2000001081b */
[----:B------:R-:W-:Y:S01]  /*10980*/  FFMA.FTZ R26, R48, R26, R33 ;  /* 0x0000001a301a7223 */ /* 0x000fe20000010021 */
[----:B------:R-:W-:Y:S01]  /*10990*/  F2FP.F16.E4M3.UNPACK_B R33, R21 ;  /* 0x00000015ff21723e */ /* 0x000fe200020006ff */
[----:B------:R-:W-:Y:S01]  /*109a0*/  HADD2.F32 R6, -RZ, R6.H1_H1 ;  /* 0x30000006ff067230 */ /* 0x000fe20000004100 */
[----:B------:R-:W-:Y:S01]  /*109b0*/  F2FP.F16.E4M3.UNPACK_B R27, R13 ;  /* 0x0000000dff1b723e */ /* 0x000fe200020006ff */
[-C--:B------:R-:W-:Y:S01]  /*109c0*/  FMUL.FTZ R13, R46, R10.reuse ;  /* 0x0000000a2e0d7220 */ /* 0x080fe20000410000 */
[C---:B------:R-:W-:Y:S01]  /*109d0*/  FMUL.FTZ R21, R44.reuse, R10 ;  /* 0x0000000a2c157220 */ /* 0x040fe20000410000 */
[----:B------:R-:W-:Y:S02]  /*109e0*/  HADD2.F32 R10, -RZ, R33.H0_H0 ;  /* 0x20000021ff0a7230 */ /* 0x000fe40000004100 */
[-C--:B------:R-:W-:Y:S01]  /*109f0*/  FFMA.FTZ R44, R44, R6.reuse, -R13 ;  /* 0x000000062c2c7223 */ /* 0x080fe2000001080d */
[----:B------:R-:W-:Y:S01]  /*10a00*/  FFMA.FTZ R46, R46, R6, R21 ;  /* 0x000000062e2e7223 */ /* 0x000fe20000010015 */
[----:B------:R-:W-:-:S02]  /*10a10*/  HADD2.F32 R4, -RZ, R34.H0_H0 ;  /* 0x20000022ff047230 */ /* 0x000fc40000004100 */
[----:B------:R-:W-:Y:S02]  /*10a20*/  HADD2.F32 R6, -RZ, R27.H0_H0 ;  /* 0x2000001bff067230 */ /* 0x000fe40000004100 */
[----:B------:R-:W-:Y:S01]  /*10a30*/  FFMA.FTZ R43, R50, R0, R43 ;  /* 0x00000000322b7223 */ /* 0x000fe2000001002b */
[----:B------:R-:W-:Y:S02]  /*10a40*/  HADD2.F32 R0, -RZ, R28.H0_H0 ;  /* 0x2000001cff007230 */ /* 0x000fe40000004100 */
[-C--:B------:R-:W-:Y:S01]  /*10a50*/  FMUL.FTZ R13, R10, R4.reuse ;  /* 0x000000040a0d7220 */ /* 0x080fe20000410000 */
[----:B------:R-:W-:Y:S02]  /*10a60*/  HADD2.F32 R48, -RZ, R33.H1_H1 ;  /* 0x30000021ff307230 */ /* 0x000fe40000004100 */
[C---:B------:R-:W-:Y:S01]  /*10a70*/  FMUL.FTZ R21, R6.reuse, R4 ;  /* 0x0000000406157220 */ /* 0x040fe20000410000 */
[----:B------:R-:W-:Y:S02]  /*10a80*/  HADD2.F32 R34, -RZ, R34.H1_H1 ;  /* 0x30000022ff227230 */ /* 0x000fe40000004100 */
[----:B------:R-:W-:Y:S01]  /*10a90*/  HADD2.F32 R4, -RZ, R27.H1_H1 ;  /* 0x3000001bff047230 */ /* 0x000fe20000004100 */
[----:B------:R-:W-:Y:S01]  /*10aa0*/  F2FP.F16.E4M3.UNPACK_B R32, R11 ;  /* 0x0000000bff20723e */ /* 0x000fe200020006ff */
[----:B------:R-:W-:Y:S01]  /*10ab0*/  FFMA.FTZ R6, R6, R0, -R13 ;  /* 0x0000000006067223 */ /* 0x000fe2000001080d */
[----:B------:R-:W-:-:S02]  /*10ac0*/  HADD2.F32 R28, -RZ, R28.H1_H1 ;  /* 0x3000001cff1c7230 */ /* 0x000fc40000004100 */
[----:B------:R-:W-:Y:S01]  /*10ad0*/  FFMA.FTZ R10, R10, R0, R21 ;  /* 0x000000000a0a7223 */ /* 0x000fe20000010015 */
[----:B------:R-:W-:Y:S01]  /*10ae0*/  F2FP.F16.E4M3.UNPACK_B R11, R11.H1 ;  /* 0x0000000bff0b723e */ /* 0x000fe200030006ff */
[----:B------:R-:W-:Y:S01]  /*10af0*/  FMUL.FTZ R13, R48, R34 ;  /* 0x00000022300d7220 */ /* 0x000fe20000410000 */
[----:B------:R-:W-:Y:S01]  /*10b00*/  F2FP.F16.E4M3.UNPACK_B R33, R24.H1 ;  /* 0x00000018ff21723e */ /* 0x000fe200030006ff */
[C---:B------:R-:W-:Y:S01]  /*10b10*/  FMUL.FTZ R21, R4.reuse, R34 ;  /* 0x0000002204157220 */ /* 0x040fe20000410000 */
[----:B------:R-:W-:Y:S01]  /*10b20*/  F2FP.F16.E4M3.UNPACK_B R0, R14.H1 ;  /* 0x0000000eff00723e */ /* 0x000fe200030006ff */
[-C--:B------:R-:W-:Y:S01]  /*10b30*/  FFMA.FTZ R13, R4, R28.reuse, -R13 ;  /* 0x0000001c040d7223 */ /* 0x080fe2000001080d */
[-C--:B------:R-:W-:Y:S01]  /*10b40*/  F2FP.F16.E4M3.UNPACK_B R29, R7.reuse ;  /* 0x00000007ff1d723e */ /* 0x080fe200020006ff */
[----:B------:R-:W-:Y:S01]  /*10b50*/  FFMA.FTZ R21, R48, R28, R21 ;  /* 0x0000001c30157223 */ /* 0x000fe20000010015 */
[----:B------:R-:W-:Y:S01]  /*10b60*/  F2FP.F16.E4M3.UNPACK_B R7, R7.H1 ;  /* 0x00000007ff07723e */ /* 0x000fe200030006ff */
[----:B------:R-:W-:-:S02]  /*10b70*/  HADD2.F32 R50, -RZ, R33.H0_H0 ;  /* 0x20000021ff327230 */ /* 0x000fc40000004100 */
[----:B------:R-:W-:Y:S02]  /*10b80*/  HADD2.F32 R4, -RZ, R11.H0_H0 ;  /* 0x2000000bff047230 */ /* 0x000fe40000004100 */
[--C-:B------:R-:W-:Y:S02]  /*10b90*/  HADD2.F32 R28, -RZ, R0.reuse.H0_H0 ;  /* 0x20000000ff1c7230 */ /* 0x100fe40000004100 */
[----:B------:R-:W-:Y:S02]  /*10ba0*/  HADD2.F32 R45, -RZ, R0.H1_H1 ;  /* 0x30000000ff2d7230 */ /* 0x000fe40000004100 */
[-C--:B------:R-:W-:Y:S01]  /*10bb0*/  FMUL.FTZ R27, R50, R4.reuse ;  /* 0x00000004321b7220 */ /* 0x080fe20000410000 */
[----:B------:R-:W-:Y:S02]  /*10bc0*/  HADD2.F32 R0, -RZ, R7.H0_H0 ;  /* 0x20000007ff007230 */ /* 0x000fe40000004100 */
[----:B------:R-:W-:Y:S02]  /*10bd0*/  HADD2.F32 R47, -RZ, R33.H1_H1 ;  /* 0x30000021ff2f7230 */ /* 0x000fe40000004100 */
[----:B------:R-:W-:Y:S01]  /*10be0*/  FMUL.FTZ R33, R28, R4 ;  /* 0x000000041c217220 */ /* 0x000fe20000410000 */
[----:B------:R-:W-:-:S02]  /*10bf0*/  HADD2.F32 R11, -RZ, R11.H1_H1 ;  /* 0x3000000bff0b7230 */ /* 0x000fc40000004100 */
[----:B------:R-:W-:Y:S01]  /*10c00*/  FFMA.FTZ R27, R28, R0, -R27 ;  /* 0x000000001c1b7223 */ /* 0x000fe2000001081b */
[----:B------:R-:W-:Y:S01]  /*10c10*/  HADD2.F32 R7, -RZ, R7.H1_H1 ;  /* 0x30000007ff077230 */ /* 0x000fe20000004100 */
[----:B------:R-:W-:Y:S01]  /*10c20*/  F2FP.F16.E4M3.UNPACK_B R34, R14 ;  /* 0x0000000eff22723e */ /* 0x000fe200020006ff */
[----:B------:R-:W-:Y:S01]  /*10c30*/  FFMA.FTZ R33, R50, R0, R33 ;  /* 0x0000000032217223 */ /* 0x000fe20000010021 */
[-C--:B------:R-:W-:Y:S01]  /*10c40*/  FMUL.FTZ R4, R47, R11.reuse ;  /* 0x0000000b2f047220 */ /* 0x080fe20000410000 */
[----:B------:R-:W-:Y:S01]  /*10c50*/  F2FP.F16.E4M3.UNPACK_B R0, R24 ;  /* 0x00000018ff00723e */ /* 0x000fe200020006ff */
[C---:B------:R-:W-:Y:S01]  /*10c60*/  FMUL.FTZ R28, R45.reuse, R11 ;  /* 0x0000000b2d1c7220 */ /* 0x040fe20000410000 */
[--C-:B------:R-:W-:Y:S02]  /*10c70*/  HADD2.F32 R24, -RZ, R34.reuse.H0_H0 ;  /* 0x20000022ff187230 */ /* 0x100fe40000004100 */
[----:B------:R-:W-:Y:S01]  /*10c80*/  FFMA.FTZ R14, R45, R7, -R4 ;  /* 0x000000072d0e7223 */ /* 0x000fe20000010804 */
[----:B------:R-:W-:-:S02]  /*10c90*/  HADD2.F32 R45, -RZ, R34.H1_H1 ;  /* 0x30000022ff2d7230 */ /* 0x000fc40000004100 */
[----:B------:R-:W-:Y:S01]  /*10ca0*/  FFMA.FTZ R28, R47, R7, R28 ;  /* 0x000000072f1c7223 */ /* 0x000fe2000001001c */
[----:B------:R-:W-:Y:S02]  /*10cb0*/  HADD2.F32 R34, -RZ, R0.H0_H0 ;  /* 0x20000000ff227230 */ /* 0x000fe40000004100 */
[----:B------:R-:W-:Y:S02]  /*10cc0*/  HADD2.F32 R4, -RZ, R32.H0_H0 ;  /* 0x20000020ff047230 */ /* 0x000fe40000004100 */
[----:B------:R-:W-:Y:S02]  /*10cd0*/  HADD2.F32 R47, -RZ, R0.H1_H1 ;  /* 0x30000000ff2f7230 */ /* 0x000fe40000004100 */
[----:B------:R-:W-:Y:S02]  /*10ce0*/  HADD2.F32 R32, -RZ, R32.H1_H1 ;  /* 0x30000020ff207230 */ /* 0x000fe40000004100 */
[----:B------:R-:W-:Y:S01]  /*10cf0*/  FMUL.FTZ R7, R34, R4 ;  /* 0x0000000422077220 */ /* 0x000fe20000410000 */
[----:B------:R-:W-:-:S02]  /*10d00*/  HADD2.F32 R0, -RZ, R29.H0_H0 ;  /* 0x2000001dff007230 */ /* 0x000fc40000004100 */
[C---:B------:R-:W-:Y:S01]  /*10d10*/  FMUL.FTZ R11, R24.reuse, R4 ;  /* 0x00000004180b7220 */ /* 0x040fe20000410000 */
[----:B------:R-:W-:Y:S02]  /*10d20*/  HADD2.F32 R29, -RZ, R29.H1_H1 ;  /* 0x3000001dff1d7230 */ /* 0x000fe40000004100 */
[-C--:B------:R-:W-:Y:S01]  /*10d30*/  FMUL.FTZ R4, R47, R32.reuse ;  /* 0x000000202f047220 */ /* 0x080fe20000410000 */
[C---:B------:R-:W-:Y:S01]  /*10d40*/  FMUL.FTZ R32, R45.reuse, R32 ;  /* 0x000000202d207220 */ /* 0x040fe20000410000 */
[-C--:B------:R-:W-:Y:S01]  /*10d50*/  FFMA.FTZ R7, R24, R0.reuse, -R7 ;  /* 0x0000000018077223 */ /* 0x080fe20000010807 */
[----:B------:R-:W-:Y:S01]  /*10d60*/  FFMA.FTZ R11, R34, R0, R11 ;  /* 0x00000000220b7223 */ /* 0x000fe2000001000b */
[-C--:B------:R-:W-:Y:S01]  /*10d70*/  FFMA.FTZ R0, R45, R29.reuse, -R4 ;  /* 0x0000001d2d007223 */ /* 0x080fe20000010804 */
[----:B------:R-:W-:Y:S01]  /*10d80*/  F2FP.SATFINITE.E4M3.F32.PACK_AB_MERGE_C R31, R31, R38, RZ ;  /* 0x000000261f1f723e */ /* 0x000fe200048070ff */
[----:B------:R-:W-:Y:S01]  /*10d90*/  FFMA.FTZ R32, R47, R29, R32 ;  /* 0x0000001d2f207223 */ /* 0x000fe20000010020 */
[----:B------:R-:W-:-:S02]  /*10da0*/  F2FP.SATFINITE.E4M3.F32.PACK_AB_MERGE_C R4, R40, R35, RZ ;  /* 0x000000232804723e */ /* 0x000fc400048070ff */
[----:B------:R-:W-:Y:S02]  /*10db0*/  F2FP.SATFINITE.E4M3.F32.PACK_AB_MERGE_C R20, R20, R37, RZ ;  /* 0x000000251414723e */ /* 0x000fe400048070ff */
[----:B------:R-:W-:Y:S02]  /*10dc0*/  F2FP.SATFINITE.E4M3.F32.PACK_AB_MERGE_C R41, R44, R41, RZ ;  /* 0x000000292c29723e */ /* 0x000fe400048070ff */
[----:B------:R-:W-:Y:S02]  /*10dd0*/  F2FP.SATFINITE.E4M3.F32.PACK_AB_MERGE_C R14, R14, R27, RZ ;  /* 0x0000001b0e0e723e */ /* 0x000fe400048070ff */
[----:B------:R-:W-:Y:S02]  /*10de0*/  F2FP.SATFINITE.E4M3.F32.PACK_AB_MERGE_C R39, R42, R39, RZ ;  /* 0x000000272a27723e */ /* 0x000fe400048070ff */
[----:B------:R-:W-:Y:S02]  /*10df0*/  F2FP.SATFINITE.E4M3.F32.PACK_AB_MERGE_C R43, R46, R43, RZ ;  /* 0x0000002b2e2b723e */ /* 0x000fe400048070ff */
[----:B------:R-:W-:-:S02]  /*10e00*/  F2FP.SATFINITE.E4M3.F32.PACK_AB_MERGE_C R28, R28, R33, RZ ;  /* 0x000000211c1c723e */ /* 0x000fc400048070ff */
[----:B------:R-:W-:Y:S02]  /*10e10*/  F2FP.SATFINITE.E4M3.F32.PACK_AB_MERGE_C R8, R8, R5, R31 ;  /* 0x000000050808723e */ /* 0x000fe4000480701f */
[----:B------:R-:W-:Y:S02]  /*10e20*/  F2FP.SATFINITE.E4M3.F32.PACK_AB_MERGE_C R4, R36, R15, R4 ;  /* 0x0000000f2404723e */ /* 0x000fe40004807004 */
[----:B------:R-:W-:Y:S02]  /*10e30*/  F2FP.SATFINITE.E4M3.F32.PACK_AB_MERGE_C R5, R12, R9, R20 ;  /* 0x000000090c05723e */ /* 0x000fe40004807014 */
[----:B------:R-:W-:Y:S02]  /*10e40*/  F2FP.SATFINITE.E4M3.F32.PACK_AB_MERGE_C R6, R13, R6, R41 ;  /* 0x000000060d06723e */ /* 0x000fe40004807029 */
[----:B------:R-:W-:Y:S02]  /*10e50*/  F2FP.SATFINITE.E4M3.F32.PACK_AB_MERGE_C R7, R0, R7, R14 ;  /* 0x000000070007723e */ /* 0x000fe4000480700e */
[----:B------:R-:W-:-:S02]  /*10e60*/  F2FP.SATFINITE.E4M3.F32.PACK_AB_MERGE_C R9, R26, R25, R39 ;  /* 0x000000191a09723e */ /* 0x000fc40004807027 */
[----:B------:R-:W-:Y:S02]  /*10e70*/  F2FP.SATFINITE.E4M3.F32.PACK_AB_MERGE_C R10, R21, R10, R43 ;  /* 0x0000000a150a723e */ /* 0x000fe4000480702b */
[----:B------:R-:W-:Y:S01]  /*10e80*/  F2FP.SATFINITE.E4M3.F32.PACK_AB_MERGE_C R11, R32, R11, R28 ;  /* 0x0000000b200b723e */ /* 0x000fe2000480701c */
[----:B------:R3:W-:Y:S04]  /*10e90*/  STS.128 [R49+0x1c400], R4 ;  /* 0x01c4000431007388 */ /* 0x0007e80000000c00 */
[----:B------:R3:W-:Y:S02]  /*10ea0*/  STS.128 [R3+0x1c400], R8 ;  /* 0x01c4000803007388 */ /* 0x0007e40000000c00 */
.L_x_451:
[----:B------:R-:W-:Y:S05]  /*10eb0*/  BSYNC B0 ;  /* 0x0000000000007941 */ /* 0x000fea0003800000 */
.L_x_440:
[----:B------:R-:W-:Y:S01]  /*10ec0*/  @!PT LDS RZ, [RZ] ;  /* 0x00000000fffff984 */ /* 0x000fe20000000800 */
[----:B------:R-:W-:Y:S01]  /*10ed0*/  @!PT LDS RZ, [RZ] ;  /* 0x00000000fffff984 */ /* 0x000fe20000000800 */
[----:B------:R-:W-:Y:S01]  /*10ee0*/  @!PT LDS RZ, [RZ] ;  /* 0x00000000fffff984 */ /* 0x000fe20000000800 */
[----:B------:R-:W-:Y:S01]  /*10ef0*/  @!PT LDS RZ, [RZ] ;  /* 0x00000000fffff984 */ /* 0x000fe20000000800 */
[----:B------:R4:W-:Y:S06]  /*10f00*/  MEMBAR.ALL.CTA ;  /* 0x0000000000007992 */ /* 0x0009ec0000008000 */
[----:B----4-:R-:W4:Y:S01]  /*10f10*/  FENCE.VIEW.ASYNC.S ;  /* 0x00000000000073c6 */ /* 0x010f220000000000 */
[----:B------:R-:W-:Y:S05]  /*10f20*/  WARPSYNC.ALL ;  /* 0x0000000000007948 */ /* 0x000fea0003800000 */
[----:B----4-:R-:W-:Y:S06]  /*10f30*/  BAR.SYNC.DEFER_BLOCKING 0xd, 0x100 ;  /* 0x0344000000007b1d */ /* 0x010fec0000010000 */
.L_x_437:
[----:B-1----:R-:W4:Y:S02]  /*10f40*/  LDL R0, [R1+0x44] ;  /* 0x0000440001007983 */ /* 0x002f240000100800 */
[----:B----4-:R-:W-:-:S13]  /*10f50*/  R2UR UR4, R0 ;  /* 0x00000000000472ca */ /* 0x010fda00000e0000 */
[----:B------:R-:W-:-:S04]  /*10f60*/  MOV R0, UR4 ;  /* 0x0000000400007c02 */ /* 0x000fc80008000f00 */
[----:B------:R-:W-:-:S13]  /*10f70*/  ISETP.NE.AND P0, PT, R0, 0x3, PT ;  /* 0x000000030000780c */ /* 0x000fda0003f05270 */
[----:B------:R-:W-:Y:S05]  /*10f80*/  @!P0 BRA `(.L_x_461) ;  /* 0x0000000000048947 */ /* 0x000fea0003800000 */
[----:B------:R-:W-:Y:S01]  /*10f90*/  BPT.TRAP 0x1 ;  /* 0x000000040000795c */ /* 0x000fe20000300000 */
.L_x_461:
[----:B0-23--:R-:W-:Y:S01]  /*10fa0*/  IMAD R3, R234, 0x8, R16 ;  /* 0x00000008ea037824 */ /* 0x00dfe200078e0210 */
[----:B------:R-:W-:-:S04]  /*10fb0*/  SHF.L.U32 R6, R236, 0x1f, RZ ;  /* 0x0000001fec067819 */ /* 0x000fc800000006ff */
[----:B------:R0:W1:Y:S01]  /*10fc0*/  SYNCS.PHASECHK.TRANS64.TRYWAIT P1, [R3+URZ+0x2e830], R6 ;  /* 0x02e83006030075a7 */ /* 0x000062000802017f */
[----:B------:R-:W-:Y:S05]  /*10fd0*/  @!P0 BRA `(.L_x_462) ;  /* 0x0000000000048947 */ /* 0x000fea0003800000 */
[----:B------:R-:W-:Y:S01]  /*10fe0*/  BPT.TRAP 0x1 ;  /* 0x000000040000795c */ /* 0x000fe20000300000 */
.L_x_462:
[----:B------:R-:W-:Y:S01]  /*10ff0*/  VIADD R0, R16, 0x20400 ;  /* 0x0002040010007836 */ /* 0x000fe20000000000 */
[----:B------:R-:W-:Y:S01]  /*11000*/  LOP3.LUT R4, R30, 0x10000, RZ, 0xfc, !PT ;  /* 0x000100001e047812 */ /* 0x000fe200078efcff */
[----:B------:R-:W-:-:S03]  /*11010*/  IMAD.MOV.U32 R5, RZ, RZ, 0x40000040 ;  /* 0x40000040ff057424 */ /* 0x000fc600078e00ff */
[----:B------:R-:W-:-:S04]  /*11020*/  SHF.R.U32.HI R0, RZ, 0x4, R0 ;  /* 0x00000004ff007819 */ /* 0x000fc80000011600 */
[----:B------:R-:W-:-:S04]  /*11030*/  LOP3.LUT R0, R0, 0x3fff, RZ, 0xc0, !PT ;  /* 0x00003fff00007812 */ /* 0x000fc800078ec0ff */
[----:B------:R-:W-:-:S05]  /*11040*/  LOP3.LUT R0, R0, 0x10000, RZ, 0xfc, !PT ;  /* 0x0001000000007812 */ /* 0x000fca00078efcff */
[----:B------:R2:W-:Y:S01]  /*11050*/  STL [R1+0x4c], R0 ;  /* 0x00004c0001007387 */ /* 0x0005e20000100800 */
[----:B-1----:R-:W-:Y:S05]  /*11060*/  @P1 BRA `(.L_x_463) ;  /* 0x0000000000081947 */ /* 0x002fea0003800000 */
[----:B------:R-:W1:Y:S02]  /*11070*/  SYNCS.PHASECHK.TRANS64.TRYWAIT P1, [R3+URZ+0x2e830], R6 ;  /* 0x02e83006030075a7 */ /* 0x000e64000802017f */
[----:B-1----:R-:W-:Y:S05]  /*11080*/  @!P1 BRA `(.L_x_464) ;  /* 0x0000012400849947 */ /* 0x002fea0003800000 */
.L_x_463:
[----:B--2---:R-:W2:Y:S01]  /*11090*/  LDL R0, [R1+0x4c] ;  /* 0x00004c0001007983 */ /* 0x004ea20000100800 */
[----:B------:R-:W-:Y:S01]  /*110a0*/  IMAD.MOV.U32 R13, RZ, RZ, 0x40000040 ;  /* 0x40000040ff0d7424 */ /* 0x000fe200078e00ff */
[----:B------:R-:W-:Y:S05]  /*110b0*/  WARPSYNC.ALL ;  /* 0x0000000000007948 */ /* 0x000fea0003800000 */
[----:B------:R-:W-:Y:S02]  /*110c0*/  R2UR UR4, R4 ;  /* 0x00000000040472ca */ /* 0x000fe400000e0000 */
[----:B------:R-:W-:Y:S02]  /*110d0*/  R2UR UR5, R5 ;  /* 0x00000000050572ca */ /* 0x000fe400000e0000 */
[----:B------:R-:W-:Y:S01]  /*110e0*/  R2UR UR7, R13 ;  /* 0x000000000d0772ca */ /* 0x000fe200000e0000 */
[----:B-----5:R-:W-:Y:S01]  /*110f0*/  WARPGROUP.ARRIVE ;  /* 0x00000000000079c5 */ /* 0x020fe20000000000 */
[----:B------:R-:W-:-:S02]  /*11100*/  MOV R7, 0x40000040 ;  /* 0x4000004000077802 */ /* 0x000fc40000000f00 */
[C---:B------:R-:W-:Y:S02]  /*11110*/  R2UR UR16, R4.reuse ;  /* 0x00000000041072ca */ /* 0x040fe400000e0000 */
[----:B------:R-:W-:Y:S02]  /*11120*/  R2UR UR17, R5 ;  /* 0x00000000051172ca */ /* 0x000fe400000e0000 */
[----:B------:R-:W-:Y:S01]  /*11130*/  R2UR UR19, R7 ;  /* 0x00000000071372ca */ /* 0x000fe200000e0000 */
[----:B------:R-:W-:Y:S01]  /*11140*/  IMAD.MOV.U32 R7, RZ, RZ, 0x40000040 ;  /* 0x40000040ff077424 */ /* 0x000fe200078e00ff */
[C---:B------:R-:W-:Y:S02]  /*11150*/  R2UR UR12, R4.reuse ;  /* 0x00000000040c72ca */ /* 0x040fe400000e0000 */
[----:B------:R-:W-:Y:S02]  /*11160*/  R2UR UR13, R5 ;  /* 0x00000000050d72ca */ /* 0x000fe400000e0000 */
[----:B------:R-:W-:Y:S01]  /*11170*/  R2UR UR15, R7 ;  /* 0x00000000070f72ca */ /* 0x000fe200000e0000 */
[----:B------:R-:W-:Y:S01]  /*11180*/  IMAD.MOV.U32 R9, RZ, RZ, 0x40000040 ;  /* 0x40000040ff097424 */ /* 0x000fe200078e00ff */
[----:B------:R-:W-:-:S02]  /*11190*/  R2UR UR8, R4 ;  /* 0x00000000040872ca */ /* 0x000fc400000e0000 */
[----:B------:R-:W-:Y:S02]  /*111a0*/  R2UR UR9, R5 ;  /* 0x00000000050972ca */ /* 0x000fe400000e0000 */
[----:B------:R-:W-:Y:S01]  /*111b0*/  R2UR UR11, R9 ;  /* 0x00000000090b72ca */ /* 0x000fe200000e0000 */
[----:B------:R-:W-:Y:S01]  /*111c0*/  IMAD.MOV.U32 R11, RZ, RZ, 0x40000040 ;  /* 0x40000040ff0b7424 */ /* 0x000fe200078e00ff */
[----:B------:R-:W-:Y:S01]  /*111d0*/  P2R R136, PR, RZ, 0x1 ;  /* 0x00000001ff887803 */ /* 0x000fe20000000000 */
[----:B--2---:R-:W-:Y:S02]  /*111e0*/  IMAD R12, R234, 0x700, R0 ;  /* 0x00000700ea0c7824 */ /* 0x004fe400078e0200 */
[----:B------:R-:W-:Y:S01]  /*111f0*/  IMAD.MOV.U32 R7, RZ, RZ, 0x40000040 ;  /* 0x40000040ff077424 */ /* 0x000fe200078e00ff */
[----:B------:R-:W-:Y:S01]  /*11200*/  MOV R9, 0x40000040 ;  /* 0x4000004000097802 */ /* 0x000fe20000000f00 */
[----:B------:R-:W-:Y:S01]  /*11210*/  IMAD.MOV.U32 R15, RZ, RZ, 0x40000040 ;  /* 0x40000040ff0f7424 */ /* 0x000fe200078e00ff */
[----:B------:R-:W-:Y:S01]  /*11220*/  R2UR UR6, R12 ;  /* 0x000000000c0672ca */ /* 0x000fe200000e0000 */
[----:B------:R-:W-:Y:S01]  /*11230*/  IMAD.MOV.U32 R21, RZ, RZ, 0x40000040 ;  /* 0x40000040ff157424 */ /* 0x000fe200078e00ff */
[----:B------:R-:W-:Y:S01]  /*11240*/  R2UR UR20, R4 ;  /* 0x00000000041472ca */ /* 0x000fe200000e0000 */
[----:B------:R-:W2:Y:S01]  /*11250*/  LDL R0, [R1+0xa4] ;  /* 0x0000a40001007983 */ /* 0x000ea20000100800 */
[C---:B01----:R-:W-:Y:S01]  /*11260*/  VIADD R6, R12.reuse, 0x100 ;  /* 0x000001000c067836 */ /* 0x043fe20000000000 */
[----:B------:R-:W-:Y:S01]  /*11270*/  R2UR UR23, R9 ;  /* 0x00000000091772ca */ /* 0x000fe200000e0000 */
[C---:B------:R-:W-:Y:S01]  /*11280*/  VIADD R8, R12.reuse, 0x300 ;  /* 0x000003000c087836 */ /* 0x040fe20000000000 */
[----:B------:R-:W-:Y:S01]  /*11290*/  R2UR UR21, R5 ;  /* 0x00000000051572ca */ /* 0x000fe200000e0000 */
[----:B------:R-:W-:Y:S01]  /*112a0*/  VIADD R10, R12, 0x400 ;  /* 0x000004000c0a7836 */ /* 0x000fe20000000000 */
[----:B------:R-:W-:Y:S01]  /*112b0*/  R2UR UR18, R6 ;  /* 0x00000000061272ca */ /* 0x000fe200000e0000 */
[----:B------:R-:W-:Y:S01]  /*112c0*/  VIADD R6, R12, 0x200 ;  /* 0x000002000c067836 */ /* 0x000fe20000000000 */
[----:B------:R-:W-:Y:S01]  /*112d0*/  R2UR UR10, R8 ;  /* 0x00000000080a72ca */ /* 0x000fe200000e0000 */
[----:B------:R-:W-:Y:S01]  /*112e0*/  VIADD R8, R12, 0x600 ;  /* 0x000006000c087836 */ /* 0x000fe20000000000 */
[----:B------:R-:W-:Y:S01]  /*112f0*/  QGMMA.64x32x32.F32.E4M3.E4M3 R120, gdesc[UR4], RZ, !UPT, gsb0 ;  /* 0x00600000047879f3 */ /* 0x000fe2000c0008ff */
[----:B------:R-:W-:Y:S01]  /*11300*/  R2UR UR6, R10 ;  /* 0x000000000a0672ca */ /* 0x000fe200000e0000 */
[----:B------:R-:W-:Y:S01]  /*11310*/  VIADD R14, R12, 0x2 ;  /* 0x000000020c0e7836 */ /* 0x000fe20000000000 */
[----:B------:R-:W-:Y:S01]  /*11320*/  R2UR UR14, R6 ;  /* 0x00000000060e72ca */ /* 0x000fe200000e0000 */
[C---:B------:R-:W-:Y:S01]  /*11330*/  VIADD R10, R4.reuse, 0x2 ;  /* 0x00000002040a7836 */ /* 0x040fe20000000000 */
[----:B------:R-:W-:Y:S01]  /*11340*/  R2UR UR7, R11 ;  /* 0x000000000b0772ca */ /* 0x000fe200000e0000 */
[----:B------:R-:W-:Y:S01]  /*11350*/  IMAD.MOV.U32 R11, RZ, RZ, 0x40000040 ;  /* 0x40000040ff0b7424 */ /* 0x000fe200078e00ff */
[----:B------:R-:W-:Y:S01]  /*11360*/  R2UR UR4, R4 ;  /* 0x00000000040472ca */ /* 0x000fe200000e0000 */
[----:B------:R-:W-:Y:S01]  /*11370*/  IMAD.MOV.U32 R9, RZ, RZ, 0x40000040 ;  /* 0x40000040ff097424 */ /* 0x000fe200078e00ff */
[----:B------:R-:W-:Y:S01]  /*11380*/  R2UR UR5, R5 ;  /* 0x00000000050572ca */ /* 0x000fe200000e0000 */
[C---:B------:R-:W-:Y:S01]  /*11390*/  VIADD R20, R12.reuse, 0x304 ;  /* 0x000003040c147836 */ /* 0x040fe20000000000 */
[----:B------:R-:W-:Y:S01]  /*113a0*/  IADD3 R6, R12, 0x500, RZ ;  /* 0x000005000c067810 */ /* 0x000fe20007ffe0ff */
[----:B------:R-:W-:Y:S01]  /*113b0*/  IMAD.MOV.U32 R13, RZ, RZ, 0x40000040 ;  /* 0x40000040ff0d7424 */ /* 0x000fe200078e00ff */
[----:B------:R-:W-:Y:S01]  /*113c0*/  R2UR UR22, R8 ;  /* 0x00000000081672ca */ /* 0x000fe200000e0000 */
[----:B------:R-:W-:Y:S01]  /*113d0*/  VIADD R8, R12, 0x202 ;  /* 0x000002020c087836 */ /* 0x000fe20000000000 */
[----:B------:R-:W-:Y:S01]  /*113e0*/  R2UR UR26, R14 ;  /* 0x000000000e1a72ca */ /* 0x000fe200000e0000 */
[----:B------:R-:W0:Y:S01]  /*113f0*/  S2R R140, SR_TID.X ;  /* 0x00000000008c7919 */ /* 0x000e220000002100 */
[----:B------:R-:W-:Y:S01]  /*11400*/  R2UR UR27, R15 ;  /* 0x000000000f1b72ca */ /* 0x000fe200000e0000 */
[----:B------:R-:W-:Y:S01]  /*11410*/  IMAD.MOV.U32 R15, RZ, RZ, 0x40000040 ;  /* 0x40000040ff0f7424 */ /* 0x000fe200078e00ff */
[----:B------:R-:W-:-:S02]  /*11420*/  R2UR UR24, R10 ;  /* 0x000000000a1872ca */ /* 0x000fc400000e0000 */
[----:B------:R-:W-:Y:S02]  /*11430*/  R2UR UR25, R11 ;  /* 0x000000000b1972ca */ /* 0x000fe400000e0000 */
[----:B------:R-:W-:Y:S02]  /*11440*/  IADD3 R14, R12, 0x302, RZ ;  /* 0x000003020c0e7810 */ /* 0x000fe40007ffe0ff */
[----:B0-----:R-:W-:Y:S01]  /*11450*/  LOP3.LUT R140, R140, 0x7f, RZ, 0xc0, !PT ;  /* 0x0000007f8c8c7812 */ /* 0x001fe200078ec0ff */
[----:B------:R-:W-:Y:S02]  /*11460*/  WARPGROUP.DEPBAR.LE gsb0, 0x0 ;  /* 0x00008000000079c5 */ /* 0x000fe40000010000 */
[----:B------:R-:W-:-:S06]  /*11470*/  WARPGROUP.ARRIVE ;  /* 0x00000000000079c5 */ /* 0x000fcc0000000000 */
[----:B------:R-:W-:Y:S01]  /*11480*/  QGMMA.64x32x32.F32.E4M3.E4M3 R104, gdesc[UR16], RZ, !UPT, gsb0 ;  /* 0x00600000106879f3 */ /* 0x000fe2000c0008ff */
[----:B------:R-:W-:Y:S01]  /*11490*/  R2UR UR18, R6 ;  /* 0x00000000061272ca */ /* 0x000fe200000e0000 */
[----:B------:R-:W-:Y:S01]  /*114a0*/  VIADD R6, R12, 0x102 ;  /* 0x000001020c067836 */ /* 0x000fe20000000000 */
[----:B------:R-:W-:Y:S01]  /*114b0*/  R2UR UR19, R7 ;  /* 0x00000000071372ca */ /* 0x000fe200000e0000 */
[----:B------:R-:W-:Y:S01]  /*114c0*/  IMAD.MOV.U32 R7, RZ, RZ, 0x40000040 ;  /* 0x40000040ff077424 */ /* 0x000fe200078e00ff */
[----:B------:R-:W-:Y:S02]  /*114d0*/  R2UR UR16, R4 ;  /* 0x00000000041072ca */ /* 0x000fe400000e0000 */
[----:B------:R-:W-:Y:S01]  /*114e0*/  R2UR UR17, R5 ;  /* 0x00000000051172ca */ /* 0x000fe200000e0000 */
        /* <DEDUP_REMOVED lines=21> */
[----:B------:R-:W-:Y:S02]  /*11640*/  R2UR UR4, R10 ;  /* 0x000000000a0472ca */ /* 0x000fe400000e0000 */
[----:B------:R-:W-:Y:S01]  /*11650*/  R2UR UR5, R11 ;  /* 0x000000000b0572ca */ /* 0x000fe200000e0000 */
[----:B------:R-:W-:Y:S02]  /*11660*/  WARPGROUP.DEPBAR.LE gsb0, 0x0 ;  /* 0x00008000000079c5 */ /* 0x000fe40000010000 */
[----:B------:R-:W-:-:S06]  /*11670*/  WARPGROUP.ARRIVE ;  /* 0x00000000000079c5 */ /* 0x000fcc0000000000 */
[----:B------:R-:W-:Y:S01]  /*11680*/  QGMMA.64x32x32.F32.E4M3.E4M3 R40, gdesc[UR16], RZ, !UPT, gsb0 ;  /* 0x00600000102879f3 */ /* 0x000fe2000c0008ff */
[----:B------:R-:W-:Y:S02]  /*11690*/  R2UR UR16, R10 ;  /* 0x000000000a1072ca */ /* 0x000fe400000e0000 */
[----:B------:R-:W-:Y:S02]  /*116a0*/  R2UR UR17, R11 ;  /* 0x000000000b1172ca */ /* 0x000fe400000e0000 */
[----:B------:R-:W-:Y:S01]  /*116b0*/  R2UR UR18, R6 ;  /* 0x00000000061272ca */ /* 0x000fe200000e0000 */
[----:B------:R-:W-:Y:S01]  /*116c0*/  VIADD R6, R12, 0x402 ;  /* 0x000004020c067836 */ /* 0x000fe20000000000 */
[----:B------:R-:W-:Y:S01]  /*116d0*/  R2UR UR19, R7 ;  /* 0x00000000071372ca */ /* 0x000fe200000e0000 */
[----:B------:R-:W-:-:S03]  /*116e0*/  IMAD.MOV.U32 R7, RZ, RZ, 0x40000040 ;  /* 0x40000040ff077424 */ /* 0x000fc600078e00ff */
[----:B------:R-:W-:Y:S02]  /*116f0*/  R2UR UR6, R6 ;  /* 0x00000000060672ca */ /* 0x000fe400000e0000 */
[----:B------:R-:W-:Y:S01]  /*11700*/  R2UR UR7, R7 ;  /* 0x00000000070772ca */ /* 0x000fe200000e0000 */
[----:B------:R-:W-:Y:S01]  /*11710*/  IMAD.MOV.U32 R7, RZ, RZ, 0x40000040 ;  /* 0x40000040ff077424 */ /* 0x000fe200078e00ff */
[----:B------:R-:W-:Y:S01]  /*11720*/  IADD3 R6, R12, 0x602, RZ ;  /* 0x000006020c067810 */ /* 0x000fe20007ffe0ff */
        /* <DEDUP_REMOVED lines=11> */
[----:B------:R-:W-:Y:S01]  /*117e0*/  QGMMA.64x32x32.F32.E4M3.E4M3 R120, gdesc[UR24], R120, gsb0 ;  /* 0x00600000187879f3 */ /* 0x000fe20008000878 */
[----:B------:R-:W-:Y:S01]  /*117f0*/  R2UR UR26, R14 ;  /* 0x000000000e1a72ca */ /* 0x000fe200000e0000 */
[----:B------:R-:W-:Y:S01]  /*11800*/  VIADD R14, R12, 0x404 ;  /* 0x000004040c0e7836 */ /* 0x000fe20000000000 */
[----:B------:R-:W-:Y:S01]  /*11810*/  R2UR UR27, R15 ;  /* 0x000000000f1b72ca */ /* 0x000fe200000e0000 */
[----:B------:R-:W-:Y:S01]  /*11820*/  IMAD.MOV.U32 R15, RZ, RZ, 0x40000040 ;  /* 0x40000040ff0f7424 */ /* 0x000fe200078e00ff */
[----:B------:R-:W-:Y:S02]  /*11830*/  WARPGROUP.DEPBAR.LE gsb0, 0x0 ;  /* 0x00008000000079c5 */ /* 0x000fe40000010000 */
[----:B------:R-:W-:-:S06]  /*11840*/  WARPGROUP.ARRIVE ;  /* 0x00000000000079c5 */ /* 0x000fcc0000000000 */
[----:B------:R-:W-:Y:S01]  /*11850*/  QGMMA.64x32x32.F32.E4M3.E4M3 R104, gdesc[UR16], R104, gsb0 ;  /* 0x00600000106879f3 */ /* 0x000fe20008000868 */
[----:B------:R-:W-:Y:S01]  /*11860*/  R2UR UR18, R8 ;  /* 0x00000000081272ca */ /* 0x000fe200000e0000 */
[----:B------:R-:W-:Y:S01]  /*11870*/  VIADD R8, R4, 0x4 ;  /* 0x0000000404087836 */ /* 0x000fe20000000000 */
[----:B------:R-:W-:Y:S02]  /*11880*/  R2UR UR19, R9 ;  /* 0x00000000091372ca */ /* 0x000fe400000e0000 */
[----:B------:R-:W-:Y:S02]  /*11890*/  R2UR UR16, R10 ;  /* 0x000000000a1072ca */ /* 0x000fe400000e0000 */
[----:B------:R-:W-:Y:S02]  /*118a0*/  R2UR UR17, R11 ;  /* 0x000000000b1172ca */ /* 0x000fe400000e0000 */
[----:B------:R-:W-:Y:S02]  /*118b0*/  MOV R9, 0x40000040 ;  /* 0x4000004000097802 */ /* 0x000fe40000000f00 */
[----:B------:R-:W-:-:S02]  /*118c0*/  R2UR UR24, R8 ;  /* 0x00000000081872ca */ /* 0x000fc400000e0000 */
[----:B------:R-:W-:Y:S01]  /*118d0*/  R2UR UR25, R9 ;  /* 0x00000000091972ca */ /* 0x000fe200000e0000 */
[----:B------:R-:W-:Y:S02]  /*118e0*/  WARPGROUP.DEPBAR.LE gsb0, 0x0 ;  /* 0x00008000000079c5 */ /* 0x000fe40000010000 */
[----:B------:R-:W-:-:S06]  /*118f0*/  WARPGROUP.ARRIVE ;  /* 0x00000000000079c5 */ /* 0x000fcc0000000000 */
[----:B------:R-:W-:Y:S01]  /*11900*/  QGMMA.64x32x32.F32.E4M3.E4M3 R88, gdesc[UR12], R88, gsb0 ;  /* 0x006000000c5879f3 */ /* 0x000fe20008000858 */
        /* <DEDUP_REMOVED lines=23> */
[----:B------:R-:W-:Y:S02]  /*11a80*/  R2UR UR16, R8 ;  /* 0x00000000081072ca */ /* 0x000fe400000e0000 */
[----:B------:R-:W-:Y:S02]  /*11a90*/  R2UR UR17, R9 ;  /* 0x00000000091172ca */ /* 0x000fe400000e0000 */
[----:B------:R-:W-:Y:S01]  /*11aa0*/  R2UR UR18, R6 ;  /* 0x00000000061272ca */ /* 0x000fe200000e0000 */
[----:B------:R-:W-:Y:S01]  /*11ab0*/  VIADD R6, R12, 0x204 ;  /* 0x000002040c067836 */ /* 0x000fe20000000000 */
[----:B------:R-:W-:Y:S02]  /*11ac0*/  R2UR UR19, R7 ;  /* 0x00000000071372ca */ /* 0x000fe400000e0000 */
[----:B------:R-:W-:Y:S02]  /*11ad0*/  MOV R7, 0x40000040 ;  /* 0x4000004000077802 */ /* 0x000fe40000000f00 */
[----:B------:R-:W-:Y:S01]  /*11ae0*/  R2UR UR14, R6 ;  /* 0x00000000060e72ca */ /* 0x000fe200000e0000 */
[----:B------:R-:W-:Y:S01]  /*11af0*/  VIADD R6, R12, 0x504 ;  /* 0x000005040c067836 */ /* 0x000fe20000000000 */
[----:B------:R-:W-:-:S02]  /*11b00*/  R2UR UR15, R7 ;  /* 0x00000000070f72ca */ /* 0x000fc400000e0000 */
[----:B------:R-:W-:Y:S01]  /*11b10*/  MOV R7, 0x40000040 ;  /* 0x4000004000077802 */ /* 0x000fe20000000f00 */
        /* <DEDUP_REMOVED lines=8> */
[----:B------:R-:W-:Y:S01]  /*11ba0*/  MOV R15, 0x40000040 ;  /* 0x40000040000f7802 */ /* 0x000fe20000000f00 */
[----:B------:R-:W-:-:S02]  /*11bb0*/  WARPGROUP.DEPBAR.LE gsb0, 0x0 ;  /* 0x00008000000079c5 */ /* 0x000fc40000010000 */
[----:B------:R-:W-:-:S06]  /*11bc0*/  WARPGROUP.ARRIVE ;  /* 0x00000000000079c5 */ /* 0x000fcc0000000000 */
[----:B------:R-:W-:Y:S01]  /*11bd0*/  QGMMA.64x32x32.F32.E4M3.E4M3 R120, gdesc[UR24], R120, gsb0 ;  /* 0x00600000187879f3 */ /* 0x000fe20008000878 */
[----:B------:R-:W-:Y:S01]  /*11be0*/  R2UR UR26, R20 ;  /* 0x00000000141a72ca */ /* 0x000fe200000e0000 */
[----:B--2---:R-:W-:Y:S01]  /*11bf0*/  IMAD.IADD R20, R0, 0x1, R138 ;  /* 0x0000000100147824 */ /* 0x004fe200078e028a */
[----:B------:R-:W-:-:S03]  /*11c00*/  R2UR UR27, R21 ;  /* 0x00000000151b72ca */ /* 0x000fc600000e0000 */
[----:B------:R-:W-:-:S05]  /*11c10*/  IMAD R20, R233, -0xe0, R20 ;  /* 0xffffff20e9147824 */ /* 0x000fca00078e0214 */
[C---:B------:R-:W-:Y:S02]  /*11c20*/  ISETP.GT.AND P2, PT, R20.reuse, RZ, PT ;  /* 0x000000ff1400720c */ /* 0x040fe40003f44270 */
[C---:B------:R-:W-:Y:S02]  /*11c30*/  ISETP.GT.AND P5, PT, R20.reuse, 0x1, PT ;  /* 0x000000011400780c */ /* 0x040fe40003fa4270 */
[C---:B------:R-:W-:Y:S02]  /*11c40*/  ISETP.GT.AND P4, PT, R20.reuse, 0x8, PT ;  /* 0x000000081400780c */ /* 0x040fe40003f84270 */
[C---:B------:R-:W-:Y:S02]  /*11c50*/  ISETP.GT.AND P1, PT, R20.reuse, 0x9, PT ;  /* 0x000000091400780c */ /* 0x040fe40003f24270 */
[C---:B------:R-:W-:Y:S02]  /*11c60*/  ISETP.GT.AND P3, PT, R20.reuse, 0x10, PT ;  /* 0x000000101400780c */ /* 0x040fe40003f64270 */
[----:B------:R-:W-:-:S02]  /*11c70*/  ISETP.GT.AND P0, PT, R20, 0xb9, PT ;  /* 0x000000b91400780c */ /* 0x000fc40003f04270 */
[----:B------:R-:W-:Y:S01]  /*11c80*/  ISETP.GT.AND P6, PT, R20, 0xc0, PT ;  /* 0x000000c01400780c */ /* 0x000fe20003fc4270 */
        /* <DEDUP_REMOVED lines=8> */
[----:B------:R-:W-:Y:S02]  /*11d10*/  R2UR UR17, R9 ;  /* 0x00000000091172ca */ /* 0x000fe400000e0000 */
[----:B------:R-:W-:Y:S02]  /*11d20*/  R2UR UR24, R6 ;  /* 0x00000000061872ca */ /* 0x000fe400000e0000 */
[----:B------:R-:W-:Y:S01]  /*11d30*/  R2UR UR25, R7 ;  /* 0x00000000071972ca */ /* 0x000fe200000e0000 */
[----:B------:R-:W-:-:S02]  /*11d40*/  WARPGROUP.DEPBAR.LE gsb0, 0x0 ;  /* 0x00008000000079c5 */ /* 0x000fc40000010000 */
[----:B------:R-:W-:-:S06]  /*11d50*/  WARPGROUP.ARRIVE ;  /* 0x00000000000079c5 */ /* 0x000fcc0000000000 */
[----:B------:R-:W-:Y:S03]  /*11d60*/  QGMMA.64x32x32.F32.E4M3.E4M3 R88, gdesc[UR12], R88, gsb0 ;  /* 0x006000000c5879f3 */ /* 0x000fe60008000858 */
        /* <DEDUP_REMOVED lines=12> */
[----:B------:R-:W-:Y:S01]  /*11e30*/  R2UR UR7, R15 ;  /* 0x000000000f0772ca */ /* 0x000fe200000e0000 */
[----:B------:R-:W-:Y:S01]  /*11e40*/  IMAD.MOV.U32 R15, RZ, RZ, 0x40000040 ;  /* 0x40000040ff0f7424 */ /* 0x000fe200078e00ff */
        /* <DEDUP_REMOVED lines=10> */
[----:B------:R-:W-:Y:S01]  /*11ef0*/  WARPGROUP.ARRIVE ;  /* 0x00000000000079c5 */ /* 0x000fe20000000000 */
[----:B------:R-:W-:Y:S02]  /*11f00*/  FSEL R137, R120, -INF , P2 ;  /* 0xff80000078897808 */ /* 0x000fe40001000000 */
[----:B------:R-:W-:Y:S02]  /*11f10*/  FSEL R120, R121, -INF , P5 ;  /* 0xff80000079787808 */ /* 0x000fe40002800000 */
[----:B------:R-:W-:Y:S01]  /*11f20*/  FSEL R139, R124, -INF , P4 ;  /* 0xff8000007c8b7808 */ /* 0x000fe20002000000 */
[----:B------:R-:W-:Y:S01]  /*11f30*/  QGMMA.64x32x32.F32.E4M3.E4M3 R104, gdesc[UR4], R104, gsb0 ;  /* 0x00600000046879f3 */ /* 0x000fe20008000868 */
[----:B------:R-:W-:Y:S01]  /*11f40*/  R2UR UR6, R14 ;  /* 0x000000000e0672ca */ /* 0x000fe200000e0000 */
[----:B------:R-:W-:Y:S01]  /*11f50*/  VIADD R14, R12, 0x306 ;  /* 0x000003060c0e7836 */ /* 0x000fe20000000000 */
[----:B------:R-:W-:Y:S01]  /*11f60*/  R2UR UR7, R15 ;  /* 0x000000000f0772ca */ /* 0x000fe200000e0000 */
[----:B------:R-:W-:Y:S01]  /*11f70*/  IMAD.MOV.U32 R15, RZ, RZ, 0x40000040 ;  /* 0x40000040ff0f7424 */ /* 0x000fe200078e00ff */
[----:B------:R-:W-:-:S02]  /*11f80*/  R2UR UR4, R6 ;  /* 0x00000000060472ca */ /* 0x000fc400000e0000 */
[----:B------:R-:W-:Y:S02]  /*11f90*/  R2UR UR5, R7 ;  /* 0x00000000070572ca */ /* 0x000fe400000e0000 */
[----:B------:R-:W-:Y:S02]  /*11fa0*/  FMNMX.FTZ R0, R137, R120, !PT ;  /* 0x0000007889007209 */ /* 0x000fe40007810000 */
[----:B------:R-:W-:Y:S02]  /*11fb0*/  FSEL R125, R125, -INF , P1 ;  /* 0xff8000007d7d7808 */ /* 0x000fe40000800000 */
[----:B------:R-:W-:Y:S02]  /*11fc0*/  FMNMX.FTZ R0, R139, R0, !PT ;  /* 0x000000008b007209 */ /* 0x000fe40007810000 */
[----:B------:R-:W-:Y:S02]  /*11fd0*/  FSEL R21, R122, -INF , P2 ;  /* 0xff8000007a157808 */ /* 0x000fe40001000000 */
[----:B------:R-:W-:-:S02]  /*11fe0*/  ISETP.GT.AND P2, PT, R20, 0x11, PT ;  /* 0x000000111400780c */ /* 0x000fc40003f44270 */
[----:B------:R-:W-:Y:S02]  /*11ff0*/  FSEL R143, R128, -INF , P3 ;  /* 0xff800000808f7808 */ /* 0x000fe40001800000 */
[----:B------:R-:W-:Y:S02]  /*12000*/  FMNMX.FTZ R0, R125, R0, !PT ;  /* 0x000000007d007209 */ /* 0x000fe40007810000 */
[----:B------:R-:W-:Y:S02]  /*12010*/  FSEL R123, R123, -INF , P5 ;  /* 0xff8000007b7b7808 */ /* 0x000fe40002800000 */
[----:B------:R-:W-:Y:S02]  /*12020*/  ISETP.GT.AND P5, PT, R20, 0x18, PT ;  /* 0x000000181400780c */ /* 0x000fe40003fa4270 */
[----:B------:R-:W-:Y:S02]  /*12030*/  FSEL R145, R129, -INF , P2 ;  /* 0xff80000081917808 */ /* 0x000fe40001000000 */
[----:B------:R-:W-:-:S02]  /*12040*/  FMNMX.FTZ R0, R143, R0, !PT ;  /* 0x000000008f007209 */ /* 0x000fc40007810000 */
[----:B------:R-:W-:Y:S02]  /*12050*/  FSEL R121, R126, -INF , P4 ;  /* 0xff8000007e797808 */ /* 0x000fe40002000000 */
[----:B------:R-:W-:Y:S02]  /*12060*/  ISETP.GT.AND P4, PT, R20, 0x19, PT ;  /* 0x000000191400780c */ /* 0x000fe40003f84270 */
[----:B------:R-:W-:Y:S02]  /*12070*/  FSEL R147, R132, -INF , P5 ;  /* 0xff80000084937808 */ /* 0x000fe40002800000 */
[----:B------:R-:W-:Y:S02]  /*12080*/  FMNMX.FTZ R0, R145, R0, !PT ;  /* 0x0000000091007209 */ /* 0x000fe40007810000 */
[----:B------:R-:W-:Y:S02]  /*12090*/  FSEL R131, R131, -INF , P2 ;  /* 0xff80000083837808 */ /* 0x000fe40001000000 */
[----:B------:R-:W-:-:S02]  /*120a0*/  FSEL R133, R133, -INF , P4 ;  /* 0xff80000085857808 */ /* 0x000fc40002000000 */
[----:B------:R-:W-:Y:S02]  /*120b0*/  ISETP.GT.AND P2, PT, R20, 0x20, PT ;  /* 0x000000201400780c */ /* 0x000fe40003f44270 */
[----:B------:R-:W-:Y:S02]  /*120c0*/  FMNMX.FTZ R0, R147, R0, !PT ;  /* 0x0000000093007209 */ /* 0x000fe40007810000 */
[----:B------:R-:W-:Y:S02]  /*120d0*/  FSEL R129, R134, -INF , P5 ;  /* 0xff80000086817808 */ /* 0x000fe40002800000 */
[----:B------:R-:W-:Y:S02]  /*120e0*/  ISETP.GT.AND P5, PT, R20, 0x21, PT ;  /* 0x000000211400780c */ /* 0x000fe40003fa4270 */
[----:B------:R-:W-:Y:S02]  /*120f0*/  FMNMX.FTZ R0, R133, R0, !PT ;  /* 0x0000000085007209 */ /* 0x000fe40007810000 */
[----:B------:R-:W-:-:S02]  /*12100*/  FSEL R135, R135, -INF , P4 ;  /* 0xff80000087877808 */ /* 0x000fc40002000000 */
[C---:B------:R-:W-:Y:S02]  /*12110*/  ISETP.GT.AND P4, PT, R20.reuse, 0x28, PT ;  /* 0x000000281400780c */ /* 0x040fe40003f84270 */
[----:B------:R-:W-:Y:S02]  /*12120*/  FSEL R127, R127, -INF , P1 ;  /* 0xff8000007f7f7808 */ /* 0x000fe40000800000 */
[----:B------:R-:W-:Y:S01]  /*12130*/  ISETP.GT.AND P1, PT, R20, 0x29, PT ;  /* 0x000000291400780c */ /* 0x000fe20003f24270 */
[----:B------:R-:W-:Y:S02]  /*12140*/  WARPGROUP.DEPBAR.LE gsb0, 0x0 ;  /* 0x00008000000079c5 */ /* 0x000fe40000010000 */
[----:B------:R-:W-:Y:S01]  /*12150*/  WARPGROUP.ARRIVE ;  /* 0x00000000000079c5 */ /* 0x000fe20000000000 */
[----:B------:R-:W-:Y:S01]  /*12160*/  FSEL R151, R104, -INF , P2 ;  /* 0xff80000068977808 */ /* 0x000fe20001000000 */
[----:B------:R-:W-:Y:S01]  /*12170*/  VIADD R104, R12, 0x506 ;  /* 0x000005060c687836 */ /* 0x000fe20000000000 */
[----:B------:R-:W-:Y:S01]  /*12180*/  FSEL R155, R105, -INF , P5 ;  /* 0xff800000699b7808 */ /* 0x000fe20002800000 */
[----:B------:R-:W-:Y:S01]  /*12190*/  IMAD.MOV.U32 R105, RZ, RZ, 0x40000040 ;  /* 0x40000040ff697424 */ /* 0x000fe200078e00ff */
[----:B------:R-:W-:Y:S01]  /*121a0*/  FMNMX.FTZ R0, R151, R0, !PT ;  /* 0x0000000097007209 */ /* 0x000fe20007810000 */
[----:B------:R-:W-:Y:S01]  /*121b0*/  QGMMA.64x32x32.F32.E4M3.E4M3 R88, gdesc[UR4], R88, gsb0 ;  /* 0x00600000045879f3 */ /* 0x000fe20008000858 */
[----:B------:R-:W-:-:S02]  /*121c0*/  R2UR UR6, R14 ;  /* 0x000000000e0672ca */ /* 0x000fc400000e0000 */
[----:B------:R-:W-:Y:S01]  /*121d0*/  R2UR UR7, R15 ;  /* 0x000000000f0772ca */ /* 0x000fe200000e0000 */
[----:B------:R-:W-:Y:S01]  /*121e0*/  IMAD.MOV.U32 R15, RZ, RZ, 0x40000040 ;  /* 0x40000040ff0f7424 */ /* 0x000fe200078e00ff */
[----:B------:R-:W-:Y:S02]  /*121f0*/  R2UR UR4, R6 ;  /* 0x00000000060472ca */ /* 0x000fe400000e0000 */
[----:B------:R-:W-:Y:S02]  /*12200*/  R2UR UR5, R7 ;  /* 0x00000000070572ca */ /* 0x000fe400000e0000 */
[C---:B------:R-:W-:Y:S01]  /*12210*/  IADD3 R14, R12.reuse, 0x406, RZ ;  /* 0x000004060c0e7810 */ /* 0x040fe20007ffe0ff */
[----:B------:R-:W-:Y:S01]  /*12220*/  VIADD R12, R12, 0x606 ;  /* 0x000006060c0c7836 */ /* 0x000fe20000000000 */
        /* <DEDUP_REMOVED lines=13> */
[----:B------:R-:W-:-:S02]  /*12300*/  R2UR UR10, R104 ;  /* 0x00000000680a72ca */ /* 0x000fc400000e0000 */
[----:B------:R-:W-:Y:S02]  /*12310*/  R2UR UR11, R105 ;  /* 0x00000000690b72ca */ /* 0x000fe400000e0000 */
[----:B------:R-:W-:Y:S02]  /*12320*/  FMNMX.FTZ R0, R161, R0, !PT ;  /* 0x00000000a1007209 */ /* 0x000fe40007810000 */
[----:B------:R-:W-:Y:S02]  /*12330*/  FSEL R153, R110, -INF , P4 ;  /* 0xff8000006e997808 */ /* 0x000fe40002000000 */
[----:B------:R-:W-:Y:S02]  /*12340*/  ISETP.GT.AND P4, PT, R20, 0x39, PT ;  /* 0x000000391400780c */ /* 0x000fe40003f84270 */
[----:B------:R-:W-:Y:S02]  /*12350*/  FSEL R165, R116, -INF , P5 ;  /* 0xff80000074a57808 */ /* 0x000fe40002800000 */
[----:B------:R-:W-:-:S02]  /*12360*/  FMNMX.FTZ R0, R163, R0, !PT ;  /* 0x00000000a3007209 */ /* 0x000fc40007810000 */
[----:B------:R-:W-:Y:S02]  /*12370*/  FSEL R115, R115, -INF , P2 ;  /* 0xff80000073737808 */ /* 0x000fe40001000000 */
[----:B------:R-:W-:Y:S02]  /*12380*/  FSEL R117, R117, -INF , P4 ;  /* 0xff80000075757808 */ /* 0x000fe40002000000 */
[----:B------:R-:W-:Y:S02]  /*12390*/  ISETP.GT.AND P2, PT, R20, 0x40, PT ;  /* 0x000000401400780c */ /* 0x000fe40003f44270 */
[----:B------:R-:W-:Y:S02]  /*123a0*/  FMNMX.FTZ R0, R165, R0, !PT ;  /* 0x00000000a5007209 */ /* 0x000fe40007810000 */
[----:B------:R-:W-:Y:S01]  /*123b0*/  FSEL R113, R118, -INF , P5 ;  /* 0xff80000076717808 */ /* 0x000fe20002800000 */
[----:B------:R-:W-:Y:S02]  /*123c0*/  WARPGROUP.DEPBAR.LE gsb0, 0x0 ;  /* 0x00008000000079c5 */ /* 0x000fe40000010000 */
[----:B------:R-:W-:Y:S01]  /*123d0*/  WARPGROUP.ARRIVE ;  /* 0x00000000000079c5 */ /* 0x000fe20000000000 */
[----:B------:R-:W-:-:S02]  /*123e0*/  ISETP.GT.AND P5, PT, R20, 0x41, PT ;  /* 0x000000411400780c */ /* 0x000fc40003fa4270 */
[----:B------:R-:W-:Y:S02]  /*123f0*/  FSEL R105, R88, -INF , P2 ;  /* 0xff80000058697808 */ /* 0x000fe40001000000 */
[----:B------:R-:W-:Y:S01]  /*12400*/  FMNMX.FTZ R0, R117, R0, !PT ;  /* 0x0000000075007209 */ /* 0x000fe20007810000 */
[----:B------:R-:W-:Y:S01]  /*12410*/  QGMMA.64x32x32.F32.E4M3.E4M3 R72, gdesc[UR4], R72, gsb0 ;  /* 0x00600000044879f3 */ /* 0x000fe20008000848 */
[----:B------:R-:W-:Y:S02]  /*12420*/  R2UR UR6, R14 ;  /* 0x000000000e0672ca */ /* 0x000fe400000e0000 */
[----:B------:R-:W-:Y:S02]  /*12430*/  R2UR UR7, R15 ;  /* 0x000000000f0772ca */ /* 0x000fe400000e0000 */
[----:B------:R-:W-:Y:S02]  /*12440*/  R2UR UR4, R6 ;  /* 0x00000000060472ca */ /* 0x000fe400000e0000 */
[----:B------:R-:W-:-:S02]  /*12450*/  R2UR UR5, R7 ;  /* 0x00000000070572ca */ /* 0x000fc400000e0000 */
[----:B------:R-:W-:Y:S02]  /*12460*/  FSEL R119, R119, -INF , P4 ;  /* 0xff80000077777808 */ /* 0x000fe40002000000 */
[C---:B------:R-:W-:Y:S02]  /*12470*/  ISETP.GT.AND P4, PT, R20.reuse, 0x48, PT ;  /* 0x000000481400780c */ /* 0x040fe40003f84270 */
        /* <DEDUP_REMOVED lines=23> */
[----:B------:R-:W-:Y:S01]  /*125f0*/  FSEL R101, R101, -INF , P4 ;  /* 0xff80000065657808 */ /* 0x000fe20002000000 */
[----:B------:R-:W-:Y:S02]  /*12600*/  WARPGROUP.DEPBAR.LE gsb0, 0x0 ;  /* 0x00008000000079c5 */ /* 0x000fe40000010000 */
[----:B------:R-:W-:Y:S01]  /*12610*/  WARPGROUP.ARRIVE ;  /* 0x00000000000079c5 */ /* 0x000fe20000000000 */
[----:B------:R-:W-:Y:S02]  /*12620*/  ISETP.GT.AND P3, PT, R20, 0x60, PT ;  /* 0x000000601400780c */ /* 0x000fe40003f64270 */
[----:B------:R-:W-:Y:S02]  /*12630*/  FMNMX.FTZ R0, R177, R0, !PT ;  /* 0x00000000b1007209 */ /* 0x000fe40007810000 */
[----:B------:R-:W-:Y:S01]  /*12640*/  FSEL R95, R95, -INF , P1 ;  /* 0xff8000005f5f7808 */ /* 0x000fe20000800000 */
[----:B------:R-:W-:Y:S01]  /*12650*/  QGMMA.64x32x32.F32.E4M3.E4M3 R56, gdesc[UR4], R56, gsb0 ;  /* 0x00600000043879f3 */ /* 0x000fe20008000838 */
[----:B------:R-:W-:-:S02]  /*12660*/  R2UR UR7, R13 ;  /* 0x000000000d0772ca */ /* 0x000fc400000e0000 */
        /* <DEDUP_REMOVED lines=23> */
[----:B------:R-:W-:-:S02]  /*127e0*/  R2UR UR6, R12 ;  /* 0x000000000c0672ca */ /* 0x000fc400000e0000 */
[----:B------:R-:W-:Y:S02]  /*127f0*/  FSEL R183, R78, -INF , P2 ;  /* 0xff8000004eb77808 */ /* 0x000fe40001000000 */
[----:B------:R-:W-:Y:S02]  /*12800*/  R2UR UR4, R6 ;  /* 0x00000000060472ca */ /* 0x000fe400000e0000 */
[----:B------:R-:W-:Y:S02]  /*12810*/  R2UR UR5, R7 ;  /* 0x00000000070572ca */ /* 0x000fe400000e0000 */
[----:B------:R-:W-:Y:S02]  /*12820*/  ISETP.GT.AND P2, PT, R20, 0x79, PT ;  /* 0x000000791400780c */ /* 0x000fe40003f44270 */
[----:B------:R-:W-:Y:S01]  /*12830*/  FSEL R187, R84, -INF , P1 ;  /* 0xff80000054bb7808 */ /* 0x000fe20000800000 */
[----:B------:R-:W-:Y:S02]  /*12840*/  WARPGROUP.DEPBAR.LE gsb0, 0x0 ;  /* 0x00008000000079c5 */ /* 0x000fe40000010000 */
[----:B------:R-:W-:Y:S01]  /*12850*/  WARPGROUP.ARRIVE ;  /* 0x00000000000079c5 */ /* 0x000fe20000000000 */
[----:B------:R-:W-:-:S02]  /*12860*/  FMNMX.FTZ R0, R81, R0, !PT ;  /* 0x0000000051007209 */ /* 0x000fc40007810000 */
[----:B------:R-:W-:Y:S02]  /*12870*/  FSEL R79, R79, -INF , P5 ;  /* 0xff8000004f4f7808 */ /* 0x000fe40002800000 */
[----:B------:R-:W-:Y:S01]  /*12880*/  ISETP.GT.AND P5, PT, R20, 0x80, PT ;  /* 0x000000801400780c */ /* 0x000fe20003fa4270 */
[----:B------:R-:W-:Y:S01]  /*12890*/  QGMMA.64x32x32.F32.E4M3.E4M3 R40, gdesc[UR8], R40, gsb0 ;  /* 0x00600000082879f3 */ /* 0x000fe20008000828 */
        /* <DEDUP_REMOVED lines=29> */
[----:B------:R-:W-:Y:S01]  /*12a70*/  FMNMX.FTZ R0, R201, R0, !PT ;  /* 0x00000000c9007209 */ /* 0x000fe20007810000 */
[----:B------:R-:W-:Y:S02]  /*12a80*/  WARPGROUP.DEPBAR.LE gsb0, 0x0 ;  /* 0x00008000000079c5 */ /* 0x000fe40000010000 */
[----:B------:R-:W-:Y:S01]  /*12a90*/  WARPGROUP.ARRIVE ;  /* 0x00000000000079c5 */ /* 0x000fe20000000000 */
[----:B------:R-:W-:Y:S02]  /*12aa0*/  FSEL R63, R63, -INF , P1 ;  /* 0xff8000003f3f7808 */ /* 0x000fe40000800000 */
[----:B------:R-:W-:Y:S02]  /*12ab0*/  ISETP.GT.AND P1, PT, R20, 0xa0, PT ;  /* 0x000000a01400780c */ /* 0x000fe40003f24270 */
[----:B------:R-:W-:Y:S01]  /*12ac0*/  FSEL R205, R69, -INF , P3 ;  /* 0xff80000045cd7808 */ /* 0x000fe20001800000 */
[----:B------:R-:W-:Y:S01]  /*12ad0*/  QGMMA.64x32x32.F32.E4M3.E4M3 R24, gdesc[UR4], R24, gsb0 ;  /* 0x00600000041879f3 */ /* 0x000fe20008000818 */
        /* <DEDUP_REMOVED lines=26> */
[----:B------:R-:W-:Y:S02]  /*12c80*/  FMNMX.FTZ R0, R217, R0, !PT ;  /* 0x00000000d9007209 */ /* 0x000fe40007810000 */
[----:B------:R-:W-:Y:S02]  /*12c90*/  FSEL R221, R53, -INF , P0 ;  /* 0xff80000035dd7808 */ /* 0x000fe40000000000 */
[----:B------:R-:W-:Y:S02]  /*12ca0*/  FMNMX.FTZ R0, R219, R0, !PT ;  /* 0x00000000db007209 */ /* 0x000fe40007810000 */
[----:B------:R-:W-:Y:S01]  /*12cb0*/  ISETP.GT.AND P0, PT, R20, 0xc1, PT ;  /* 0x000000c11400780c */ /* 0x000fe20003f04270 */
[----:B------:R-:W-:Y:S02]  /*12cc0*/  WARPGROUP.DEPBAR.LE gsb0, 0x0 ;  /* 0x00008000000079c5 */ /* 0x000fe40000010000 */
        /* <DEDUP_REMOVED lines=12> */
[----:B------:R-:W-:-:S02]  /*12d90*/  FMNMX.FTZ R0, R227, R0, !PT ;  /* 0x00000000e3007209 */ /* 0x000fc40007810000 */
[----:B------:R-:W-:Y:S02]  /*12da0*/  ISETP.GT.AND P3, PT, R20, 0xd0, PT ;  /* 0x000000d01400780c */ /* 0x000fe40003f64270 */
[----:B------:R-:W-:Y:S02]  /*12db0*/  FSEL R47, R47, -INF , P4 ;  /* 0xff8000002f2f7808 */ /* 0x000fe40002000000 */
[----:B------:R-:W-:Y:S02]  /*12dc0*/  FSEL R235, R32, -INF , P3 ;  /* 0xff80000020eb7808 */ /* 0x000fe40001800000 */
[----:B------:R-:W-:Y:S02]  /*12dd0*/  FMNMX.FTZ R0, R29, R0, !PT ;  /* 0x000000001d007209 */ /* 0x000fe40007810000 */
[----:B------:R-:W-:Y:S02]  /*12de0*/  ISETP.GT.AND P4, PT, R20, 0xd1, PT ;  /* 0x000000d11400780c */ /* 0x000fe40003f84270 */
[----:B------:R-:W-:-:S02]  /*12df0*/  FSEL R49, R46, -INF , P5 ;  /* 0xff8000002e317808 */ /* 0x000fc40002800000 */
[----:B------:R-:W-:Y:S02]  /*12e00*/  FSEL R237, R33, -INF , P4 ;  /* 0xff80000021ed7808 */ /* 0x000fe40002000000 */
[----:B------:R-:W-:Y:S02]  /*12e10*/  FMNMX.FTZ R0, R235, R0, !PT ;  /* 0x00000000eb007209 */ /* 0x000fe40007810000 */
[----:B------:R-:W-:Y:S02]  /*12e20*/  ISETP.GT.AND P5, PT, R20, 0xd8, PT ;  /* 0x000000d81400780c */ /* 0x000fe40003fa4270 */
[----:B------:R-:W-:Y:S02]  /*12e30*/  FMNMX.FTZ R0, R237, R0, !PT ;  /* 0x00000000ed007209 */ /* 0x000fe40007810000 */
[----:B------:R-:W-:Y:S02]  /*12e40*/  FSEL R33, R36, -INF , P5 ;  /* 0xff80000024217808 */ /* 0x000fe40002800000 */
[----:B------:R-:W-:-:S02]  /*12e50*/  ISETP.GT.AND P6, PT, R20, 0xd9, PT ;  /* 0x000000d91400780c */ /* 0x000fc40003fc4270 */
[----:B------:R-:W-:Y:S02]  /*12e60*/  FMNMX.FTZ R0, R33, R0, !PT ;  /* 0x0000000021007209 */ /* 0x000fe40007810000 */
[----:B------:R-:W-:Y:S02]  /*12e70*/  FSEL R37, R37, -INF , P6 ;  /* 0xff80000025257808 */ /* 0x000fe40003000000 */
[----:B------:R-:W-:Y:S02]  /*12e80*/  FMNMX.FTZ R44, R21, R123, !PT ;  /* 0x0000007b152c7209 */ /* 0x000fe40007810000 */
[----:B------:R-:W-:Y:S02]  /*12e90*/  FMNMX.FTZ R14, R37, R0, !PT ;  /* 0x00000000250e7209 */ /* 0x000fe40007810000 */
[----:B------:R-:W-:Y:S02]  /*12ea0*/  FMNMX.FTZ R44, R121, R44, !PT ;  /* 0x0000002c792c7209 */ /* 0x000fe40007810000 */
[----:B------:R-:W-:Y:S01]  /*12eb0*/  P2R R28, PR, RZ, 0x4 ;  /* 0x00000004ff1c7803 */ /* 0x000fe20000000000 */
[----:B------:R-:W0:Y:S01]  /*12ec0*/  SHFL.BFLY PT, R0, R14, 0x2, 0x1f ;  /* 0x0c401f000e007f89 */ /* 0x000e2200000e0000 */
[----:B------:R-:W-:-:S02]  /*12ed0*/  FMNMX.FTZ R46, R127, R44, !PT ;  /* 0x0000002c7f2e7209 */ /* 0x000fc40007810000 */
[----:B------:R-:W-:Y:S02]  /*12ee0*/  P2R R40, PR, RZ, 0x2 ;  /* 0x00000002ff287803 */ /* 0x000fe40000000000 */
[----:B------:R-:W-:Y:S02]  /*12ef0*/  FMNMX.FTZ R46, R141, R46, !PT ;  /* 0x0000002e8d2e7209 */ /* 0x000fe40007810000 */
[----:B------:R-:W-:Y:S02]  /*12f00*/  ISETP.GT.AND P1, PT, R20, 0xb9, PT ;  /* 0x000000b91400780c */ /* 0x000fe40003f24270 */
[----:B------:R-:W-:Y:S02]  /*12f10*/  FMNMX.FTZ R46, R131, R46, !PT ;  /* 0x0000002e832e7209 */ /* 0x000fe40007810000 */
[----:B------:R-:W-:Y:S02]  /*12f20*/  P2R R42, PR, RZ, 0x1 ;  /* 0x00000001ff2a7803 */ /* 0x000fe40000000000 */
[----:B------:R-:W-:-:S02]  /*12f30*/  FMNMX.FTZ R46, R129, R46, !PT ;  /* 0x0000002e812e7209 */ /* 0x000fc40007810000 */
[----:B------:R-:W-:Y:S02]  /*12f40*/  ISETP.GT.AND P0, PT, R20, 0xc0, PT ;  /* 0x000000c01400780c */ /* 0x000fe40003f04270 */
[----:B------:R-:W-:Y:S02]  /*12f50*/  FMNMX.FTZ R48, R135, R46, !PT ;  /* 0x0000002e87307209 */ /* 0x000fe40007810000 */
[----:B------:R-:W-:Y:S02]  /*12f60*/  FSEL R55, R55, -INF , P1 ;  /* 0xff80000037377808 */ /* 0x000fe40000800000 */
[----:B------:R-:W-:Y:S02]  /*12f70*/  FMNMX.FTZ R48, R149, R48, !PT ;  /* 0x0000003095307209 */ /* 0x000fe40007810000 */
[----:B------:R-:W-:Y:S02]  /*12f80*/  FSEL R26, R26, -INF , P0 ;  /* 0xff8000001a1a7808 */ /* 0x000fe40000000000 */
[----:B0-----:R-:W-:-:S02]  /*12f90*/  FMNMX.FTZ R24, R14, R0, !PT ;  /* 0x000000000e187209 */ /* 0x001fc40007810000 */
[----:B------:R-:W-:Y:S02]  /*12fa0*/  FMNMX.FTZ R48, R107, R48, !PT ;  /* 0x000000306b307209 */ /* 0x000fe40007810000 */
[----:B------:R-:W-:Y:S01]  /*12fb0*/  ISETP.NE.AND P0, PT, R42, RZ, PT ;  /* 0x000000ff2a00720c */ /* 0x000fe20003f05270 */
[----:B------:R-:W0:Y:S01]  /*12fc0*/  SHFL.BFLY PT, R0, R24, 0x1, 0x1f ;  /* 0x0c201f0018007f89 */ /* 0x000e2200000e0000 */
[----:B------:R-:W-:Y:S02]  /*12fd0*/  FMNMX.FTZ R48, R153, R48, !PT ;  /* 0x0000003099307209 */ /* 0x000fe40007810000 */
[----:B------:R-:W-:Y:S02]  /*12fe0*/  ISETP.NE.AND P1, PT, R40, RZ, PT ;  /* 0x000000ff2800720c */ /* 0x000fe40003f25270 */
[----:B------:R-:W-:Y:S02]  /*12ff0*/  FSEL R27, R27, -INF , P0 ;  /* 0xff8000001b1b7808 */ /* 0x000fe40000000000 */
[----:B------:R-:W-:-:S02]  /*13000*/  FSEL R30, R30, -INF , P1 ;  /* 0xff8000001e1e7808 */ /* 0x000fc40000800000 */
[----:B------:R-:W-:Y:S02]  /*13010*/  ISETP.NE.AND P0, PT, R136, RZ, PT ;  /* 0x000000ff8800720c */ /* 0x000fe40003f05270 */
[----:B0-----:R-:W-:-:S04]  /*13020*/  FMNMX.FTZ R0, R24, R0, !PT ;  /* 0x0000000018007209 */ /* 0x001fc80007810000 */
[----:B------:R-:W-:Y:S01]  /*13030*/  FSETP.NEU.FTZ.AND P2, PT, R0, -INF , PT ;  /* 0xff8000000000780b */ /* 0x000fe20003f5d000 */
[----:B------:R-:W-:-:S05]  /*13040*/  FFMA.FTZ R12, R2, R0, -8 ;  /* 0xc1000000020c7423 */ /* 0x000fca0000010000 */
[----:B------:R-:W-:Y:S02]  /*13050*/  FSEL R12, R12, RZ, P2 ;  /* 0x000000ff0c0c7208 */ /* 0x000fe40001000000 */
[----:B------:R-:W-:-:S03]  /*13060*/  ISETP.NE.AND P2, PT, R28, RZ, PT ;  /* 0x000000ff1c00720c */ /* 0x000fc60003f45270 */
[C-C-:B------:R-:W-:Y:S01]  /*13070*/  FFMA.FTZ R50, R2.reuse, R105, -R12.reuse ;  /* 0x0000006902327223 */ /* 0x140fe2000001080c */
[----:B------:R-:W-:-:S01]  /*13080*/  FFMA.FTZ R13, R2, R13, -R12 ;  /* 0x0000000d020d7223 */ /* 0x000fc2000001080c */
[C-C-:B------:R-:W-:Y:S01]  /*13090*/  FFMA.FTZ R40, R2.reuse, R161, -R12.reuse ;  /* 0x000000a102287223 */ /* 0x140fe2000001080c */
[----:B------:R-:W-:Y:S01]  /*130a0*/  FSEL R161, R31, -INF , P2 ;  /* 0xff8000001fa17808 */ /* 0x000fe20001000000 */
[----:B------:R0:W-:Y:S01]  /*130b0*/  MUFU.EX2 R44, R50 ;  /* 0x00000032002c7308 */ /* 0x0001e20000000800 */
[----:B------:R-:W-:-:S01]  /*130c0*/  FFMA.FTZ R20, R2, R139, -R12 ;  /* 0x0000008b02147223 */ /* 0x000fc2000001080c */
[C-C-:B------:R-:W-:Y:S01]  /*130d0*/  FFMA.FTZ R139, R2.reuse, R145, -R12.reuse ;  /* 0x00000091028b7223 */ /* 0x140fe2000001080c */
[----:B------:R-:W-:-:S01]  /*130e0*/  FFMA.FTZ R145, R2, R163, -R12 ;  /* 0x000000a302917223 */ /* 0x000fc2000001080c */
[----:B------:R-:W-:Y:S01]  /*130f0*/  FSEL R163, R34, -INF , P3 ;  /* 0xff80000022a37808 */ /* 0x000fe20001800000 */
[----:B------:R-:W-:-:S01]  /*13100*/  FFMA.FTZ R42, R2, R165, -R12 ;  /* 0x000000a5022a7223 */ /* 0x000fc2000001080c */
[----:B------:R-:W-:Y:S01]  /*13110*/  FSEL R165, R35, -INF , P4 ;  /* 0xff80000023a57808 */ /* 0x000fe20002000000 */
[----:B------:R-:W-:-:S01]  /*13120*/  FFMA.FTZ R105, R2, R167, -R12 ;  /* 0x000000a702697223 */ /* 0x000fc2000001080c */
[C-C-:B------:R-:W-:Y:S01]  /*13130*/  FFMA.FTZ R171, R2.reuse, R171, -R12.reuse ;  /* 0x000000ab02ab7223 */ /* 0x140fe2000001080c */
[----:B0-----:R-:W-:Y:S01]  /*13140*/  FMNMX.FTZ R50, R111, R48, !PT ;  /* 0x000000306f327209 */ /* 0x001fe20007810000 */
[--C-:B------:R-:W-:Y:S01]  /*13150*/  FFMA.FTZ R14, R2, R137, -R12.reuse ;  /* 0x00000089020e7223 */ /* 0x100fe2000001080c */
[----:B------:R-:W-:Y:S01]  /*13160*/  FSEL R167, R38, -INF , P5 ;  /* 0xff80000026a77808 */ /* 0x000fe20002800000 */
[----:B------:R0:W-:Y:S01]  /*13170*/  MUFU.EX2 R48, R171 ;  /* 0x000000ab00307308 */ /* 0x0001e20000000800 */
[----:B------:R-:W-:Y:S01]  /*13180*/  FMNMX.FTZ R50, R159, R50, !PT ;  /* 0x000000329f327209 */ /* 0x000fe20007810000 */
[C-C-:B------:R-:W-:Y:S01]  /*13190*/  FFMA.FTZ R137, R2.reuse, R120, -R12.reuse ;  /* 0x0000007802897223 */ /* 0x140fe2000001080c */
[----:B------:R-:W-:-:S01]  /*131a0*/  FFMA.FTZ R169, R2, R169, -R12 ;  /* 0x000000a902a97223 */ /* 0x000fc2000001080c */
[C-C-:B------:R-:W-:Y:S01]  /*131b0*/  FFMA.FTZ R177, R2.reuse, R177, -R12.reuse ;  /* 0x000000b102b17223 */ /* 0x140fe2000001080c */
[----:B------:R-:W-:Y:S01]  /*131c0*/  FMNMX.FTZ R50, R115, R50, !PT ;  /* 0x0000003273327209 */ /* 0x000fe20007810000 */
[C-C-:B------:R-:W-:Y:S01]  /*131d0*/  FFMA.FTZ R125, R2.reuse, R125, -R12.reuse ;  /* 0x0000007d027d7223 */ /* 0x140fe2000001080c */
[----:B------:R-:W-:-:S01]  /*131e0*/  FFMA.FTZ R24, R2, R143, -R12 ;  /* 0x0000008f02187223 */ /* 0x000fc2000001080c */
[----:B------:R-:W-:Y:S01]  /*131f0*/  MUFU.EX2 R14, R14 ;  /* 0x0000000e000e7308 */ /* 0x000fe20000000800 */
[----:B------:R-:W-:Y:S01]  /*13200*/  FMNMX.FTZ R50, R113, R50, !PT ;  /* 0x0000003271327209 */ /* 0x000fe20007810000 */
[C-C-:B------:R-:W-:Y:S01]  /*13210*/  FFMA.FTZ R28, R2.reuse, R147, -R12.reuse ;  /* 0x00000093021c7223 */ /* 0x140fe2000001080c */
[----:B0-----:R-:W-:Y:S01]  /*13220*/  FSEL R171, R39, -INF , P6 ;  /* 0xff80000027ab7808 */ /* 0x001fe20003000000 */
[C-C-:B------:R-:W-:Y:S01]  /*13230*/  FFMA.FTZ R32, R2.reuse, R151, -R12.reuse ;  /* 0x0000009702207223 */ /* 0x140fe2000001080c */
[----:B------:R-:W-:Y:S01]  /*13240*/  FMNMX.FTZ R52, R119, R50, !PT ;  /* 0x0000003277347209 */ /* 0x000fe20007810000 */
[C-C-:B------:R-:W-:Y:S01]  /*13250*/  FFMA.FTZ R143, R2.reuse, R155, -R12.reuse ;  /* 0x0000009b028f7223 */ /* 0x140fe2000001080c */
[----:B------:R-:W-:-:S01]  /*13260*/  FFMA.FTZ R36, R2, R157, -R12 ;  /* 0x0000009d02247223 */ /* 0x000fc2000001080c */
[----:B------:R-:W-:Y:S01]  /*13270*/  MUFU.EX2 R137, R137 ;  /* 0x0000008900897308 */ /* 0x000fe20000000800 */
        /* <DEDUP_REMOVED lines=39> */
[C-C-:B0-----:R-:W-:Y:S01]  /*134f0*/  FFMA.FTZ R169, R2.reuse, R217, -R12.reuse ;  /* 0x000000d902a97223 */ /* 0x141fe2000001080c */
[----:B------:R-:W-:Y:S01]  /*13500*/  FMNMX.FTZ R56, R183, R56, !PT ;  /* 0x00000038b7387209 */ /* 0x000fe20007810000 */
[C-C-:B------:R-:W-:Y:S01]  /*13510*/  FFMA.FTZ R70, R2.reuse, R219, -R12.reuse ;  /* 0x000000db02467223 */ /* 0x140fe2000001080c */
[----:B------:R-:W-:-:S01]  /*13520*/  FFMA.FTZ R175, R2, R221, -R12 ;  /* 0x000000dd02af7223 */ /* 0x000fc2000001080c */
[C-C-:B------:R-:W-:Y:S01]  /*13530*/  FFMA.FTZ R25, R2.reuse, R25, -R12.reuse ;  /* 0x0000001902197223 */ /* 0x140fe2000001080c */
[----:B------:R-:W-:Y:S01]  /*13540*/  FMNMX.FTZ R58, R79, R56, !PT ;  /* 0x000000384f3a7209 */ /* 0x000fe20007810000 */
[C-C-:B------:R-:W-:Y:S01]  /*13550*/  FFMA.FTZ R74, R2.reuse, R227, -R12.reuse ;  /* 0x000000e3024a7223 */ /* 0x140fe2000001080c */
[----:B------:R-:W-:-:S01]  /*13560*/  FFMA.FTZ R29, R2, R29, -R12 ;  /* 0x0000001d021d7223 */ /* 0x000fc2000001080c */
[C-C-:B------:R-:W-:Y:S01]  /*13570*/  FFMA.FTZ R76, R2.reuse, R235, -R12.reuse ;  /* 0x000000eb024c7223 */ /* 0x140fe2000001080c */
[----:B------:R-:W-:Y:S01]  /*13580*/  FMNMX.FTZ R58, R189, R58, !PT ;  /* 0x0000003abd3a7209 */ /* 0x000fe20007810000 */
[C-C-:B-1----:R-:W-:Y:S01]  /*13590*/  FFMA.FTZ R177, R2.reuse, R237, -R12.reuse ;  /* 0x000000ed02b17223 */ /* 0x142fe2000001080c */
[----:B------:R-:W-:-:S01]  /*135a0*/  FFMA.FTZ R33, R2, R33, -R12 ;  /* 0x0000002102217223 */ /* 0x000fc2000001080c */
[----:B------:R-:W0:Y:S01]  /*135b0*/  MUFU.EX2 R125, R125 ;  /* 0x0000007d007d7308 */ /* 0x000e220000000800 */
[----:B------:R-:W-:-:S02]  /*135c0*/  FMNMX.FTZ R58, R83, R58, !PT ;  /* 0x0000003a533a7209 */ /* 0x000fc40007810000 */
[----:B------:R-:W-:Y:S02]  /*135d0*/  ISETP.NE.AND P2, PT, R140, RZ, PT ;  /* 0x000000ff8c00720c */ /* 0x000fe40003f45270 */
[----:B------:R-:W-:-:S03]  /*135e0*/  FMNMX.FTZ R58, R57, R58, !PT ;  /* 0x0000003a393a7209 */ /* 0x000fc60007810000 */
[----:B------:R-:W-:Y:S01]  /*135f0*/  MUFU.EX2 R24, R24 ;  /* 0x0000001800187308 */ /* 0x000fe20000000800 */
[----:B------:R-:W-:-:S04]  /*13600*/  FMNMX.FTZ R60, R87, R58, !PT ;  /* 0x0000003a573c7209 */ /* 0x000fc80007810000 */
[----:B------:R-:W-:-:S03]  /*13610*/  FMNMX.FTZ R60, R61, R60, !PT ;  /* 0x0000003c3d3c7209 */ /* 0x000fc60007810000 */
[----:B------:R-:W-:Y:S01]  /*13620*/  MUFU.EX2 R139, R139 ;  /* 0x0000008b008b7308 */ /* 0x000fe20000000800 */
[----:B------:R-:W-:Y:S02]  /*13630*/  FMNMX.FTZ R60, R59, R60, !PT ;  /* 0x0000003c3b3c7209 */ /* 0x000fe40007810000 */
[----:B0-----:R-:W-:Y:S02]  /*13640*/  F2FP.SATFINITE.E4M3.F32.PACK_AB_MERGE_C R224, R125, R20, RZ ;  /* 0x000000147de0723e */ /* 0x001fe400048070ff */
[----:B------:R-:W-:Y:S02]  /*13650*/  FMNMX.FTZ R60, R65, R60, !PT ;  /* 0x0000003c413c7209 */ /* 0x000fe40007810000 */
[----:B------:R-:W-:Y:S01]  /*13660*/  F2FP.SATFINITE.E4M3.F32.PACK_AB_MERGE_C R224, R137, R14, R224 ;  /* 0x0000000e89e0723e */ /* 0x000fe200048070e0 */
[----:B------:R-:W-:Y:S01]  /*13670*/  MUFU.EX2 R28, R28 ;  /* 0x0000001c001c7308 */ /* 0x000fe20000000800 */
[----:B------:R-:W-:-:S04]  /*13680*/  FMNMX.FTZ R62, R63, R60, !PT ;  /* 0x0000003c3f3e7209 */ /* 0x000fc80007810000 */
[----:B------:R-:W-:-:S03]  /*13690*/  FMNMX.FTZ R62, R69, R62, !PT ;  /* 0x0000003e453e7209 */ /* 0x000fc60007810000 */
[----:B------:R-:W0:Y:S01]  /*136a0*/  MUFU.EX2 R133, R133 ;  /* 0x0000008500857308 */ /* 0x000e220000000800 */
[----:B------:R-:W-:-:S04]  /*136b0*/  FMNMX.FTZ R62, R67, R62, !PT ;  /* 0x0000003e433e7209 */ /* 0x000fc80007810000 */
        /* <DEDUP_REMOVED lines=30> */
[----:B------:R-:W-:Y:S01]  /*138a0*/  FMNMX.FTZ R13, R171, R68, !PT ;  /* 0x00000044ab0d7209 */ /* 0x000fe20007810000 */
[----:B------:R-:W-:-:S04]  /*138b0*/  FFMA.FTZ R68, R2, R215, -R12 ;  /* 0x000000d702447223 */ /* 0x000fc8000001080c */
[----:B------:R-:W1:Y:S02]  /*138c0*/  SHFL.BFLY PT, R72, R13, 0x2, 0x1f ;  /* 0x0c401f000d487f89 */ /* 0x000e6400000e0000 */
[----:B------:R-:W2:Y:S01]  /*138d0*/  MUFU.EX2 R93, R93 ;  /* 0x0000005d005d7308 */ /* 0x000ea20000000800 */
[----:B0-----:R-:W-:-:S04]  /*138e0*/  F2FP.SATFINITE.E4M3.F32.PACK_AB_MERGE_C R222, R117, R42, RZ ;  /* 0x0000002a75de723e */ /* 0x001fc800048070ff */
[----:B------:R-:W-:-:S03]  /*138f0*/  F2FP.SATFINITE.E4M3.F32.PACK_AB_MERGE_C R222, R145, R40, R222 ;  /* 0x0000002891de723e */ /* 0x000fc600048070de */
[----:B------:R-:W-:Y:S08]  /*13900*/  MUFU.EX2 R147, R147 ;  /* 0x0000009300937308 */ /* 0x000ff00000000800 */
[----:B------:R-:W0:Y:S01]  /*13910*/  MUFU.EX2 R101, R101 ;  /* 0x0000006500657308 */ /* 0x000e220000000800 */
[----:B--2---:R-:W-:-:S04]  /*13920*/  F2FP.SATFINITE.E4M3.F32.PACK_AB_MERGE_C R200, R93, R46, RZ ;  /* 0x0000002e5dc8723e */ /* 0x004fc800048070ff */
[----:B------:R-:W-:Y:S02]  /*13930*/  F2FP.SATFINITE.E4M3.F32.PACK_AB_MERGE_C R200, R105, R44, R200 ;  /* 0x0000002c69c8723e */ /* 0x000fe400048070c8 */
[----:B-1----:R-:W-:Y:S01]  /*13940*/  FMNMX.FTZ R78, R13, R72, !PT ;  /* 0x000000480d4e7209 */ /* 0x002fe20007810000 */
[C-C-:B------:R-:W-:Y:S01]  /*13950*/  FFMA.FTZ R72, R2.reuse, R223, -R12.reuse ;  /* 0x000000df02487223 */ /* 0x140fe2000001080c */
[----:B------:R-:W-:-:S01]  /*13960*/  FFMA.FTZ R12, R2, R37, -R12 ;  /* 0x00000025020c7223 */ /* 0x000fc2000001080c */
[----:B------:R-:W-:Y:S02]  /*13970*/  MUFU.EX2 R73, R73 ;  /* 0x0000004900497308 */ /* 0x000fe40000000800 */
[----:B------:R-:W1:Y:S01]  /*13980*/  SHFL.BFLY PT, R13, R78, 0x1, 0x1f ;  /* 0x0c201f004e0d7f89 */ /* 0x000e6200000e0000 */
[----:B0-----:R-:W-:-:S05]  /*13990*/  F2FP.SATFINITE.E4M3.F32.PACK_AB_MERGE_C R202, R101, R50, RZ ;  /* 0x0000003265ca723e */ /* 0x001fca00048070ff */
[----:B------:R-:W-:Y:S01]  /*139a0*/  MUFU.EX2 R54, R179 ;  /* 0x000000b300367308 */ /* 0x000fe20000000800 */
[----:B------:R-:W-:-:S07]  /*139b0*/  F2FP.SATFINITE.E4M3.F32.PACK_AB_MERGE_C R202, R147, R48, R202 ;  /* 0x0000003093ca723e */ /* 0x000fce00048070ca */
[----:B------:R-:W0:Y:S08]  /*139c0*/  MUFU.EX2 R77, R77 ;  /* 0x0000004d004d7308 */ /* 0x000e300000000800 */
[----:B------:R-:W-:Y:S01]  /*139d0*/  MUFU.EX2 R56, R185 ;  /* 0x000000b900387308 */ /* 0x000fe20000000800 */
[----:B-1----:R-:W-:-:S04]  /*139e0*/  FMNMX.FTZ R13, R78, R13, !PT ;  /* 0x0000000d4e0d7209 */ /* 0x002fc80007810000 */
[----:B------:R-:W-:Y:S01]  /*139f0*/  FSETP.NEU.FTZ.AND P1, PT, R13, -INF , PT ;  /* 0xff8000000d00780b */ /* 0x000fe20003f3d000 */
[----:B------:R-:W-:-:S02]  /*13a00*/  FFMA.FTZ R92, R2, R13, -8 ;  /* 0xc1000000025c7423 */ /* 0x000fc4000001000d */
[----:B------:R-:W-:Y:S01]  /*13a10*/  MUFU.EX2 R81, R81 ;  /* 0x0000005100517308 */ /* 0x000fe20000000800 */
[----:B0-----:R-:W-:Y:S02]  /*13a20*/  F2FP.SATFINITE.E4M3.F32.PACK_AB_MERGE_C R204, R77, R54, RZ ;  /* 0x000000364dcc723e */ /* 0x001fe400048070ff */
[----:B------:R-:W-:Y:S02]  /*13a30*/  FSEL R92, R92, RZ, P1 ;  /* 0x000000ff5c5c7208 */ /* 0x000fe40000800000 */
[----:B------:R-:W-:-:S03]  /*13a40*/  ISETP.GE.AND P1, PT, R138, 0xe1, PT ;  /* 0x000000e18a00780c */ /* 0x000fc60003f26270 */
[----:B------:R-:W-:Y:S01]  /*13a50*/  MUFU.EX2 R58, R187 ;  /* 0x000000bb003a7308 */ /* 0x000fe20000000800 */
[----:B------:R-:W-:-:S01]  /*13a60*/  FFMA.FTZ R21, R2, R21, -R92 ;  /* 0x0000001502157223 */ /* 0x000fc2000001085c */
[C-C-:B------:R-:W-:Y:S01]  /*13a70*/  FFMA.FTZ R78, R2.reuse, R123, -R92.reuse ;  /* 0x0000007b024e7223 */ /* 0x140fe2000001085c */
[----:B------:R-:W-:-:S01]  /*13a80*/  FFMA.FTZ R94, R2, R121, -R92 ;  /* 0x00000079025e7223 */ /* 0x000fc2000001085c */
[C-C-:B------:R-:W-:Y:S01]  /*13a90*/  FFMA.FTZ R121, R2.reuse, R127, -R92.reuse ;  /* 0x0000007f02797223 */ /* 0x140fe2000001085c */
[----:B------:R-:W-:-:S01]  /*13aa0*/  FFMA.FTZ R37, R2, R141, -R92 ;  /* 0x0000008d02257223 */ /* 0x000fc2000001085c */
[C-C-:B------:R-:W-:Y:S01]  /*13ab0*/  FFMA.FTZ R80, R2.reuse, R131, -R92.reuse ;  /* 0x0000008302507223 */ /* 0x140fe2000001085c */
[----:B------:R-:W-:-:S01]  /*13ac0*/  FFMA.FTZ R96, R2, R129, -R92 ;  /* 0x0000008102607223 */ /* 0x000fc2000001085c */
[----:B------:R-:W-:Y:S01]  /*13ad0*/  MUFU.EX2 R21, R21 ;  /* 0x0000001500157308 */ /* 0x000fe20000000800 */
[----:B------:R-:W-:-:S01]  /*13ae0*/  FFMA.FTZ R102, R2, R83, -R92 ;  /* 0x0000005302667223 */ /* 0x000fc2000001085c */
[----:B------:R-:W-:Y:S01]  /*13af0*/  FADD.FTZ R83, R14, R137 ;  /* 0x000000890e537221 */ /* 0x000fe20000010000 */
[----:B------:R-:W-:-:S01]  /*13b00*/  FFMA.FTZ R112, R2, R87, -R92 ;  /* 0x0000005702707223 */ /* 0x000fc2000001085c */
[C-C-:B------:R-:W-:Y:S01]  /*13b10*/  FFMA.FTZ R123, R2.reuse, R135, -R92.reuse ;  /* 0x00000087027b7223 */ /* 0x140fe2000001085c */
[----:B------:R-:W-:-:S01]  /*13b20*/  FFMA.FTZ R82, R2, R149, -R92 ;  /* 0x0000009502527223 */ /* 0x000fc2000001085c */
[----:B------:R-:W-:Y:S01]  /*13b30*/  FADD.FTZ R108, R20, R83 ;  /* 0x00000053146c7221 */ /* 0x000fe20000010000 */
[----:B------:R-:W-:-:S01]  /*13b40*/  FFMA.FTZ R107, R2, R107, -R92 ;  /* 0x0000006b026b7223 */ /* 0x000fc2000001085c */
[----:B------:R-:W0:Y:S01]  /*13b50*/  MUFU.EX2 R78, R78 ;  /* 0x0000004e004e7308 */ /* 0x000e220000000800 */
[----:B------:R-:W-:-:S01]  /*13b60*/  FFMA.FTZ R83, R2, R61, -R92 ;  /* 0x0000003d02537223 */ /* 0x000fc2000001085c */
[C-C-:B------:R-:W-:Y:S01]  /*13b70*/  FFMA.FTZ R98, R2.reuse, R153, -R92.reuse ;  /* 0x0000009902627223 */ /* 0x140fe2000001085c */
[----:B------:R-:W-:Y:S01]  /*13b80*/  @!P2 IADD3 R61, R3, 0x2e840, RZ ;  /* 0x0002e840033da810 */ /* 0x000fe20007ffe0ff */
[C-C-:B------:R-:W-:Y:S01]  /*13b90*/  FFMA.FTZ R127, R2.reuse, R111, -R92.reuse ;  /* 0x0000006f027f7223 */ /* 0x140fe2000001085c */
[----:B------:R-:W-:-:S01]  /*13ba0*/  FFMA.FTZ R84, R2, R159, -R92 ;  /* 0x0000009f02547223 */ /* 0x000fc2000001085c */
[C-C-:B------:R-:W-:Y:S01]  /*13bb0*/  FFMA.FTZ R111, R2.reuse, R115, -R92.reuse ;  /* 0x00000073026f7223 */ /* 0x140fe2000001085c */
[----:B------:R-:W-:Y:S01]  /*13bc0*/  @!P2 PRMT R61, RZ, 0x654, R61 ;  /* 0x00000654ff3da816 */ /* 0x000fe2000000003d */
[----:B------:R-:W1:Y:S01]  /*13bd0*/  MUFU.EX2 R94, R94 ;  /* 0x0000005e005e7308 */ /* 0x000e620000000800 */
[----:B------:R-:W-:-:S01]  /*13be0*/  FFMA.FTZ R100, R2, R113, -R92 ;  /* 0x0000007102647223 */ /* 0x000fc2000001085c */
[C-C-:B------:R-:W-:Y:S01]  /*13bf0*/  FFMA.FTZ R113, R2.reuse, R119, -R92.reuse ;  /* 0x0000007702717223 */ /* 0x140fe2000001085c */
[----:B------:R2:W-:Y:S01]  /*13c00*/  @!P2 SYNCS.ARRIVE.TRANS64.RED.A1T0 RZ, [R61+URZ], RZ ;  /* 0x000000ff3dffa9a7 */ /* 0x0005e2000810043f */
[----:B------:R-:W-:-:S01]  /*13c10*/  FFMA.FTZ R15, R2, R15, -R92 ;  /* 0x0000000f020f7223 */ /* 0x000fc2000001085c */
[C-C-:B------:R-:W-:Y:S01]  /*13c20*/  FFMA.FTZ R86, R2.reuse, R91, -R92.reuse ;  /* 0x0000005b02567223 */ /* 0x140fe2000001085c */
[----:B------:R-:W-:-:S01]  /*13c30*/  FFMA.FTZ R91, R2, R89, -R92 ;  /* 0x00000059025b7223 */ /* 0x000fc2000001085c */
[----:B------:R-:W-:Y:S01]  /*13c40*/  FFMA.FTZ R104, R2, R95, -R92 ;  /* 0x0000005f02687223 */ /* 0x000fe2000001085c */
[----:B------:R-:W3:Y:S01]  /*13c50*/  MUFU.EX2 R121, R121 ;  /* 0x0000007900797308 */ /* 0x000ee20000000800 */
[----:B0-----:R-:W-:-:S01]  /*13c60*/  FADD.FTZ R87, R21, R78 ;  /* 0x0000004e15577221 */ /* 0x001fc20000010000 */
[C-C-:B------:R-:W-:Y:S01]  /*13c70*/  FFMA.FTZ R88, R2.reuse, R173, -R92.reuse ;  /* 0x000000ad02587223 */ /* 0x140fe2000001085c */
[----:B------:R-:W-:-:S01]  /*13c80*/  FFMA.FTZ R89, R2, R99, -R92 ;  /* 0x0000006302597223 */ /* 0x000fc2000001085c */
[C-C-:B------:R-:W-:Y:S01]  /*13c90*/  FFMA.FTZ R69, R2.reuse, R69, -R92.reuse ;  /* 0x0000004502457223 */ /* 0x140fe2000001085c */
[----:B------:R-:W-:-:S01]  /*13ca0*/  FFMA.FTZ R95, R2, R97, -R92 ;  /* 0x00000061025f7223 */ /* 0x000fc2000001085c */
[C-C-:B------:R-:W-:Y:S01]  /*13cb0*/  FFMA.FTZ R106, R2.reuse, R103, -R92.reuse ;  /* 0x00000067026a7223 */ /* 0x140fe2000001085c */
[----:B------:R-:W-:-:S01]  /*13cc0*/  FFMA.FTZ R90, R2, R181, -R92 ;  /* 0x000000b5025a7223 */ /* 0x000fc2000001085c */
[----:B------:R-:W0:Y:S01]  /*13cd0*/  MUFU.EX2 R37, R37 ;  /* 0x0000002500257308 */ /* 0x000e220000000800 */
[----:B-1----:R-:W-:-:S01]  /*13ce0*/  FADD.FTZ R114, R94, R87 ;  /* 0x000000575e727221 */ /* 0x002fc20000010000 */
[----:B------:R-:W-:Y:S01]  /*13cf0*/  FADD.FTZ R87, R125, R108 ;  /* 0x0000006c7d577221 */ /* 0x000fe20000010000 */
[----:B------:R-:W-:-:S01]  /*13d00*/  FFMA.FTZ R108, R2, R59, -R92 ;  /* 0x0000003b026c7223 */ /* 0x000fc2000001085c */
[C-C-:B------:R-:W-:Y:S01]  /*13d10*/  FFMA.FTZ R75, R2.reuse, R75, -R92.reuse ;  /* 0x0000004b024b7223 */ /* 0x140fe2000001085c */
[----:B------:R-:W-:-:S01]  /*13d20*/  FFMA.FTZ R97, R2, R183, -R92 ;  /* 0x000000b702617223 */ /* 0x000fc2000001085c */
[----:B------:R-:W-:Y:S01]  /*13d30*/  FADD.FTZ R116, R24, R87 ;  /* 0x0000005718747221 */ /* 0x000fe20000010000 */
[----:B------:R-:W-:-:S01]  /*13d40*/  FFMA.FTZ R110, R2, R79, -R92 ;  /* 0x0000004f026e7223 */ /* 0x000fc2000001085c */
[----:B------:R-:W1:Y:S01]  /*13d50*/  MUFU.EX2 R80, R80 ;  /* 0x0000005000507308 */ /* 0x000e620000000800 */
[----:B---3--:R-:W-:-:S01]  /*13d60*/  FADD.FTZ R114, R121, R114 ;  /* 0x0000007279727221 */ /* 0x008fc20000010000 */
[----:B------:R-:W-:Y:S01]  /*13d70*/  FADD.FTZ R59, R139, R116 ;  /* 0x000000748b3b7221 */ /* 0x000fe20000010000 */
[----:B------:R-:W-:-:S01]  /*13d80*/  FFMA.FTZ R116, R2, R63, -R92 ;  /* 0x0000003f02747223 */ /* 0x000fc2000001085c */
[C-C-:B------:R-:W-:Y:S01]  /*13d90*/  FFMA.FTZ R79, R2.reuse, R189, -R92.reuse ;  /* 0x000000bd024f7223 */ /* 0x140fe2000001085c */
[----:B------:R-:W-:-:S01]  /*13da0*/  FFMA.FTZ R57, R2, R57, -R92 ;  /* 0x0000003902397223 */ /* 0x000fc2000001085c */
[C-C-:B------:R-:W-:Y:S01]  /*13db0*/  FFMA.FTZ R53, R2.reuse, R53, -R92.reuse ;  /* 0x0000003502357223 */ /* 0x140fe2000001085c */
[----:B------:R-:W-:-:S01]  /*13dc0*/  FFMA.FTZ R71, R2, R71, -R92 ;  /* 0x0000004702477223 */ /* 0x000fc2000001085c */
[----:B------:R-:W3:Y:S01]  /*13dd0*/  MUFU.EX2 R96, R96 ;  /* 0x0000006000607308 */ /* 0x000ee20000000800 */
[----:B0-----:R-:W-:-:S01]  /*13de0*/  FADD.FTZ R87, R37, R114 ;  /* 0x0000007225577221 */ /* 0x001fc20000010000 */
[----:B------:R-:W-:Y:S01]  /*13df0*/  FADD.FTZ R114, R28, R59 ;  /* 0x0000003b1c727221 */ /* 0x000fe20000010000 */
[----:B------:R-:W-:-:S01]  /*13e00*/  FFMA.FTZ R59, R2, R65, -R92 ;  /* 0x00000041023b7223 */ /* 0x000fc2000001085c */
[C-C-:B------:R-:W-:Y:S01]  /*13e10*/  FFMA.FTZ R51, R2.reuse, R51, -R92.reuse ;  /* 0x0000003302337223 */ /* 0x140fe2000001085c */
[----:B------:R-:W-:-:S01]  /*13e20*/  FFMA.FTZ R225, R2, R225, -R92 ;  /* 0x000000e102e17223 */ /* 0x000fc2000001085c */
[----:B--2---:R-:W-:Y:S01]  /*13e30*/  FADD.FTZ R61, R133, R114 ;  /* 0x00000072853d7221 */ /* 0x004fe20000010000 */
[----:B------:R-:W-:-:S01]  /*13e40*/  FFMA.FTZ R114, R2, R67, -R92 ;  /* 0x0000004302727223 */ /* 0x000fc2000001085c */
[----:B------:R-:W0:Y:S01]  /*13e50*/  MUFU.EX2 R123, R123 ;  /* 0x0000007b007b7308 */ /* 0x000e220000000800 */
[----:B-1----:R-:W-:-:S01]  /*13e60*/  FADD.FTZ R87, R80, R87 ;  /* 0x0000005750577221 */ /* 0x002fc20000010000 */
[C-C-:B------:R-:W-:Y:S01]  /*13e70*/  FFMA.FTZ R67, R2.reuse, R49, -R92.reuse ;  /* 0x0000003102437223 */ /* 0x140fe2000001085c */
[----:B------:R-:W-:-:S01]  /*13e80*/  FFMA.FTZ R49, R2, R47, -R92 ;  /* 0x0000002f02317223 */ /* 0x000fc2000001085c */
[C-C-:B------:R-:W-:Y:S01]  /*13e90*/  FFMA.FTZ R55, R2.reuse, R55, -R92.reuse ;  /* 0x0000003702377223 */ /* 0x140fe2000001085c */
[----:B------:R-:W-:Y:S01]  /*13ea0*/  F2FP.SATFINITE.E4M3.F32.PACK_AB_MERGE_C R94, R121, R94, RZ ;  /* 0x0000005e795e723e */ /* 0x000fe200048070ff */
[C-C-:B------:R-:W-:Y:S01]  /*13eb0*/  FFMA.FTZ R30, R2.reuse, R30, -R92.reuse ;  /* 0x0000001e021e7223 */ /* 0x140fe2000001085c */
[----:B------:R-:W-:-:S01]  /*13ec0*/  FFMA.FTZ R161, R2, R161, -R92 ;  /* 0x000000a102a17223 */ /* 0x000fc2000001085c */
[----:B------:R-:W1:Y:S01]  /*13ed0*/  MUFU.EX2 R82, R82 ;  /* 0x0000005200527308 */ /* 0x000e620000000800 */
[----:B---3--:R-:W-:-:S01]  /*13ee0*/  FADD.FTZ R118, R96, R87 ;  /* 0x0000005760767221 */ /* 0x008fc20000010000 */
[C-C-:B------:R-:W-:Y:S01]  /*13ef0*/  FFMA.FTZ R163, R2.reuse, R163, -R92.reuse ;  /* 0x000000a302a37223 */ /* 0x140fe2000001085c */
[----:B------:R-:W-:-:S01]  /*13f00*/  FFMA.FTZ R165, R2, R165, -R92 ;  /* 0x000000a502a57223 */ /* 0x000fc2000001085c */
[----:B------:R-:W-:Y:S01]  /*13f10*/  FFMA.FTZ R167, R2, R167, -R92 ;  /* 0x000000a702a77223 */ /* 0x000fe2000001085c */
[----:B------:R-:W-:Y:S01]  /*13f20*/  IMAD.MOV.U32 R87, RZ, RZ, RZ ;  /* 0x000000ffff577224 */ /* 0x000fe200078e00ff */
[----:B------:R-:W-:-:S02]  /*13f30*/  F2FP.SATFINITE.E4M3.F32.PACK_AB_MERGE_C R204, R73, R52, R204 ;  /* 0x0000003449cc723e */ /* 0x000fc400048070cc */
[----:B------:R-:W2:Y:S01]  /*13f40*/  MUFU.EX2 R107, R107 ;  /* 0x0000006b006b7308 */ /* 0x000ea20000000800 */
[----:B0-----:R-:W-:-:S01]  /*13f50*/  FADD.FTZ R63, R123, R118 ;  /* 0x000000767b3f7221 */ /* 0x001fc20000010000 */
[----:B------:R-:W-:Y:S01]  /*13f60*/  FADD.FTZ R118, R32, R61 ;  /* 0x0000003d20767221 */ /* 0x000fe20000010000 */
[----:B------:R-:W-:-:S01]  /*13f70*/  FFMA.FTZ R61, R2, R41, -R92 ;  /* 0x00000029023d7223 */ /* 0x000fc2000001085c */
[----:B------:R-:W-:Y:S02]  /*13f80*/  F2FP.SATFINITE.E4M3.F32.PACK_AB_MERGE_C R227, R123, R96, RZ ;  /* 0x000000607be3723e */ /* 0x000fe400048070ff */
[----:B------:R-:W-:-:S02]  /*13f90*/  FADD.FTZ R41, R143, R118 ;  /* 0x000000768f297221 */ /* 0x000fc40000010000 */
[----:B------:R-:W0:Y:S01]  /*13fa0*/  MUFU.EX2 R98, R98 ;  /* 0x0000006200627308 */ /* 0x000e220000000800 */
[----:B-1----:R-:W-:-:S01]  /*13fb0*/  FADD.FTZ R120, R82, R63 ;  /* 0x0000003f52787221 */ /* 0x002fc20000010000 */
[----:B------:R-:W-:Y:S01]  /*13fc0*/  FADD.FTZ R118, R36, R41 ;  /* 0x0000002924767221 */ /* 0x000fe20000010000 */
[----:B------:R-:W-:-:S01]  /*13fd0*/  FFMA.FTZ R63, R2, R45, -R92 ;  /* 0x0000002d023f7223 */ /* 0x000fc2000001085c */
[----:B------:R-:W-:Y:S01]  /*13fe0*/  F2FP.SATFINITE.E4M3.F32.PACK_AB_MERGE_C R227, R80, R37, R227 ;  /* 0x0000002550e3723e */ /* 0x000fe200048070e3 */
[----:B------:R-:W-:-:S02]  /*13ff0*/  IMAD.MOV.U32 R80, RZ, RZ, R87 ;  /* 0x000000ffff507224 */ /* 0x000fc400078e0057 */
[----:B------:R-:W-:Y:S01]  /*14000*/  IMAD.MOV.U32 R37, RZ, RZ, R87 ;  /* 0x000000ffff257224 */ /* 0x000fe200078e0057 */
[----:B------:R-:W1:Y:S01]  /*14010*/  MUFU.EX2 R127, R127 ;  /* 0x0000007f007f7308 */ /* 0x000e620000000800 */
[----:B--2---:R-:W-:-:S07]  /*14020*/  FADD.FTZ R65, R107, R120 ;  /* 0x000000786b417221 */ /* 0x004fce0000010000 */
[----:B------:R-:W2:Y:S01]  /*14030*/  MUFU.EX2 R84, R84 ;  /* 0x0000005400547308 */ /* 0x000ea20000000800 */
[----:B0-----:R-:W-:-:S01]  /*14040*/  FADD.FTZ R120, R98, R65 ;  /* 0x0000004162787221 */ /* 0x001fc20000010000 */
[----:B------:R-:W-:Y:S01]  /*14050*/  FFMA.FTZ R65, R2, R43, -R92 ;  /* 0x0000002b02417223 */ /* 0x000fe2000001085c */
[----:B------:R-:W-:-:S04]  /*14060*/  FADD.FTZ R43, R109, R118 ;  /* 0x000000766d2b7221 */ /* 0x000fc80000010000 */
[----:B------:R-:W-:Y:S01]  /*14070*/  FADD.FTZ R118, R40, R43 ;  /* 0x0000002b28767221 */ /* 0x000fe20000010000 */
[----:B------:R-:W0:Y:S01]  /*14080*/  MUFU.EX2 R111, R111 ;  /* 0x0000006f006f7308 */ /* 0x000e220000000800 */
[----:B-1----:R-:W-:-:S01]  /*14090*/  FADD.FTZ R45, R127, R120 ;  /* 0x000000787f2d7221 */ /* 0x002fc20000010000 */
[----:B------:R-:W-:Y:S01]  /*140a0*/  F2FP.SATFINITE.E4M3.F32.PACK_AB_MERGE_C R221, R127, R98, RZ ;  /* 0x000000627fdd723e */ /* 0x000fe200048070ff */
[----:B------:R-:W-:-:S03]  /*140b0*/  FADD.FTZ R43, R145, R118 ;  /* 0x00000076912b7221 */ /* 0x000fc60000010000 */
[----:B------:R-:W-:Y:S01]  /*140c0*/  F2FP.SATFINITE.E4M3.F32.PACK_AB_MERGE_C R221, R107, R82, R221 ;  /* 0x000000526bdd723e */ /* 0x000fe200048070dd */
[----:B------:R-:W-:-:S01]  /*140d0*/  FADD.FTZ R118, R42, R43 ;  /* 0x0000002b2a767221 */ /* 0x000fc20000010000 */
[----:B------:R-:W1:Y:S01]  /*140e0*/  MUFU.EX2 R100, R100 ;  /* 0x0000006400647308 */ /* 0x000e620000000800 */
[----:B--2---:R-:W-:-:S01]  /*140f0*/  FADD.FTZ R120, R84, R45 ;  /* 0x0000002d54787221 */ /* 0x004fc20000010000 */
[----:B------:R-:W-:Y:S01]  /*14100*/  FFMA.FTZ R43, R2, R26, -R92 ;  /* 0x0000001a022b7223 */ /* 0x000fe2000001085c */
[----:B------:R-:W-:-:S05]  /*14110*/  MOV R82, R87 ;  /* 0x0000005700527202 */ /* 0x000fca0000000f00 */
[----:B------:R-:W2:Y:S01]  /*14120*/  MUFU.EX2 R113, R113 ;  /* 0x0000007100717308 */ /* 0x000ea20000000800 */
[----:B0-----:R-:W-:-:S07]  /*14130*/  FADD.FTZ R45, R111, R120 ;  /* 0x000000786f2d7221 */ /* 0x001fce0000010000 */
[----:B------:R-:W0:Y:S01]  /*14140*/  MUFU.EX2 R15, R15 ;  /* 0x0000000f000f7308 */ /* 0x000e220000000800 */
[----:B-1----:R-:W-:-:S01]  /*14150*/  FADD.FTZ R120, R100, R45 ;  /* 0x0000002d64787221 */ /* 0x002fc20000010000 */
[----:B------:R-:W-:-:S04]  /*14160*/  FADD.FTZ R45, R117, R118 ;  /* 0x00000076752d7221 */ /* 0x000fc80000010000 */
[----:B------:R-:W-:Y:S01]  /*14170*/  FADD.FTZ R118, R44, R45 ;  /* 0x0000002d2c767221 */ /* 0x000fe20000010000 */
[----:B------:R-:W-:-:S01]  /*14180*/  FFMA.FTZ R45, R2, R27, -R92 ;  /* 0x0000001b022d7223 */ /* 0x000fc2000001085c */
[----:B------:R-:W1:Y:S01]  /*14190*/  MUFU.EX2 R86, R86 ;  /* 0x0000005600567308 */ /* 0x000e620000000800 */
[----:B--2---:R-:W-:-:S01]  /*141a0*/  FADD.FTZ R120, R113, R120 ;  /* 0x0000007871787221 */ /* 0x004fc20000010000 */
[----:B------:R-:W-:Y:S01]  /*141b0*/  FFMA.FTZ R92, R2, R171, -R92 ;  /* 0x000000ab025c7223 */ /* 0x000fe2000001085c */
[----:B------:R-:W-:Y:S01]  /*141c0*/  F2FP.SATFINITE.E4M3.F32.PACK_AB_MERGE_C R100, R113, R100, RZ ;  /* 0x000000647164723e */ /* 0x000fe200048070ff */
[----:B------:R-:W-:-:S03]  /*141d0*/  IMAD.MOV.U32 R44, RZ, RZ, R87 ;  /* 0x000000ffff2c7224 */ /* 0x000fc600078e0057 */
[----:B------:R-:W-:Y:S01]  /*141e0*/  F2FP.SATFINITE.E4M3.F32.PACK_AB_MERGE_C R223, R111, R84, R100 ;  /* 0x000000546fdf723e */ /* 0x000fe20004807064 */
[----:B------:R-:W2:Y:S01]  /*141f0*/  MUFU.EX2 R91, R91 ;  /* 0x0000005b005b7308 */ /* 0x000ea20000000800 */
[----:B0-----:R-:W-:-:S01]  /*14200*/  FADD.FTZ R27, R15, R120 ;  /* 0x000000780f1b7221 */ /* 0x001fc20000010000 */
[----:B------:R-:W-:-:S06]  /*14210*/  IMAD.MOV.U32 R84, RZ, RZ, R87 ;  /* 0x000000ffff547224 */ /* 0x000fcc00078e0057 */
[----:B------:R-:W0:Y:S08]  /*14220*/  MUFU.EX2 R104, R104 ;  /* 0x0000006800687308 */ /* 0x000e300000000800 */
[----:B------:R-:W3:Y:S08]  /*14230*/  MUFU.EX2 R88, R88 ;  /* 0x0000005800587308 */ /* 0x000ef00000000800 */
[----:B------:R4:W-:Y:S08]  /*14240*/  MUFU.EX2 R41, R69 ;  /* 0x0000004500297308 */ /* 0x0009f00000000800 */
[----:B------:R-:W3:Y:S01]  /*14250*/  MUFU.EX2 R89, R89 ;  /* 0x0000005900597308 */ /* 0x000ee20000000800 */
[----:B----4-:R-:W-:-:S01]  /*14260*/  FADD.FTZ R69, R105, R118 ;  /* 0x0000007669457221 */ /* 0x010fc20000010000 */
[----:B-1----:R-:W-:-:S03]  /*14270*/  FADD.FTZ R118, R86, R27 ;  /* 0x0000001b56767221 */ /* 0x002fc60000010000 */
[----:B------:R-:W-:Y:S01]  /*14280*/  FADD.FTZ R120, R46, R69 ;  /* 0x000000452e787221 */ /* 0x000fe20000010000 */
[----:B--2---:R-:W-:-:S01]  /*14290*/  FADD.FTZ R27, R91, R118 ;  /* 0x000000765b1b7221 */ /* 0x004fc20000010000 */
[C---:B0-----:R-:W-:Y:S01]  /*142a0*/  F2FP.SATFINITE.E4M3.F32.PACK_AB_MERGE_C R91, R104.reuse, R91, RZ ;  /* 0x0000005b685b723e */ /* 0x041fe200048070ff */
[----:B------:R-:W0:Y:S02]  /*142b0*/  MUFU.EX2 R95, R95 ;  /* 0x0000005f005f7308 */ /* 0x000e240000000800 */
[----:B------:R-:W-:-:S01]  /*142c0*/  FADD.FTZ R69, R104, R27 ;  /* 0x0000001b68457221 */ /* 0x000fc20000010000 */
[----:B------:R-:W-:Y:S01]  /*142d0*/  F2FP.SATFINITE.E4M3.F32.PACK_AB_MERGE_C R201, R86, R15, R91 ;  /* 0x0000000f56c9723e */ /* 0x000fe2000480705b */
[----:B------:R-:W-:-:S04]  /*142e0*/  IMAD.MOV.U32 R86, RZ, RZ, R87 ;  /* 0x000000ffff567224 */ /* 0x000fc800078e0057 */
[----:B------:R1:W-:Y:S08]  /*142f0*/  MUFU.EX2 R26, R61 ;  /* 0x0000003d001a7308 */ /* 0x0003f00000000800 */
[----:B------:R-:W2:Y:S01]  /*14300*/  MUFU.EX2 R106, R106 ;  /* 0x0000006a006a7308 */ /* 0x000ea20000000800 */
[----:B-1----:R-:W-:-:S01]  /*14310*/  FADD.FTZ R61, R93, R120 ;  /* 0x000000785d3d7221 */ /* 0x002fc20000010000 */
[----:B---3--:R-:W-:Y:S01]  /*14320*/  FADD.FTZ R120, R88, R69 ;  /* 0x0000004558787221 */ /* 0x008fe20000010000 */
[----:B------:R-:W-:-:S02]  /*14330*/  IMAD.MOV.U32 R69, RZ, RZ, R87 ;  /* 0x000000ffff457224 */ /* 0x000fc400078e0057 */
[----:B------:R-:W-:Y:S01]  /*14340*/  FADD.FTZ R118, R48, R61 ;  /* 0x0000003d30767221 */ /* 0x000fe20000010000 */
[----:B------:R-:W-:-:S01]  /*14350*/  FADD.FTZ R120, R89, R120 ;  /* 0x0000007859787221 */ /* 0x000fc20000010000 */
[----:B------:R-:W-:Y:S01]  /*14360*/  IMAD.MOV.U32 R48, RZ, RZ, R87 ;  /* 0x000000ffff307224 */ /* 0x000fe200078e0057 */
[----:B------:R-:W1:Y:S01]  /*14370*/  MUFU.EX2 R90, R90 ;  /* 0x0000005a005a7308 */ /* 0x000e620000000800 */
[----:B------:R-:W-:-:S04]  /*14380*/  FADD.FTZ R61, R147, R118 ;  /* 0x00000076933d7221 */ /* 0x000fc80000010000 */
[----:B------:R-:W-:Y:S01]  /*14390*/  FADD.FTZ R28, R50, R61 ;  /* 0x0000003d321c7221 */ /* 0x000fe20000010000 */
[----:B0-----:R-:W-:-:S01]  /*143a0*/  FADD.FTZ R61, R95, R120 ;  /* 0x000000785f3d7221 */ /* 0x001fc20000010000 */
[----:B------:R-:W-:Y:S01]  /*143b0*/  IMAD.MOV.U32 R50, RZ, RZ, R87 ;  /* 0x000000ffff327224 */ /* 0x000fe200078e0057 */
[----:B------:R-:W0:Y:S01]  /*143c0*/  MUFU.EX2 R75, R75 ;  /* 0x0000004b004b7308 */ /* 0x000e220000000800 */
[C---:B--2---:R-:W-:Y:S01]  /*143d0*/  F2FP.SATFINITE.E4M3.F32.PACK_AB_MERGE_C R95, R106.reuse, R95, RZ ;  /* 0x0000005f6a5f723e */ /* 0x044fe200048070ff */
[----:B------:R-:W-:-:S06]  /*143e0*/  FADD.FTZ R61, R106, R61 ;  /* 0x0000003d6a3d7221 */ /* 0x000fcc0000010000 */
[----:B------:R-:W2:Y:S01]  /*143f0*/  MUFU.EX2 R97, R97 ;  /* 0x0000006100617308 */ /* 0x000ea20000000800 */
[----:B-1----:R-:W-:-:S07]  /*14400*/  FADD.FTZ R42, R90, R61 ;  /* 0x0000003d5a2a7221 */ /* 0x002fce0000010000 */
[----:B------:R1:W-:Y:S01]  /*14410*/  MUFU.EX2 R27, R63 ;  /* 0x0000003f001b7308 */ /* 0x0003e20000000800 */
[----:B0-----:R-:W-:-:S07]  /*14420*/  FADD.FTZ R42, R75, R42 ;  /* 0x0000002a4b2a7221 */ /* 0x001fce0000010000 */
[----:B------:R-:W0:Y:S01]  /*14430*/  MUFU.EX2 R110, R110 ;  /* 0x0000006e006e7308 */ /* 0x000e220000000800 */
[----:B-1----:R-:W-:-:S04]  /*14440*/  FADD.FTZ R63, R101, R28 ;  /* 0x0000001c653f7221 */ /* 0x002fc80000010000 */
[----:B------:R-:W-:Y:S01]  /*14450*/  FADD.FTZ R36, R52, R63 ;  /* 0x0000003f34247221 */ /* 0x000fe20000010000 */
[----:B------:R-:W-:Y:S02]  /*14460*/  MOV R52, R87 ;  /* 0x0000005700347202 */ /* 0x000fe40000000f00 */
[----:B------:R-:W1:Y:S01]  /*14470*/  MUFU.EX2 R79, R79 ;  /* 0x0000004f004f7308 */ /* 0x000e620000000800 */
[----:B------:R-:W-:-:S01]  /*14480*/  FADD.FTZ R61, R73, R36 ;  /* 0x00000024493d7221 */ /* 0x000fc20000010000 */
[----:B------:R-:W-:-:S03]  /*14490*/  IMAD.MOV.U32 R73, RZ, RZ, R87 ;  /* 0x000000ffff497224 */ /* 0x000fc600078e0057 */
[----:B------:R-:W-:Y:S01]  /*144a0*/  FADD.FTZ R36, R54, R61 ;  /* 0x0000003d36247221 */ /* 0x000fe20000010000 */
[----:B--2---:R-:W-:-:S01]  /*144b0*/  FADD.FTZ R61, R97, R42 ;  /* 0x0000002a613d7221 */ /* 0x004fc20000010000 */
[----:B------:R-:W-:Y:S01]  /*144c0*/  IMAD.MOV.U32 R54, RZ, RZ, R87 ;  /* 0x000000ffff367224 */ /* 0x000fe200078e0057 */
[----:B------:R-:W2:Y:S01]  /*144d0*/  MUFU.EX2 R102, R102 ;  /* 0x0000006600667308 */ /* 0x000ea20000000800 */
[----:B------:R-:W-:-:S01]  /*144e0*/  FADD.FTZ R77, R77, R36 ;  /* 0x000000244d4d7221 */ /* 0x000fc20000010000 */
[C---:B0-----:R-:W-:Y:S01]  /*144f0*/  FADD.FTZ R42, R110.reuse, R61 ;  /* 0x0000003d6e2a7221 */ /* 0x041fe20000010000 */
[----:B------:R-:W-:Y:S02]  /*14500*/  F2FP.SATFINITE.E4M3.F32.PACK_AB_MERGE_C R97, R110, R97, RZ ;  /* 0x000000616e61723e */ /* 0x000fe400048070ff */
[----:B------:R-:W-:Y:S01]  /*14510*/  FADD.FTZ R46, R56, R77 ;  /* 0x0000004d382e7221 */ /* 0x000fe20000010000 */
[----:B------:R-:W-:Y:S02]  /*14520*/  IMAD.MOV.U32 R77, RZ, RZ, R87 ;  /* 0x000000ffff4d7224 */ /* 0x000fe400078e0057 */
[----:B------:R-:W-:Y:S01]  /*14530*/  MUFU.EX2 R57, R57 ;  /* 0x0000003900397308 */ /* 0x000fe20000000800 */
[----:B-1----:R-:W-:-:S01]  /*14540*/  FADD.FTZ R61, R79, R42 ;  /* 0x0000002a4f3d7221 */ /* 0x002fc20000010000 */
[----:B------:R-:W-:-:S04]  /*14550*/  FADD.FTZ R63, R81, R46 ;  /* 0x0000002e513f7221 */ /* 0x000fc80000010000 */
[----:B------:R-:W-:Y:S01]  /*14560*/  FADD.FTZ R46, R58, R63 ;  /* 0x0000003f3a2e7221 */ /* 0x000fe20000010000 */
[----:B------:R-:W-:Y:S01]  /*14570*/  IMAD.MOV.U32 R63, RZ, RZ, R87 ;  /* 0x000000ffff3f7224 */ /* 0x000fe200078e0057 */
[----:B------:R-:W0:Y:S01]  /*14580*/  MUFU.EX2 R85, R85 ;  /* 0x0000005500557308 */ /* 0x000e220000000800 */
[----:B--2---:R-:W-:-:S01]  /*14590*/  FADD.FTZ R42, R102, R61 ;  /* 0x0000003d662a7221 */ /* 0x004fc20000010000 */
[----:B------:R-:W-:-:S06]  /*145a0*/  IMAD.MOV.U32 R61, RZ, RZ, R87 ;  /* 0x000000ffff3d7224 */ /* 0x000fcc00078e0057 */
[----:B------:R-:W1:Y:S08]  /*145b0*/  MUFU.EX2 R112, R112 ;  /* 0x0000007000707308 */ /* 0x000e700000000800 */
[----:B------:R-:W2:Y:S01]  /*145c0*/  MUFU.EX2 R60, R191 ;  /* 0x000000bf003c7308 */ /* 0x000ea20000000800 */
[C---:B0-----:R-:W-:Y:S01]  /*145d0*/  F2FP.SATFINITE.E4M3.F32.PACK_AB_MERGE_C R206, R85.reuse, R58, RZ ;  /* 0x0000003a55ce723e */ /* 0x041fe200048070ff */
[----:B------:R-:W-:Y:S01]  /*145e0*/  FADD.FTZ R85, R85, R46 ;  /* 0x0000002e55557221 */ /* 0x000fe20000010000 */
[----:B------:R-:W-:-:S02]  /*145f0*/  MOV R58, R87 ;  /* 0x00000057003a7202 */ /* 0x000fc40000000f00 */
[----:B------:R-:W-:Y:S01]  /*14600*/  F2FP.SATFINITE.E4M3.F32.PACK_AB_MERGE_C R206, R81, R56, R206 ;  /* 0x0000003851ce723e */ /* 0x000fe200048070ce */
[--C-:B------:R-:W-:Y:S02]  /*14610*/  IMAD.MOV.U32 R81, RZ, RZ, R87.reuse ;  /* 0x000000ffff517224 */ /* 0x100fe400078e0057 */
[----:B------:R0:W-:Y:S01]  /*14620*/  MUFU.EX2 R3, R83 ;  /* 0x0000005300037308 */ /* 0x0001e20000000800 */
[----:B-1----:R-:W-:Y:S01]  /*14630*/  F2FP.SATFINITE.E4M3.F32.PACK_AB_MERGE_C R46, R112, R57, RZ ;  /* 0x00000039702e723e */ /* 0x002fe200048070ff */
[----:B------:R-:W-:-:S03]  /*14640*/  IMAD.MOV.U32 R56, RZ, RZ, R87 ;  /* 0x000000ffff387224 */ /* 0x000fc600078e0057 */
[----:B------:R-:W-:Y:S01]  /*14650*/  F2FP.SATFINITE.E4M3.F32.PACK_AB_MERGE_C R207, R102, R79, R46 ;  /* 0x0000004f66cf723e */ /* 0x000fe2000480702e */
[--C-:B------:R-:W-:Y:S01]  /*14660*/  IMAD.MOV.U32 R79, RZ, RZ, R87.reuse ;  /* 0x000000ffff4f7224 */ /* 0x100fe200078e0057 */
[----:B------:R-:W-:Y:S01]  /*14670*/  MOV R46, R87 ;  /* 0x00000057002e7202 */ /* 0x000fe20000000f00 */
[----:B------:R-:W1:Y:S01]  /*14680*/  MUFU.EX2 R151, R151 ;  /* 0x0000009700977308 */ /* 0x000e620000000800 */
[----:B0-----:R-:W-:-:S07]  /*14690*/  IMAD.MOV.U32 R83, RZ, RZ, R87 ;  /* 0x000000ffff537224 */ /* 0x001fce00078e0057 */
[----:B------:R-:W-:Y:S08]  /*146a0*/  MUFU.EX2 R108, R108 ;  /* 0x0000006c006c7308 */ /* 0x000ff00000000800 */
[----:B------:R-:W0:Y:S08]  /*146b0*/  MUFU.EX2 R62, R195 ;  /* 0x000000c3003e7308 */ /* 0x000e300000000800 */
[----:B------:R-:W3:Y:S08]  /*146c0*/  MUFU.EX2 R59, R59 ;  /* 0x0000003b003b7308 */ /* 0x000ef00000000800 */
[----:B------:R4:W-:Y:S08]  /*146d0*/  MUFU.EX2 R36, R53 ;  /* 0x0000003500247308 */ /* 0x0009f00000000800 */
[----:B------:R-:W3:Y:S01]  /*146e0*/  MUFU.EX2 R155, R155 ;  /* 0x0000009b009b7308 */ /* 0x000ee20000000800 */
[----:B----4-:R-:W-:-:S01]  /*146f0*/  FADD.FTZ R53, R57, R42 ;  /* 0x0000002a39357221 */ /* 0x010fc20000010000 */
[----:B--2---:R-:W-:Y:S01]  /*14700*/  FADD.FTZ R42, R60, R85 ;  /* 0x000000553c2a7221 */ /* 0x004fe20000010000 */
[----:B------:R-:W-:-:S02]  /*14710*/  IMAD.MOV.U32 R85, RZ, RZ, R87 ;  /* 0x000000ffff557224 */ /* 0x000fc400078e0057 */
[----:B------:R-:W-:Y:S01]  /*14720*/  FADD.FTZ R112, R112, R53 ;  /* 0x0000003570707221 */ /* 0x000fe20000010000 */
[----:B-1----:R-:W-:-:S01]  /*14730*/  FADD.FTZ R57, R151, R42 ;  /* 0x0000002a97397221 */ /* 0x002fc20000010000 */
[----:B------:R-:W-:Y:S01]  /*14740*/  IMAD.MOV.U32 R42, RZ, RZ, R87 ;  /* 0x000000ffff2a7224 */ /* 0x000fe200078e0057 */
[----:B------:R-:W1:Y:S01]  /*14750*/  MUFU.EX2 R116, R116 ;  /* 0x0000007400747308 */ /* 0x000e620000000800 */
[----:B------:R-:W-:-:S01]  /*14760*/  FADD.FTZ R53, R3, R112 ;  /* 0x0000007003357221 */ /* 0x000fc20000010000 */
[----:B0-----:R-:W-:-:S03]  /*14770*/  FADD.FTZ R32, R62, R57 ;  /* 0x000000393e207221 */ /* 0x001fc60000010000 */
[----:B------:R-:W-:-:S03]  /*14780*/  FADD.FTZ R24, R108, R53 ;  /* 0x000000356c187221 */ /* 0x000fc60000010000 */
[----:B------:R-:W0:Y:S01]  /*14790*/  MUFU.EX2 R64, R199 ;  /* 0x000000c700407308 */ /* 0x000e220000000800 */
[----:B---3--:R-:W-:-:S01]  /*147a0*/  FADD.FTZ R53, R59, R24 ;  /* 0x000000183b357221 */ /* 0x008fc20000010000 */
[C---:B------:R-:W-:Y:S01]  /*147b0*/  F2FP.SATFINITE.E4M3.F32.PACK_AB_MERGE_C R208, R155.reuse, R62, RZ ;  /* 0x0000003e9bd0723e */ /* 0x040fe200048070ff */
[----:B------:R-:W-:-:S01]  /*147c0*/  FADD.FTZ R155, R155, R32 ;  /* 0x000000209b9b7221 */ /* 0x000fc20000010000 */
[--C-:B------:R-:W-:Y:S02]  /*147d0*/  IMAD.MOV.U32 R62, RZ, RZ, R87.reuse ;  /* 0x000000ffff3e7224 */ /* 0x100fe400078e0057 */
[----:B------:R-:W-:Y:S01]  /*147e0*/  F2FP.SATFINITE.E4M3.F32.PACK_AB_MERGE_C R208, R151, R60, R208 ;  /* 0x0000003c97d0723e */ /* 0x000fe200048070d0 */
[----:B------:R-:W-:Y:S01]  /*147f0*/  IMAD.MOV.U32 R60, RZ, RZ, R87 ;  /* 0x000000ffff3c7224 */ /* 0x000fe200078e0057 */
[----:B------:R-:W2:Y:S01]  /*14800*/  MUFU.EX2 R157, R157 ;  /* 0x0000009d009d7308 */ /* 0x000ea20000000800 */
[C---:B-1----:R-:W-:Y:S01]  /*14810*/  F2FP.SATFINITE.E4M3.F32.PACK_AB_MERGE_C R59, R116.reuse, R59, RZ ;  /* 0x0000003b743b723e */ /* 0x042fe200048070ff */
[----:B------:R-:W-:-:S03]  /*14820*/  FADD.FTZ R116, R116, R53 ;  /* 0x0000003574747221 */ /* 0x000fc60000010000 */
[----:B------:R-:W-:Y:S01]  /*14830*/  F2FP.SATFINITE.E4M3.F32.PACK_AB_MERGE_C R209, R108, R3, R59 ;  /* 0x000000036cd1723e */ /* 0x000fe2000480703b */
[----:B------:R-:W-:-:S01]  /*14840*/  FADD.FTZ R53, R41, R116 ;  /* 0x0000007429357221 */ /* 0x000fc20000010000 */
[----:B------:R-:W-:Y:S01]  /*14850*/  IMAD.MOV.U32 R59, RZ, RZ, R87 ;  /* 0x000000ffff3b7224 */ /* 0x000fe200078e0057 */
[----:B------:R-:W1:Y:S01]  /*14860*/  MUFU.EX2 R114, R114 ;  /* 0x0000007200727308 */ /* 0x000e620000000800 */
[----:B0-----:R-:W-:-:S07]  /*14870*/  FADD.FTZ R24, R64, R155 ;  /* 0x0000009b40187221 */ /* 0x001fce0000010000 */
[----:B------:R0:W3:Y:S01]  /*14880*/  MUFU.EX2 R66, R203 ;  /* 0x000000cb00427308 */ /* 0x0000e20000000800 */
[----:B--2---:R-:W-:-:S07]  /*14890*/  FADD.FTZ R57, R157, R24 ;  /* 0x000000189d397221 */ /* 0x004fce0000010000 */
[----:B------:R2:W4:Y:S01]  /*148a0*/  MUFU.EX2 R31, R205 ;  /* 0x000000cd001f7308 */ /* 0x0005220000000800 */
[----:B-1----:R-:W-:-:S01]  /*148b0*/  FADD.FTZ R53, R114, R53 ;  /* 0x0000003572357221 */ /* 0x002fc20000010000 */
[----:B0-----:R-:W-:-:S03]  /*148c0*/  F2FP.SATFINITE.E4M3.F32.PACK_AB_MERGE_C R203, R89, R88, R95 ;  /* 0x0000005859cb723e */ /* 0x001fc6000480705f */
[----:B------:R-:W-:Y:S01]  /*148d0*/  FADD.FTZ R40, R26, R53 ;  /* 0x000000351a287221 */ /* 0x000fe20000010000 */
[----:B------:R-:W-:Y:S02]  /*148e0*/  IMAD.MOV.U32 R53, RZ, RZ, R87 ;  /* 0x000000ffff357224 */ /* 0x000fe400078e0057 */
[----:B------:R0:W1:Y:S01]  /*148f0*/  MUFU.EX2 R47, R71 ;  /* 0x00000047002f7308 */ /* 0x0000620000000800 */
[----:B---3--:R-:W-:-:S01]  /*14900*/  FADD.FTZ R32, R66, R57 ;  /* 0x0000003942207221 */ /* 0x008fc20000010000 */
[----:B--2---:R-:W-:Y:S01]  /*14910*/  F2FP.SATFINITE.E4M3.F32.PACK_AB_MERGE_C R205, R75, R90, R97 ;  /* 0x0000005a4bcd723e */ /* 0x004fe20004807061 */
[--C-:B------:R-:W-:Y:S02]  /*14920*/  IMAD.MOV.U32 R75, RZ, RZ, R87.reuse ;  /* 0x000000ffff4b7224 */ /* 0x100fe400078e0057 */
[----:B------:R-:W-:-:S03]  /*14930*/  IMAD.MOV.U32 R57, RZ, RZ, R87 ;  /* 0x000000ffff397224 */ /* 0x000fc600078e0057 */
[----:B------:R-:W2:Y:S01]  /*14940*/  MUFU.EX2 R34, R34 ;  /* 0x0000002200227308 */ /* 0x000ea20000000800 */
[C---:B----4-:R-:W-:Y:S01]  /*14950*/  F2FP.SATFINITE.E4M3.F32.PACK_AB_MERGE_C R210, R31.reuse, R66, RZ ;  /* 0x000000421fd2723e */ /* 0x050fe200048070ff */
[----:B------:R-:W-:Y:S01]  /*14960*/  FADD.FTZ R31, R31, R32 ;  /* 0x000000201f1f7221 */ /* 0x000fe20000010000 */
[--C-:B0-----:R-:W-:Y:S02]  /*14970*/  IMAD.MOV.U32 R71, RZ, RZ, R87.reuse ;  /* 0x000000ffff477224 */ /* 0x101fe400078e0057 */
[----:B------:R-:W-:Y:S01]  /*14980*/  F2FP.SATFINITE.E4M3.F32.PACK_AB_MERGE_C R210, R157, R64, R210 ;  /* 0x000000409dd2723e */ /* 0x000fe200048070d2 */
[----:B------:R-:W-:Y:S01]  /*14990*/  IMAD.MOV.U32 R66, RZ, RZ, R87 ;  /* 0x000000ffff427224 */ /* 0x000fe200078e0057 */
[----:B------:R-:W-:Y:S01]  /*149a0*/  MOV R64, R87 ;  /* 0x0000005700407202 */ /* 0x000fe20000000f00 */
[----:B------:R-:W-:Y:S01]  /*149b0*/  MUFU.EX2 R35, R35 ;  /* 0x0000002300237308 */ /* 0x000fe20000000800 */
[----:B-1----:R-:W-:-:S01]  /*149c0*/  FADD.FTZ R40, R47, R40 ;  /* 0x000000282f287221 */ /* 0x002fc20000010000 */
[----:B------:R-:W-:Y:S01]  /*149d0*/  F2FP.SATFINITE.E4M3.F32.PACK_AB_MERGE_C R32, R47, R26, RZ ;  /* 0x0000001a2f20723e */ /* 0x000fe200048070ff */
[----:B------:R-:W-:-:S03]  /*149e0*/  IMAD.MOV.U32 R47, RZ, RZ, R87 ;  /* 0x000000ffff2f7224 */ /* 0x000fc600078e0057 */
[----:B------:R-:W-:Y:S01]  /*149f0*/  F2FP.SATFINITE.E4M3.F32.PACK_AB_MERGE_C R211, R114, R41, R32 ;  /* 0x0000002972d3723e */ /* 0x000fe20004807020 */
[----:B------:R-:W-:Y:S01]  /*14a00*/  IMAD.MOV.U32 R41, RZ, RZ, R87 ;  /* 0x000000ffff297224 */ /* 0x000fe200078e0057 */
[----:B------:R0:W1:Y:S01]  /*14a10*/  MUFU.EX2 R20, R65 ;  /* 0x0000004100147308 */ /* 0x0000620000000800 */
[----:B--2---:R-:W-:-:S01]  /*14a20*/  FADD.FTZ R26, R34, R31 ;  /* 0x0000001f221a7221 */ /* 0x004fc20000010000 */
[----:B------:R-:W-:Y:S01]  /*14a30*/  FADD.FTZ R31, R27, R40 ;  /* 0x000000281b1f7221 */ /* 0x000fe20000010000 */
[----:B------:R-:W-:Y:S01]  /*14a40*/  MOV R40, R87 ;  /* 0x0000005700287202 */ /* 0x000fe20000000f00 */
[----:B------:R-:W-:-:S04]  /*14a50*/  IMAD.MOV.U32 R32, RZ, RZ, R87 ;  /* 0x000000ffff207224 */ /* 0x000fc800078e0057 */
[----:B------:R-:W-:Y:S01]  /*14a60*/  MUFU.EX2 R38, R38 ;  /* 0x0000002600267308 */ /* 0x000fe20000000800 */
[----:B0-----:R-:W-:-:S07]  /*14a70*/  IMAD.MOV.U32 R65, RZ, RZ, R87 ;  /* 0x000000ffff417224 */ /* 0x001fce00078e0057 */
[----:B------:R-:W0:Y:S01]  /*14a80*/  MUFU.EX2 R39, R39 ;  /* 0x0000002700277308 */ /* 0x000e220000000800 */
[----:B-1----:R-:W-:-:S07]  /*14a90*/  FADD.FTZ R31, R20, R31 ;  /* 0x0000001f141f7221 */ /* 0x002fce0000010000 */
[----:B------:R1:W-:Y:S08]  /*14aa0*/  MUFU.EX2 R28, R67 ;  /* 0x00000043001c7308 */ /* 0x0003f00000000800 */
[----:B------:R-:W-:Y:S01]  /*14ab0*/  MUFU.EX2 R49, R49 ;  /* 0x0000003100317308 */ /* 0x000fe20000000800 */
[----:B0-----:R-:W-:Y:S01]  /*14ac0*/  F2FP.SATFINITE.E4M3.F32.PACK_AB_MERGE_C R212, R39, R38, RZ ;  /* 0x0000002627d4723e */ /* 0x001fe200048070ff */
[----:B-1----:R-:W-:-:S03]  /*14ad0*/  IMAD.MOV.U32 R67, RZ, RZ, R87 ;  /* 0x000000ffff437224 */ /* 0x002fc600078e0057 */
[----:B------:R-:W-:-:S03]  /*14ae0*/  F2FP.SATFINITE.E4M3.F32.PACK_AB_MERGE_C R212, R35, R34, R212 ;  /* 0x0000002223d4723e */ /* 0x000fc600048070d4 */
[----:B------:R-:W-:Y:S08]  /*14af0*/  MUFU.EX2 R70, R70 ;  /* 0x0000004600467308 */ /* 0x000ff00000000800 */
[----:B------:R-:W0:Y:S08]  /*14b00*/  MUFU.EX2 R175, R175 ;  /* 0x000000af00af7308 */ /* 0x000e300000000800 */
[----:B------:R-:W-:Y:S08]  /*14b10*/  MUFU.EX2 R68, R68 ;  /* 0x0000004400447308 */ /* 0x000ff00000000800 */
[----:B------:R-:W1:Y:S01]  /*14b20*/  MUFU.EX2 R169, R169 ;  /* 0x000000a900a97308 */ /* 0x000e620000000800 */
[----:B0-----:R-:W-:-:S07]  /*14b30*/  F2FP.SATFINITE.E4M3.F32.PACK_AB_MERGE_C R214, R175, R70, RZ ;  /* 0x00000046afd6723e */ /* 0x001fce00048070ff */
[----:B------:R-:W0:Y:S08]  /*14b40*/  MUFU.EX2 R51, R51 ;  /* 0x0000003300337308 */ /* 0x000e300000000800 */
[----:B------:R2:W-:Y:S01]  /*14b50*/  MUFU.EX2 R24, R45 ;  /* 0x0000002d00187308 */ /* 0x0005e20000000800 */
[----:B-1----:R-:W-:-:S07]  /*14b60*/  F2FP.SATFINITE.E4M3.F32.PACK_AB_MERGE_C R214, R169, R68, R214 ;  /* 0x00000044a9d6723e */ /* 0x002fce00048070d6 */
[----:B------:R1:W3:Y:S01]  /*14b70*/  MUFU.EX2 R14, R225 ;  /* 0x000000e1000e7308 */ /* 0x0002e20000000800 */
[----:B--2---:R-:W-:-:S01]  /*14b80*/  FADD.FTZ R45, R35, R26 ;  /* 0x0000001a232d7221 */ /* 0x004fc20000010000 */
[----:B------:R-:W-:Y:S01]  /*14b90*/  FADD.FTZ R26, R28, R31 ;  /* 0x0000001f1c1a7221 */ /* 0x000fe20000010000 */
[----:B------:R-:W-:Y:S01]  /*14ba0*/  F2FP.SATFINITE.E4M3.F32.PACK_AB_MERGE_C R31, R49, R28, RZ ;  /* 0x0000001c311f723e */ /* 0x000fe200048070ff */
[----:B------:R-:W-:Y:S02]  /*14bb0*/  IMAD.MOV.U32 R35, RZ, RZ, R87 ;  /* 0x000000ffff237224 */ /* 0x000fe400078e0057 */
[----:B------:R-:W-:-:S01]  /*14bc0*/  FADD.FTZ R38, R38, R45 ;  /* 0x0000002d26267221 */ /* 0x000fc20000010000 */
[----:B------:R-:W-:Y:S01]  /*14bd0*/  FADD.FTZ R49, R49, R26 ;  /* 0x0000001a31317221 */ /* 0x000fe20000010000 */
[----:B------:R-:W-:Y:S01]  /*14be0*/  F2FP.SATFINITE.E4M3.F32.PACK_AB_MERGE_C R213, R20, R27, R31 ;  /* 0x0000001b14d5723e */ /* 0x000fe2000480701f */
[----:B------:R-:W2:Y:S01]  /*14bf0*/  MUFU.EX2 R55, R55 ;  /* 0x0000003700377308 */ /* 0x000ea20000000800 */
[----:B------:R-:W-:-:S01]  /*14c00*/  FADD.FTZ R39, R39, R38 ;  /* 0x0000002627277221 */ /* 0x000fc20000010000 */
[----:B------:R-:W-:Y:S01]  /*14c10*/  FADD.FTZ R28, R36, R49 ;  /* 0x00000031241c7221 */ /* 0x000fe20000010000 */
[----:B-1----:R-:W-:Y:S01]  /*14c20*/  F2FP.SATFINITE.E4M3.F32.PACK_AB_MERGE_C R225, R78, R21, R94 ;  /* 0x000000154ee1723e */ /* 0x002fe2000480705e */
[----:B------:R-:W-:-:S02]  /*14c30*/  IMAD.MOV.U32 R78, RZ, RZ, R87 ;  /* 0x000000ffff4e7224 */ /* 0x000fc400078e0057 */
[----:B------:R-:W-:-:S01]  /*14c40*/  FADD.FTZ R26, R68, R39 ;  /* 0x00000027441a7221 */ /* 0x000fc20000010000 */
[----:B0-----:R-:W-:Y:S01]  /*14c50*/  FADD.FTZ R21, R51, R28 ;  /* 0x0000001c33157221 */ /* 0x001fe20000010000 */
[----:B------:R-:W-:Y:S01]  /*14c60*/  IMAD.MOV.U32 R68, RZ, RZ, R87 ;  /* 0x000000ffff447224 */ /* 0x000fe200078e0057 */
[----:B------:R-:W-:Y:S01]  /*14c70*/  MUFU.EX2 R74, R74 ;  /* 0x0000004a004a7308 */ /* 0x000fe20000000800 */
[----:B------:R-:W-:-:S01]  /*14c80*/  FADD.FTZ R169, R169, R26 ;  /* 0x0000001aa9a97221 */ /* 0x000fc20000010000 */
[----:B---3--:R-:W-:Y:S01]  /*14c90*/  FADD.FTZ R28, R14, R21 ;  /* 0x000000150e1c7221 */ /* 0x008fe20000010000 */
[----:B------:R-:W-:Y:S02]  /*14ca0*/  IMAD.MOV.U32 R49, RZ, RZ, R87 ;  /* 0x000000ffff317224 */ /* 0x000fe400078e0057 */
[----:B------:R-:W-:Y:S01]  /*14cb0*/  FADD.FTZ R70, R70, R169 ;  /* 0x000000a946467221 */ /* 0x000fe20000010000 */
[----:B------:R-:W-:Y:S02]  /*14cc0*/  IMAD.MOV.U32 R45, RZ, RZ, R87 ;  /* 0x000000ffff2d7224 */ /* 0x000fe400078e0057 */
[----:B------:R-:W0:Y:S01]  /*14cd0*/  MUFU.EX2 R29, R29 ;  /* 0x0000001d001d7308 */ /* 0x000e220000000800 */
[----:B------:R-:W-:-:S01]  /*14ce0*/  FADD.FTZ R175, R175, R70 ;  /* 0x00000046afaf7221 */ /* 0x000fc20000010000 */
[C---:B--2---:R-:W-:Y:S01]  /*14cf0*/  FADD.FTZ R28, R55.reuse, R28 ;  /* 0x0000001c371c7221 */ /* 0x044fe20000010000 */
[----:B------:R-:W-:Y:S01]  /*14d00*/  F2FP.SATFINITE.E4M3.F32.PACK_AB_MERGE_C R21, R55, R14, RZ ;  /* 0x0000000e3715723e */ /* 0x000fe200048070ff */
[--C-:B------:R-:W-:Y:S01]  /*14d10*/  IMAD.MOV.U32 R55, RZ, RZ, R87.reuse ;  /* 0x000000ffff377224 */ /* 0x100fe200078e0057 */
[----:B------:R-:W-:Y:S01]  /*14d20*/  MOV R70, R87 ;  /* 0x0000005700467202 */ /* 0x000fe20000000f00 */
[----:B------:R-:W-:Y:S01]  /*14d30*/  IMAD.MOV.U32 R39, RZ, RZ, R87 ;  /* 0x000000ffff277224 */ /* 0x000fe200078e0057 */
[----:B------:R-:W-:Y:S01]  /*14d40*/  F2FP.SATFINITE.E4M3.F32.PACK_AB_MERGE_C R215, R51, R36, R21 ;  /* 0x0000002433d7723e */ /* 0x000fe20004807015 */
[----:B------:R-:W1:Y:S01]  /*14d50*/  MUFU.EX2 R72, R72 ;  /* 0x0000004800487308 */ /* 0x000e620000000800 */
[----:B------:R-:W-:-:S02]  /*14d60*/  IMAD.MOV.U32 R51, RZ, RZ, R87 ;  /* 0x000000ffff337224 */ /* 0x000fc400078e0057 */
[--C-:B------:R-:W-:Y:S02]  /*14d70*/  IMAD.MOV.U32 R38, RZ, RZ, R87.reuse ;  /* 0x000000ffff267224 */ /* 0x100fe400078e0057 */
[--C-:B------:R-:W-:Y:S02]  /*14d80*/  IMAD.MOV.U32 R36, RZ, RZ, R87.reuse ;  /* 0x000000ffff247224 */ /* 0x100fe400078e0057 */
[--C-:B------:R-:W-:Y:S01]  /*14d90*/  IMAD.MOV.U32 R31, RZ, RZ, R87.reuse ;  /* 0x000000ffff1f7224 */ /* 0x100fe200078e0057 */
[----:B------:R-:W2:Y:S01]  /*14da0*/  MUFU.EX2 R43, R43 ;  /* 0x0000002b002b7308 */ /* 0x000ea20000000800 */
[----:B0-----:R-:W-:Y:S01]  /*14db0*/  F2FP.SATFINITE.E4M3.F32.PACK_AB_MERGE_C R34, R29, R74, RZ ;  /* 0x0000004a1d22723e */ /* 0x001fe200048070ff */
[----:B------:R-:W-:-:S06]  /*14dc0*/  IMAD.MOV.U32 R27, RZ, RZ, R87 ;  /* 0x000000ffff1b7224 */ /* 0x000fcc00078e0057 */
[----:B------:R-:W0:Y:S01]  /*14dd0*/  MUFU.EX2 R25, R25 ;  /* 0x0000001900197308 */ /* 0x000e220000000800 */
[----:B-1----:R-:W-:-:S07]  /*14de0*/  FADD.FTZ R14, R72, R175 ;  /* 0x000000af480e7221 */ /* 0x002fce0000010000 */
[----:B------:R-:W1:Y:S01]  /*14df0*/  MUFU.EX2 R30, R30 ;  /* 0x0000001e001e7308 */ /* 0x000e620000000800 */
[----:B--2---:R-:W-:-:S01]  /*14e00*/  FADD.FTZ R15, R43, R28 ;  /* 0x0000001c2b0f7221 */ /* 0x004fc20000010000 */
[----:B------:R-:W-:-:S03]  /*14e10*/  MOV R28, R87 ;  /* 0x00000057001c7202 */ /* 0x000fc60000000f00 */
[----:B------:R-:W-:-:S03]  /*14e20*/  FADD.FTZ R15, R24, R15 ;  /* 0x0000000f180f7221 */ /* 0x000fc60000010000 */
[----:B------:R-:W2:Y:S01]  /*14e30*/  MUFU.EX2 R161, R161 ;  /* 0x000000a100a17308 */ /* 0x000ea20000000800 */
[C---:B0-----:R-:W-:Y:S01]  /*14e40*/  F2FP.SATFINITE.E4M3.F32.PACK_AB_MERGE_C R216, R25.reuse, R72, R34 ;  /* 0x0000004819d8723e */ /* 0x041fe20004807022 */
[----:B------:R-:W-:Y:S01]  /*14e50*/  FADD.FTZ R25, R25, R14 ;  /* 0x0000000e19197221 */ /* 0x000fe20000010000 */
[----:B------:R-:W-:Y:S01]  /*14e60*/  IMAD.MOV.U32 R72, RZ, RZ, R87 ;  /* 0x000000ffff487224 */ /* 0x000fe200078e0057 */
[----:B------:R-:W-:Y:S02]  /*14e70*/  MOV R34, R87 ;  /* 0x0000005700227202 */ /* 0x000fe40000000f00 */
[----:B------:R-:W-:-:S01]  /*14e80*/  FADD.FTZ R74, R74, R25 ;  /* 0x000000194a4a7221 */ /* 0x000fc20000010000 */
[----:B------:R-:W-:Y:S01]  /*14e90*/  IMAD.MOV.U32 R25, RZ, RZ, R87 ;  /* 0x000000ffff197224 */ /* 0x000fe200078e0057 */
[----:B------:R-:W0:Y:S01]  /*14ea0*/  MUFU.EX2 R76, R76 ;  /* 0x0000004c004c7308 */ /* 0x000e220000000800 */
[----:B-1----:R-:W-:-:S01]  /*14eb0*/  FADD.FTZ R14, R30, R15 ;  /* 0x0000000f1e0e7221 */ /* 0x002fc20000010000 */
[----:B------:R-:W-:Y:S01]  /*14ec0*/  FADD.FTZ R29, R29, R74 ;  /* 0x0000004a1d1d7221 */ /* 0x000fe20000010000 */
[----:B------:R-:W-:-:S05]  /*14ed0*/  IMAD.MOV.U32 R74, RZ, RZ, R87 ;  /* 0x000000ffff4a7224 */ /* 0x000fca00078e0057 */
[----:B------:R-:W1:Y:S01]  /*14ee0*/  MUFU.EX2 R163, R163 ;  /* 0x000000a300a37308 */ /* 0x000e620000000800 */
[----:B--2---:R-:W-:-:S01]  /*14ef0*/  FADD.FTZ R14, R161, R14 ;  /* 0x0000000ea10e7221 */ /* 0x004fc20000010000 */
[----:B------:R-:W-:-:S04]  /*14f00*/  F2FP.SATFINITE.E4M3.F32.PACK_AB_MERGE_C R30, R161, R30, RZ ;  /* 0x0000001ea11e723e */ /* 0x000fc800048070ff */
[----:B------:R-:W-:Y:S01]  /*14f10*/  F2FP.SATFINITE.E4M3.F32.PACK_AB_MERGE_C R217, R24, R43, R30 ;  /* 0x0000002b18d9723e */ /* 0x000fe2000480701e */
[----:B------:R-:W-:Y:S01]  /*14f20*/  IMAD.MOV.U32 R43, RZ, RZ, R87 ;  /* 0x000000ffff2b7224 */ /* 0x000fe200078e0057 */
[----:B------:R-:W-:Y:S01]  /*14f30*/  MUFU.EX2 R33, R33 ;  /* 0x0000002100217308 */ /* 0x000fe20000000800 */
[----:B0-----:R-:W-:-:S01]  /*14f40*/  FADD.FTZ R20, R76, R29 ;  /* 0x0000001d4c147221 */ /* 0x001fc20000010000 */
[--C-:B------:R-:W-:Y:S02]  /*14f50*/  IMAD.MOV.U32 R30, RZ, RZ, R87.reuse ;  /* 0x000000ffff1e7224 */ /* 0x100fe400078e0057 */
[--C-:B------:R-:W-:Y:S02]  /*14f60*/  IMAD.MOV.U32 R29, RZ, RZ, R87.reuse ;  /* 0x000000ffff1d7224 */ /* 0x100fe400078e0057 */
[----:B------:R-:W-:Y:S02]  /*14f70*/  IMAD.MOV.U32 R24, RZ, RZ, R87 ;  /* 0x000000ffff187224 */ /* 0x000fe400078e0057 */
[----:B------:R-:W0:Y:S01]  /*14f80*/  MUFU.EX2 R12, R12 ;  /* 0x0000000c000c7308 */ /* 0x000e220000000800 */
[----:B-1----:R-:W-:-:S07]  /*14f90*/  FADD.FTZ R3, R163, R14 ;  /* 0x0000000ea3037221 */ /* 0x002fce0000010000 */
[----:B------:R-:W1:Y:S08]  /*14fa0*/  MUFU.EX2 R177, R177 ;  /* 0x000000b100b17308 */ /* 0x000e700000000800 */
[----:B------:R-:W2:Y:S01]  /*14fb0*/  MUFU.EX2 R26, R165 ;  /* 0x000000a5001a7308 */ /* 0x000ea20000000800 */
[----:B0-----:R-:W-:-:S07]  /*14fc0*/  F2FP.SATFINITE.E4M3.F32.PACK_AB_MERGE_C R15, R12, R33, RZ ;  /* 0x000000210c0f723e */ /* 0x001fce00048070ff */
[----:B------:R-:W-:Y:S01]  /*14fd0*/  MUFU.EX2 R167, R167 ;  /* 0x000000a700a77308 */ /* 0x000fe20000000800 */
[----:B-1----:R-:W-:-:S01]  /*14fe0*/  FADD.FTZ R20, R177, R20 ;  /* 0x00000014b1147221 */ /* 0x002fc20000010000 */
[----:B------:R-:W-:Y:S02]  /*14ff0*/  F2FP.SATFINITE.E4M3.F32.PACK_AB_MERGE_C R218, R177, R76, R15 ;  /* 0x0000004cb1da723e */ /* 0x000fe4000480700f */
[----:B------:R-:W-:Y:S01]  /*15000*/  MOV R76, R87 ;  /* 0x00000057004c7202 */ /* 0x000fe20000000f00 */
[----:B------:R-:W-:Y:S01]  /*15010*/  FADD.FTZ R15, R33, R20 ;  /* 0x00000014210f7221 */ /* 0x000fe20000010000 */
[----:B------:R-:W-:Y:S02]  /*15020*/  IMAD.MOV.U32 R33, RZ, RZ, R87 ;  /* 0x000000ffff217224 */ /* 0x000fe400078e0057 */
[----:B------:R-:W0:Y:S01]  /*15030*/  MUFU.EX2 R92, R92 ;  /* 0x0000005c005c7308 */ /* 0x000e220000000800 */
[----:B--2---:R-:W-:-:S01]  /*15040*/  FADD.FTZ R14, R26, R3 ;  /* 0x000000031a0e7221 */ /* 0x004fc20000010000 */
[----:B------:R-:W-:Y:S01]  /*15050*/  FADD.FTZ R15, R12, R15 ;  /* 0x0000000f0c0f7221 */ /* 0x000fe20000010000 */
[----:B0-----:R-:W-:-:S02]  /*15060*/  F2FP.SATFINITE.E4M3.F32.PACK_AB_MERGE_C R3, R92, R167, RZ ;  /* 0x000000a75c03723e */ /* 0x001fc400048070ff */
[----:B------:R-:W-:Y:S02]  /*15070*/  FADD.FTZ R167, R167, R14 ;  /* 0x0000000ea7a77221 */ /* 0x000fe40000010000 */
[----:B------:R-:W-:Y:S02]  /*15080*/  F2FP.SATFINITE.E4M3.F32.PACK_AB_MERGE_C R219, R26, R163, R3 ;  /* 0x000000a31adb723e */ /* 0x000fe40004807003 */
[----:B------:R-:W-:Y:S01]  /*15090*/  FADD.FTZ R232, R92, R167 ;  /* 0x000000a75ce87221 */ /* 0x000fe20000010000 */
[----:B------:R-:W-:Y:S01]  /*150a0*/  IMAD.MOV.U32 R26, RZ, RZ, R87 ;  /* 0x000000ffff1a7224 */ /* 0x000fe200078e0057 */
[----:B------:R-:W-:Y:S06]  /*150b0*/  @!P1 BRA `(.L_x_465) ;  /* 0x0000004000b09947 */ /* 0x000fec0003800000 */
[----:B------:R-:W-:Y:S01]  /*150c0*/  VIADD R233, R233, 0xfffffffe ;  /* 0xfffffffee9e97836 */ /* 0x000fe20000000000 */
[----:B------:R-:W-:Y:S01]  /*150d0*/  MOV R14, R13 ;  /* 0x0000000d000e7202 */ /* 0x000fe20000000f00 */
[----:B------:R-:W-:Y:S01]  /*150e0*/  IMAD.MOV.U32 R3, RZ, RZ, R0 ;  /* 0x000000ffff037224 */ /* 0x000fe200078e0000 */
[----:B------:R-:W-:Y:S01]  /*150f0*/  CS2R R86, SRZ ;  /* 0x0000000000567805 */ /* 0x000fe2000001ff00 */
[----:B------:R-:W-:Y:S01]  /*15100*/  IMAD.MOV.U32 R12, RZ, RZ, R236 ;  /* 0x000000ffff0c7224 */ /* 0x000fe200078e00ec */
        /* <DEDUP_REMOVED lines=30> */
[----:B------:R-:W-:-:S07]  /*152f0*/  CS2R R24, SRZ ;  /* 0x0000000000187805 */ /* 0x000fce000001ff00 */
.L_x_476:
[----:B------:R-:W2:Y:S01]  /*15300*/  LDL R0, [R1+0x48] ;  /* 0x0000480001007983 */ /* 0x000ea20000100800 */
[----:B------:R-:W-:Y:S01]  /*15310*/  ISETP.NE.AND P1, PT, R234, 0x1, PT ;  /* 0x00000001ea00780c */ /* 0x000fe20003f25270 */
[----:B------:R-:W-:Y:S05]  /*15320*/  YIELD ;  /* 0x0000000000007946 */ /* 0x000fea0003800000 */
[----:B------:R-:W-:-:S04]  /*15330*/  SEL R13, RZ, 0x1, P1 ;  /* 0x00000001ff0d7807 */ /* 0x000fc80000800000 */
[----:B------:R-:W-:Y:S02]  /*15340*/  LOP3.LUT R236, R12, R13, RZ, 0x3c, !PT ;  /* 0x0000000d0cec7212 */ /* 0x000fe400078e3cff */
[----:B--2---:R-:W-:-:S13]  /*15350*/  ISETP.NE.AND P1, PT, R0, RZ, PT ;  /* 0x000000ff0000720c */ /* 0x004fda0003f25270 */
[----:B0-----:R-:W-:Y:S05]  /*15360*/  @P1 BRA `(.L_x_466) ;  /* 0x00000000003c1947 */ /* 0x001fea0003800000 */
[----:B------:R-:W-:Y:S05]  /*15370*/  @!P0 BRA `(.L_x_467) ;  /* 0x0000000000048947 */ /* 0x000fea0003800000 */
[----:B------:R-:W-:Y:S01]  /*15380*/  BPT.TRAP 0x1 ;  /* 0x000000040000795c */ /* 0x000fe20000300000 */
.L_x_467:
[----:B------:R-:W-:-:S05]  /*15390*/  VIADD R0, R234, 0x1 ;  /* 0x00000001ea007836 */ /* 0x000fca0000000000 */
[----:B------:R-:W-:-:S04]  /*153a0*/  ISETP.NE.AND P2, PT, R0, 0x2, PT ;  /* 0x000000020000780c */ /* 0x000fc80003f45270 */
[----:B------:R-:W-:Y:S02]  /*153b0*/  SEL R13, R0, RZ, P2 ;  /* 0x000000ff000d7207 */ /* 0x000fe40001000000 */
[----:B------:R-:W-:-:S03]  /*153c0*/  SHF.L.U32 R0, R236, 0x1f, RZ ;  /* 0x0000001fec007819 */ /* 0x000fc600000006ff */
[----:B------:R-:W-:-:S04]  /*153d0*/  IMAD R13, R13, 0x8, R16 ;  /* 0x000000080d0d7824 */ /* 0x000fc800078e0210 */
[----:B------:R0:W1:Y:S01]  /*153e0*/  SYNCS.PHASECHK.TRANS64.TRYWAIT P2, [R13+URZ+0x2e830], R0 ;  /* 0x02e830000d0075a7 */ /* 0x000062000804017f */
[----:B------:R-:W-:Y:S05]  /*153f0*/  @!P0 BRA `(.L_x_468) ;  /* 0x0000000000048947 */ /* 0x000fea0003800000 */
[----:B------:R-:W-:Y:S01]  /*15400*/  BPT.TRAP 0x1 ;  /* 0x000000040000795c */ /* 0x000fe20000300000 */
.L_x_468:
[----:B------:R-:W-:Y:S04]  /*15410*/  BSSY B0, `(.L_x_466) ;  /* 0x0000004000007945 */ /* 0x000fe80003800000 */
[----:B-1----:R-:W-:Y:S05]  /*15420*/  @P2 BRA `(.L_x_469) ;  /* 0x0000000000082947 */ /* 0x002fea0003800000 */
[----:B------:R-:W1:Y:S02]  /*15430*/  SYNCS.PHASECHK.TRANS64.TRYWAIT P2, [R13+URZ+0x2e830], R0 ;  /* 0x02e830000d0075a7 */ /* 0x000e64000804017f */
[----:B-1----:R-:W-:Y:S05]  /*15440*/  @!P2 BRA `(.L_x_470) ;  /* 0x000000e000a8a947 */ /* 0x002fea0003800000 */
.L_x_469:
[----:B------:R-:W-:Y:S05]  /*15450*/  BSYNC B0 ;  /* 0x0000000000007941 */ /* 0x000fea0003800000 */
.L_x_466:
[----:B01----:R-:W2:Y:S01]  /*15460*/  LDL R0, [R1+0x4c] ;  /* 0x00004c0001007983 */ /* 0x003ea20000100800 */
[----:B------:R-:W-:Y:S01]  /*15470*/  VIADD R235, R234, 0x1 ;  /* 0x00000001eaeb7836 */ /* 0x000fe20000000000 */
[----:B------:R-:W-:Y:S05]  /*15480*/  WARPSYNC.ALL ;  /* 0x0000000000007948 */ /* 0x000fea0003800000 */
[C---:B------:R-:W-:Y:S01]  /*15490*/  ISETP.NE.AND P2, PT, R235.reuse, 0x2, PT ;  /* 0x00000002eb00780c */ /* 0x040fe20003f45270 */
[----:B------:R-:W0:Y:S01]  /*154a0*/  S2R R13, SR_TID.X ;  /* 0x00000000000d7919 */ /* 0x000e220000002100 */
[----:B------:R-:W-:Y:S01]  /*154b0*/  IMAD.MOV.U32 R89, RZ, RZ, 0x40000040 ;  /* 0x40000040ff597424 */ /* 0x000fe200078e00ff */
[----:B------:R-:W-:Y:S01]  /*154c0*/  MOV R237, UR38 ;  /* 0x0000002600ed7c02 */ /* 0x000fe20008000f00 */
[----:B------:R-:W-:Y:S01]  /*154d0*/  IMAD.MOV.U32 R93, RZ, RZ, 0x40000040 ;  /* 0x40000040ff5d7424 */ /* 0x000fe200078e00ff */
[----:B------:R-:W-:Y:S01]  /*154e0*/  SEL R235, R235, RZ, P2 ;  /* 0x000000ffebeb7207 */ /* 0x000fe20001000000 */
[----:B------:R-:W-:Y:S01]  /*154f0*/  STL [R1+0xf4], R27 ;  /* 0x0000f41b01007387 */ /* 0x000fe20000100800 */
[----:B------:R-:W-:Y:S01]  /*15500*/  R2UR UR35, R89 ;  /* 0x00000000592372ca */ /* 0x000fe200000e0000 */
[----:B------:R-:W-:Y:S01]  /*15510*/  IMAD.MOV.U32 R21, RZ, RZ, 0x40000040 ;  /* 0x40000040ff157424 */ /* 0x000fe200078e00ff */
[----:B------:R-:W-:Y:S01]  /*15520*/  R2UR UR17, R93 ;  /* 0x000000005d1172ca */ /* 0x000fe200000e0000 */
[----:B------:R-:W-:Y:S01]  /*15530*/  STL [R1+0xf0], R26 ;  /* 0x0000f01a01007387 */ /* 0x000fe20000100800 */
[----:B------:R-:W-:Y:S01]  /*15540*/  IMAD.MOV.U32 R91, RZ, RZ, 0x40000040 ;  /* 0x40000040ff5b7424 */ /* 0x000fe200078e00ff */
[----:B------:R-:W-:-:S02]  /*15550*/  R2UR UR25, R89 ;  /* 0x00000000591972ca */ /* 0x000fc400000e0000 */
[----:B------:R-:W-:Y:S01]  /*15560*/  STL [R1+0xec], R25 ;  /* 0x0000ec1901007387 */ /* 0x000fe20000100800 */
[----:B------:R-:W-:Y:S01]  /*15570*/  R2UR UR19, R21 ;  /* 0x00000000151372ca */ /* 0x000fe200000e0000 */
[----:B------:R-:W-:Y:S01]  /*15580*/  IMAD.MOV.U32 R21, RZ, RZ, 0x40000040 ;  /* 0x40000040ff157424 */ /* 0x000fe200078e00ff */
[C---:B------:R-:W-:Y:S01]  /*15590*/  R2UR UR43, R91.reuse ;  /* 0x000000005b2b72ca */ /* 0x040fe200000e0000 */
[----:B------:R-:W-:Y:S01]  /*155a0*/  STL [R1+0xe8], R24 ;  /* 0x0000e81801007387 */ /* 0x000fe20000100800 */
[C---:B------:R-:W-:Y:S02]  /*155b0*/  R2UR UR5, R91.reuse ;  /* 0x000000005b0572ca */ /* 0x040fe400000e0000 */
[----:B------:R-:W-:Y:S01]  /*155c0*/  R2UR UR7, R91 ;  /* 0x000000005b0772ca */ /* 0x000fe200000e0000 */
[----:B------:R-:W-:Y:S01]  /*155d0*/  STL [R1+0xe4], R23 ;  /* 0x0000e41701007387 */ /* 0x000fe20000100800 */
[----:B------:R-:W-:Y:S02]  /*155e0*/  R2UR UR9, R93 ;  /* 0x000000005d0972ca */ /* 0x000fe400000e0000 */
[----:B------:R-:W-:Y:S01]  /*155f0*/  R2UR UR11, R89 ;  /* 0x00000000590b72ca */ /* 0x000fe200000e0000 */
[----:B------:R-:W-:Y:S01]  /*15600*/  STL [R1+0xe0], R22 ;  /* 0x0000e01601007387 */ /* 0x000fe20000100800 */
[----:B------:R-:W-:-:S02]  /*15610*/  R2UR UR59, R91 ;  /* 0x000000005b3b72ca */ /* 0x000fc400000e0000 */
[----:B------:R-:W-:Y:S01]  /*15620*/  R2UR UR29, R91 ;  /* 0x000000005b1d72ca */ /* 0x000fe200000e0000 */
[----:B------:R1:W-:Y:S01]  /*15630*/  STL [R1+0xdc], R19 ;  /* 0x0000dc1301007387 */ /* 0x0003e20000100800 */
[----:B------:R-:W-:Y:S02]  /*15640*/  R2UR UR13, R89 ;  /* 0x00000000590d72ca */ /* 0x000fe400000e0000 */
[----:B0-----:R-:W-:Y:S01]  /*15650*/  SHF.R.U32.HI R13, RZ, 0x7, R13 ;  /* 0x00000007ff0d7819 */ /* 0x001fe2000001160d */
[----:B------:R-:W-:Y:S01]  /*15660*/  STL [R1+0xd8], R18 ;  /* 0x0000d81201007387 */ /* 0x000fe20000100800 */
[----:B------:R-:W-:Y:S02]  /*15670*/  R2UR UR15, R93 ;  /* 0x000000005d0f72ca */ /* 0x000fe400000e0000 */
[----:B------:R-:W-:Y:S01]  /*15680*/  IADD3 R94, R13, 0x8, RZ ;  /* 0x000000080d5e7810 */ /* 0x000fe20007ffe0ff */
[----:B------:R0:W-:Y:S01]  /*15690*/  STL [R1+0xd4], R17 ;  /* 0x0000d41101007387 */ /* 0x0001e20000100800 */
[----:B------:R-:W-:-:S02]  /*156a0*/  R2UR UR31, R89 ;  /* 0x00000000591f72ca */ /* 0x000fc400000e0000 */
[----:B-1----:R-:W-:Y:S01]  /*156b0*/  MOV R19, UR43 ;  /* 0x0000002b00137c02 */ /* 0x002fe20008000f00 */
[----:B------:R1:W-:Y:S01]  /*156c0*/  BAR.SYNC.DEFER_BLOCKING R94, 0x100 ;  /* 0x0004005e0000751d */ /* 0x0003e20000010000 */
[C---:B------:R-:W-:Y:S02]  /*156d0*/  R2UR UR21, R91.reuse ;  /* 0x000000005b1572ca */ /* 0x040fe400000e0000 */
[----:B------:R-:W-:Y:S02]  /*156e0*/  R2UR UR23, R91 ;  /* 0x000000005b1772ca */ /* 0x000fe400000e0000 */
[----:B------:R-:W-:Y:S01]  /*156f0*/  R2UR UR27, R89 ;  /* 0x00000000591b72ca */ /* 0x000fe200000e0000 */
[----:B------:R-:W-:Y:S01]  /*15700*/  UMOV UR43, UR25 ;  /* 0x00000019002b7c82 */ /* 0x000fe20008000000 */
[----:B0-----:R-:W-:Y:S01]  /*15710*/  MOV R17, UR35 ;  /* 0x0000002300117c02 */ /* 0x001fe20008000f00 */
[----:B------:R-:W-:Y:S01]  /*15720*/  STL [R1+0xd0], R16 ;  /* 0x0000d01001007387 */ /* 0x000fe20000100800 */
[----:B------:R-:W-:Y:S01]  /*15730*/  UMOV UR35, UR17 ;  /* 0x0000001100237c82 */ /* 0x000fe20008000000 */
[----:B------:R-:W-:-:S02]  /*15740*/  R2UR UR17, R5 ;  /* 0x00000000051172ca */ /* 0x000fc400000e0000 */
[----:B------:R-:W-:Y:S01]  /*15750*/  MOV R96, UR43 ;  /* 0x0000002b00607c02 */ /* 0x000fe20008000f00 */
[----:B------:R-:W-:Y:S01]  /*15760*/  UMOV UR43, UR5 ;  /* 0x00000005002b7c82 */ /* 0x000fe20008000000 */
[C---:B------:R-:W-:Y:S01]  /*15770*/  R2UR UR5, R5.reuse ;  /* 0x00000000050572ca */ /* 0x040fe200000e0000 */
[----:B------:R0:W-:Y:S01]  /*15780*/  STL [R1+0xcc], R15 ;  /* 0x0000cc0f01007387 */ /* 0x0001e20000100800 */
[----:B------:R-:W-:Y:S01]  /*15790*/  MOV R27, UR35 ;  /* 0x00000023001b7c02 */ /* 0x000fe20008000f00 */
[----:B------:R-:W-:Y:S01]  /*157a0*/  UMOV UR35, UR9 ;  /* 0x0000000900237c82 */ /* 0x000fe20008000000 */
[C---:B------:R-:W-:Y:S01]  /*157b0*/  R2UR UR9, R5.reuse ;  /* 0x00000000050972ca */ /* 0x040fe200000e0000 */
[----:B------:R-:W-:Y:S01]  /*157c0*/  STL [R1+0xc8], R14 ;  /* 0x0000c80e01007387 */ /* 0x000fe20000100800 */
[----:B------:R-:W-:Y:S02]  /*157d0*/  R2UR UR25, R5 ;  /* 0x00000000051972ca */ /* 0x000fe400000e0000 */
[----:B------:R-:W-:Y:S01]  /*157e0*/  R2UR UR47, R89 ;  /* 0x00000000592f72ca */ /* 0x000fe200000e0000 */
[----:B------:R-:W-:Y:S01]  /*157f0*/  STL [R1+0xc4], R12 ;  /* 0x0000c40c01007387 */ /* 0x000fe20000100800 */
[----:B------:R-:W-:Y:S01]  /*15800*/  WARPGROUP.ARRIVE ;  /* 0x00000000000079c5 */ /* 0x000fe20000000000 */
[----:B0-----:R-:W-:Y:S01]  /*15810*/  MOV R15, UR59 ;  /* 0x0000003b000f7c02 */ /* 0x001fe20008000f00 */
[----:B------:R-:W-:Y:S01]  /*15820*/  UMOV UR59, UR29 ;  /* 0x0000001d003b7c82 */ /* 0x000fe20008000000 */
[----:B------:R-:W-:Y:S01]  /*15830*/  STL [R1+0xc0], R3 ;  /* 0x0000c00301007387 */ /* 0x000fe20000100800 */
[----:B------:R-:W-:Y:S01]  /*15840*/  MOV R25, UR59 ;  /* 0x0000003b00197c02 */ /* 0x000fe20008000f00 */
[----:B------:R-:W-:Y:S01]  /*15850*/  UMOV UR59, UR13 ;  /* 0x0000000d003b7c82 */ /* 0x000fe20008000000 */
[----:B------:R-:W-:Y:S01]  /*15860*/  R2UR UR13, R5 ;  /* 0x00000000050d72ca */ /* 0x000fe200000e0000 */
[----:B------:R0:W-:Y:S01]  /*15870*/  STL [R1+0xbc], R2 ;  /* 0x0000bc0201007387 */ /* 0x0001e20000100800 */
[----:B------:R-:W-:Y:S01]  /*15880*/  R2UR UR51, R91 ;  /* 0x000000005b3372ca */ /* 0x000fe200000e0000 */
[----:B------:R-:W-:Y:S01]  /*15890*/  IMAD.MOV.U32 R91, RZ, RZ, 0x40000040 ;  /* 0x40000040ff5b7424 */ /* 0x000fe200078e00ff */
[----:B------:R-:W-:Y:S01]  /*158a0*/  R2UR UR55, R89 ;  /* 0x00000000593772ca */ /* 0x000fe200000e0000 */
[----:B------:R-:W-:Y:S01]  /*158b0*/  IMAD.MOV.U32 R89, RZ, RZ, 0x40000040 ;  /* 0x40000040ff597424 */ /* 0x000fe200078e00ff */
[----:B------:R-:W-:-:S02]  /*158c0*/  R2UR UR40, R4 ;  /* 0x00000000042872ca */ /* 0x000fc400000e0000 */
[----:B------:R-:W-:Y:S02]  /*158d0*/  R2UR UR41, R5 ;  /* 0x00000000052972ca */ /* 0x000fe400000e0000 */
[C---:B------:R-:W-:Y:S02]  /*158e0*/  R2UR UR32, R10.reuse ;  /* 0x000000000a2072ca */ /* 0x040fe400000e0000 */
[----:B0-----:R-:W-:Y:S02]  /*158f0*/  MOV R2, UR39 ;  /* 0x0000002700027c02 */ /* 0x001fe40008000f00 */
[----:B------:R-:W-:Y:S02]  /*15900*/  R2UR UR39, R93 ;  /* 0x000000005d2772ca */ /* 0x000fe400000e0000 */
[----:B------:R-:W-:Y:S02]  /*15910*/  R2UR UR33, R11 ;  /* 0x000000000b2172ca */ /* 0x000fe400000e0000 */
[----:B------:R-:W-:-:S02]  /*15920*/  R2UR UR56, R10 ;  /* 0x000000000a3872ca */ /* 0x000fc400000e0000 */
[----:B------:R-:W-:Y:S02]  /*15930*/  R2UR UR57, R11 ;  /* 0x000000000b3972ca */ /* 0x000fe400000e0000 */
[----:B------:R-:W-:-:S05]  /*15940*/  MOV R13, UR37 ;  /* 0x00000025000d7c02 */ /* 0x000fca0008000f00 */
[----:B------:R-:W-:Y:S01]  /*15950*/  MOV R12, UR39 ;  /* 0x00000027000c7c02 */ /* 0x000fe20008000f00 */
[----:B------:R-:W-:Y:S01]  /*15960*/  UMOV UR39, UR31 ;  /* 0x0000001f00277c82 */ /* 0x000fe20008000000 */
[----:B------:R-:W-:Y:S02]  /*15970*/  R2UR UR31, R21 ;  /* 0x00000000151f72ca */ /* 0x000fe400000e0000 */
[----:B------:R-:W-:Y:S01]  /*15980*/  MOV R23, UR39 ;  /* 0x0000002700177c02 */ /* 0x000fe20008000f00 */
[----:B------:R-:W-:Y:S01]  /*15990*/  UMOV UR39, UR21 ;  /* 0x0000001500277c82 */ /* 0x000fe20008000000 */
[----:B------:R-:W-:Y:S01]  /*159a0*/  R2UR UR21, R5 ;  /* 0x00000000051572ca */ /* 0x000fe200000e0000 */
[----:B--2---:R-:W-:Y:S01]  /*159b0*/  IMAD R20, R235, 0x700, R0 ;  /* 0x00000700eb147824 */ /* 0x004fe200078e0200 */
[----:B------:R-:W-:-:S03]  /*159c0*/  MOV R0, UR36 ;  /* 0x0000002400007c02 */ /* 0x000fc60008000f00 */
[C---:B------:R-:W-:Y:S01]  /*159d0*/  VIADD R88, R20.reuse, 0x200 ;  /* 0x0000020014587836 */ /* 0x040fe20000000000 */
[C---:B------:R-:W-:Y:S01]  /*159e0*/  R2UR UR18, R20.reuse ;  /* 0x00000000141272ca */ /* 0x040fe200000e0000 */
[C---:B------:R-:W-:Y:S02]  /*159f0*/  VIADD R92, R20.reuse, 0x300 ;  /* 0x00000300145c7836 */ /* 0x040fe40000000000 */
[----:B------:R-:W-:Y:S01]  /*15a00*/  VIADD R90, R20, 0x100 ;  /* 0x00000100145a7836 */ /* 0x000fe20000000000 */
[----:B------:R-:W-:Y:S01]  /*15a10*/  R2UR UR10, R88 ;  /* 0x00000000580a72ca */ /* 0x000fe200000e0000 */
[----:B------:R-:W-:Y:S01]  /*15a20*/  VIADD R88, R20, 0x500 ;  /* 0x0000050014587836 */ /* 0x000fe20000000000 */
[----:B------:R-:W-:Y:S01]  /*15a30*/  R2UR UR14, R92 ;  /* 0x000000005c0e72ca */ /* 0x000fe200000e0000 */
[----:B------:R-:W-:Y:S01]  /*15a40*/  VIADD R92, R20, 0x2 ;  /* 0x00000002145c7836 */ /* 0x000fe20000000000 */
[----:B------:R-:W-:Y:S02]  /*15a50*/  R2UR UR6, R90 ;  /* 0x000000005a0672ca */ /* 0x000fe400000e0000 */
[----:B------:R-:W-:-:S02]  /*15a60*/  R2UR UR26, R88 ;  /* 0x00000000581a72ca */ /* 0x000fc400000e0000 */
[----:B------:R-:W-:Y:S02]  /*15a70*/  IADD3 R88, R20, 0x102, RZ ;  /* 0x0000010214587810 */ /* 0x000fe40007ffe0ff */
[----:B------:R-:W-:Y:S01]  /*15a80*/  R2UR UR8, R92 ;  /* 0x000000005c0872ca */ /* 0x000fe200000e0000 */
[----:B------:R-:W-:Y:S01]  /*15a90*/  VIADD R92, R20, 0x402 ;  /* 0x00000402145c7836 */ /* 0x000fe20000000000 */
[----:B------:R-:W-:Y:S01]  /*15aa0*/  R2UR UR12, R88 ;  /* 0x00000000580c72ca */ /* 0x000fe200000e0000 */
[C---:B------:R-:W-:Y:S01]  /*15ab0*/  VIADD R88, R20.reuse, 0x302 ;  /* 0x0000030214587836 */ /* 0x040fe20000000000 */
[----:B------:R-:W-:Y:S02]  /*15ac0*/  IADD3 R90, R20, 0x400, RZ ;  /* 0x00000400145a7810 */ /* 0x000fe40007ffe0ff */
[----:B------:R-:W-:Y:S02]  /*15ad0*/  R2UR UR16, R92 ;  /* 0x000000005c1072ca */ /* 0x000fe400000e0000 */
[----:B------:R-:W-:Y:S01]  /*15ae0*/  R2UR UR24, R88 ;  /* 0x00000000581872ca */ /* 0x000fe200000e0000 */
[----:B------:R-:W-:Y:S01]  /*15af0*/  VIADD R88, R20, 0x602 ;  /* 0x0000060214587836 */ /* 0x000fe20000000000 */
[----:B------:R-:W-:Y:S01]  /*15b00*/  R2UR UR22, R90 ;  /* 0x000000005a1672ca */ /* 0x000fe200000e0000 */
[C---:B------:R-:W-:Y:S01]  /*15b10*/  VIADD R90, R20.reuse, 0x600 ;  /* 0x00000600145a7836 */ /* 0x040fe20000000000 */
[----:B------:R-:W-:-:S02]  /*15b20*/  IADD3 R92, R20, 0x4, RZ ;  /* 0x00000004145c7810 */ /* 0x000fc40007ffe0ff */
[----:B------:R-:W-:Y:S01]  /*15b30*/  R2UR UR30, R88 ;  /* 0x00000000581e72ca */ /* 0x000fe200000e0000 */
[----:B------:R-:W-:Y:S01]  /*15b40*/  VIADD R88, R20, 0x204 ;  /* 0x0000020414587836 */ /* 0x000fe20000000000 */
[----:B------:R-:W-:Y:S01]  /*15b50*/  R2UR UR4, R90 ;  /* 0x000000005a0472ca */ /* 0x000fe200000e0000 */
[----:B------:R-:W-:Y:S01]  /*15b60*/  VIADD R90, R20, 0x202 ;  /* 0x00000202145a7836 */ /* 0x000fe20000000000 */
[----:B------:R-:W-:Y:S02]  /*15b70*/  R2UR UR38, R92 ;  /* 0x000000005c2672ca */ /* 0x000fe400000e0000 */
[----:B------:R-:W-:Y:S01]  /*15b80*/  R2UR UR34, R88 ;  /* 0x00000000582272ca */ /* 0x000fe200000e0000 */
[----:B------:R-:W-:Y:S01]  /*15b90*/  VIADD R88, R20, 0x404 ;  /* 0x0000040414587836 */ /* 0x000fe20000000000 */
[----:B------:R-:W-:Y:S01]  /*15ba0*/  R2UR UR20, R90 ;  /* 0x000000005a1472ca */ /* 0x000fe200000e0000 */
[----:B------:R-:W-:-:S03]  /*15bb0*/  VIADD R90, R20, 0x502 ;  /* 0x00000502145a7836 */ /* 0x000fc60000000000 */
[----:B------:R-:W-:Y:S02]  /*15bc0*/  R2UR UR46, R88 ;  /* 0x00000000582e72ca */ /* 0x000fe400000e0000 */
[----:B------:R-:W-:Y:S01]  /*15bd0*/  R2UR UR28, R90 ;  /* 0x000000005a1c72ca */ /* 0x000fe200000e0000 */
[C---:B------:R-:W-:Y:S01]  /*15be0*/  VIADD R90, R20.reuse, 0x104 ;  /* 0x00000104145a7836 */ /* 0x040fe20000000000 */
[----:B------:R-:W-:Y:S02]  /*15bf0*/  IADD3 R88, R20, 0x604, RZ ;  /* 0x0000060414587810 */ /* 0x000fe40007ffe0ff */
[----:B------:R-:W-:Y:S01]  /*15c00*/  MOV R3, UR38 ;  /* 0x0000002600037c02 */ /* 0x000fe20008000f00 */
[----:B------:R-:W-:Y:S01]  /*15c10*/  UMOV UR38, UR30 ;  /* 0x0000001e00267c82 */ /* 0x000fe20008000000 */
[----:B------:R-:W-:Y:S01]  /*15c20*/  MOV R16, UR34 ;  /* 0x0000002200107c02 */ /* 0x000fe20008000f00 */
[----:B------:R-:W-:Y:S01]  /*15c30*/  UMOV UR34, UR16 ;  /* 0x0000001000227c82 */ /* 0x000fe20008000000 */
[----:B------:R-:W-:-:S02]  /*15c40*/  R2UR UR16, R4 ;  /* 0x00000000041072ca */ /* 0x000fc400000e0000 */
[----:B------:R-:W-:Y:S01]  /*15c50*/  R2UR UR58, R90 ;  /* 0x000000005a3a72ca */ /* 0x000fe200000e0000 */
[----:B------:R-:W-:Y:S01]  /*15c60*/  VIADD R90, R20, 0x304 ;  /* 0x00000304145a7836 */ /* 0x000fe20000000000 */
[----:B------:R-:W-:Y:S01]  /*15c70*/  MOV R26, UR34 ;  /* 0x00000022001a7c02 */ /* 0x000fe20008000f00 */
[----:B------:R-:W-:Y:S01]  /*15c80*/  UMOV UR34, UR8 ;  /* 0x0000000800227c82 */ /* 0x000fe20008000000 */
[----:B------:R-:W-:Y:S02]  /*15c90*/  R2UR UR8, R4 ;  /* 0x00000000040872ca */ /* 0x000fe400000e0000 */
[----:B------:R-:W-:Y:S01]  /*15ca0*/  R2UR UR42, R90 ;  /* 0x000000005a2a72ca */ /* 0x000fe200000e0000 */
[----:B------:R-:W-:Y:S01]  /*15cb0*/  VIADD R90, R20, 0x504 ;  /* 0x00000504145a7836 */ /* 0x000fe20000000000 */
[----:B------:R-:W-:Y:S01]  /*15cc0*/  MOV R22, UR38 ;  /* 0x0000002600167c02 */ /* 0x000fe20008000f00 */
[----:B------:R-:W-:Y:S01]  /*15cd0*/  UMOV UR38, UR20 ;  /* 0x0000001400267c82 */ /* 0x000fe20008000000 */
[----:B------:R-:W-:Y:S01]  /*15ce0*/  R2UR UR20, R4 ;  /* 0x00000000041472ca */ /* 0x000fe200000e0000 */
[----:B------:R-:W-:Y:S01]  /*15cf0*/  QGMMA.64x32x32.F32.E4M3.E4M3 R184, gdesc[UR16], RZ, !UPT, gsb0 ;  /* 0x0060000010b879f3 */ /* 0x000fe2000c0008ff */
[----:B------:R-:W-:Y:S01]  /*15d00*/  R2UR UR50, R90 ;  /* 0x000000005a3272ca */ /* 0x000fe200000e0000 */
[----:B------:R-:W-:Y:S01]  /*15d10*/  VIADD R90, R20, 0x6 ;  /* 0x00000006145a7836 */ /* 0x000fe20000000000 */
[----:B------:R-:W-:Y:S01]  /*15d20*/  MOV R14, UR58 ;  /* 0x0000003a000e7c02 */ /* 0x000fe20008000f00 */
[----:B------:R-:W-:Y:S01]  /*15d30*/  UMOV UR58, UR28 ;  /* 0x0000001c003a7c82 */ /* 0x000fe20008000000 */
[----:B------:R-:W-:Y:S01]  /*15d40*/  R2UR UR54, R88 ;  /* 0x00000000583672ca */ /* 0x000fe200000e0000 */
[----:B------:R-:W-:Y:S01]  /*15d50*/  VIADD R88, R20, 0x106 ;  /* 0x0000010614587836 */ /* 0x000fe20000000000 */
[----:B------:R-:W-:Y:S01]  /*15d60*/  MOV R24, UR58 ;  /* 0x0000003a00187c02 */ /* 0x000fe20008000f00 */
[----:B------:R-:W-:Y:S01]  /*15d70*/  UMOV UR58, UR12 ;  /* 0x0000000c003a7c82 */ /* 0x000fe20008000000 */
[----:B------:R-:W-:Y:S01]  /*15d80*/  MOV R18, UR42 ;  /* 0x0000002a00127c02 */ /* 0x000fe20008000f00 */
[----:B------:R-:W-:Y:S01]  /*15d90*/  UMOV UR42, UR24 ;  /* 0x00000018002a7c82 */ /* 0x000fe20008000000 */
[----:B------:R-:W-:-:S02]  /*15da0*/  R2UR UR12, R4 ;  /* 0x00000000040c72ca */ /* 0x000fc400000e0000 */
[----:B------:R-:W-:Y:S01]  /*15db0*/  MOV R95, UR42 ;  /* 0x0000002a005f7c02 */ /* 0x000fe20008000f00 */
[----:B------:R-:W-:Y:S01]  /*15dc0*/  UMOV UR42, UR4 ;  /* 0x00000004002a7c82 */ /* 0x000fe20008000000 */
[C---:B------:R-:W-:Y:S02]  /*15dd0*/  R2UR UR4, R4.reuse ;  /* 0x00000000040472ca */ /* 0x040fe400000e0000 */
[----:B------:R-:W-:Y:S01]  /*15de0*/  R2UR UR24, R4 ;  /* 0x00000000041872ca */ /* 0x000fe200000e0000 */
[----:B------:R-:W-:Y:S01]  /*15df0*/  IMAD.MOV.U32 R21, RZ, RZ, R95 ;  /* 0x000000ffff157224 */ /* 0x000fe200078e005f */
[----:B------:R-:W-:Y:S02]  /*15e00*/  WARPGROUP.DEPBAR.LE gsb0, 0x0 ;  /* 0x00008000000079c5 */ /* 0x000fe40000010000 */
[----:B------:R-:W-:-:S07]  /*15e10*/  WARPGROUP.ARRIVE ;  /* 0x00000000000079c5 */ /* 0x000fce0000000000 */
[----:B------:R-:W-:Y:S01]  /*15e20*/  QGMMA.64x32x32.F32.E4M3.E4M3 R168, gdesc[UR4], RZ, !UPT, gsb0 ;  /* 0x0060000004a879f3 */ /* 0x000fe2000c0008ff */
[----:B------:R-:W-:Y:S01]  /*15e30*/  R2UR UR6, R90 ;  /* 0x000000005a0672ca */ /* 0x000fe200000e0000 */
[----:B------:R-:W-:Y:S01]  /*15e40*/  VIADD R90, R20, 0x206 ;  /* 0x00000206145a7836 */ /* 0x000fe20000000000 */
[----:B------:R-:W-:Y:S01]  /*15e50*/  R2UR UR7, R91 ;  /* 0x000000005b0772ca */ /* 0x000fe200000e0000 */
[----:B------:R-:W-:Y:S01]  /*15e60*/  IMAD.MOV.U32 R91, RZ, RZ, 0x40000040 ;  /* 0x40000040ff5b7424 */ /* 0x000fe200078e00ff */
[----:B------:R-:W-:Y:S02]  /*15e70*/  WARPGROUP.DEPBAR.LE gsb0, 0x0 ;  /* 0x00008000000079c5 */ /* 0x000fe40000010000 */
[----:B------:R-:W-:-:S06]  /*15e80*/  WARPGROUP.ARRIVE ;  /* 0x00000000000079c5 */ /* 0x000fcc0000000000 */
[----:B------:R-:W-:Y:S01]  /*15e90*/  QGMMA.64x32x32.F32.E4M3.E4M3 R152, gdesc[UR8], RZ, !UPT, gsb0 ;  /* 0x00600000089879f3 */ /* 0x000fe2000c0008ff */
[----:B------:R-:W-:Y:S02]  /*15ea0*/  R2UR UR10, R88 ;  /* 0x00000000580a72ca */ /* 0x000fe400000e0000 */
[----:B------:R-:W-:Y:S01]  /*15eb0*/  R2UR UR11, R89 ;  /* 0x00000000590b72ca */ /* 0x000fe200000e0000 */
[----:B------:R-:W-:Y:S01]  /*15ec0*/  IMAD.MOV.U32 R89, RZ, RZ, 0x40000040 ;  /* 0x40000040ff597424 */ /* 0x000fe200078e00ff */
[----:B------:R-:W-:-:S04]  /*15ed0*/  IADD3 R88, R20, 0x306, RZ ;  /* 0x0000030614587810 */ /* 0x000fc80007ffe0ff */
[----:B------:R-:W-:Y:S01]  /*15ee0*/  R2UR UR18, R88 ;  /* 0x00000000581272ca */ /* 0x000fe200000e0000 */
[----:B------:R-:W-:Y:S01]  /*15ef0*/  VIADD R88, R20, 0x506 ;  /* 0x0000050614587836 */ /* 0x000fe20000000000 */
[----:B------:R-:W-:Y:S02]  /*15f00*/  R2UR UR19, R89 ;  /* 0x00000000591372ca */ /* 0x000fe400000e0000 */
[----:B------:R-:W-:Y:S01]  /*15f10*/  MOV R89, 0x40000040 ;  /* 0x4000004000597802 */ /* 0x000fe20000000f00 */
[----:B------:R-:W-:Y:S02]  /*15f20*/  WARPGROUP.DEPBAR.LE gsb0, 0x0 ;  /* 0x00008000000079c5 */ /* 0x000fe40000010000 */
[----:B------:R-:W-:-:S06]  /*15f30*/  WARPGROUP.ARRIVE ;  /* 0x00000000000079c5 */ /* 0x000fcc0000000000 */
[----:B------:R-:W-:Y:S01]  /*15f40*/  QGMMA.64x32x32.F32.E4M3.E4M3 R136, gdesc[UR12], RZ, !UPT, gsb0 ;  /* 0x006000000c8879f3 */ /* 0x000fe2000c0008ff */
[----:B------:R-:W-:Y:S01]  /*15f50*/  R2UR UR14, R90 ;  /* 0x000000005a0e72ca */ /* 0x000fe200000e0000 */
[C---:B------:R-:W-:Y:S01]  /*15f60*/  VIADD R90, R20.reuse, 0x406 ;  /* 0x00000406145a7836 */ /* 0x040fe20000000000 */
[----:B------:R-:W-:Y:S01]  /*15f70*/  R2UR UR15, R91 ;  /* 0x000000005b0f72ca */ /* 0x000fe200000e0000 */
[----:B------:R-:W-:Y:S02]  /*15f80*/  VIADD R20, R20, 0x606 ;  /* 0x0000060614147836 */ /* 0x000fe40000000000 */
[----:B------:R-:W-:-:S03]  /*15f90*/  IMAD.MOV.U32 R91, RZ, RZ, 0x40000040 ;  /* 0x40000040ff5b7424 */ /* 0x000fc600078e00ff */
[----:B------:R-:W-:Y:S01]  /*15fa0*/  R2UR UR30, R20 ;  /* 0x00000000141e72ca */ /* 0x000fe200000e0000 */
[----:B------:R-:W-:Y:S01]  /*15fb0*/  IMAD.MOV.U32 R20, RZ, RZ, R96 ;  /* 0x000000ffff147224 */ /* 0x000fe200078e0060 */
        /* <DEDUP_REMOVED lines=11> */
[----:B-1----:R-:W-:-:S06]  /*16070*/  WARPGROUP.ARRIVE ;  /* 0x00000000000079c5 */ /* 0x002fcc0000000000 */
[----:B------:R-:W-:Y:S01]  /*16080*/  QGMMA.64x32x32.F32.E4M3.E4M3 R88, gdesc[UR40], RZ, !UPT, gsb0 ;  /* 0x00600000285879f3 */ /* 0x000fe2000c0008ff */
[----:B------:R-:W-:Y:S02]  /*16090*/  R2UR UR36, R10 ;  /* 0x000000000a2472ca */ /* 0x000fe400000e0000 */
[----:B------:R-:W-:Y:S02]  /*160a0*/  R2UR UR37, R11 ;  /* 0x000000000b2572ca */ /* 0x000fe400000e0000 */
[----:B------:R-:W-:Y:S02]  /*160b0*/  R2UR UR43, R20 ;  /* 0x00000000142b72ca */ /* 0x000fe400000e0000 */
[----:B------:R-:W-:Y:S01]  /*160c0*/  R2UR UR42, R21 ;  /* 0x00000000152a72ca */ /* 0x000fe200000e0000 */
[----:B------:R-:W-:Y:S02]  /*160d0*/  WARPGROUP.DEPBAR.LE gsb0, 0x0 ;  /* 0x00008000000079c5 */ /* 0x000fe40000010000 */
[----:B------:R-:W-:-:S06]  /*160e0*/  WARPGROUP.ARRIVE ;  /* 0x00000000000079c5 */ /* 0x000fcc0000000000 */
[----:B------:R-:W-:Y:S01]  /*160f0*/  QGMMA.64x32x32.F32.E4M3.E4M3 R184, gdesc[UR32], R184, gsb0 ;  /* 0x0060000020b879f3 */ /* 0x000fe200080008b8 */
[----:B------:R-:W-:Y:S02]  /*16100*/  R2UR UR40, R10 ;  /* 0x000000000a2872ca */ /* 0x000fe400000e0000 */
[----:B------:R-:W-:Y:S02]  /*16110*/  R2UR UR41, R11 ;  /* 0x000000000b2972ca */ /* 0x000fe400000e0000 */
[----:B------:R-:W-:Y:S02]  /*16120*/  R2UR UR35, R27 ;  /* 0x000000001b2372ca */ /* 0x000fe400000e0000 */
[----:B------:R-:W-:Y:S01]  /*16130*/  R2UR UR34, R26 ;  /* 0x000000001a2272ca */ /* 0x000fe200000e0000 */
[----:B------:R0:W5:Y:S01]  /*16140*/  LDL.LU R27, [R1+0xf4] ;  /* 0x0000f400011b7983 */ /* 0x0001620000300800 */
[----:B------:R-:W-:Y:S02]  /*16150*/  R2UR UR32, R10 ;  /* 0x000000000a2072ca */ /* 0x000fe400000e0000 */
[----:B------:R-:W-:Y:S01]  /*16160*/  R2UR UR33, R11 ;  /* 0x000000000b2172ca */ /* 0x000fe200000e0000 */
[----:B------:R0:W5:Y:S01]  /*16170*/  LDL.LU R26, [R1+0xf0] ;  /* 0x0000f000011a7983 */ /* 0x0001620000300800 */
[----:B------:R-:W-:-:S02]  /*16180*/  WARPGROUP.DEPBAR.LE gsb0, 0x0 ;  /* 0x00008000000079c5 */ /* 0x000fc40000010000 */
        /* <DEDUP_REMOVED lines=11> */
[----:B------:R-:W-:Y:S02]  /*16240*/  R2UR UR59, R25 ;  /* 0x00000000193b72ca */ /* 0x000fe400000e0000 */
[----:B------:R-:W-:Y:S01]  /*16250*/  R2UR UR58, R24 ;  /* 0x00000000183a72ca */ /* 0x000fe200000e0000 */
[----:B------:R0:W5:Y:S01]  /*16260*/  LDL.LU R25, [R1+0xec] ;  /* 0x0000ec0001197983 */ /* 0x0001620000300800 */
[----:B------:R-:W-:Y:S02]  /*16270*/  R2UR UR56, R10 ;  /* 0x000000000a3872ca */ /* 0x000fe400000e0000 */
[----:B------:R-:W-:Y:S01]  /*16280*/  R2UR UR57, R11 ;  /* 0x000000000b3972ca */ /* 0x000fe200000e0000 */
[----:B------:R0:W5:Y:S01]  /*16290*/  LDL.LU R24, [R1+0xe8] ;  /* 0x0000e80001187983 */ /* 0x0001620000300800 */
[----:B------:R-:W-:Y:S02]  /*162a0*/  WARPGROUP.DEPBAR.LE gsb0, 0x0 ;  /* 0x00008000000079c5 */ /* 0x000fe40000010000 */
[----:B------:R-:W-:-:S09]  /*162b0*/  WARPGROUP.ARRIVE ;  /* 0x00000000000079c5 */ /* 0x000fd20000000000 */
        /* <DEDUP_REMOVED lines=11> */
[----:B------:R-:W-:Y:S02]  /*16370*/  R2UR UR38, R3 ;  /* 0x00000000032672ca */ /* 0x000fe400000e0000 */
[----:B------:R-:W-:Y:S02]  /*16380*/  R2UR UR36, R8 ;  /* 0x00000000082472ca */ /* 0x000fe400000e0000 */
[----:B------:R-:W-:Y:S01]  /*16390*/  R2UR UR37, R9 ;  /* 0x00000000092572ca */ /* 0x000fe200000e0000 */
[----:B------:R-:W-:Y:S02]  /*163a0*/  WARPGROUP.DEPBAR.LE gsb0, 0x0 ;  /* 0x00008000000079c5 */ /* 0x000fe40000010000 */
[----:B------:R-:W-:-:S10]  /*163b0*/  WARPGROUP.ARRIVE ;  /* 0x00000000000079c5 */ /* 0x000fd40000000000 */
        /* <DEDUP_REMOVED lines=16> */
[----:B------:R-:W-:Y:S01]  /*164c0*/  R2UR UR42, R18 ;  /* 0x00000000122a72ca */ /* 0x000fe200000e0000 */
[----:B------:R0:W5:Y:S01]  /*164d0*/  LDL.LU R19, [R1+0xdc] ;  /* 0x0000dc0001137983 */ /* 0x0001620000300800 */
[C---:B------:R-:W-:Y:S02]  /*164e0*/  R2UR UR40, R8.reuse ;  /* 0x00000000082872ca */ /* 0x040fe400000e0000 */
[C---:B------:R-:W-:Y:S01]  /*164f0*/  R2UR UR41, R9.reuse ;  /* 0x00000000092972ca */ /* 0x040fe200000e0000 */
[----:B------:R0:W5:Y:S01]  /*16500*/  LDL.LU R18, [R1+0xd8] ;  /* 0x0000d80001127983 */ /* 0x0001620000300800 */
[C---:B------:R-:W-:Y:S02]  /*16510*/  R2UR UR44, R8.reuse ;  /* 0x00000000082c72ca */ /* 0x040fe400000e0000 */
[----:B------:R-:W-:Y:S01]  /*16520*/  R2UR UR45, R9 ;  /* 0x00000000092d72ca */ /* 0x000fe200000e0000 */
[----:B------:R0:W5:Y:S01]  /*16530*/  LDL.LU R17, [R1+0xd4] ;  /* 0x0000d40001117983 */ /* 0x0001620000300800 */
[----:B------:R-:W-:-:S02]  /*16540*/  R2UR UR48, R8 ;  /* 0x00000000083072ca */ /* 0x000fc400000e0000 */
[C---:B------:R-:W-:Y:S01]  /*16550*/  R2UR UR49, R9.reuse ;  /* 0x00000000093172ca */ /* 0x040fe200000e0000 */
[----:B------:R0:W5:Y:S01]  /*16560*/  LDL.LU R16, [R1+0xd0] ;  /* 0x0000d00001107983 */ /* 0x0001620000300800 */
[----:B------:R-:W-:Y:S02]  /*16570*/  R2UR UR52, R8 ;  /* 0x00000000083472ca */ /* 0x000fe400000e0000 */
[----:B------:R-:W-:Y:S01]  /*16580*/  R2UR UR53, R9 ;  /* 0x00000000093572ca */ /* 0x000fe200000e0000 */
        /* <DEDUP_REMOVED lines=29> */
[----:B------:R0:W5:Y:S01]  /*16760*/  LDL.LU R2, [R1+0xbc] ;  /* 0x0000bc0001027983 */ /* 0x0001620000300800 */
[----:B------:R-:W-:Y:S02]  /*16770*/  WARPGROUP.DEPBAR.LE gsb0, 0x0 ;  /* 0x00008000000079c5 */ /* 0x000fe40000010000 */
[----:B------:R-:W-:-:S06]  /*16780*/  WARPGROUP.ARRIVE ;  /* 0x00000000000079c5 */ /* 0x000fcc0000000000 */
[----:B------:R-:W-:Y:S01]  /*16790*/  QGMMA.64x32x32.F32.E4M3.E4M3 R152, gdesc[UR12], R152, gsb0 ;  /* 0x006000000c9879f3 */ /* 0x000fe20008000898 */
[----:B------:R-:W-:Y:S02]  /*167a0*/  R2UR UR16, R6 ;  /* 0x00000000061072ca */ /* 0x000fe400000e0000 */
[----:B------:R-:W-:Y:S01]  /*167b0*/  R2UR UR17, R7 ;  /* 0x00000000071172ca */ /* 0x000fe200000e0000 */
[----:B------:R-:W-:Y:S02]  /*167c0*/  WARPGROUP.DEPBAR.LE gsb0, 0x0 ;  /* 0x00008000000079c5 */ /* 0x000fe40000010000 */
[----:B------:R-:W-:-:S10]  /*167d0*/  WARPGROUP.ARRIVE ;  /* 0x00000000000079c5 */ /* 0x000fd40000000000 */
        /* <DEDUP_REMOVED lines=17> */
[----:B------:R-:W-:Y:S02]  /*168f0*/  R2UR UR37, R13 ;  /* 0x000000000d2572ca */ /* 0x000fe400000e0000 */
[----:B------:R-:W-:Y:S01]  /*16900*/  R2UR UR36, R0 ;  /* 0x00000000002472ca */ /* 0x000fe200000e0000 */
[----:B------:R-:W-:Y:S02]  /*16910*/  WARPGROUP.DEPBAR.LE gsb0, 0x0 ;  /* 0x00008000000079c5 */ /* 0x000fe40000010000 */
[----:B0-----:R-:W-:-:S12]  /*16920*/  @P1 BRA `(.L_x_471) ;  /* 0x0000000000281947 */ /* 0x001fd80003800000 */
[----:B------:R-:W-:Y:S05]  /*16930*/  @!P0 BRA `(.L_x_472) ;  /* 0x0000000000048947 */ /* 0x000fea0003800000 */
[----:B------:R-:W-:Y:S01]  /*16940*/  BPT.TRAP 0x1 ;  /* 0x000000040000795c */ /* 0x000fe20000300000 */
.L_x_472:
[----:B-----5:R-:W-:Y:S01]  /*16950*/  SHF.L.U32 R0, R12, 0x1f, RZ ;  /* 0x0000001f0c007819 */ /* 0x020fe200000006ff */
[----:B------:R-:W-:-:S04]  /*16960*/  IMAD R12, R234, 0x8, R16 ;  /* 0x00000008ea0c7824 */ /* 0x000fc800078e0210 */
[----:B------:R0:W1:Y:S01]  /*16970*/  SYNCS.PHASECHK.TRANS64.TRYWAIT P1, [R12+URZ+0x2e850], R0 ;  /* 0x02e850000c0075a7 */ /* 0x000062000802017f */
[----:B------:R-:W-:Y:S05]  /*16980*/  @!P0 BRA `(.L_x_473) ;  /* 0x0000000000048947 */ /* 0x000fea0003800000 */
[----:B------:R-:W-:Y:S01]  /*16990*/  BPT.TRAP 0x1 ;  /* 0x000000040000795c */ /* 0x000fe20000300000 */
.L_x_473:
[----:B-1----:R-:W-:Y:S05]  /*169a0*/  @P1 BRA `(.L_x_471) ;  /* 0x0000000000081947 */ /* 0x002fea0003800000 */
[----:B------:R-:W1:Y:S02]  /*169b0*/  SYNCS.PHASECHK.TRANS64.TRYWAIT P1, [R12+URZ+0x2e850], R0 ;  /* 0x02e850000c0075a7 */ /* 0x000e64000802017f */
[----:B-1----:R-:W-:Y:S05]  /*169c0*/  @!P1 BRA `(.L_x_474) ;  /* 0x000000cc005c9947 */ /* 0x002fea0003800000 */
.L_x_471:
[----:B01---5:R-:W-:Y:S01]  /*169d0*/  IADD3 R0, R16, 0x400, RZ ;  /* 0x0000040010007810 */ /* 0x023fe20007ffe0ff */
[----:B------:R-:W-:Y:S01]  /*169e0*/  IMAD.MOV.U32 R13, RZ, RZ, -0x3ffffff0 ;  /* 0xc0000010ff0d7424 */ /* 0x000fe200078e00ff */
[----:B------:R-:W-:Y:S05]  /*169f0*/  WARPSYNC.ALL ;  /* 0x0000000000007948 */ /* 0x000fea0003800000 */
[----:B------:R-:W-:Y:S01]  /*16a00*/  SHF.R.U32.HI R0, RZ, 0x4, R0 ;  /* 0x00000004ff007819 */ /* 0x000fe20000011600 */
[----:B------:R-:W-:Y:S01]  /*16a10*/  WARPGROUP.ARRIVE ;  /* 0x00000000000079c5 */ /* 0x000fe20000000000 */
[----:B------:R-:W-:Y:S01]  /*16a20*/  R2UR UR7, R13 ;  /* 0x000000000d0772ca */ /* 0x000fe200000e0000 */
[----:B------:R-:W-:Y:S01]  /*16a30*/  IMAD.MOV.U32 R21, RZ, RZ, -0x3ffffff0 ;  /* 0xc0000010ff157424 */ /* 0x000fe200078e00ff */
[----:B------:R-:W-:-:S02]  /*16a40*/  LOP3.LUT R0, R0, 0x3fff, RZ, 0xc0, !PT ;  /* 0x00003fff00007812 */ /* 0x000fc400078ec0ff */
[----:B------:R-:W-:Y:S02]  /*16a50*/  FMNMX.FTZ R13, R186, R14, !PT ;  /* 0x0000000eba0d7209 */ /* 0x000fe40007810000 */
[----:B------:R-:W-:Y:S02]  /*16a60*/  LOP3.LUT R0, R0, 0x10000, RZ, 0xfc, !PT ;  /* 0x0001000000007812 */ /* 0x000fe400078efcff */
[----:B------:R-:W-:-:S03]  /*16a70*/  FMNMX.FTZ R13, R187, R13, !PT ;  /* 0x0000000dbb0d7209 */ /* 0x000fc60007810000 */
[----:B------:R-:W-:Y:S01]  /*16a80*/  IMAD R12, R234, 0x700, R0 ;  /* 0x00000700ea0c7824 */ /* 0x000fe200078e0200 */
[----:B------:R-:W-:Y:S02]  /*16a90*/  FMNMX.FTZ R0, R184, R3, !PT ;  /* 0x00000003b8007209 */ /* 0x000fe40007810000 */
[----:B------:R-:W-:Y:S01]  /*16aa0*/  FMNMX.FTZ R13, R190, R13, !PT ;  /* 0x0000000dbe0d7209 */ /* 0x000fe20007810000 */
[C---:B------:R-:W-:Y:S01]  /*16ab0*/  VIADD R20, R12.reuse, 0x100 ;  /* 0x000001000c147836 */ /* 0x040fe20000000000 */
[----:B------:R-:W-:Y:S02]  /*16ac0*/  R2UR UR6, R12 ;  /* 0x000000000c0672ca */ /* 0x000fe400000e0000 */
[----:B------:R-:W-:Y:S02]  /*16ad0*/  FMNMX.FTZ R0, R185, R0, !PT ;  /* 0x00000000b9007209 */ /* 0x000fe40007810000 */
[----:B------:R-:W-:Y:S02]  /*16ae0*/  FMNMX.FTZ R13, R191, R13, !PT ;  /* 0x0000000dbf0d7209 */ /* 0x000fe40007810000 */
[----:B------:R-:W-:-:S02]  /*16af0*/  FMNMX.FTZ R0, R188, R0, !PT ;  /* 0x00000000bc007209 */ /* 0x000fc40007810000 */
[----:B------:R-:W-:Y:S02]  /*16b00*/  FMNMX.FTZ R13, R194, R13, !PT ;  /* 0x0000000dc20d7209 */ /* 0x000fe40007810000 */
[----:B------:R-:W-:Y:S02]  /*16b10*/  FMNMX.FTZ R0, R189, R0, !PT ;  /* 0x00000000bd007209 */ /* 0x000fe40007810000 */
[----:B------:R-:W-:Y:S01]  /*16b20*/  FMNMX.FTZ R13, R195, R13, !PT ;  /* 0x0000000dc30d7209 */ /* 0x000fe20007810000 */
[----:B------:R-:W-:Y:S01]  /*16b30*/  QGMMA.64x128x32.F32.E4M3.E4M3 R24, R224, gdesc[UR4], R24, gsb0 ;  /* 0x01e00004e0187df3 */ /* 0x000fe20008000818 */
[----:B------:R-:W-:Y:S01]  /*16b40*/  R2UR UR6, R20 ;  /* 0x00000000140672ca */ /* 0x000fe200000e0000 */
[----:B------:R-:W-:Y:S01]  /*16b50*/  VIADD R20, R12, 0x200 ;  /* 0x000002000c147836 */ /* 0x000fe20000000000 */
[----:B------:R-:W-:Y:S01]  /*16b60*/  R2UR UR7, R21 ;  /* 0x00000000150772ca */ /* 0x000fe200000e0000 */
[----:B------:R-:W-:Y:S01]  /*16b70*/  IMAD.MOV.U32 R21, RZ, RZ, -0x3ffffff0 ;  /* 0xc0000010ff157424 */ /* 0x000fe200078e00ff */
        /* <DEDUP_REMOVED lines=76> */
[----:B------:R-:W-:Y:S02]  /*17040*/  R2UR UR6, R20 ;  /* 0x00000000140672ca */ /* 0x000fe400000e0000 */
[----:B------:R-:W-:Y:S01]  /*17050*/  R2UR UR7, R21 ;  /* 0x00000000150772ca */ /* 0x000fe200000e0000 */
[----:B------:R-:W-:Y:S01]  /*17060*/  IMAD.MOV.U32 R21, RZ, RZ, -0x3ffffff0 ;  /* 0xc0000010ff157424 */ /* 0x000fe200078e00ff */
[----:B------:R-:W-:Y:S02]  /*17070*/  IADD3 R20, R12, 0x300, RZ ;  /* 0x000003000c147810 */ /* 0x000fe40007ffe0ff */
        /* <DEDUP_REMOVED lines=30> */
[----:B0-----:R-:W-:-:S04]  /*17260*/  LOP3.LUT R227, R227, 0x7f, RZ, 0xc0, !PT ;  /* 0x0000007fe3e37812 */ /* 0x001fc800078ec0ff */
[----:B------:R-:W-:Y:S02]  /*17270*/  ISETP.NE.AND P1, PT, R227, RZ, PT ;  /* 0x000000ffe300720c */ /* 0x000fe40003f25270 */
[----:B------:R-:W0:Y:S02]  /*17280*/  S2R R227, SR_TID.X ;  /* 0x0000000000e37919 */ /* 0x000e240000002100 */
[----:B0-----:R-:W-:Y:S01]  /*17290*/  SHF.R.U32.HI R227, RZ, 0x7, R227 ;  /* 0x00000007ffe37819 */ /* 0x001fe200000116e3 */
        /* <DEDUP_REMOVED lines=10> */
[----:B------:R-:W-:Y:S02]  /*17340*/  R2UR UR6, R20 ;  /* 0x00000000140672ca */ /* 0x000fe400000e0000 */
[----:B------:R-:W-:Y:S01]  /*17350*/  R2UR UR7, R21 ;  /* 0x00000000150772ca */ /* 0x000fe200000e0000 */
[----:B------:R-:W0:Y:S04]  /*17360*/  SHFL.BFLY PT, R20, R13, 0x2, 0x1f ;  /* 0x0c401f000d147f89 */ /* 0x000e2800000e0000 */
[----:B------:R-:W1:Y:S01]  /*17370*/  SHFL.BFLY PT, R21, R0, 0x2, 0x1f ;  /* 0x0c401f0000157f89 */ /* 0x000e6200000e0000 */
[----:B0-----:R-:W-:Y:S01]  /*17380*/  FMNMX.FTZ R13, R13, R20, !PT ;  /* 0x000000140d0d7209 */ /* 0x001fe20007810000 */
[----:B------:R-:W-:Y:S01]  /*17390*/  VIADD R20, R12, 0x500 ;  /* 0x000005000c147836 */ /* 0x000fe20000000000 */
[----:B-1----:R-:W-:-:S03]  /*173a0*/  FMNMX.FTZ R0, R0, R21, !PT ;  /* 0x0000001500007209 */ /* 0x002fc60007810000 */
[----:B------:R-:W0:Y:S01]  /*173b0*/  SHFL.BFLY PT, R200, R13, 0x1, 0x1f ;  /* 0x0c201f000dc87f89 */ /* 0x000e2200000e0000 */
[----:B------:R-:W-:-:S03]  /*173c0*/  IMAD.MOV.U32 R21, RZ, RZ, -0x3ffffff0 ;  /* 0xc0000010ff157424 */ /* 0x000fc600078e00ff */
[----:B------:R-:W1:Y:S01]  /*173d0*/  SHFL.BFLY PT, R201, R0, 0x1, 0x1f ;  /* 0x0c201f0000c97f89 */ /* 0x000e6200000e0000 */
[----:B0-----:R-:W-:Y:S02]  /*173e0*/  FMNMX.FTZ R13, R13, R200, !PT ;  /* 0x000000c80d0d7209 */ /* 0x001fe40007810000 */
[----:B-1----:R-:W-:-:S03]  /*173f0*/  FMNMX.FTZ R0, R0, R201, !PT ;  /* 0x000000c900007209 */ /* 0x002fc60007810000 */
[----:B------:R-:W-:Y:S02]  /*17400*/  FADD.FTZ R14, -R13, R14 ;  /* 0x0000000e0d0e7221 */ /* 0x000fe40000010100 */
[----:B------:R-:W-:-:S02]  /*17410*/  FADD.FTZ R3, -R0, R3 ;  /* 0x0000000300037221 */ /* 0x000fc40000010100 */
[C---:B------:R-:W-:Y:S02]  /*17420*/  FMUL.FTZ R14, R2.reuse, R14 ;  /* 0x0000000e020e7220 */ /* 0x040fe40000410000 */
[----:B------:R-:W-:-:S04]  /*17430*/  FMUL.FTZ R3, R2, R3 ;  /* 0x0000000302037220 */ /* 0x000fc80000410000 */
[----:B------:R-:W-:Y:S08]  /*17440*/  MUFU.EX2 R14, R14 ;  /* 0x0000000e000e7308 */ /* 0x000ff00000000800 */
[----:B------:R-:W-:Y:S01]  /*17450*/  MUFU.EX2 R3, R3 ;  /* 0x0000000300037308 */ /* 0x000fe20000000800 */
[----:B------:R-:W-:Y:S02]  /*17460*/  WARPGROUP.DEPBAR.LE gsb0, 0x0 ;  /* 0x00008000000079c5 */ /* 0x000fe40000010000 */
[----:B------:R-:W-:-:S06]  /*17470*/  WARPGROUP.ARRIVE ;  /* 0x00000000000079c5 */ /* 0x000fcc0000000000 */
[----:B------:R-:W-:Y:S01]  /*17480*/  QGMMA.64x128x32.F32.E4M3.E4M3 R24, R208, gdesc[UR4], R24, gsb0 ;  /* 0x01e00004d0187df3 */ /* 0x000fe20008000818 */
[----:B------:R-:W-:Y:S01]  /*17490*/  R2UR UR7, R21 ;  /* 0x00000000150772ca */ /* 0x000fe200000e0000 */
[----:B------:R-:W-:Y:S01]  /*174a0*/  FFMA.FTZ R21, R2, R0, -8 ;  /* 0xc100000002157423 */ /* 0x000fe20000010000 */
[----:B------:R-:W-:-:S03]  /*174b0*/  R2UR UR6, R20 ;  /* 0x00000000140672ca */ /* 0x000fc600000e0000 */
[C-C-:B------:R-:W-:Y:S01]  /*174c0*/  FFMA.FTZ R20, R2.reuse, R184, -R21.reuse ;  /* 0x000000b802147223 */ /* 0x140fe20000010815 */
[----:B------:R-:W-:-:S01]  /*174d0*/  FFMA.FTZ R184, R2, R185, -R21 ;  /* 0x000000b902b87223 */ /* 0x000fc20000010815 */
        /* <DEDUP_REMOVED lines=54> */
[----:B------:R-:W-:Y:S01]  /*17840*/  FFMA.FTZ R101, R2, R13, -8 ;  /* 0xc100000002657423 */ /* 0x000fe2000001000d */
[----:B------:R-:W0:Y:S01]  /*17850*/  MUFU.EX2 R20, R20 ;  /* 0x0000001400147308 */ /* 0x000e220000000800 */
[----:B------:R-:W-:Y:S01]  /*17860*/  IMAD.MOV.U32 R89, RZ, RZ, -0x3ffffff0 ;  /* 0xc0000010ff597424 */ /* 0x000fe200078e00ff */
[----:B------:R-:W-:Y:S01]  /*17870*/  IADD3 R88, R12, 0x600, RZ ;  /* 0x000006000c587810 */ /* 0x000fe20007ffe0ff */
[----:B------:R-:W-:-:S01]  /*17880*/  FFMA.FTZ R186, R2, R186, -R101 ;  /* 0x000000ba02ba7223 */ /* 0x000fc20000010865 */
[C-C-:B------:R-:W-:Y:S01]  /*17890*/  FFMA.FTZ R187, R2.reuse, R187, -R101.reuse ;  /* 0x000000bb02bb7223 */ /* 0x140fe20000010865 */
[----:B------:R-:W-:-:S01]  /*178a0*/  FFMA.FTZ R190, R2, R190, -R101 ;  /* 0x000000be02be7223 */ /* 0x000fc20000010865 */
[C-C-:B------:R-:W-:Y:S01]  /*178b0*/  FFMA.FTZ R191, R2.reuse, R191, -R101.reuse ;  /* 0x000000bf02bf7223 */ /* 0x140fe20000010865 */
[----:B------:R-:W-:-:S01]  /*178c0*/  FFMA.FTZ R194, R2, R194, -R101 ;  /* 0x000000c202c27223 */ /* 0x000fc20000010865 */
[----:B------:R-:W1:Y:S01]  /*178d0*/  MUFU.EX2 R184, R184 ;  /* 0x000000b800b87308 */ /* 0x000e620000000800 */
[----:B------:R-:W-:-:S01]  /*178e0*/  FFMA.FTZ R195, R2, R195, -R101 ;  /* 0x000000c302c37223 */ /* 0x000fc20000010865 */
[C-C-:B------:R-:W-:Y:S01]  /*178f0*/  FFMA.FTZ R198, R2.reuse, R198, -R101.reuse ;  /* 0x000000c602c67223 */ /* 0x140fe20000010865 */
[----:B------:R-:W-:-:S01]  /*17900*/  FFMA.FTZ R199, R2, R199, -R101 ;  /* 0x000000c702c77223 */ /* 0x000fc20000010865 */
[C-C-:B------:R-:W-:Y:S01]  /*17910*/  FFMA.FTZ R170, R2.reuse, R170, -R101.reuse ;  /* 0x000000aa02aa7223 */ /* 0x140fe20000010865 */
[----:B------:R-:W-:-:S01]  /*17920*/  FFMA.FTZ R171, R2, R171, -R101 ;  /* 0x000000ab02ab7223 */ /* 0x000fc20000010865 */
[C-C-:B------:R-:W-:Y:S01]  /*17930*/  FFMA.FTZ R174, R2.reuse, R174, -R101.reuse ;  /* 0x000000ae02ae7223 */ /* 0x140fe20000010865 */
[----:B------:R-:W-:-:S01]  /*17940*/  FFMA.FTZ R175, R2, R175, -R101 ;  /* 0x000000af02af7223 */ /* 0x000fc20000010865 */
[----:B------:R-:W2:Y:S01]  /*17950*/  MUFU.EX2 R186, R186 ;  /* 0x000000ba00ba7308 */ /* 0x000ea20000000800 */
[----:B0-----:R-:W-:-:S01]  /*17960*/  FFMA.FTZ R15, R3, R15, R20 ;  /* 0x0000000f030f7223 */ /* 0x001fc20000010014 */
        /* <DEDUP_REMOVED lines=8> */
[C-C-:B------:R-:W-:Y:S01]  /*179f0*/  FFMA.FTZ R158, R2.reuse, R158, -R101.reuse ;  /* 0x0000009e029e7223 */ /* 0x140fe20000010865 */
[----:B------:R-:W-:-:S01]  /*17a00*/  FFMA.FTZ R159, R2, R159, -R101 ;  /* 0x0000009f029f7223 */ /* 0x000fc20000010865 */
[C-C-:B------:R-:W-:Y:S01]  /*17a10*/  FFMA.FTZ R162, R2.reuse, R162, -R101.reuse ;  /* 0x000000a202a27223 */ /* 0x140fe20000010865 */
[----:B------:R-:W-:-:S01]  /*17a20*/  FFMA.FTZ R163, R2, R163, -R101 ;  /* 0x000000a302a37223 */ /* 0x000fc20000010865 */
[C-C-:B------:R-:W-:Y:S01]  /*17a30*/  FFMA.FTZ R166, R2.reuse, R166, -R101.reuse ;  /* 0x000000a602a67223 */ /* 0x140fe20000010865 */
[----:B------:R-:W-:-:S01]  /*17a40*/  FFMA.FTZ R167, R2, R167, -R101 ;  /* 0x000000a702a77223 */ /* 0x000fc20000010865 */
[----:B------:R-:W1:Y:S01]  /*17a50*/  MUFU.EX2 R185, R185 ;  /* 0x000000b900b97308 */ /* 0x000e620000000800 */
[----:B--2---:R-:W-:-:S01]  /*17a60*/  FFMA.FTZ R232, R14, R232, R186 ;  /* 0x000000e80ee87223 */ /* 0x004fc200000100ba */
[C-C-:B------:R-:W-:Y:S01]  /*17a70*/  FFMA.FTZ R138, R2.reuse, R138, -R101.reuse ;  /* 0x0000008a028a7223 */ /* 0x140fe20000010865 */
[----:B------:R-:W-:-:S01]  /*17a80*/  FFMA.FTZ R139, R2, R139, -R101 ;  /* 0x0000008b028b7223 */ /* 0x000fc20000010865 */
[C-C-:B------:R-:W-:Y:S01]  /*17a90*/  FFMA.FTZ R142, R2.reuse, R142, -R101.reuse ;  /* 0x0000008e028e7223 */ /* 0x140fe20000010865 */
[----:B------:R-:W-:-:S01]  /*17aa0*/  FFMA.FTZ R143, R2, R143, -R101 ;  /* 0x0000008f028f7223 */ /* 0x000fc20000010865 */
[C-C-:B------:R-:W-:Y:S01]  /*17ab0*/  FFMA.FTZ R146, R2.reuse, R146, -R101.reuse ;  /* 0x0000009202927223 */ /* 0x140fe20000010865 */
[----:B------:R-:W-:-:S01]  /*17ac0*/  FFMA.FTZ R147, R2, R147, -R101 ;  /* 0x0000009302937223 */ /* 0x000fc20000010865 */
[----:B------:R-:W2:Y:S01]  /*17ad0*/  MUFU.EX2 R190, R190 ;  /* 0x000000be00be7308 */ /* 0x000ea20000000800 */
        /* <DEDUP_REMOVED lines=16> */
[----:B--2---:R-:W-:-:S01]  /*17be0*/  FADD.FTZ R232, R190, R232 ;  /* 0x000000e8bee87221 */ /* 0x004fc20000010000 */
[C-C-:B------:R-:W-:Y:S01]  /*17bf0*/  FFMA.FTZ R110, R2.reuse, R110, -R101.reuse ;  /* 0x0000006e026e7223 */ /* 0x140fe20000010865 */
[----:B------:R-:W-:-:S01]  /*17c00*/  FFMA.FTZ R111, R2, R111, -R101 ;  /* 0x0000006f026f7223 */ /* 0x000fc20000010865 */
[C-C-:B------:R-:W-:Y:S01]  /*17c10*/  FFMA.FTZ R12, R2.reuse, R114, -R101.reuse ;  /* 0x00000072020c7223 */ /* 0x140fe20000010865 */
[----:B------:R-:W-:-:S01]  /*17c20*/  FFMA.FTZ R115, R2, R115, -R101 ;  /* 0x0000007302737223 */ /* 0x000fc20000010865 */
[----:B------:R-:W-:Y:S01]  /*17c30*/  FFMA.FTZ R119, R2, R119, -R101 ;  /* 0x0000007702777223 */ /* 0x000fe20000010865 */
[----:B------:R-:W-:Y:S01]  /*17c40*/  @!P1 IMAD R114, R235, 0x8, R16 ;  /* 0x00000008eb729824 */ /* 0x000fe200078e0210 */
[----:B------:R-:W2:Y:S01]  /*17c50*/  MUFU.EX2 R189, R189 ;  /* 0x000000bd00bd7308 */ /* 0x000ea20000000800 */
[----:B0-----:R-:W-:-:S02]  /*17c60*/  FADD.FTZ R15, R188, R15 ;  /* 0x0000000fbc0f7221 */ /* 0x001fc40000010000 */
[----:B------:R-:W-:-:S05]  /*17c70*/  @!P1 VIADD R114, R114, 0x2e840 ;  /* 0x0002e84072729836 */ /* 0x000fca0000000000 */
[----:B------:R-:W0:Y:S01]  /*17c80*/  MUFU.EX2 R194, R194 ;  /* 0x000000c200c27308 */ /* 0x000e220000000800 */
[----:B-1----:R-:W-:-:S01]  /*17c90*/  FADD.FTZ R232, R191, R232 ;  /* 0x000000e8bfe87221 */ /* 0x002fc20000010000 */
[----:B------:R-:W-:Y:S01]  /*17ca0*/  @!P1 PRMT R114, RZ, 0x654, R114 ;  /* 0x00000654ff729816 */ /* 0x000fe20000000072 */
[----:B------:R-:W-:-:S05]  /*17cb0*/  WARPGROUP.DEPBAR.LE gsb0, 0x0 ;  /* 0x00008000000079c5 */ /* 0x000fca0000010000 */
[----:B------:R-:W1:Y:S01]  /*17cc0*/  MUFU.EX2 R192, R192 ;  /* 0x000000c000c07308 */ /* 0x000e620000000800 */
[----:B------:R-:W-:Y:S01]  /*17cd0*/  WARPGROUP.ARRIVE ;  /* 0x00000000000079c5 */ /* 0x000fe20000000000 */
[----:B--2---:R-:W-:-:S05]  /*17ce0*/  FADD.FTZ R15, R189, R15 ;  /* 0x0000000fbd0f7221 */ /* 0x004fca0000010000 */
[----:B------:R-:W-:Y:S01]  /*17cf0*/  QGMMA.64x128x32.F32.E4M3.E4M3 R24, R212, gdesc[UR4], R24, gsb0 ;  /* 0x01e00004d4187df3 */ /* 0x000fe20008000818 */
[----:B------:R-:W2:Y:S01]  /*17d00*/  MUFU.EX2 R195, R195 ;  /* 0x000000c300c37308 */ /* 0x000ea20000000800 */
[----:B0-----:R-:W-:-:S01]  /*17d10*/  FADD.FTZ R232, R194, R232 ;  /* 0x000000e8c2e87221 */ /* 0x001fc20000010000 */
[----:B------:R-:W-:Y:S01]  /*17d20*/  R2UR UR6, R88 ;  /* 0x00000000580672ca */ /* 0x000fe200000e0000 */
[----:B------:R-:W-:-:S01]  /*17d30*/  FFMA.FTZ R88, R2, R118, -R101 ;  /* 0x0000007602587223 */ /* 0x000fc20000010865 */
[----:B------:R-:W-:Y:S01]  /*17d40*/  R2UR UR7, R89 ;  /* 0x00000000590772ca */ /* 0x000fe200000e0000 */
        /* <DEDUP_REMOVED lines=9> */
[----:B------:R-:W-:-:S02]  /*17de0*/  FFMA.FTZ R101, R2, R103, -R101 ;  /* 0x0000006702657223 */ /* 0x000fc40000010865 */
        /* <DEDUP_REMOVED lines=32> */
[----:B------:R-:W-:Y:S02]  /*17ff0*/  WARPGROUP.DEPBAR.LE gsb0, 0x0 ;  /* 0x00008000000079c5 */ /* 0x000fe40000010000 */
[----:B------:R-:W-:-:S04]  /*18000*/  WARPGROUP.ARRIVE ;  /* 0x00000000000079c5 */ /* 0x000fc80000000000 */
[----:B------:R-:W2:Y:S01]  /*18010*/  MUFU.EX2 R182, R182 ;  /* 0x000000b600b67308 */ /* 0x000ea20000000800 */
[----:B0-----:R-:W-:-:S01]  /*18020*/  FADD.FTZ R232, R179, R232 ;  /* 0x000000e8b3e87221 */ /* 0x001fc20000010000 */
[----:B------:R-:W-:Y:S06]  /*18030*/  QGMMA.64x128x32.F32.E4M3.E4M3 R24, R216, gdesc[UR4], R24, gsb0 ;  /* 0x01e00004d8187df3 */ /* 0x000fec0008000818 */
        /* <DEDUP_REMOVED lines=36> */
[----:B------:R-:W-:-:S06]  /*18280*/  WARPGROUP.DEPBAR.LE gsb0, 0x0 ;  /* 0x00008000000079c5 */ /* 0x000fcc0000010000 */
        /* <DEDUP_REMOVED lines=114> */
[----:B------:R2:W-:Y:S01]  /*189b0*/  @!P1 SYNCS.ARRIVE.TRANS64.RED.A1T0 RZ, [R114+URZ], RZ ;  /* 0x000000ff72ff99a7 */ /* 0x0005e2000810043f */
[----:B0-----:R-:W-:-:S05]  /*189c0*/  FADD.FTZ R102, R93, R102 ;  /* 0x000000665d667221 */ /* 0x001fca0000010000 */
[----:B------:R-:W0:Y:S08]  /*189d0*/  MUFU.EX2 R96, R96 ;  /* 0x0000006000607308 */ /* 0x000e300000000800 */
[----:B------:R-:W4:Y:S01]  /*189e0*/  MUFU.EX2 R95, R95 ;  /* 0x0000005f005f7308 */ /* 0x000f220000000800 */
[----:B---3--:R-:W-:-:S07]  /*189f0*/  FADD.FTZ R103, R94, R103 ;  /* 0x000000675e677221 */ /* 0x008fce0000010000 */
[----:B------:R-:W3:Y:S01]  /*18a00*/  MUFU.EX2 R97, R97 ;  /* 0x0000006100617308 */ /* 0x000ee20000000800 */
[----:B0-----:R-:W-:-:S07]  /*18a10*/  FADD.FTZ R102, R96, R102 ;  /* 0x0000006660667221 */ /* 0x001fce0000010000 */
[----:B------:R-:W0:Y:S01]  /*18a20*/  MUFU.EX2 R98, R98 ;  /* 0x0000006200627308 */ /* 0x000e220000000800 */
[----:B----4-:R-:W-:-:S07]  /*18a30*/  FADD.FTZ R103, R95, R103 ;  /* 0x000000675f677221 */ /* 0x010fce0000010000 */
[----:B------:R-:W4:Y:S01]  /*18a40*/  MUFU.EX2 R100, R100 ;  /* 0x0000006400647308 */ /* 0x000f220000000800 */
[----:B---3--:R-:W-:-:S07]  /*18a50*/  FADD.FTZ R102, R97, R102 ;  /* 0x0000006661667221 */ /* 0x008fce0000010000 */
[----:B------:R-:W3:Y:S01]  /*18a60*/  MUFU.EX2 R99, R99 ;  /* 0x0000006300637308 */ /* 0x000ee20000000800 */
[----:B0-----:R-:W-:-:S07]  /*18a70*/  FADD.FTZ R103, R98, R103 ;  /* 0x0000006762677221 */ /* 0x001fce0000010000 */
[----:B------:R-:W1:Y:S01]  /*18a80*/  MUFU.EX2 R21, R21 ;  /* 0x0000001500157308 */ /* 0x000e620000000800 */
[----:B----4-:R-:W-:-:S07]  /*18a90*/  FADD.FTZ R102, R100, R102 ;  /* 0x0000006664667221 */ /* 0x010fce0000010000 */
[----:B------:R-:W0:Y:S01]  /*18aa0*/  MUFU.EX2 R101, R101 ;  /* 0x0000006500657308 */ /* 0x000e220000000800 */
[----:B---3--:R-:W-:-:S01]  /*18ab0*/  FADD.FTZ R103, R99, R103 ;  /* 0x0000006763677221 */ /* 0x008fc20000010000 */
[----:B-1----:R-:W-:-:S03]  /*18ac0*/  FADD.FTZ R15, R21, R102 ;  /* 0x00000066150f7221 */ /* 0x002fc60000010000 */
[----:B0-----:R-:W-:Y:S01]  /*18ad0*/  FADD.FTZ R232, R101, R103 ;  /* 0x0000006765e87221 */ /* 0x001fe20000010000 */
[----:B--2---:R-:W-:Y:S06]  /*18ae0*/  @!P0 BRA `(.L_x_475) ;  /* 0x0000000000048947 */ /* 0x004fec0003800000 */
[----:B------:R-:W-:Y:S01]  /*18af0*/  BPT.TRAP 0x1 ;  /* 0x000000040000795c */ /* 0x000fe20000300000 */
.L_x_475:
[----:B------:R-:W2:Y:S01]  /*18b00*/  LDL R102, [R1+0x74] ;  /* 0x0000740001667983 */ /* 0x000ea20000100800 */
[----:B------:R-:W-:Y:S01]  /*18b10*/  ISETP.GT.AND P1, PT, R233, RZ, PT ;  /* 0x000000ffe900720c */ /* 0x000fe20003f24270 */
[-C--:B------:R-:W-:Y:S01]  /*18b20*/  FMUL.FTZ R24, R24, R3.reuse ;  /* 0x0000000318187220 */ /* 0x080fe20000410000 */
[----:B------:R-:W-:Y:S01]  /*18b30*/  F2FP.SATFINITE.E4M3.F32.PACK_AB_MERGE_C R156, R157, R156, RZ ;  /* 0x0000009c9d9c723e */ /* 0x000fe200048070ff */
[-C--:B------:R-:W-:Y:S01]  /*18b40*/  FMUL.FTZ R25, R25, R3.reuse ;  /* 0x0000000319197220 */ /* 0x080fe20000410000 */
[----:B------:R-:W-:Y:S01]  /*18b50*/  F2FP.SATFINITE.E4M3.F32.PACK_AB_MERGE_C R88, R119, R88, RZ ;  /* 0x000000587758723e */ /* 0x000fe200048070ff */
[-C--:B------:R-:W-:Y:S01]  /*18b60*/  FMUL.FTZ R28, R28, R3.reuse ;  /* 0x000000031c1c7220 */ /* 0x080fe20000410000 */
[----:B------:R-:W-:Y:S01]  /*18b70*/  F2FP.SATFINITE.E4M3.F32.PACK_AB_MERGE_C R92, R93, R92, RZ ;  /* 0x0000005c5d5c723e */ /* 0x000fe200048070ff */
[----:B------:R-:W-:Y:S01]  /*18b80*/  FMUL.FTZ R29, R29, R3 ;  /* 0x000000031d1d7220 */ /* 0x000fe20000410000 */
[----:B------:R-:W-:Y:S01]  /*18b90*/  F2FP.SATFINITE.E4M3.F32.PACK_AB_MERGE_C R185, R188, R185, RZ ;  /* 0x000000b9bcb9723e */ /* 0x000fe200048070ff */
[-C--:B------:R-:W-:Y:S01]  /*18ba0*/  FMUL.FTZ R32, R32, R3.reuse ;  /* 0x0000000320207220 */ /* 0x080fe20000410000 */
[----:B------:R-:W-:Y:S01]  /*18bb0*/  F2FP.SATFINITE.E4M3.F32.PACK_AB_MERGE_C R190, R191, R190, RZ ;  /* 0x000000bebfbe723e */ /* 0x000fe200048070ff */
[----:B------:R-:W-:Y:S01]  /*18bc0*/  FMUL.FTZ R33, R33, R3 ;  /* 0x0000000321217220 */ /* 0x000fe20000410000 */
        /* <DEDUP_REMOVED lines=46> */
[----:B------:R-:W-:Y:S01]  /*18eb0*/  F2FP.SATFINITE.E4M3.F32.PACK_AB_MERGE_C R156, R153, R152, R156 ;  /* 0x00000098999c723e */ /* 0x000fe2000480709c */
[-C--:B------:R-:W-:Y:S01]  /*18ec0*/  FMUL.FTZ R81, R81, R3.reuse ;  /* 0x0000000351517220 */ /* 0x080fe20000410000 */
[----:B------:R-:W-:Y:S01]  /*18ed0*/  F2FP.SATFINITE.E4M3.F32.PACK_AB_MERGE_C R215, R115, R12, R88 ;  /* 0x0000000c73d7723e */ /* 0x000fe20004807058 */
[----:B------:R-:W-:Y:S01]  /*18ee0*/  FMUL.FTZ R84, R84, R3 ;  /* 0x0000000354547220 */ /* 0x000fe20000410000 */
[----:B------:R-:W-:Y:S01]  /*18ef0*/  F2FP.SATFINITE.E4M3.F32.PACK_AB_MERGE_C R216, R200, R197, R92 ;  /* 0x000000c5c8d8723e */ /* 0x000fe2000480705c */
        /* <DEDUP_REMOVED lines=34> */
[----:B------:R-:W-:Y:S01]  /*19120*/  VIADD R233, R233, 0xffffffff ;  /* 0xffffffffe9e97836 */ /* 0x000fe20000000000 */
[----:B------:R-:W-:Y:S01]  /*19130*/  F2FP.SATFINITE.E4M3.F32.PACK_AB_MERGE_C R225, R187, R186, R190 ;  /* 0x000000babbe1723e */ /* 0x000fe200048070be */
[----:B------:R-:W-:Y:S01]  /*19140*/  IMAD.MOV.U32 R14, RZ, RZ, R13 ;  /* 0x000000ffff0e7224 */ /* 0x000fe200078e000d */
        /* <DEDUP_REMOVED lines=25> */
[----:B------:R-:W-:Y:S02]  /*192e0*/  MOV R200, R156 ;  /* 0x0000009c00c87202 */ /* 0x000fe40000000f00 */
[----:B--2---:R-:W-:Y:S01]  /*192f0*/  R2UR UR4, R102 ;  /* 0x00000000660472ca */ /* 0x004fe200000e0000 */
[----:B------:R-:W-:Y:S02]  /*19300*/  IMAD R102, R234, 0x8, R16 ;  /* 0x00000008ea667824 */ /* 0x000fe400078e0210 */
[----:B------:R-:W-:Y:S02]  /*19310*/  IMAD.MOV.U32 R234, RZ, RZ, R235 ;  /* 0x000000ffffea7224 */ /* 0x000fe400078e00eb */
[----:B------:R-:W-:-:S08]  /*19320*/  VIADD R102, R102, 0x2e860 ;  /* 0x0002e86066667836 */ /* 0x000fd00000000000 */
[----:B------:R-:W-:-:S04]  /*19330*/  MOV R103, UR4 ;  /* 0x0000000400677c02 */ /* 0x000fc80008000f00 */
[----:B------:R-:W-:-:S04]  /*19340*/  PRMT R102, R103, 0x654, R102 ;  /* 0x0000065467667816 */ /* 0x000fc80000000066 */
[----:B------:R0:W-:Y:S01]  /*19350*/  SYNCS.ARRIVE.TRANS64.RED.A1T0 RZ, [R102+URZ], RZ ;  /* 0x000000ff66ff79a7 */ /* 0x0001e2000810043f */
[----:B------:R-:W-:Y:S05]  /*19360*/  @P1 BRA `(.L_x_476) ;  /* 0xffffffbc00e41947 */ /* 0x000fea000383ffff */
[----:B------:R-:W-:-:S07]  /*19370*/  IMAD.MOV.U32 R234, RZ, RZ, R235 ;  /* 0x000000ffffea7224 */ /* 0x000fce00078e00eb */
.L_x_465:
[----:B------:R-:W-:Y:S05]  /*19380*/  WARPSYNC.ALL ;  /* 0x0000000000007948 */ /* 0x000fea0003800000 */
[----:B------:R-:W-:Y:S06]  /*19390*/  BAR.ARV 0x8, 0x180 ;  /* 0x0206000000007b1d */ /* 0x000fec0000002000 */
[----:B------:R-:W-:Y:S05]  /*193a0*/  @!P0 BRA `(.L_x_477) ;  /* 0x0000000000048947 */ /* 0x000fea0003800000 */
[----:B------:R-:W-:Y:S01]  /*193b0*/  BPT.TRAP 0x1 ;  /* 0x000000040000795c */ /* 0x000fe20000300000 */
.L_x_477:
[----:B------:R-:W-:Y:S01]  /*193c0*/  IMAD R12, R234, 0x8, R16 ;  /* 0x00000008ea0c7824 */ /* 0x000fe200078e0210 */
[----:B------:R-:W-:-:S04]  /*193d0*/  SHF.L.U32 R3, R236, 0x1f, RZ ;  /* 0x0000001fec037819 */ /* 0x000fc800000006ff */
[----:B------:R1:W2:Y:S01]  /*193e0*/  SYNCS.PHASECHK.TRANS64.TRYWAIT P1, [R12+URZ+0x2e850], R3 ;  /* 0x02e850030c0075a7 */ /* 0x0002a2000802017f */
[----:B------:R-:W-:Y:S05]  /*193f0*/  @!P0 BRA `(.L_x_478) ;  /* 0x0000000000048947 */ /* 0x000fea0003800000 */
[----:B------:R-:W-:Y:S01]  /*19400*/  BPT.TRAP 0x1 ;  /* 0x000000040000795c */ /* 0x000fe20000300000 */
.L_x_478:
[----:B------:R-:W-:-:S05]  /*19410*/  VIADD R16, R16, 0x400 ;  /* 0x0000040010107836 */ /* 0x000fca0000000000 */
[----:B------:R-:W-:-:S04]  /*19420*/  SHF.R.U32.HI R16, RZ, 0x4, R16 ;  /* 0x00000004ff107819 */ /* 0x000fc80000011610 */
[----:B------:R-:W-:-:S04]  /*19430*/  LOP3.LUT R16, R16, 0x3fff, RZ, 0xc0, !PT ;  /* 0x00003fff10107812 */ /* 0x000fc800078ec0ff */
[----:B------:R-:W-:Y:S01]  /*19440*/  LOP3.LUT R5, R16, 0x10000, RZ, 0xfc, !PT ;  /* 0x0001000010057812 */ /* 0x000fe200078efcff */
[----:B--2---:R-:W-:Y:S06]  /*19450*/  @P1 BRA `(.L_x_479) ;  /* 0x0000000000081947 */ /* 0x004fec0003800000 */
[----:B------:R-:W2:Y:S02]  /*19460*/  SYNCS.PHASECHK.TRANS64.TRYWAIT P1, [R12+URZ+0x2e850], R3 ;  /* 0x02e850030c0075a7 */ /* 0x000ea4000802017f */
[----:B--2---:R-:W-:Y:S05]  /*19470*/  @!P1 BRA `(.L_x_480) ;  /* 0x000000a000c49947 */ /* 0x004fea0003800000 */
.L_x_479:
[----:B------:R-:W-:Y:S01]  /*19480*/  IMAD R4, R234, 0x700, R5 ;  /* 0x00000700ea047824 */ /* 0x000fe200078e0205 */
[----:B------:R-:W3:Y:S01]  /*19490*/  LDL R20, [R1+0x8c] ;  /* 0x00008c0001147983 */ /* 0x000ee20000100800 */
[----:B------:R-:W-:Y:S01]  /*194a0*/  IMAD.MOV.U32 R5, RZ, RZ, -0x3ffffff0 ;  /* 0xc0000010ff057424 */ /* 0x000fe200078e00ff */
[----:B------:R-:W-:Y:S05]  /*194b0*/  WARPSYNC.ALL ;  /* 0x0000000000007948 */ /* 0x000fea0003800000 */
[C---:B------:R-:W-:Y:S01]  /*194c0*/  R2UR UR6, R4.reuse ;  /* 0x00000000040672ca */ /* 0x040fe200000e0000 */
[----:B------:R-:W-:Y:S01]  /*194d0*/  VIADD R6, R4, 0x100 ;  /* 0x0000010004067836 */ /* 0x000fe20000000000 */
[----:B------:R-:W-:Y:S01]  /*194e0*/  R2UR UR7, R5 ;  /* 0x00000000050772ca */ /* 0x000fe200000e0000 */
[----:B------:R-:W-:Y:S01]  /*194f0*/  WARPGROUP.ARRIVE ;  /* 0x00000000000079c5 */ /* 0x000fe20000000000 */
[----:B------:R-:W-:Y:S01]  /*19500*/  MOV R7, 0xc0000010 ;  /* 0xc000001000077802 */ /* 0x000fe20000000f00 */
[----:B------:R-:W1:Y:S01]  /*19510*/  LDL R16, [R1+0x78] ;  /* 0x0000780001107983 */ /* 0x000e620000100800 */
[----:B------:R-:W-:-:S03]  /*19520*/  ULDC.64 UR4, c[0x0][0x9a0] ;  /* 0x0002680000047ab9 */ /* 0x000fc60000000a00 */
[----:B------:R-:W4:Y:S01]  /*19530*/  LDL.LU R14, [R1+0x58] ;  /* 0x00005800010e7983 */ /* 0x000f220000300800 */
[----:B------:R-:W-:-:S04]  /*19540*/  ISETP.NE.U32.AND P1, PT, RZ, UR4, PT ;  /* 0x00000004ff007c0c */ /* 0x000fc8000bf25070 */
[----:B------:R-:W-:Y:S01]  /*19550*/  ISETP.NE.AND.EX P1, PT, RZ, UR5, PT, P1 ;  /* 0x00000005ff007c0c */ /* 0x000fe2000bf25310 */
[----:B------:R-:W-:Y:S01]  /*19560*/  QGMMA.64x128x32.F32.E4M3.E4M3 R24, R224, gdesc[UR4], R24, gsb0 ;  /* 0x01e00004e0187df3 */ /* 0x000fe20008000818 */
[----:B------:R-:W-:Y:S01]  /*19570*/  R2UR UR6, R6 ;  /* 0x00000000060672ca */ /* 0x000fe200000e0000 */
[----:B------:R-:W-:Y:S01]  /*19580*/  VIADD R6, R4, 0x200 ;  /* 0x0000020004067836 */ /* 0x000fe20000000000 */
[----:B------:R-:W-:Y:S01]  /*19590*/  R2UR UR7, R7 ;  /* 0x00000000070772ca */ /* 0x000fe200000e0000 */
[----:B------:R-:W-:-:S08]  /*195a0*/  IMAD.MOV.U32 R7, RZ, RZ, -0x3ffffff0 ;  /* 0xc0000010ff077424 */ /* 0x000fd000078e00ff */
[----:B------:R-:W3:Y:S08]  /*195b0*/  @P1 LDC.64 R8, c[0x0][0x9c8] ;  /* 0x00027200ff081b82 */ /* 0x000ef00000000a00 */
[----:B------:R-:W5:Y:S01]  /*195c0*/  @P1 LDC.64 R10, c[0x0][0x9d0] ;  /* 0x00027400ff0a1b82 */ /* 0x000f620000000a00 */
        /* <DEDUP_REMOVED lines=8> */
[----:B------:R-:W-:Y:S01]  /*19650*/  WARPGROUP.ARRIVE ;  /* 0x00000000000079c5 */ /* 0x000fe20000000000 */
[----:B----4-:R-:W-:-:S08]  /*19660*/  @P1 SHF.R.S32.HI R5, RZ, 0x1f, R14 ;  /* 0x0000001fff051819 */ /* 0x010fd0000001140e */
[----:B------:R-:W-:Y:S01]  /*19670*/  QGMMA.64x128x32.F32.E4M3.E4M3 R24, R200, gdesc[UR4], R24, gsb0 ;  /* 0x01e00004c8187df3 */ /* 0x000fe20008000818 */
[----:B------:R-:W-:Y:S01]  /*19680*/  R2UR UR6, R6 ;  /* 0x00000000060672ca */ /* 0x000fe200000e0000 */
[----:B---3--:R-:W-:Y:S01]  /*19690*/  @P1 IMAD R6, R20, R8, RZ ;  /* 0x0000000814061224 */ /* 0x008fe200078e02ff */
[----:B------:R-:W-:-:S03]  /*196a0*/  R2UR UR7, R7 ;  /* 0x00000000070772ca */ /* 0x000fc600000e0000 */
[C---:B-12---:R-:W-:Y:S02]  /*196b0*/  @P1 IMAD R3, R16.reuse, R9, R6 ;  /* 0x0000000910031224 */ /* 0x046fe400078e0206 */
[----:B------:R-:W-:-:S04]  /*196c0*/  @P1 IMAD.WIDE.U32 R6, R16, R8, RZ ;  /* 0x0000000810061225 */ /* 0x000fc800078e00ff */
[-C--:B-----5:R-:W-:Y:S02]  /*196d0*/  @P1 IMAD R8, R5, R10.reuse, RZ ;  /* 0x0000000a05081224 */ /* 0x0a0fe400078e02ff */
[----:B------:R-:W-:Y:S02]  /*196e0*/  @P1 IMAD.IADD R7, R7, 0x1, R3 ;  /* 0x0000000107071824 */ /* 0x000fe400078e0203 */
[C---:B------:R-:W-:Y:S02]  /*196f0*/  @P1 IMAD R3, R14.reuse, R11, R8 ;  /* 0x0000000b0e031224 */ /* 0x040fe400078e0208 */
[----:B------:R-:W-:-:S04]  /*19700*/  @P1 IMAD.WIDE.U32 R6, R14, R10, R6 ;  /* 0x0000000a0e061225 */ /* 0x000fc800078e0006 */
[----:B------:R-:W-:Y:S01]  /*19710*/  VIADD R10, R4, 0x400 ;  /* 0x00000400040a7836 */ /* 0x000fe20000000000 */
[----:B------:R-:W-:Y:S01]  /*19720*/  @P1 IADD3 R3, R7, R3, RZ ;  /* 0x0000000307031210 */ /* 0x000fe20007ffe0ff */
[----:B------:R-:W-:Y:S01]  /*19730*/  IMAD.MOV.U32 R11, RZ, RZ, -0x3ffffff0 ;  /* 0xc0000010ff0b7424 */ /* 0x000fe200078e00ff */
[----:B------:R-:W-:-:S04]  /*19740*/  @P1 LEA R8, P2, R6, UR4, 0x2 ;  /* 0x0000000406081c11 */ /* 0x000fc8000f8410ff */
[----:B------:R-:W-:Y:S01]  /*19750*/  @P1 LEA.HI.X R9, R6, UR5, R3, 0x2, P2 ;  /* 0x0000000506091c11 */ /* 0x000fe200090f1403 */
[----:B------:R-:W-:-:S06]  /*19760*/  IMAD.MOV.U32 R3, RZ, RZ, 0x3f800000 ;  /* 0x3f800000ff037424 */ /* 0x000fcc00078e00ff */
[----:B------:R1:W2:Y:S01]  /*19770*/  @P1 LDG.E R3, desc[UR60][R8.64] ;  /* 0x0000003c08031981 */ /* 0x0002a2000c1e1900 */
[----:B------:R-:W-:Y:S02]  /*19780*/  WARPGROUP.DEPBAR.LE gsb0, 0x0 ;  /* 0x00008000000079c5 */ /* 0x000fe40000010000 */
[----:B------:R-:W-:-:S06]  /*19790*/  WARPGROUP.ARRIVE ;  /* 0x00000000000079c5 */ /* 0x000fcc0000000000 */
[----:B------:R-:W-:Y:S01]  /*197a0*/  QGMMA.64x128x32.F32.E4M3.E4M3 R24, R204, gdesc[UR4], R24, gsb0 ;  /* 0x01e00004cc187df3 */ /* 0x000fe20008000818 */
[----:B------:R-:W-:Y:S02]  /*197b0*/  R2UR UR6, R10 ;  /* 0x000000000a0672ca */ /* 0x000fe400000e0000 */
[----:B------:R-:W-:Y:S01]  /*197c0*/  R2UR UR7, R11 ;  /* 0x000000000b0772ca */ /* 0x000fe200000e0000 */
[----:B------:R-:W-:Y:S02]  /*197d0*/  VIADD R6, R4, 0x500 ;  /* 0x0000050004067836 */ /* 0x000fe40000000000 */
[----:B------:R-:W-:Y:S01]  /*197e0*/  IMAD.MOV.U32 R7, RZ, RZ, -0x3ffffff0 ;  /* 0xc0000010ff077424 */ /* 0x000fe200078e00ff */
[----:B------:R-:W-:Y:S02]  /*197f0*/  WARPGROUP.DEPBAR.LE gsb0, 0x0 ;  /* 0x00008000000079c5 */ /* 0x000fe40000010000 */
[----:B------:R-:W-:-:S07]  /*19800*/  WARPGROUP.ARRIVE ;  /* 0x00000000000079c5 */ /* 0x000fce0000000000 */
[----:B------:R-:W-:Y:S01]  /*19810*/  QGMMA.64x128x32.F32.E4M3.E4M3 R24, R208, gdesc[UR4], R24, gsb0 ;  /* 0x01e00004d0187df3 */ /* 0x000fe20008000818 */
[----:B------:R-:W-:Y:S02]  /*19820*/  R2UR UR6, R6 ;  /* 0x00000000060672ca */ /* 0x000fe400000e0000 */
[----:B------:R-:W-:Y:S01]  /*19830*/  R2UR UR7, R7 ;  /* 0x00000000070772ca */ /* 0x000fe200000e0000 */
[----:B------:R-:W-:Y:S01]  /*19840*/  IMAD.MOV.U32 R5, RZ, RZ, -0x3ffffff0 ;  /* 0xc0000010ff057424 */ /* 0x000fe200078e00ff */
[----:B------:R-:W-:Y:S01]  /*19850*/  IADD3 R4, R4, 0x600, RZ ;  /* 0x0000060004047810 */ /* 0x000fe20007ffe0ff */
[----:B------:R-:W3:Y:S04]  /*19860*/  SHFL.BFLY PT, R6, R15, 0x2, 0x1f ;  /* 0x0c401f000f067f89 */ /* 0x000ee800000e0000 */
[----:B------:R-:W4:Y:S01]  /*19870*/  SHFL.BFLY PT, R7, R232, 0x2, 0x1f ;  /* 0x0c401f00e8077f89 */ /* 0x000f2200000e0000 */
[----:B------:R-:W-:-:S02]  /*19880*/  WARPGROUP.DEPBAR.LE gsb0, 0x0 ;  /* 0x00008000000079c5 */ /* 0x000fc40000010000 */
[----:B------:R-:W-:-:S06]  /*19890*/  WARPGROUP.ARRIVE ;  /* 0x00000000000079c5 */ /* 0x000fcc0000000000 */
[----:B------:R-:W-:Y:S01]  /*198a0*/  QGMMA.64x128x32.F32.E4M3.E4M3 R24, R212, gdesc[UR4], R24, gsb0 ;  /* 0x01e00004d4187df3 */ /* 0x000fe20008000818 */
[----:B------:R-:W-:Y:S02]  /*198b0*/  R2UR UR6, R4 ;  /* 0x00000000040672ca */ /* 0x000fe400000e0000 */
[----:B------:R-:W-:Y:S01]  /*198c0*/  R2UR UR7, R5 ;  /* 0x00000000050772ca */ /* 0x000fe200000e0000 */
[----:B---3--:R-:W-:-:S01]  /*198d0*/  FADD.FTZ R6, R6, R15 ;  /* 0x0000000f06067221 */ /* 0x008fc20000010000 */
[----:B----4-:R-:W-:-:S04]  /*198e0*/  FADD.FTZ R7, R7, R232 ;  /* 0x000000e807077221 */ /* 0x010fc80000010000 */
[----:B------:R-:W1:Y:S04]  /*198f0*/  SHFL.BFLY PT, R5, R6, 0x1, 0x1f ;  /* 0x0c201f0006057f89 */ /* 0x000e6800000e0000 */
[----:B------:R-:W3:Y:S01]  /*19900*/  SHFL.BFLY PT, R4, R7, 0x1, 0x1f ;  /* 0x0c201f0007047f89 */ /* 0x000ee200000e0000 */
[----:B-1----:R-:W-:-:S01]  /*19910*/  FADD.FTZ R9, R6, R5 ;  /* 0x0000000506097221 */ /* 0x002fc20000010000 */
[----:B---3--:R-:W-:-:S04]  /*19920*/  FADD.FTZ R10, R7, R4 ;  /* 0x00000004070a7221 */ /* 0x008fc80000010000 */
        /* <DEDUP_REMOVED lines=12> */
[----:B------:R-:W1:Y:S08]  /*199f0*/  @P3 MUFU.LG2 R7, R14 ;  /* 0x0000000e00073308 */ /* 0x000e700000000c00 */
[----:B------:R-:W3:Y:S08]  /*19a00*/  @P2 MUFU.LG2 R6, R11 ;  /* 0x0000000b00062308 */ /* 0x000ef00000000c00 */
[----:B------:R-:W4:Y:S01]  /*19a10*/  @P1 MUFU.RCP R8, R10 ;  /* 0x0000000a00081308 */ /* 0x000f220000001000 */
[C---:B------:R-:W-:Y:S01]  /*19a20*/  @P2 FMUL.FTZ R5, R2.reuse, 0.69314718246459960938 ;  /* 0x3f31721802052820 */ /* 0x040fe20000410000 */
[----:B------:R-:W-:Y:S01]  /*19a30*/  @P3 FMUL.FTZ R15, R2, 0.69314718246459960938 ;  /* 0x3f317218020f3820 */ /* 0x000fe20000410000 */
[----:B-1----:R-:W-:Y:S01]  /*19a40*/  @P3 FMUL.FTZ R2, R7, 0.69314718246459960938 ;  /* 0x3f31721807023820 */ /* 0x002fe20000410000 */
[----:B------:R-:W-:-:S02]  /*19a50*/  IMAD.MOV.U32 R89, RZ, RZ, -0x800000 ;  /* 0xff800000ff597424 */ /* 0x000fc400078e00ff */
[----:B--2---:R-:W-:Y:S01]  /*19a60*/  FMUL.FTZ R7, R4, R3 ;  /* 0x0000000304077220 */ /* 0x004fe20000410000 */
[----:B------:R-:W-:Y:S02]  /*19a70*/  IMAD.MOV.U32 R88, RZ, RZ, -0x800000 ;  /* 0xff800000ff587424 */ /* 0x000fe400078e00ff */
[----:B---3--:R-:W-:Y:S01]  /*19a80*/  @P2 FMUL.FTZ R6, R6, 0.69314718246459960938 ;  /* 0x3f31721806062820 */ /* 0x008fe20000410000 */
[----:B------:R-:W-:-:S03]  /*19a90*/  @P3 FFMA.FTZ R89, R15, R13, R2 ;  /* 0x0000000d0f593223 */ /* 0x000fc60000010002 */
[----:B------:R-:W-:Y:S01]  /*19aa0*/  @P2 FFMA.FTZ R88, R5, R0, R6 ;  /* 0x0000000005582223 */ /* 0x000fe20000010006 */
[----:B----4-:R-:W-:Y:S01]  /*19ab0*/  FMUL.FTZ R2, R8, R3 ;  /* 0x0000000308027220 */ /* 0x010fe20000410000 */
[----:B------:R-:W-:Y:S02]  /*19ac0*/  WARPGROUP.DEPBAR.LE gsb0, 0x0 ;  /* 0x00008000000079c5 */ /* 0x000fe40000010000 */
[----:B------:R-:W-:Y:S05]  /*19ad0*/  @!P0 BRA `(.L_x_481) ;  /* 0x0000000000048947 */ /* 0x000fea0003800000 */
[----:B------:R-:W-:Y:S01]  /*19ae0*/  BPT.TRAP 0x1 ;  /* 0x000000040000795c */ /* 0x000fe20000300000 */
.L_x_481:
[----:B------:R-:W2:Y:S04]  /*19af0*/  LDL R0, [R1+0x74] ;  /* 0x0000740001007983 */ /* 0x000ea80000100800 */
[----:B------:R-:W3:Y:S01]  /*19b00*/  LDL.LU R4, [R1+0x94] ;  /* 0x0000940001047983 */ /* 0x000ee20000300800 */
[----:B------:R-:W-:Y:S02]  /*19b10*/  VIADD R234, R234, 0x1 ;  /* 0x00000001eaea7836 */ /* 0x000fe40000000000 */
[-C--:B------:R-:W-:Y:S01]  /*19b20*/  FMUL.FTZ R103, R24, R7.reuse ;  /* 0x0000000718677220 */ /* 0x080fe20000410000 */
[-C--:B------:R-:W-:Y:S01]  /*19b30*/  FMUL.FTZ R98, R29, R7.reuse ;  /* 0x000000071d627220 */ /* 0x080fe20000410000 */
[-C--:B------:R-:W-:Y:S01]  /*19b40*/  FMUL.FTZ R99, R32, R7.reuse ;  /* 0x0000000720637220 */ /* 0x080fe20000410000 */
[-C--:B------:R-:W-:Y:S01]  /*19b50*/  FMUL.FTZ R97, R33, R7.reuse ;  /* 0x0000000721617220 */ /* 0x080fe20000410000 */
[----:B------:R-:W-:Y:S01]  /*19b60*/  ISETP.NE.AND P1, PT, R234, 0x2, PT ;  /* 0x00000002ea00780c */ /* 0x000fe20003f25270 */
        /* <DEDUP_REMOVED lines=57> */
[----:B------:R-:W-:Y:S01]  /*19f00*/  FMUL.FTZ R87, R87, R2 ;  /* 0x0000000257577220 */ /* 0x000fe20000410000 */
[----:B------:R-:W-:-:S02]  /*19f10*/  SEL R234, R234, RZ, P1 ;  /* 0x000000ffeaea7207 */ /* 0x000fc40000800000 */
[----:B--2---:R-:W-:Y:S02]  /*19f20*/  R2UR UR4, R0 ;  /* 0x00000000000472ca */ /* 0x004fe400000e0000 */
[----:B------:R-:W-:Y:S01]  /*19f30*/  IADD3 R0, R12, 0x2e860, RZ ;  /* 0x0002e8600c007810 */ /* 0x000fe20007ffe0ff */
[----:B------:R-:W-:-:S10]  /*19f40*/  FMUL.FTZ R12, R75, R2 ;  /* 0x000000024b0c7220 */ /* 0x000fd40000410000 */
[----:B------:R-:W-:Y:S01]  /*19f50*/  IMAD.U32 R3, RZ, RZ, UR4 ;  /* 0x00000004ff037e24 */ /* 0x000fe2000f8e00ff */
[----:B---3--:R-:W-:Y:S01]  /*19f60*/  R2UR UR4, R4 ;  /* 0x00000000040472ca */ /* 0x008fe200000e0000 */
[-C--:B------:R-:W-:Y:S01]  /*19f70*/  FMUL.FTZ R4, R84, R7.reuse ;  /* 0x0000000754047220 */ /* 0x080fe20000410000 */
[----:B------:R-:W-:Y:S02]  /*19f80*/  FMUL.FTZ R7, R85, R7 ;  /* 0x0000000755077220 */ /* 0x000fe40000410000 */
[----:B------:R-:W-:Y:S02]  /*19f90*/  PRMT R0, R3, 0x654, R0 ;  /* 0x0000065403007816 */ /* 0x000fe40000000000 */
[----:B------:R-:W-:Y:S02]  /*19fa0*/  SEL R3, RZ, 0x1, P1 ;  /* 0x00000001ff037807 */ /* 0x000fe40000800000 */
[----:B------:R1:W-:Y:S02]  /*19fb0*/  SYNCS.ARRIVE.TRANS64.RED.A1T0 RZ, [R0+URZ], RZ ;  /* 0x000000ff00ff79a7 */ /* 0x0003e4000810043f */
[----:B------:R-:W-:-:S03]  /*19fc0*/  LOP3.LUT R236, R236, R3, RZ, 0x3c, !PT ;  /* 0x00000003ecec7212 */ /* 0x000fc600078e3cff */
[----:B------:R-:W-:-:S06]  /*19fd0*/  UIADD3 UR4, UR4, 0x1, URZ ;  /* 0x0000000104047890 */ /* 0x000fcc000fffe03f */
[----:B-1----:R-:W-:-:S05]  /*19fe0*/  IMAD.U32 R0, RZ, RZ, UR4 ;  /* 0x00000004ff007e24 */ /* 0x002fca000f8e00ff */
[----:B------:R1:W-:Y:S02]  /*19ff0*/  STL [R1+0x94], R0 ;  /* 0x0000940001007387 */ /* 0x0003e40000100800 */
.L_x_429:
[----:B------:R-:W-:Y:S05]  /*1a000*/  WARPSYNC.ALL ;  /* 0x0000000000007948 */ /* 0x000fea0003800000 */
[----:B------:R-:W2:Y:S08]  /*1a010*/  S2UR UR5, SR_CgaCtaId ;  /* 0x00000000000579c3 */ /* 0x000eb00000008800 */
[----:B------:R-:W-:Y:S06]  /*1a020*/  BAR.SYNC.DEFER_BLOCKING 0x5, 0x180 ;  /* 0x0146000000007b1d */ /* 0x000fec0000010000 */
[----:B------:R-:W-:Y:S01]  /*1a030*/  UMOV UR4, 0x400 ;  /* 0x0000040000047882 */ /* 0x000fe20000000000 */
[----:B------:R-:W-:Y:S01]  /*1a040*/  BSSY B0, `(.L_x_482) ;  /* 0x00002a5000007945 */ /* 0x000fe20003800000 */
[----:B--2---:R-:W-:-:S02]  /*1a050*/  ULEA UR4, UR5, UR4, 0x18 ;  /* 0x0000000405047291 */ /* 0x004fc4000f8ec03f */
[----:B-1----:R-:W-:-:S04]  /*1a060*/  IMAD.U32 R0, RZ, RZ, UR5 ;  /* 0x00000005ff007e24 */ /* 0x002fc8000f8e00ff */
[----:B------:R-:W-:Y:S01]  /*1a070*/  IMAD.U32 R16, RZ, RZ, UR4 ;  /* 0x00000004ff107e24 */ /* 0x000fe2000f8e00ff */
[----:B------:R-:W-:Y:S04]  /*1a080*/  STL [R1+0x74], R0 ;  /* 0x0000740001007387 */ /* 0x000fe80000100800 */
[----:B------:R-:W1:Y:S04]  /*1a090*/  LDS.128 R76, [R16+0x2e8d0] ;  /* 0x02e8d000104c7984 */ /* 0x000e680000000c00 */
[----:B-1----:R1:W-:Y:S04]  /*1a0a0*/  STL.64 [R1+0x50], R76 ;  /* 0x0000504c01007387 */ /* 0x0023e80000100a00 */
[----:B------:R1:W-:Y:S01]  /*1a0b0*/  STL.64 [R1+0x58], R78 ;  /* 0x0000584e01007387 */ /* 0x0003e20000100a00 */
[----:B------:R-:W-:Y:S06]  /*1a0c0*/  BAR.ARV 0x4, 0x180 ;  /* 0x0106000000007b1d */ /* 0x000fec0000002000 */
[----:B------:R-:W-:Y:S05]  /*1a0d0*/  @P0 BRA `(.L_x_483) ;  /* 0x0000001c00240947 */ /* 0x000fea0003800000 */
[----:B------:R-:W2:Y:S01]  /*1a0e0*/  S2R R54, SR_TID.X ;  /* 0x0000000000367919 */ /* 0x000ea20000002100 */
[----:B------:R-:W-:Y:S01]  /*1a0f0*/  ULDC.64 UR4, c[0x4][0x38] ;  /* 0x01000e0000047ab9 */ /* 0x000fe20000000a00 */
[----:B------:R-:W3:Y:S01]  /*1a100*/  LDL R50, [R1+0xac] ;  /* 0x0000ac0001327983 */ /* 0x000ee20000100800 */
[----:B--2---:R-:W-:-:S04]  /*1a110*/  SHF.L.U32 R0, R54, 0x2, RZ ;  /* 0x0000000236007819 */ /* 0x004fc800000006ff */
[----:B------:R-:W-:-:S04]  /*1a120*/  LOP3.LUT R0, R0, 0xc, RZ, 0xc0, !PT ;  /* 0x0000000c00007812 */ /* 0x000fc800078ec0ff */
[----:B------:R-:W-:-:S05]  /*1a130*/  IADD3 R2, P0, R0, UR4, RZ ;  /* 0x0000000400027c10 */ /* 0x000fca000ff1e0ff */
[----:B------:R-:W-:-:S05]  /*1a140*/  IMAD.X R3, RZ, RZ, UR5, P0 ;  /* 0x00000005ff037e24 */ /* 0x000fca00080e06ff */
[----:B------:R2:W4:Y:S01]  /*1a150*/  LDG.E.CONSTANT R0, desc[UR60][R2.64] ;  /* 0x0000003c02007981 */ /* 0x000522000c1e9900 */
[----:B------:R-:W-:Y:S01]  /*1a160*/  F2FP.BF16.F32.PACK_AB R51, R57, R64 ;  /* 0x000000403933723e */ /* 0x000fe200000010ff */
[----:B------:R-:W-:Y:S01]  /*1a170*/  UMOV UR4, 0xffffffff ;  /* 0xffffffff00047882 */ /* 0x000fe20000000000 */
[----:B------:R-:W-:Y:S01]  /*1a180*/  F2FP.BF16.F32.PACK_AB R55, R49, R56 ;  /* 0x000000383137723e */ /* 0x000fe200000010ff */
[----:B------:R-:W0:Y:S01]  /*1a190*/  S2R R59, SR_SWINHI ;  /* 0x00000000003b7919 */ /* 0x000e220000002f00 */
[----:B------:R-:W-:Y:S02]  /*1a1a0*/  F2FP.BF16.F32.PACK_AB R46, R43, R46 ;  /* 0x0000002e2b2e723e */ /* 0x000fe400000010ff */
[----:B------:R-:W-:Y:S02]  /*1a1b0*/  F2FP.BF16.F32.PACK_AB R43, R4, R5 ;  /* 0x00000005042b723e */ /* 0x000fe400000010ff */
[----:B------:R-:W-:Y:S02]  /*1a1c0*/  F2FP.BF16.F32.PACK_AB R37, R36, R37 ;  /* 0x000000252425723e */ /* 0x000fe400000010ff */
[----:B-1----:R-:W-:-:S02]  /*1a1d0*/  F2FP.BF16.F32.PACK_AB R77, R8, R9 ;  /* 0x00000009084d723e */ /* 0x002fc400000010ff */
[----:B------:R-:W-:Y:S02]  /*1a1e0*/  F2FP.BF16.F32.PACK_AB R36, R7, R10 ;  /* 0x0000000a0724723e */ /* 0x000fe400000010ff */
[----:B------:R-:W-:Y:S02]  /*1a1f0*/  F2FP.BF16.F32.PACK_AB R68, R61, R68 ;  /* 0x000000443d44723e */ /* 0x000fe400000010ff */
[----:B------:R-:W-:Y:S02]  /*1a200*/  F2FP.BF16.F32.PACK_AB R61, R39, R42 ;  /* 0x0000002a273d723e */ /* 0x000fe400000010ff */
[----:B------:R-:W-:Y:S02]  /*1a210*/  F2FP.BF16.F32.PACK_AB R42, R87, R6 ;  /* 0x00000006572a723e */ /* 0x000fe400000010ff */
[----:B------:R-:W-:Y:S02]  /*1a220*/  F2FP.BF16.F32.PACK_AB R73, R15, R20 ;  /* 0x000000140f49723e */ /* 0x000fe400000010ff */
[----:B------:R-:W-:-:S02]  /*1a230*/  F2FP.BF16.F32.PACK_AB R38, R35, R38 ;  /* 0x000000262326723e */ /* 0x000fc400000010ff */
[----:B------:R-:W-:Y:S02]  /*1a240*/  F2FP.BF16.F32.PACK_AB R35, R28, R29 ;  /* 0x0000001d1c23723e */ /* 0x000fe400000010ff */
[----:B------:R-:W-:Y:S02]  /*1a250*/  F2FP.BF16.F32.PACK_AB R28, R13, R14 ;  /* 0x0000000e0d1c723e */ /* 0x000fe400000010ff */
[----:B------:R-:W-:Y:S02]  /*1a260*/  F2FP.BF16.F32.PACK_AB R67, R31, R34 ;  /* 0x000000221f43723e */ /* 0x000fe400000010ff */
[----:B------:R-:W-:Y:S02]  /*1a270*/  F2FP.BF16.F32.PACK_AB R30, R27, R30 ;  /* 0x0000001e1b1e723e */ /* 0x000fe400000010ff */
[----:B------:R-:W-:Y:S02]  /*1a280*/  F2FP.BF16.F32.PACK_AB R69, R25, R26 ;  /* 0x0000001a1945723e */ /* 0x000fe400000010ff */
[----:B------:R-:W-:-:S02]  /*1a290*/  F2FP.BF16.F32.PACK_AB R34, R11, R12 ;  /* 0x0000000c0b22723e */ /* 0x000fc400000010ff */
[----:B------:R-:W-:Y:S02]  /*1a2a0*/  MOV R56, R16 ;  /* 0x0000001000387202 */ /* 0x000fe40000000f00 */
[----:B0-----:R-:W-:Y:S02]  /*1a2b0*/  MOV R57, R59 ;  /* 0x0000003b00397202 */ /* 0x001fe40000000f00 */
[----:B------:R-:W-:Y:S02]  /*1a2c0*/  F2FP.BF16.F32.PACK_AB R39, R21, R24 ;  /* 0x000000181527723e */ /* 0x000fe400000010ff */
[----:B--2---:R-:W-:Y:S02]  /*1a2d0*/  LOP3.LUT P0, R2, R54, 0x3, RZ, 0xc0, !PT ;  /* 0x0000000336027812 */ /* 0x004fe4000780c0ff */
[----:B------:R-:W-:Y:S02]  /*1a2e0*/  F2FP.BF16.F32.PACK_AB R100, R100, R103 ;  /* 0x000000676464723e */ /* 0x000fe400000010ff */
[----:B------:R-:W-:-:S02]  /*1a2f0*/  F2FP.BF16.F32.PACK_AB R101, R98, R101 ;  /* 0x000000656265723e */ /* 0x000fc400000010ff */
[----:B------:R-:W-:Y:S02]  /*1a300*/  ISETP.EQ.OR P0, PT, R2, 0x3, !P0 ;  /* 0x000000030200780c */ /* 0x000fe40004702670 */
        /* <DEDUP_REMOVED lines=11> */
[----:B------:R-:W-:Y:S02]  /*1a3c0*/  SEL R13, R100, R101, P0 ;  /* 0x00000065640d7207 */ /* 0x000fe40000000000 */
[----:B------:R-:W-:Y:S01]  /*1a3d0*/  SEL R3, R101, R100, P0 ;  /* 0x0000006465037207 */ /* 0x000fe20000000000 */
[----:B---3--:R-:W-:-:S03]  /*1a3e0*/  IMAD.WIDE R4, R50, 0x2, R56 ;  /* 0x0000000232047825 */ /* 0x008fc600078e0238 */
[C---:B------:R-:W-:Y:S02]  /*1a3f0*/  IADD3 R7, P5, R4.reuse, 0x4060, RZ ;  /* 0x0000406004077810 */ /* 0x040fe40007fbe0ff */
[C---:B------:R-:W-:Y:S02]  /*1a400*/  IADD3 R9, P1, R4.reuse, 0x4040, RZ ;  /* 0x0000404004097810 */ /* 0x040fe40007f3e0ff */
[----:B------:R-:W-:Y:S02]  /*1a410*/  LOP3.LUT R6, R7, 0x380, RZ, 0xc0, !PT ;  /* 0x0000038007067812 */ /* 0x000fe400078ec0ff */
[----:B------:R-:W-:Y:S02]  /*1a420*/  LOP3.LUT R8, R9, 0x380, RZ, 0xc0, !PT ;  /* 0x0000038009087812 */ /* 0x000fe400078ec0ff */
[----:B------:R-:W-:Y:S02]  /*1a430*/  IADD3 R15, P3, R4, 0x4000, RZ ;  /* 0x00004000040f7810 */ /* 0x000fe40007f7e0ff */
[----:B------:R-:W-:-:S02]  /*1a440*/  SHF.R.U64 R6, R6, 0x3, RZ ;  /* 0x0000000306067819 */ /* 0x000fc400000012ff */
[----:B------:R-:W-:Y:S02]  /*1a450*/  SHF.R.U64 R8, R8, 0x3, RZ ;  /* 0x0000000308087819 */ /* 0x000fe400000012ff */
[----:B------:R-:W-:Y:S02]  /*1a460*/  LOP3.LUT R14, R15, 0x380, RZ, 0xc0, !PT ;  /* 0x000003800f0e7812 */ /* 0x000fe400078ec0ff */
[----:B------:R-:W-:Y:S01]  /*1a470*/  LOP3.LUT R6, R6, R7, RZ, 0x3c, !PT ;  /* 0x0000000706067212 */ /* 0x000fe200078e3cff */
[--C-:B------:R-:W-:Y:S01]  /*1a480*/  IMAD.X R7, RZ, RZ, R5.reuse, P5 ;  /* 0x000000ffff077224 */ /* 0x100fe200028e0605 */
[----:B------:R-:W-:Y:S01]  /*1a490*/  LOP3.LUT R8, R8, R9, RZ, 0x3c, !PT ;  /* 0x0000000908087212 */ /* 0x000fe200078e3cff */
[----:B------:R-:W-:Y:S01]  /*1a4a0*/  IMAD.X R9, RZ, RZ, R5, P1 ;  /* 0x000000ffff097224 */ /* 0x000fe200008e0605 */
[----:B------:R-:W-:Y:S02]  /*1a4b0*/  SHF.R.U64 R14, R14, 0x3, RZ ;  /* 0x000000030e0e7819 */ /* 0x000fe400000012ff */
[----:B------:R-:W-:-:S02]  /*1a4c0*/  IADD3 R11, P2, R4, 0x4020, RZ ;  /* 0x00004020040b7810 */ /* 0x000fc40007f5e0ff */
[C---:B------:R-:W-:Y:S02]  /*1a4d0*/  IADD3 R25, P5, R4.reuse, 0x40, RZ ;  /* 0x0000004004197810 */ /* 0x040fe40007fbe0ff */
[C---:B------:R-:W-:Y:S02]  /*1a4e0*/  IADD3 R27, P1, R4.reuse, 0x20, RZ ;  /* 0x00000020041b7810 */ /* 0x040fe40007f3e0ff */
[----:B------:R-:W-:Y:S02]  /*1a4f0*/  IADD3 R21, P4, R4, 0x60, RZ ;  /* 0x0000006004157810 */ /* 0x000fe40007f9e0ff */
[----:B------:R-:W-:Y:S02]  /*1a500*/  LOP3.LUT R14, R14, R15, RZ, 0x3c, !PT ;  /* 0x0000000f0e0e7212 */ /* 0x000fe400078e3cff */
[----:B------:R-:W-:Y:S02]  /*1a510*/  LOP3.LUT R10, R11, 0x380, RZ, 0xc0, !PT ;  /* 0x000003800b0a7812 */ /* 0x000fe400078ec0ff */
[----:B------:R-:W-:-:S02]  /*1a520*/  LOP3.LUT R24, R25, 0x380, RZ, 0xc0, !PT ;  /* 0x0000038019187812 */ /* 0x000fc400078ec0ff */
[----:B------:R-:W-:Y:S02]  /*1a530*/  LOP3.LUT R26, R27, 0x380, RZ, 0xc0, !PT ;  /* 0x000003801b1a7812 */ /* 0x000fe400078ec0ff */
[----:B------:R-:W-:Y:S02]  /*1a540*/  LOP3.LUT R15, R4, 0x380, RZ, 0xc0, !PT ;  /* 0x00000380040f7812 */ /* 0x000fe400078ec0ff */
[----:B------:R-:W-:Y:S02]  /*1a550*/  LOP3.LUT R20, R21, 0x380, RZ, 0xc0, !PT ;  /* 0x0000038015147812 */ /* 0x000fe400078ec0ff */
[----:B------:R-:W-:Y:S02]  /*1a560*/  SHF.R.U64 R10, R10, 0x3, RZ ;  /* 0x000000030a0a7819 */ /* 0x000fe400000012ff */
[----:B------:R-:W-:Y:S02]  /*1a570*/  SHF.R.U64 R24, R24, 0x3, RZ ;  /* 0x0000000318187819 */ /* 0x000fe400000012ff */
[----:B------:R-:W-:-:S02]  /*1a580*/  SHF.R.U64 R26, R26, 0x3, RZ ;  /* 0x000000031a1a7819 */ /* 0x000fc400000012ff */
[----:B------:R-:W-:Y:S02]  /*1a590*/  SHF.R.U64 R15, R15, 0x3, RZ ;  /* 0x000000030f0f7819 */ /* 0x000fe400000012ff */
[----:B------:R-:W-:Y:S02]  /*1a5a0*/  SHF.R.U64 R20, R20, 0x3, RZ ;  /* 0x0000000314147819 */ /* 0x000fe400000012ff */
[----:B------:R-:W-:Y:S01]  /*1a5b0*/  LOP3.LUT R10, R10, R11, RZ, 0x3c, !PT ;  /* 0x0000000b0a0a7212 */ /* 0x000fe200078e3cff */
[--C-:B------:R-:W-:Y:S01]  /*1a5c0*/  IMAD.X R11, RZ, RZ, R5.reuse, P2 ;  /* 0x000000ffff0b7224 */ /* 0x100fe200010e0605 */
[----:B------:R-:W-:Y:S01]  /*1a5d0*/  LOP3.LUT R24, R24, R25, RZ, 0x3c, !PT ;  /* 0x0000001918187212 */ /* 0x000fe200078e3cff */
[--C-:B------:R-:W-:Y:S01]  /*1a5e0*/  IMAD.X R25, RZ, RZ, R5.reuse, P5 ;  /* 0x000000ffff197224 */ /* 0x100fe200028e0605 */
[----:B------:R-:W-:Y:S01]  /*1a5f0*/  LOP3.LUT R26, R26, R27, RZ, 0x3c, !PT ;  /* 0x0000001b1a1a7212 */ /* 0x000fe200078e3cff */
[--C-:B------:R-:W-:Y:S01]  /*1a600*/  IMAD.X R27, RZ, RZ, R5.reuse, P1 ;  /* 0x000000ffff1b7224 */ /* 0x100fe200008e0605 */
[----:B------:R-:W-:Y:S01]  /*1a610*/  LOP3.LUT R4, R15, R4, RZ, 0x3c, !PT ;  /* 0x000000040f047212 */ /* 0x000fe200078e3cff */
[----:B------:R-:W-:Y:S01]  /*1a620*/  IMAD.X R15, RZ, RZ, R5, P3 ;  /* 0x000000ffff0f7224 */ /* 0x000fe200018e0605 */
[----:B------:R-:W-:-:S02]  /*1a630*/  LOP3.LUT R20, R20, R21, RZ, 0x3c, !PT ;  /* 0x0000001514147212 */ /* 0x000fc400078e3cff */
[-C--:B------:R-:W-:Y:S02]  /*1a640*/  IADD3.X R21, RZ, R5.reuse, RZ, P4, !PT ;  /* 0x00000005ff157210 */ /* 0x080fe400027fe4ff */
[----:B------:R-:W-:Y:S02]  /*1a650*/  MOV R78, R4 ;  /* 0x00000004004e7202 */ /* 0x000fe40000000f00 */
[----:B------:R-:W-:Y:S02]  /*1a660*/  MOV R62, R6 ;  /* 0x00000006003e7202 */ /* 0x000fe40000000f00 */
[----:B------:R-:W-:Y:S02]  /*1a670*/  MOV R64, R8 ;  /* 0x0000000800407202 */ /* 0x000fe40000000f00 */
[----:B------:R-:W-:Y:S02]  /*1a680*/  MOV R66, R10 ;  /* 0x0000000a00427202 */ /* 0x000fe40000000f00 */
[----:B------:R-:W-:-:S02]  /*1a690*/  MOV R70, R14 ;  /* 0x0000000e00467202 */ /* 0x000fc40000000f00 */
[----:B------:R-:W-:Y:S02]  /*1a6a0*/  MOV R72, R20 ;  /* 0x0000001400487202 */ /* 0x000fe40000000f00 */
[----:B------:R-:W-:Y:S02]  /*1a6b0*/  MOV R74, R24 ;  /* 0x00000018004a7202 */ /* 0x000fe40000000f00 */
[----:B------:R-:W-:Y:S02]  /*1a6c0*/  MOV R76, R26 ;  /* 0x0000001a004c7202 */ /* 0x000fe40000000f00 */
[----:B----4-:R-:W-:Y:S01]  /*1a6d0*/  LOP3.LUT R2, R0, 0x2, RZ, 0x3c, !PT ;  /* 0x0000000200027812 */ /* 0x010fe200078e3cff */
[----:B------:R-:W-:Y:S06]  /*1a6e0*/  BRA.DIV UR4, `(.L_x_484) ;  /* 0x00000092043c7947 */ /* 0x000fec000b800000 */
[----:B------:R-:W-:Y:S01]  /*1a6f0*/  SEL R29, R40, R37, P0 ;  /* 0x00000025281d7207 */ /* 0x000fe20000000000 */
[----:B------:R-:W-:Y:S01]  /*1a700*/  SHFL.IDX PT, R6, R13, R0, 0x1c1f ;  /* 0x001c1f000d067589 */ /* 0x000fe200000e0000 */
[----:B------:R-:W-:Y:S02]  /*1a710*/  SEL R31, R37, R40, P0 ;  /* 0x00000028251f7207 */ /* 0x000fe40000000000 */
[----:B------:R-:W-:Y:S01]  /*1a720*/  SEL R25, R48, R45, P0 ;  /* 0x0000002d30197207 */ /* 0x000fe20000000000 */
[----:B------:R-:W-:Y:S01]  /*1a730*/  SHFL.IDX PT, R3, R3, R2, 0x1c1f ;  /* 0x001c1f0203037589 */ /* 0x000fe200000e0000 */
[----:B------:R-:W-:Y:S02]  /*1a740*/  SEL R27, R45, R48, P0 ;  /* 0x000000302d1b7207 */ /* 0x000fe40000000000 */
[----:B------:R-:W-:Y:S01]  /*1a750*/  SEL R33, R32, R35, P0 ;  /* 0x0000002320217207 */ /* 0x000fe20000000000 */
[----:B------:R-:W-:Y:S01]  /*1a760*/  SHFL.IDX PT, R26, R25, R0, 0x1c1f ;  /* 0x001c1f00191a7589 */ /* 0x000fe200000e0000 */
[----:B------:R-:W-:-:S02]  /*1a770*/  SEL R37, R39, R28, P0 ;  /* 0x0000001c27257207 */ /* 0x000fc40000000000 */
        /* <DEDUP_REMOVED lines=13> */
[----:B------:R-:W0:Y:S01]  /*1a850*/  SHFL.IDX PT, R10, R5, R0, 0x1c1f ;  /* 0x001c1f00050a7589 */ /* 0x000e2200000e0000 */
[----:B------:R-:W-:Y:S02]  /*1a860*/  SEL R63, R38, R67, P0 ;  /* 0x00000043263f7207 */ /* 0x000fe40000000000 */
[----:B------:R-:W-:Y:S01]  /*1a870*/  SEL R65, R67, R38, P0 ;  /* 0x0000002643417207 */ /* 0x000fe20000000000 */
[----:B------:R-:W-:Y:S01]  /*1a880*/  SHFL.IDX PT, R39, R39, R2, 0x1c1f ;  /* 0x001c1f0227277589 */ /* 0x000fe200000e0000 */
[----:B------:R-:W-:-:S02]  /*1a890*/  SEL R21, R93, R92, P0 ;  /* 0x0000005c5d157207 */ /* 0x000fc40000000000 */
[----:B------:R-:W-:Y:S01]  /*1a8a0*/  SEL R49, R51, R60, P0 ;  /* 0x0000003c33317207 */ /* 0x000fe20000000000 */
[----:B------:R-:W1:Y:S01]  /*1a8b0*/  SHFL.IDX PT, R38, R37, R0, 0x1c1f ;  /* 0x001c1f0025267589 */ /* 0x000e6200000e0000 */
[----:B------:R-:W-:Y:S02]  /*1a8c0*/  SEL R53, R55, R52, P0 ;  /* 0x0000003437357207 */ /* 0x000fe40000000000 */
[----:B------:R-:W-:Y:S01]  /*1a8d0*/  SEL R59, R46, R61, P0 ;  /* 0x0000003d2e3b7207 */ /* 0x000fe20000000000 */
[----:B------:R-:W-:Y:S01]  /*1a8e0*/  SHFL.IDX PT, R9, R9, R0, 0x1c1f ;  /* 0x001c1f0009097589 */ /* 0x000fe200000e0000 */
[----:B------:R-:W-:Y:S02]  /*1a8f0*/  SEL R67, R30, R69, P0 ;  /* 0x000000451e437207 */ /* 0x000fe40000000000 */
[----:B------:R-:W-:Y:S01]  /*1a900*/  SEL R71, R73, R34, P0 ;  /* 0x0000002249477207 */ /* 0x000fe20000000000 */
[----:B------:R-:W2:Y:S01]  /*1a910*/  SHFL.IDX PT, R20, R21, R2, 0x1c1f ;  /* 0x001c1f0215147589 */ /* 0x000ea200000e0000 */
        /* <DEDUP_REMOVED lines=8> */
[----:B------:R-:W3:Y:S01]  /*1a9a0*/  SHFL.IDX PT, R30, R29, R0, 0x1c1f ;  /* 0x001c1f001d1e7589 */ /* 0x000ee200000e0000 */
[----:B------:R-:W-:-:S02]  /*1a9b0*/  SEL R77, R42, R77, P0 ;  /* 0x0000004d2a4d7207 */ /* 0x000fc40000000000 */
[----:B0-----:R-:W-:Y:S01]  /*1a9c0*/  SEL R8, R10, R7, P0 ;  /* 0x000000070a087207 */ /* 0x001fe20000000000 */
[----:B------:R-:W0:Y:S01]  /*1a9d0*/  SHFL.IDX PT, R34, R33, R0, 0x1c1f ;  /* 0x001c1f0021227589 */ /* 0x000e2200000e0000 */
[----:B------:R-:W-:Y:S02]  /*1a9e0*/  SEL R24, R26, R27, P0 ;  /* 0x0000001b1a187207 */ /* 0x000fe40000000000 */
[----:B-1----:R-:W-:Y:S01]  /*1a9f0*/  SEL R36, R38, R39, P0 ;  /* 0x0000002726247207 */ /* 0x002fe20000000000 */
[----:B------:R-:W1:Y:S01]  /*1aa00*/  SHFL.IDX PT, R42, R41, R0, 0x1c1f ;  /* 0x001c1f00292a7589 */ /* 0x000e6200000e0000 */
[----:B------:R-:W-:Y:S02]  /*1aa10*/  SEL R4, R6, R3, P0 ;  /* 0x0000000306047207 */ /* 0x000fe40000000000 */
[----:B------:R-:W-:Y:S01]  /*1aa20*/  SEL R10, R7, R10, P0 ;  /* 0x0000000a070a7207 */ /* 0x000fe20000000000 */
[----:B------:R-:W-:Y:S01]  /*1aa30*/  SHFL.IDX PT, R49, R49, R0, 0x1c1f ;  /* 0x001c1f0031317589 */ /* 0x000fe200000e0000 */
[----:B--2---:R-:W-:-:S02]  /*1aa40*/  SEL R12, R9, R20, P0 ;  /* 0x00000014090c7207 */ /* 0x004fc40000000000 */
[----:B------:R-:W-:Y:S01]  /*1aa50*/  SEL R14, R20, R9, P0 ;  /* 0x00000009140e7207 */ /* 0x000fe20000000000 */
[----:B------:R-:W-:Y:S01]  /*1aa60*/  SHFL.IDX PT, R53, R53, R0, 0x1c1f ;  /* 0x001c1f0035357589 */ /* 0x000fe200000e0000 */
[----:B------:R-:W-:Y:S02]  /*1aa70*/  SEL R26, R27, R26, P0 ;  /* 0x0000001a1b1a7207 */ /* 0x000fe40000000000 */
[----:B------:R-:W-:Y:S01]  /*1aa80*/  SEL R38, R39, R38, P0 ;  /* 0x0000002627267207 */ /* 0x000fe20000000000 */
[----:B------:R-:W-:Y:S01]  /*1aa90*/  SHFL.IDX PT, R59, R59, R0, 0x1c1f ;  /* 0x001c1f003b3b7589 */ /* 0x000fe200000e0000 */
[----:B------:R-:W-:-:S03]  /*1aaa0*/  SEL R6, R3, R6, P0 ;  /* 0x0000000603067207 */ /* 0x000fc60000000000 */
[----:B------:R-:W-:Y:S01]  /*1aab0*/  SHFL.IDX PT, R63, R63, R0, 0x1c1f ;  /* 0x001c1f003f3f7589 */ /* 0x000fe200000e0000 */
[----:B---3--:R-:W-:Y:S02]  /*1aac0*/  SEL R28, R30, R31, P0 ;  /* 0x0000001f1e1c7207 */ /* 0x008fe40000000000 */
[----:B------:R-:W-:Y:S01]  /*1aad0*/  SEL R30, R31, R30, P0 ;  /* 0x0000001e1f1e7207 */ /* 0x000fe20000000000 */
[----:B------:R-:W-:Y:S01]  /*1aae0*/  SHFL.IDX PT, R67, R67, R0, 0x1c1f ;  /* 0x001c1f0043437589 */ /* 0x000fe200000e0000 */
[----:B0-----:R-:W-:Y:S02]  /*1aaf0*/  SEL R32, R34, R35, P0 ;  /* 0x0000002322207207 */ /* 0x001fe40000000000 */
[----:B------:R-:W-:Y:S01]  /*1ab00*/  SEL R34, R35, R34, P0 ;  /* 0x0000002223227207 */ /* 0x000fe20000000000 */
[----:B------:R-:W-:Y:S01]  /*1ab10*/  SHFL.IDX PT, R71, R71, R0, 0x1c1f ;  /* 0x001c1f0047477589 */ /* 0x000fe200000e0000 */
[----:B-1----:R-:W-:Y:S02]  /*1ab20*/  SEL R40, R42, R43, P0 ;  /* 0x0000002b2a287207 */ /* 0x002fe40000000000 */
[----:B------:R-:W-:Y:S01]  /*1ab30*/  SEL R42, R43, R42, P0 ;  /* 0x0000002a2b2a7207 */ /* 0x000fe20000000000 */
[----:B------:R0:W1:Y:S04]  /*1ab40*/  SHFL.IDX PT, R44, R47, R2, 0x1c1f ;  /* 0x001c1f022f2c7589 */ /* 0x00006800000e0000 */
[----:B------:R-:W2:Y:S04]  /*1ab50*/  SHFL.IDX PT, R46, R51, R2, 0x1c1f ;  /* 0x001c1f02332e7589 */ /* 0x000ea800000e0000 */
[----:B------:R-:W3:Y:S01]  /*1ab60*/  SHFL.IDX PT, R48, R55, R2, 0x1c1f ;  /* 0x001c1f0237307589 */ /* 0x000ee200000e0000 */
[----:B0-----:R-:W-:-:S03]  /*1ab70*/  IMAD.MOV.U32 R47, RZ, RZ, RZ ;  /* 0x000000ffff2f7224 */ /* 0x001fc600078e00ff */
[----:B------:R-:W0:Y:S04]  /*1ab80*/  SHFL.IDX PT, R50, R61, R2, 0x1c1f ;  /* 0x001c1f023d327589 */ /* 0x000e2800000e0000 */
[----:B------:R-:W4:Y:S04]  /*1ab90*/  SHFL.IDX PT, R52, R65, R2, 0x1c1f ;  /* 0x001c1f0241347589 */ /* 0x000f2800000e0000 */
[----:B------:R-:W4:Y:S04]  /*1aba0*/  SHFL.IDX PT, R54, R69, R2, 0x1c1f ;  /* 0x001c1f0245367589 */ /* 0x000f2800000e0000 */
[----:B------:R-:W4:Y:S01]  /*1abb0*/  SHFL.IDX PT, R58, R73, R2, 0x1c1f ;  /* 0x001c1f02493a7589 */ /* 0x000f2200000e0000 */
[----:B-1----:R-:W-:-:S02]  /*1abc0*/  SEL R5, R45, R44, P0 ;  /* 0x0000002c2d057207 */ /* 0x002fc40000000000 */
[----:B------:R-:W-:Y:S01]  /*1abd0*/  SEL R7, R44, R45, P0 ;  /* 0x0000002d2c077207 */ /* 0x000fe20000000000 */
[----:B------:R1:W1:Y:S01]  /*1abe0*/  SHFL.IDX PT, R75, R75, R0, 0x1c1f ;  /* 0x001c1f004b4b7589 */ /* 0x00026200000e0000 */
[----:B--2---:R-:W-:Y:S02]  /*1abf0*/  SEL R9, R49, R46, P0 ;  /* 0x0000002e31097207 */ /* 0x004fe40000000000 */
[----:B------:R-:W-:Y:S01]  /*1ac00*/  SEL R11, R46, R49, P0 ;  /* 0x000000312e0b7207 */ /* 0x000fe20000000000 */
[----:B------:R2:W1:Y:S01]  /*1ac10*/  SHFL.IDX PT, R60, R77, R2, 0x1c1f ;  /* 0x001c1f024d3c7589 */ /* 0x00046200000e0000 */
[----:B---3--:R-:W-:Y:S02]  /*1ac20*/  SEL R13, R53, R48, P0 ;  /* 0x00000030350d7207 */ /* 0x008fe40000000000 */
[----:B------:R-:W-:Y:S02]  /*1ac30*/  SEL R15, R48, R53, P0 ;  /* 0x00000035300f7207 */ /* 0x000fe40000000000 */
[----:B0-----:R-:W-:-:S02]  /*1ac40*/  SEL R25, R59, R50, P0 ;  /* 0x000000323b197207 */ /* 0x001fc40000000000 */
[----:B------:R-:W-:Y:S02]  /*1ac50*/  SEL R27, R50, R59, P0 ;  /* 0x0000003b321b7207 */ /* 0x000fe40000000000 */
[----:B----4-:R-:W-:Y:S02]  /*1ac60*/  SEL R29, R63, R52, P0 ;  /* 0x000000343f1d7207 */ /* 0x010fe40000000000 */
[----:B------:R-:W-:Y:S02]  /*1ac70*/  SEL R31, R52, R63, P0 ;  /* 0x0000003f341f7207 */ /* 0x000fe40000000000 */
[----:B------:R-:W-:Y:S02]  /*1ac80*/  SEL R33, R67, R54, P0 ;  /* 0x0000003643217207 */ /* 0x000fe40000000000 */
[----:B------:R-:W-:Y:S02]  /*1ac90*/  SEL R35, R54, R67, P0 ;  /* 0x0000004336237207 */ /* 0x000fe40000000000 */
[----:B------:R-:W-:-:S02]  /*1aca0*/  SEL R37, R71, R58, P0 ;  /* 0x0000003a47257207 */ /* 0x000fc40000000000 */
[----:B--2---:R-:W-:-:S07]  /*1acb0*/  SEL R39, R58, R71, P0 ;  /* 0x000000473a277207 */ /* 0x004fce0000000000 */
.L_x_686:
[----:B------:R-:W2:Y:S01]  /*1acc0*/  LDL.LU R2, [R1+0x84] ;  /* 0x0000840001027983 */ /* 0x000ea20000300800 */
[----:B------:R-:W-:Y:S05]  /*1acd0*/  WARPSYNC.ALL ;  /* 0x0000000000007948 */ /* 0x000fea0003800000 */
[----:B-1----:R-:W3:Y:S01]  /*1ace0*/  LDL.LU R0, [R1+0x88] ;  /* 0x0000880001007983 */ /* 0x002ee20000300800 */
[----:B------:R-:W-:Y:S01]  /*1acf0*/  ULDC.64 UR4, c[0x0][0xc00] ;  /* 0x0003000000047ab9 */ /* 0x000fe20000000a00 */
[----:B------:R-:W-:Y:S01]  /*1ad00*/  SEL R41, R75, R60, P0 ;  /* 0x0000003c4b297207 */ /* 0x000fe20000000000 */
[----:B------:R-:W0:Y:S08]  /*1ad10*/  LDC R49, c[0x0][0xbe8] ;  /* 0x0002fa00ff317b82 */ /* 0x000e300000000800 */
[----:B------:R-:W-:Y:S01]  /*1ad20*/  BAR.SYNC.DEFER_BLOCKING 0x1, 0x100 ;  /* 0x0044000000007b1d */ /* 0x000fe20000010000 */
[----:B------:R-:W-:-:S02]  /*1ad30*/  ISETP.NE.U32.AND P1, PT, RZ, UR4, PT ;  /* 0x00000004ff007c0c */ /* 0x000fc4000bf25070 */
[----:B------:R-:W-:Y:S02]  /*1ad40*/  SEL R43, R60, R75, P0 ;  /* 0x0000004b3c2b7207 */ /* 0x000fe40000000000 */
[----:B------:R-:W-:Y:S01]  /*1ad50*/  ISETP.NE.AND.EX P1, PT, RZ, UR5, PT, P1 ;  /* 0x00000005ff007c0c */ /* 0x000fe2000bf25310 */
[----:B------:R-:W4:Y:S04]  /*1ad60*/  LDL R44, [R1+0xa8] ;  /* 0x0000a800012c7983 */ /* 0x000f280000100800 */
[----:B------:R-:W4:Y:S04]  /*1ad70*/  LDL R52, [R1+0x90] ;  /* 0x0000900001347983 */ /* 0x000f280000100800 */
[----:B------:R-:W-:Y:S04]  /*1ad80*/  STSM.16.M88.4 [R78], R4 ;  /* 0x000000044e007844 */ /* 0x000fe80000000200 */
[----:B------:R-:W-:Y:S04]  /*1ad90*/  STSM.16.M88.4 [R76], R8 ;  /* 0x000000084c007844 */ /* 0x000fe80000000200 */
[----:B------:R4:W-:Y:S04]  /*1ada0*/  STSM.16.M88.4 [R74], R12 ;  /* 0x0000000c4a007844 */ /* 0x0009e80000000200 */
[----:B------:R1:W-:Y:S04]  /*1adb0*/  STSM.16.M88.4 [R72], R24 ;  /* 0x0000001848007844 */ /* 0x0003e80000000200 */
[----:B------:R1:W-:Y:S04]  /*1adc0*/  STSM.16.M88.4 [R70], R28 ;  /* 0x0000001c46007844 */ /* 0x0003e80000000200 */
[----:B------:R1:W-:Y:S04]  /*1add0*/  STSM.16.M88.4 [R66], R32 ;  /* 0x0000002042007844 */ /* 0x0003e80000000200 */
[----:B------:R1:W-:Y:S04]  /*1ade0*/  STSM.16.M88.4 [R64], R36 ;  /* 0x0000002440007844 */ /* 0x0003e80000000200 */
[----:B------:R1:W-:Y:S01]  /*1adf0*/  STSM.16.M88.4 [R62], R40 ;  /* 0x000000283e007844 */ /* 0x0003e20000000200 */
[----:B------:R-:W-:Y:S01]  /*1ae00*/  BAR.SYNC.DEFER_BLOCKING 0x1, 0x100 ;  /* 0x0044000000007b1d */ /* 0x000fe20000010000 */
[----:B--2---:R-:W-:-:S04]  /*1ae10*/  IADD3 R20, P2, R2, UR4, RZ ;  /* 0x0000000402147c10 */ /* 0x004fc8000ff5e0ff */
[----:B---3--:R-:W-:Y:S01]  /*1ae20*/  IADD3.X R21, R0, UR5, RZ, P2, !PT ;  /* 0x0000000500157c10 */ /* 0x008fe200097fe4ff */
[----:B------:R-:W-:Y:S02]  /*1ae30*/  ULDC.64 UR4, c[0x0][0xc08] ;  /* 0x0003020000047ab9 */ /* 0x000fe40000000a00 */
[----:B------:R-:W-:Y:S02]  /*1ae40*/  ISETP.NE.U32.AND P0, PT, RZ, UR4, PT ;  /* 0x00000004ff007c0c */ /* 0x000fe4000bf05070 */
[----:B------:R1:W5:Y:S01]  /*1ae50*/  @P1 LDG.E R47, desc[UR60][R20.64] ;  /* 0x0000003c142f1981 */ /* 0x000362000c1e1900 */
[----:B0-----:R-:W-:Y:S02]  /*1ae60*/  ISETP.NE.AND P2, PT, R49, 0x1, PT ;  /* 0x000000013100780c */ /* 0x001fe40003f45270 */
[----:B------:R-:W-:Y:S01]  /*1ae70*/  ISETP.NE.AND.EX P0, PT, RZ, UR5, PT, P0 ;  /* 0x00000005ff007c0c */ /* 0x000fe2000bf05300 */
[----:B----4-:R-:W-:-:S10]  /*1ae80*/  IMAD R13, R52, 0x80, R44 ;  /* 0x00000080340d7824 */ /* 0x010fd400078e022c */
[----:B------:R-:W0:Y:S02]  /*1ae90*/  @P2 LDC R4, c[0x0][0xbec] ;  /* 0x0002fb00ff042b82 */ /* 0x000e240000000800 */
[----:B------:R-:W-:Y:S01]  /*1aea0*/  @P0 IADD3 R2, P3, R2, UR4, RZ ;  /* 0x0000000402020c10 */ /* 0x000fe2000ff7e0ff */
[----:B------:R-:W-:-:S03]  /*1aeb0*/  ULDC UR4, c[0x0][0xa88] ;  /* 0x0002a20000047ab9 */ /* 0x000fc60000000800 */
[----:B------:R-:W-:Y:S01]  /*1aec0*/  @P0 IADD3.X R3, R0, UR5, RZ, P3, !PT ;  /* 0x0000000500030c10 */ /* 0x000fe20009ffe4ff */
[----:B------:R-:W-:Y:S01]  /*1aed0*/  IMAD.U32 R0, RZ, RZ, UR4 ;  /* 0x00000004ff007e24 */ /* 0x000fe2000f8e00ff */
[----:B------:R-:W2:Y:S05]  /*1aee0*/  @P2 LDC R5, c[0x0][0xbf0] ;  /* 0x0002fc00ff052b82 */ /* 0x000eaa0000000800 */
[----:B------:R1:W5:Y:S01]  /*1aef0*/  @P0 LDG.E R0, desc[UR60][R2.64] ;  /* 0x0000003c02000981 */ /* 0x000362000c1e1900 */
[----:B------:R-:W-:Y:S05]  /*1af00*/  @P0 BRA `(.L_x_485) ;  /* 0x0000000000100947 */ /* 0x000fea0003800000 */
[----:B------:R-:W-:Y:S05]  /*1af10*/  @!P1 BRA `(.L_x_485) ;  /* 0x00000000000c9947 */ /* 0x000fea0003800000 */
[----:B-1----:R-:W3:Y:S04]  /*1af20*/  LDG.E R3, desc[UR60][R20.64] ;  /* 0x0000003c14037981 */ /* 0x002ee8000c1e1900 */
[----:B-----5:R-:W3:Y:S02]  /*1af30*/  LDG.E R0, desc[UR60][R20.64+0x4] ;  /* 0x0000043c14007981 */ /* 0x020ee4000c1e1900 */
[----:B---3--:R-:W-:-:S07]  /*1af40*/  IADD3 R0, -R3, R0, RZ ;  /* 0x0000000003007210 */ /* 0x008fce0007ffe1ff */
.L_x_485:
[----:B------:R-:W3:Y:S01]  /*1af50*/  LDL.LU R10, [R1+0x8c] ;  /* 0x00008c00010a7983 */ /* 0x000ee20000300800 */
[----:B------:R-:W4:Y:S01]  /*1af60*/  S2R R6, SR_TID.X ;  /* 0x0000000000067919 */ /* 0x000f220000002100 */
[----:B01----:R-:W-:Y:S01]  /*1af70*/  @P2 IMAD.HI.U32 R2, R13, R4, RZ ;  /* 0x000000040d022227 */ /* 0x003fe200078e00ff */
[----:B------:R-:W-:Y:S01]  /*1af80*/  ULDC.64 UR4, c[0x0][0xb90] ;  /* 0x0002e40000047ab9 */ /* 0x000fe20000000a00 */
[----:B-----5:R-:W-:Y:S01]  /*1af90*/  SHF.R.S32.HI R3, RZ, 0x1f, R47 ;  /* 0x0000001fff037819 */ /* 0x020fe2000001142f */
[----:B------:R-:W3:Y:S01]  /*1afa0*/  LDL.LU R8, [R1+0x78] ;  /* 0x0000780001087983 */ /* 0x000ee20000300800 */
[----:B------:R-:W0:Y:S01]  /*1afb0*/  S2R R14, SR_TID.X ;  /* 0x00000000000e7919 */ /* 0x000e220000002100 */
[----:B------:R-:W-:Y:S01]  /*1afc0*/  IMAD.MOV.U32 R7, RZ, RZ, R13 ;  /* 0x000000ffff077224 */ /* 0x000fe200078e000d */
[----:B------:R-:W1:Y:S01]  /*1afd0*/  @P2 LDC R55, c[0x0][0xbec] ;  /* 0x0002fb00ff372b82 */ /* 0x000e620000000800 */
[----:B------:R-:W3:Y:S04]  /*1afe0*/  LDL.LU R58, [R1+0x80] ;  /* 0x00008000013a7983 */ /* 0x000ee80000300800 */
[----:B------:R-:W3:Y:S01]  /*1aff0*/  LDL R50, [R1+0x64] ;  /* 0x0000640001327983 */ /* 0x000ee20000100800 */
[----:B--2---:R-:W-:Y:S01]  /*1b000*/  @P2 SHF.R.U32.HI R7, RZ, R5, R2 ;  /* 0x00000005ff072219 */ /* 0x004fe20000011602 */
[----:B------:R-:W-:-:S02]  /*1b010*/  IMAD.MOV.U32 R2, RZ, RZ, R47 ;  /* 0x000000ffff027224 */ /* 0x000fc400078e002f */
[----:B----4-:R-:W-:-:S05]  /*1b020*/  VIADD R60, R6, 0xffffff80 ;  /* 0xffffff80063c7836 */ /* 0x010fca0000000000 */
[----:B------:R-:W-:-:S04]  /*1b030*/  SHF.R.S32.HI R54, RZ, 0x1f, R60 ;  /* 0x0000001fff367819 */ /* 0x000fc8000001143c */
[----:B------:R-:W-:-:S04]  /*1b040*/  LEA.HI R54, R54, R60, RZ, 0x3 ;  /* 0x0000003c36367211 */ /* 0x000fc800078f18ff */
[----:B------:R-:W-:Y:S02]  /*1b050*/  SHF.R.S32.HI R54, RZ, 0x3, R54 ;  /* 0x00000003ff367819 */ /* 0x000fe40000011436 */
[----:B---3--:R-:W-:Y:S02]  /*1b060*/  SEL R46, R10, RZ, !P1 ;  /* 0x000000ff0a2e7207 */ /* 0x008fe40004800000 */
[----:B------:R-:W2:Y:S01]  /*1b070*/  LDL R10, [R1+0xa0] ;  /* 0x0000a000010a7983 */ /* 0x000ea20000100800 */
[----:B------:R-:W-:Y:S02]  /*1b080*/  SEL R51, R8, RZ, !P1 ;  /* 0x000000ff08337207 */ /* 0x000fe40004800000 */
[----:B------:R-:W-:Y:S01]  /*1b090*/  SHF.R.S32.HI R48, RZ, 0x1f, R58 ;  /* 0x0000001fff307819 */ /* 0x000fe2000001143a */
[----:B------:R-:W-:-:S04]  /*1b0a0*/  IMAD.WIDE.U32 R4, R58, UR4, R2 ;  /* 0x000000043a047c25 */ /* 0x000fc8000f8e0002 */
[----:B------:R-:W-:Y:S02]  /*1b0b0*/  IMAD R6, R48, UR4, RZ ;  /* 0x0000000430067c24 */ /* 0x000fe4000f8e02ff */
[----:B------:R-:W-:Y:S02]  /*1b0c0*/  IMAD.MOV R2, RZ, RZ, -R7 ;  /* 0x000000ffff027224 */ /* 0x000fe400078e0a07 */
[----:B------:R-:W-:Y:S01]  /*1b0d0*/  IMAD R9, R58, UR5, R6 ;  /* 0x000000053a097c24 */ /* 0x000fe2000f8e0206 */
[----:B------:R-:W-:Y:S01]  /*1b0e0*/  ULDC.64 UR4, c[0x0][0xb98] ;  /* 0x0002e60000047ab9 */ /* 0x000fe20000000a00 */
[----:B------:R-:W-:-:S03]  /*1b0f0*/  IMAD R11, R54, 0x40, R50 ;  /* 0x00000040360b7824 */ /* 0x000fc600078e0232 */
[----:B------:R-:W-:Y:S01]  /*1b100*/  IADD3 R5, R5, R9, RZ ;  /* 0x0000000905057210 */ /* 0x000fe20007ffe0ff */
[----:B------:R-:W-:Y:S02]  /*1b110*/  IMAD R9, R49, R2, R13 ;  /* 0x0000000231097224 */ /* 0x000fe400078e020d */
[----:B------:R-:W-:Y:S02]  /*1b120*/  IMAD R2, R46, UR4, RZ ;  /* 0x000000042e027c24 */ /* 0x000fe4000f8e02ff */
[----:B------:R-:W-:-:S04]  /*1b130*/  IMAD.WIDE.U32 R4, R51, UR4, R4 ;  /* 0x0000000433047c25 */ /* 0x000fc8000f8e0004 */
[----:B------:R-:W-:Y:S01]  /*1b140*/  IMAD.WIDE R56, R11, 0x2, R56 ;  /* 0x000000020b387825 */ /* 0x000fe200078e0238 */
[----:B------:R-:W-:Y:S02]  /*1b150*/  SHF.R.S32.HI R11, RZ, 0x1f, R7 ;  /* 0x0000001fff0b7819 */ /* 0x000fe40000011407 */
[----:B------:R-:W-:Y:S01]  /*1b160*/  IADD3 R4, P1, R7, R4, RZ ;  /* 0x0000000407047210 */ /* 0x000fe20007f3e0ff */
[----:B------:R-:W-:Y:S01]  /*1b170*/  IMAD R6, R51, UR5, R2 ;  /* 0x0000000533067c24 */ /* 0x000fe2000f8e0202 */
[----:B------:R-:W-:Y:S01]  /*1b180*/  SHF.R.S32.HI R2, RZ, 0x1f, R9 ;  /* 0x0000001fff027819 */ /* 0x000fe20000011409 */
[----:B------:R-:W-:-:S03]  /*1b190*/  ULDC.64 UR4, c[0x0][0xb88] ;  /* 0x0002e20000047ab9 */ /* 0x000fc60000000a00 */
[----:B------:R-:W-:Y:S01]  /*1b1a0*/  IADD3.X R5, R11, R5, R6, P1, !PT ;  /* 0x000000050b057210 */ /* 0x000fe20000ffe406 */
[----:B------:R-:W-:Y:S02]  /*1b1b0*/  IMAD R2, R2, UR4, RZ ;  /* 0x0000000402027c24 */ /* 0x000fe4000f8e02ff */
[----:B0-----:R-:W-:Y:S02]  /*1b1c0*/  VIADD R15, R14, 0xffffff80 ;  /* 0xffffff800e0f7836 */ /* 0x001fe40000000000 */
[C---:B------:R-:W-:Y:S02]  /*1b1d0*/  IMAD R11, R9.reuse, UR5, R2 ;  /* 0x00000005090b7c24 */ /* 0x040fe4000f8e0202 */
[----:B------:R-:W-:Y:S01]  /*1b1e0*/  IMAD.WIDE.U32 R4, R9, UR4, R4 ;  /* 0x0000000409047c25 */ /* 0x000fe2000f8e0004 */
[----:B------:R-:W-:Y:S01]  /*1b1f0*/  ULDC.64 UR4, c[0x0][0xb50] ;  /* 0x0002d40000047ab9 */ /* 0x000fe20000000a00 */
[----:B------:R-:W-:Y:S02]  /*1b200*/  SHF.R.S32.HI R14, RZ, 0x1f, R15 ;  /* 0x0000001fff0e7819 */ /* 0x000fe4000001140f */
[----:B------:R-:W-:Y:S01]  /*1b210*/  IMAD.IADD R5, R5, 0x1, R11 ;  /* 0x0000000105057824 */ /* 0x000fe200078e020b */
[----:B------:R-:W-:-:S02]  /*1b220*/  LEA R2, P1, R4, UR4, 0x2 ;  /* 0x0000000404027c11 */ /* 0x000fc4000f8210ff */
[----:B------:R-:W-:Y:S02]  /*1b230*/  LEA.HI R14, R14, R15, RZ, 0x7 ;  /* 0x0000000f0e0e7211 */ /* 0x000fe400078f38ff */
[----:B------:R-:W-:Y:S01]  /*1b240*/  LEA.HI.X R4, R4, UR5, R5, 0x2, P1 ;  /* 0x0000000504047c11 */ /* 0x000fe200088f1405 */
[----:B------:R-:W-:Y:S01]  /*1b250*/  SHFL.IDX PT, R20, R2, RZ, 0x1c1f ;  /* 0x001c1fff02147589 */ /* 0x000fe200000e0000 */
[----:B------:R-:W-:Y:S01]  /*1b260*/  IADD3 R25, P1, R56, 0x3000, RZ ;  /* 0x0000300038197810 */ /* 0x000fe20007f3e0ff */
[----:B------:R-:W-:Y:S01]  /*1b270*/  IMAD R53, R0, R49, RZ ;  /* 0x0000003100357224 */ /* 0x000fe200078e02ff */
[----:B------:R-:W-:Y:S01]  /*1b280*/  LOP3.LUT R14, R14, 0xffffff80, RZ, 0xc0, !PT ;  /* 0xffffff800e0e7812 */ /* 0x000fe200078ec0ff */
[----:B------:R-:W0:Y:S01]  /*1b290*/  SHFL.IDX PT, R21, R4, RZ, 0x1c1f ;  /* 0x001c1fff04157589 */ /* 0x000e2200000e0000 */
[----:B------:R-:W-:Y:S01]  /*1b2a0*/  IADD3 R7, P0, R56, 0x1000, RZ ;  /* 0x0000100038077810 */ /* 0x000fe20007f1e0ff */
[----:B------:R-:W-:Y:S01]  /*1b2b0*/  ULDC.64 UR4, c[0x0][0xaa0] ;  /* 0x0002a80000047ab9 */ /* 0x000fe20000000a00 */
[----:B------:R-:W-:Y:S01]  /*1b2c0*/  LOP3.LUT R24, R25, 0x380, RZ, 0xc0, !PT ;  /* 0x0000038019187812 */ /* 0x000fe200078ec0ff */
[----:B------:R-:W-:Y:S01]  /*1b2d0*/  SHFL.IDX PT, R44, R2, 0x1, 0x1c1f ;  /* 0x003c1f00022c7f89 */ /* 0x000fe200000e0000 */
[----:B------:R-:W-:-:S03]  /*1b2e0*/  IMAD.IADD R14, R15, 0x1, -R14 ;  /* 0x000000010f0e7824 */ /* 0x000fc600078e0a0e */
[----:B------:R-:W3:Y:S01]  /*1b2f0*/  SHFL.IDX PT, R45, R4, 0x1, 0x1c1f ;  /* 0x003c1f00042d7f89 */ /* 0x000ee200000e0000 */
[----:B------:R-:W-:Y:S01]  /*1b300*/  IADD3 R29, P3, R56, 0x4000, RZ ;  /* 0x00004000381d7810 */ /* 0x000fe20007f7e0ff */
[--C-:B------:R-:W-:Y:S01]  /*1b310*/  IMAD.X R9, RZ, RZ, R57.reuse, P0 ;  /* 0x000000ffff097224 */ /* 0x100fe200000e0639 */
[----:B------:R-:W-:Y:S02]  /*1b320*/  SHF.R.U64 R24, R24, 0x3, RZ ;  /* 0x0000000318187819 */ /* 0x000fe400000012ff */
[----:B------:R-:W-:Y:S02]  /*1b330*/  LOP3.LUT P0, RZ, R14, 0x3, RZ, 0xc0, !PT ;  /* 0x000000030eff7812 */ /* 0x000fe4000780c0ff */
[----:B------:R-:W-:Y:S02]  /*1b340*/  LOP3.LUT R28, R29, 0x380, RZ, 0xc0, !PT ;  /* 0x000003801d1c7812 */ /* 0x000fe400078ec0ff */
[----:B------:R-:W-:Y:S01]  /*1b350*/  LOP3.LUT R24, R24, R25, RZ, 0x3c, !PT ;  /* 0x0000001918187212 */ /* 0x000fe200078e3cff */
[----:B------:R-:W-:Y:S01]  /*1b360*/  IMAD.X R25, RZ, RZ, R57, P1 ;  /* 0x000000ffff197224 */ /* 0x000fe200008e0639 */
[----:B------:R-:W-:-:S04]  /*1b370*/  SHF.R.U64 R28, R28, 0x3, RZ ;  /* 0x000000031c1c7819 */ /* 0x000fc800000012ff */
[----:B------:R-:W-:Y:S01]  /*1b380*/  LOP3.LUT R28, R28, R29, RZ, 0x3c, !PT ;  /* 0x0000001d1c1c7212 */ /* 0x000fe200078e3cff */
[----:B------:R-:W-:Y:S01]  /*1b390*/  IMAD.X R29, RZ, RZ, R57, P3 ;  /* 0x000000ffff1d7224 */ /* 0x000fe200018e0639 */
[----:B------:R-:W-:Y:S02]  /*1b3a0*/  IADD3 R5, P3, R56, 0x7000, RZ ;  /* 0x0000700038057810 */ /* 0x000fe40007f7e0ff */
[----:B------:R-:W-:-:S04]  /*1b3b0*/  SHF.R.S32.HI R59, RZ, 0x1f, R60 ;  /* 0x0000001fff3b7819 */ /* 0x000fc8000001143c */
[----:B------:R-:W-:-:S04]  /*1b3c0*/  LEA.HI R59, R59, R60, RZ, 0x3 ;  /* 0x0000003c3b3b7211 */ /* 0x000fc800078f18ff */
[----:B------:R-:W-:-:S05]  /*1b3d0*/  LOP3.LUT R59, R59, 0xfffffff8, RZ, 0xc0, !PT ;  /* 0xfffffff83b3b7812 */ /* 0x000fca00078ec0ff */
[----:B------:R-:W-:Y:S02]  /*1b3e0*/  IMAD.IADD R59, R60, 0x1, -R59 ;  /* 0x000000013c3b7824 */ /* 0x000fe400078e0a3b */
[----:B--2---:R-:W-:-:S04]  /*1b3f0*/  IMAD R6, R52, 0x80, R10 ;  /* 0x0000008034067824 */ /* 0x004fc800078e020a */
[C---:B------:R-:W-:Y:S01]  /*1b400*/  VIADD R0, R6.reuse, 0x8 ;  /* 0x0000000806007836 */ /* 0x040fe20000000000 */
[----:B------:R-:W-:-:S04]  /*1b410*/  ISETP.GE.OR P1, PT, R6, R53, P0 ;  /* 0x000000350600720c */ /* 0x000fc80000726670 */
[----:B------:R-:W-:Y:S02]  /*1b420*/  ISETP.GE.OR P0, PT, R0, R53, P0 ;  /* 0x000000350000720c */ /* 0x000fe40000706670 */
[----:B------:R-:W-:-:S04]  /*1b430*/  LOP3.LUT R0, R5, 0x380, RZ, 0xc0, !PT ;  /* 0x0000038005007812 */ /* 0x000fc800078ec0ff */
[----:B------:R-:W-:-:S03]  /*1b440*/  SHF.R.U64 R0, R0, 0x3, RZ ;  /* 0x0000000300007819 */ /* 0x000fc600000012ff */
[----:B0-----:R-:W-:Y:S04]  /*1b450*/  @!P1 ST.E desc[UR60][R20.64], R88 ;  /* 0x0000005814009985 */ /* 0x001fe8000c10193c */
[----:B---3--:R0:W-:Y:S01]  /*1b460*/  @!P0 ST.E desc[UR60][R44.64], R89 ;  /* 0x000000592c008985 */ /* 0x0081e2000c10193c */
[----:B------:R-:W-:Y:S01]  /*1b470*/  LOP3.LUT R40, R0, R5, RZ, 0x3c, !PT ;  /* 0x0000000500287212 */ /* 0x000fe200078e3cff */
[----:B------:R-:W-:Y:S01]  /*1b480*/  IMAD R0, R3, UR4, RZ ;  /* 0x0000000403007c24 */ /* 0x000fe2000f8e02ff */
[----:B0-----:R-:W0:Y:S03]  /*1b490*/  @P2 LDC R45, c[0x0][0xbf0] ;  /* 0x0002fc00ff2d2b82 */ /* 0x001e260000000800 */
[C---:B------:R-:W-:Y:S01]  /*1b4a0*/  IMAD R21, R47.reuse, UR5, R0 ;  /* 0x000000052f157c24 */ /* 0x040fe2000f8e0200 */
[----:B------:R-:W-:Y:S01]  /*1b4b0*/  IADD3 R13, P4, R56, 0x2000, RZ ;  /* 0x00002000380d7810 */ /* 0x000fe20007f9e0ff */
[----:B------:R-:W-:Y:S01]  /*1b4c0*/  IMAD.WIDE.U32 R2, R47, UR4, RZ ;  /* 0x000000042f027c25 */ /* 0x000fe2000f8e00ff */
[----:B------:R-:W-:Y:S01]  /*1b4d0*/  ULDC.64 UR4, c[0x0][0xae8] ;  /* 0x0002ba0000047ab9 */ /* 0x000fe20000000a00 */
[----:B------:R-:W-:Y:S01]  /*1b4e0*/  LOP3.LUT R8, R7, 0x380, RZ, 0xc0, !PT ;  /* 0x0000038007087812 */ /* 0x000fe200078ec0ff */
[----:B------:R-:W5:Y:S01]  /*1b4f0*/  LD.E.128 R24, desc[UR60][R24.64] ;  /* 0x0000003c18187980 */ /* 0x000f62000c101d00 */
[----:B------:R-:W-:-:S02]  /*1b500*/  IMAD R0, R59, 0x20, R54 ;  /* 0x000000203b007824 */ /* 0x000fc400078e0236 */
[----:B------:R-:W-:Y:S01]  /*1b510*/  IMAD.IADD R3, R3, 0x1, R21 ;  /* 0x0000000103037824 */ /* 0x000fe200078e0215 */
[----:B------:R-:W-:Y:S01]  /*1b520*/  IADD3 R33, P5, R56, 0x5000, RZ ;  /* 0x0000500038217810 */ /* 0x000fe20007fbe0ff */
[----:B------:R-:W-:Y:S01]  /*1b530*/  IMAD R20, R48, UR4, RZ ;  /* 0x0000000430147c24 */ /* 0x000fe2000f8e02ff */
[----:B------:R-:W-:Y:S01]  /*1b540*/  IADD3.X R41, RZ, R57, RZ, P3, !PT ;  /* 0x00000039ff297210 */ /* 0x000fe20001ffe4ff */
[----:B------:R-:W-:Y:S01]  /*1b550*/  IMAD R44, R52, 0x80, R0 ;  /* 0x00000080342c7824 */ /* 0x000fe200078e0200 */
[----:B------:R2:W5:Y:S01]  /*1b560*/  LDL R48, [R1+0x7c] ;  /* 0x00007c0001307983 */ /* 0x0005620000100800 */
[C---:B------:R-:W-:Y:S02]  /*1b570*/  IMAD R21, R58.reuse, UR5, R20 ;  /* 0x000000053a157c24 */ /* 0x040fe4000f8e0214 */
[----:B------:R-:W-:Y:S01]  /*1b580*/  IMAD.WIDE.U32 R2, R58, UR4, R2 ;  /* 0x000000043a027c25 */ /* 0x000fe2000f8e0002 */
[----:B------:R-:W-:Y:S01]  /*1b590*/  ULDC.64 UR4, c[0x0][0xaf0] ;  /* 0x0002bc0000047ab9 */ /* 0x000fe20000000a00 */
[----:B------:R-:W-:Y:S01]  /*1b5a0*/  LOP3.LUT R12, R13, 0x380, RZ, 0xc0, !PT ;  /* 0x000003800d0c7812 */ /* 0x000fe200078ec0ff */
[----:B------:R-:W5:Y:S01]  /*1b5b0*/  LD.E.128 R28, desc[UR60][R28.64] ;  /* 0x0000003c1c1c7980 */ /* 0x000f62000c101d00 */
[----:B-1----:R-:W-:Y:S01]  /*1b5c0*/  @P2 IMAD.HI.U32 R0, R44, R55, RZ ;  /* 0x000000372c002227 */ /* 0x002fe200078e00ff */
[----:B------:R-:W-:-:S02]  /*1b5d0*/  SHF.R.U64 R8, R8, 0x3, RZ ;  /* 0x0000000308087819 */ /* 0x000fc400000012ff */
[----:B------:R-:W-:Y:S01]  /*1b5e0*/  LOP3.LUT R32, R33, 0x380, RZ, 0xc0, !PT ;  /* 0x0000038021207812 */ /* 0x000fe200078ec0ff */
[----:B------:R-:W-:Y:S01]  /*1b5f0*/  IMAD.IADD R3, R3, 0x1, R21 ;  /* 0x0000000103037824 */ /* 0x000fe200078e0215 */
[----:B------:R-:W-:Y:S01]  /*1b600*/  MOV R21, R44 ;  /* 0x0000002c00157202 */ /* 0x000fe20000000f00 */
[----:B------:R-:W-:Y:S01]  /*1b610*/  IMAD R20, R46, UR4, RZ ;  /* 0x000000042e147c24 */ /* 0x000fe2000f8e02ff */
[----:B0-----:R-:W-:Y:S01]  /*1b620*/  @P2 SHF.R.U32.HI R21, RZ, R45, R0 ;  /* 0x0000002dff152219 */ /* 0x001fe20000011600 */
[C---:B------:R-:W-:Y:S01]  /*1b630*/  IMAD.WIDE.U32 R2, R51.reuse, UR4, R2 ;  /* 0x0000000433027c25 */ /* 0x040fe2000f8e0002 */
[----:B------:R-:W5:Y:S03]  /*1b640*/  LD.E.128 R40, desc[UR60][R40.64] ;  /* 0x0000003c28287980 */ /* 0x000f66000c101d00 */
[----:B------:R-:W-:Y:S01]  /*1b650*/  IMAD R45, R51, UR5, R20 ;  /* 0x00000005332d7c24 */ /* 0x000fe2000f8e0214 */
[----:B------:R-:W-:Y:S01]  /*1b660*/  SHF.R.U64 R12, R12, 0x3, RZ ;  /* 0x000000030c0c7819 */ /* 0x000fe200000012ff */
[----:B------:R-:W-:Y:S01]  /*1b670*/  IMAD.MOV R20, RZ, RZ, -R21 ;  /* 0x000000ffff147224 */ /* 0x000fe200078e0a15 */
[----:B------:R2:W5:Y:S01]  /*1b680*/  LDL R51, [R1+0xb4] ;  /* 0x0000b40001337983 */ /* 0x0005620000100800 */
[----:B------:R-:W-:Y:S01]  /*1b690*/  IMAD.IADD R3, R3, 0x1, R45 ;  /* 0x0000000103037824 */ /* 0x000fe200078e022d */
[----:B------:R-:W-:Y:S01]  /*1b6a0*/  LOP3.LUT R8, R8, R7, RZ, 0x3c, !PT ;  /* 0x0000000708087212 */ /* 0x000fe200078e3cff */
[----:B------:R-:W-:Y:S01]  /*1b6b0*/  IMAD R45, R49, R20, R44 ;  /* 0x00000014312d7224 */ /* 0x000fe200078e022c */
[----:B------:R-:W-:Y:S01]  /*1b6c0*/  SHF.R.U64 R32, R32, 0x3, RZ ;  /* 0x0000000320207819 */ /* 0x000fe200000012ff */
[----:B------:R2:W5:Y:S01]  /*1b6d0*/  LDL R49, [R1+0xb0] ;  /* 0x0000b00001317983 */ /* 0x0005620000100800 */
[----:B------:R-:W-:Y:S01]  /*1b6e0*/  LOP3.LUT R12, R12, R13, RZ, 0x3c, !PT ;  /* 0x0000000d0c0c7212 */ /* 0x000fe200078e3cff */
[----:B------:R-:W-:Y:S01]  /*1b6f0*/  ULDC.64 UR4, c[0x0][0xae0] ;  /* 0x0002b80000047ab9 */ /* 0x000fe20000000a00 */
[----:B------:R-:W-:Y:S01]  /*1b700*/  IADD3.X R13, RZ, R57, RZ, P4, !PT ;  /* 0x00000039ff0d7210 */ /* 0x000fe200027fe4ff */
[----:B------:R-:W5:Y:S01]  /*1b710*/  LD.E.128 R8, desc[UR60][R8.64] ;  /* 0x0000003c08087980 */ /* 0x000f62000c101d00 */
[----:B------:R-:W-:-:S02]  /*1b720*/  IADD3 R37, P4, R56, 0x6000, RZ ;  /* 0x0000600038257810 */ /* 0x000fc40007f9e0ff */
[----:B------:R-:W-:Y:S02]  /*1b730*/  LOP3.LUT R7, R56, 0x380, RZ, 0xc0, !PT ;  /* 0x0000038038077812 */ /* 0x000fe400078ec0ff */
[----:B------:R-:W-:Y:S01]  /*1b740*/  LOP3.LUT R36, R37, 0x380, RZ, 0xc0, !PT ;  /* 0x0000038025247812 */ /* 0x000fe200078ec0ff */
[----:B------:R-:W5:Y:S01]  /*1b750*/  LD.E.128 R12, desc[UR60][R12.64] ;  /* 0x0000003c0c0c7980 */ /* 0x000f62000c101d00 */
[----:B------:R-:W-:Y:S02]  /*1b760*/  SHF.R.U64 R7, R7, 0x3, RZ ;  /* 0x0000000307077819 */ /* 0x000fe400000012ff */
[----:B------:R-:W-:Y:S02]  /*1b770*/  SHF.R.U64 R36, R36, 0x3, RZ ;  /* 0x0000000324247819 */ /* 0x000fe400000012ff */
[----:B------:R-:W-:Y:S01]  /*1b780*/  LOP3.LUT R32, R32, R33, RZ, 0x3c, !PT ;  /* 0x0000002120207212 */ /* 0x000fe200078e3cff */
[--C-:B------:R-:W-:Y:S01]  /*1b790*/  IMAD.X R33, RZ, RZ, R57.reuse, P5 ;  /* 0x000000ffff217224 */ /* 0x100fe200028e0639 */
[----:B------:R-:W-:Y:S01]  /*1b7a0*/  LOP3.LUT R36, R36, R37, RZ, 0x3c, !PT ;  /* 0x0000002524247212 */ /* 0x000fe200078e3cff */
[----:B------:R-:W-:Y:S01]  /*1b7b0*/  IMAD.X R37, RZ, RZ, R57, P4 ;  /* 0x000000ffff257224 */ /* 0x000fe200020e0639 */
[----:B------:R-:W-:-:S02]  /*1b7c0*/  SHF.R.S32.HI R0, RZ, 0x1f, R21 ;  /* 0x0000001fff007819 */ /* 0x000fc40000011415 */
[----:B------:R-:W-:Y:S01]  /*1b7d0*/  LOP3.LUT R56, R7, R56, RZ, 0x3c, !PT ;  /* 0x0000003807387212 */ /* 0x000fe200078e3cff */
[----:B------:R-:W5:Y:S02]  /*1b7e0*/  LD.E.128 R32, desc[UR60][R32.64] ;  /* 0x0000003c20207980 */ /* 0x000f64000c101d00 */
[----:B------:R-:W-:Y:S02]  /*1b7f0*/  IMAD R0, R0, UR4, RZ ;  /* 0x0000000400007c24 */ /* 0x000fe4000f8e02ff */
[----:B------:R2:W5:Y:S02]  /*1b800*/  LD.E.128 R4, desc[UR60][R56.64] ;  /* 0x0000003c38047980 */ /* 0x000564000c101d00 */
[C---:B------:R-:W-:Y:S02]  /*1b810*/  IMAD R47, R21.reuse, UR5, R0 ;  /* 0x00000005152f7c24 */ /* 0x040fe4000f8e0200 */
[----:B------:R-:W5:Y:S01]  /*1b820*/  LD.E.128 R36, desc[UR60][R36.64] ;  /* 0x0000003c24247980 */ /* 0x000f62000c101d00 */
[----:B------:R-:W-:Y:S01]  /*1b830*/  SHF.R.S32.HI R0, RZ, 0x1f, R45 ;  /* 0x0000001fff007819 */ /* 0x000fe2000001142d */
[----:B------:R-:W-:Y:S01]  /*1b840*/  @!PT LDS RZ, [RZ] ;  /* 0x00000000fffff984 */ /* 0x000fe20000000800 */
[----:B------:R-:W-:Y:S01]  /*1b850*/  @!PT LDS RZ, [RZ] ;  /* 0x00000000fffff984 */ /* 0x000fe20000000800 */
[----:B------:R-:W-:Y:S01]  /*1b860*/  @!PT LDS RZ, [RZ] ;  /* 0x00000000fffff984 */ /* 0x000fe20000000800 */
[----:B------:R-:W-:Y:S01]  /*1b870*/  @!PT LDS RZ, [RZ] ;  /* 0x00000000fffff984 */ /* 0x000fe20000000800 */
[----:B------:R0:W-:Y:S06]  /*1b880*/  MEMBAR.ALL.CTA ;  /* 0x0000000000007992 */ /* 0x0001ec0000008000 */
[----:B0-----:R-:W0:Y:S01]  /*1b890*/  FENCE.VIEW.ASYNC.S ;  /* 0x00000000000073c6 */ /* 0x001e220000000000 */
[----:B------:R-:W-:Y:S01]  /*1b8a0*/  IMAD.WIDE.U32 R2, R21, UR4, R2 ;  /* 0x0000000415027c25 */ /* 0x000fe2000f8e0002 */
[----:B------:R-:W-:-:S03]  /*1b8b0*/  ULDC.64 UR4, c[0x0][0xad8] ;  /* 0x0002b60000047ab9 */ /* 0x000fc60000000a00 */
[----:B------:R-:W-:Y:S02]  /*1b8c0*/  IMAD R46, R52, 0x80, R54 ;  /* 0x00000080342e7824 */ /* 0x000fe400078e0236 */
[----:B------:R-:W-:Y:S02]  /*1b8d0*/  IMAD.IADD R3, R3, 0x1, R47 ;  /* 0x0000000103037824 */ /* 0x000fe400078e022f */
[----:B------:R-:W-:Y:S02]  /*1b8e0*/  IMAD R20, R0, UR4, RZ ;  /* 0x0000000400147c24 */ /* 0x000fe4000f8e02ff */
[C---:B------:R-:W-:Y:S02]  /*1b8f0*/  VIADD R0, R46.reuse, 0x20 ;  /* 0x000000202e007836 */ /* 0x040fe40000000000 */
[C---:B------:R-:W-:Y:S02]  /*1b900*/  IMAD R21, R45.reuse, UR5, R20 ;  /* 0x000000052d157c24 */ /* 0x040fe4000f8e0214 */
[----:B------:R-:W-:Y:S01]  /*1b910*/  IMAD.WIDE.U32 R2, R45, UR4, R2 ;  /* 0x000000042d027c25 */ /* 0x000fe2000f8e0002 */
[-C--:B------:R-:W-:Y:S01]  /*1b920*/  ISETP.GE.AND P2, PT, R46, R53.reuse, PT ;  /* 0x000000352e00720c */ /* 0x080fe20003f46270 */
[----:B------:R-:W-:Y:S01]  /*1b930*/  ULDC.64 UR4, c[0x0][0xa80] ;  /* 0x0002a00000047ab9 */ /* 0x000fe20000000a00 */
[----:B------:R-:W-:Y:S01]  /*1b940*/  ISETP.GE.AND P0, PT, R0, R53, PT ;  /* 0x000000350000720c */ /* 0x000fe20003f06270 */
[----:B------:R-:W-:Y:S01]  /*1b950*/  IMAD.IADD R3, R3, 0x1, R21 ;  /* 0x0000000103037824 */ /* 0x000fe200078e0215 */
[----:B------:R-:W-:-:S02]  /*1b960*/  IADD3 R0, R16, 0x2e820, RZ ;  /* 0x0002e82010007810 */ /* 0x000fc40007ffe0ff */
[----:B------:R-:W-:Y:S01]  /*1b970*/  LEA R44, P3, R2, UR4, 0x1 ;  /* 0x00000004022c7c11 */ /* 0x000fe2000f8608ff */
[----:B------:R-:W-:Y:S01]  /*1b980*/  VIADD R20, R46, 0x40 ;  /* 0x000000402e147836 */ /* 0x000fe20000000000 */
[----:B------:R-:W-:Y:S02]  /*1b990*/  PRMT R0, RZ, 0x654, R0 ;  /* 0x00000654ff007816 */ /* 0x000fe40000000000 */
[----:B------:R-:W-:Y:S01]  /*1b9a0*/  LEA.HI.X R45, R2, UR5, R3, 0x1, P3 ;  /* 0x00000005022d7c11 */ /* 0x000fe200098f0c03 */
[----:B------:R-:W-:Y:S01]  /*1b9b0*/  BSSY B1, `(.L_x_486) ;  /* 0x000000f000017945 */ /* 0x000fe20003800000 */
[----:B------:R-:W-:Y:S01]  /*1b9c0*/  ISETP.GE.AND P1, PT, R20, R53, PT ;  /* 0x000000351400720c */ /* 0x000fe20003f26270 */
[----:B0-----:R0:W-:Y:S01]  /*1b9d0*/  SYNCS.ARRIVE.TRANS64.RED.A1T0 RZ, [R0+URZ], RZ ;  /* 0x000000ff00ff79a7 */ /* 0x0011e2000810043f */
[----:B------:R2:W1:Y:S04]  /*1b9e0*/  SHFL.IDX PT, R20, R44, RZ, 0x181f ;  /* 0x00181fff2c147589 */ /* 0x00046800000e0000 */
[----:B0-----:R2:W0:Y:S01]  /*1b9f0*/  SHFL.IDX PT, R0, R45, RZ, 0x181f ;  /* 0x00181fff2d007589 */ /* 0x00142200000e0000 */
[----:B------:R-:W-:Y:S06]  /*1ba00*/  @P2 BRA `(.L_x_487) ;  /* 0x0000000000242947 */ /* 0x000fec0003800000 */
[----:B------:R-:W-:Y:S02]  /*1ba10*/  ULDC UR4, c[0x0][0xac8] ;  /* 0x0002b20000047ab9 */ /* 0x000fe40000000800 */
[----:B------:R-:W-:Y:S02]  /*1ba20*/  ISETP.GE.AND P2, PT, R50, UR4, PT ;  /* 0x0000000432007c0c */ /* 0x000fe4000bf46270 */
[----:B-----5:R-:W-:-:S11]  /*1ba30*/  ISETP.GE.AND P3, PT, R48, UR4, PT ;  /* 0x0000000430007c0c */ /* 0x020fd6000bf66270 */
[-C--:B-1----:R-:W-:Y:S02]  /*1ba40*/  @!P2 LEA R2, P4, R50, R20.reuse, 0x1 ;  /* 0x000000143202a211 */ /* 0x082fe400078808ff */
[----:B------:R-:W-:Y:S02]  /*1ba50*/  @!P3 LEA R20, P5, R48, R20, 0x1 ;  /* 0x000000143014b211 */ /* 0x000fe400078a08ff */
[-C--:B0-----:R-:W-:Y:S02]  /*1ba60*/  @!P2 LEA.HI.X R3, R50, R0.reuse, R51, 0x1, P4 ;  /* 0x000000003203a211 */ /* 0x081fe400020f0c33 */
[----:B------:R-:W-:-:S03]  /*1ba70*/  @!P3 LEA.HI.X R21, R48, R0, R49, 0x1, P5 ;  /* 0x000000003015b211 */ /* 0x000fc600028f0c31 */
[----:B------:R3:W-:Y:S04]  /*1ba80*/  @!P2 ST.E.128 desc[UR60][R2.64], R4 ;  /* 0x000000040200a985 */ /* 0x0007e8000c101d3c */
[----:B------:R3:W-:Y:S02]  /*1ba90*/  @!P3 ST.E.128 desc[UR60][R20.64], R28 ;  /* 0x0000001c1400b985 */ /* 0x0007e4000c101d3c */
.L_x_487:
[----:B------:R-:W-:Y:S05]  /*1baa0*/  BSYNC B1 ;  /* 0x0000000000017941 */ /* 0x000fea0003800000 */
.L_x_486:
[----:B0-----:R0:W4:Y:S01]  /*1bab0*/  SHFL.IDX PT, R0, R45, 0x1, 0x181f ;  /* 0x00381f002d007f89 */ /* 0x00112200000e0000 */
[----:B------:R-:W-:Y:S03]  /*1bac0*/  BSSY B1, `(.L_x_488) ;  /* 0x000000c000017945 */ /* 0x000fe60003800000 */
[----:B---3-5:R0:W3:Y:S01]  /*1bad0*/  SHFL.IDX PT, R4, R44, 0x1, 0x181f ;  /* 0x00381f002c047f89 */ /* 0x0280e200000e0000 */
[----:B------:R-:W-:Y:S05]  /*1bae0*/  @P0 BRA `(.L_x_489) ;  /* 0x0000000000240947 */ /* 0x000fea0003800000 */
[----:B------:R-:W-:Y:S02]  /*1baf0*/  ULDC UR4, c[0x0][0xac8] ;  /* 0x0002b20000047ab9 */ /* 0x000fe40000000800 */
[----:B------:R-:W-:Y:S02]  /*1bb00*/  ISETP.GE.AND P3, PT, R50, UR4, PT ;  /* 0x0000000432007c0c */ /* 0x000fe4000bf66270 */
[----:B------:R-:W-:-:S11]  /*1bb10*/  ISETP.GE.AND P4, PT, R48, UR4, PT ;  /* 0x0000000430007c0c */ /* 0x000fd6000bf86270 */
[-C--:B---3--:R-:W-:Y:S02]  /*1bb20*/  @!P3 LEA R2, P0, R50, R4.reuse, 0x1 ;  /* 0x000000043202b211 */ /* 0x088fe400078008ff */
[----:B------:R-:W-:Y:S02]  /*1bb30*/  @!P4 LEA R4, P2, R48, R4, 0x1 ;  /* 0x000000043004c211 */ /* 0x000fe400078408ff */
[-C--:B----4-:R-:W-:Y:S02]  /*1bb40*/  @!P3 LEA.HI.X R3, R50, R0.reuse, R51, 0x1, P0 ;  /* 0x000000003203b211 */ /* 0x090fe400000f0c33 */
[----:B------:R-:W-:-:S03]  /*1bb50*/  @!P4 LEA.HI.X R5, R48, R0, R49, 0x1, P2 ;  /* 0x000000003005c211 */ /* 0x000fc600010f0c31 */
[----:B------:R3:W-:Y:S04]  /*1bb60*/  @!P3 ST.E.128 desc[UR60][R2.64], R8 ;  /* 0x000000080200b985 */ /* 0x0007e8000c101d3c */
[----:B------:R3:W-:Y:S02]  /*1bb70*/  @!P4 ST.E.128 desc[UR60][R4.64], R32 ;  /* 0x000000200400c985 */ /* 0x0007e4000c101d3c */
.L_x_489:
[----:B------:R-:W-:Y:S05]  /*1bb80*/  BSYNC B1 ;  /* 0x0000000000017941 */ /* 0x000fea0003800000 */
.L_x_488:
[----:B----4-:R4:W0:Y:S01]  /*1bb90*/  SHFL.IDX PT, R0, R45, 0x2, 0x181f ;  /* 0x00581f002d007f89 */ /* 0x01082200000e0000 */
[----:B------:R-:W-:Y:S03]  /*1bba0*/  BSSY B1, `(.L_x_490) ;  /* 0x000000c000017945 */ /* 0x000fe60003800000 */
[----:B---3--:R4:W3:Y:S01]  /*1bbb0*/  SHFL.IDX PT, R4, R44, 0x2, 0x181f ;  /* 0x00581f002c047f89 */ /* 0x0088e200000e0000 */
[----:B------:R-:W-:Y:S05]  /*1bbc0*/  @P1 BRA `(.L_x_491) ;  /* 0x0000000000241947 */ /* 0x000fea0003800000 */
[----:B------:R-:W-:Y:S02]  /*1bbd0*/  ULDC UR4, c[0x0][0xac8] ;  /* 0x0002b20000047ab9 */ /* 0x000fe40000000800 */
[----:B------:R-:W-:Y:S02]  /*1bbe0*/  ISETP.GE.AND P2, PT, R50, UR4, PT ;  /* 0x0000000432007c0c */ /* 0x000fe4000bf46270 */
[----:B------:R-:W-:-:S11]  /*1bbf0*/  ISETP.GE.AND P3, PT, R48, UR4, PT ;  /* 0x0000000430007c0c */ /* 0x000fd6000bf66270 */
[-C--:B---3--:R-:W-:Y:S02]  /*1bc00*/  @!P2 LEA R2, P0, R50, R4.reuse, 0x1 ;  /* 0x000000043202a211 */ /* 0x088fe400078008ff */
[----:B------:R-:W-:Y:S02]  /*1bc10*/  @!P3 LEA R4, P1, R48, R4, 0x1 ;  /* 0x000000043004b211 */ /* 0x000fe400078208ff */
[-C--:B0-----:R-:W-:Y:S02]  /*1bc20*/  @!P2 LEA.HI.X R3, R50, R0.reuse, R51, 0x1, P0 ;  /* 0x000000003203a211 */ /* 0x081fe400000f0c33 */
[----:B------:R-:W-:-:S03]  /*1bc30*/  @!P3 LEA.HI.X R5, R48, R0, R49, 0x1, P1 ;  /* 0x000000003005b211 */ /* 0x000fc600008f0c31 */
[----:B------:R0:W-:Y:S04]  /*1bc40*/  @!P2 ST.E.128 desc[UR60][R2.64], R12 ;  /* 0x0000000c0200a985 */ /* 0x0001e8000c101d3c */
[----:B------:R0:W-:Y:S02]  /*1bc50*/  @!P3 ST.E.128 desc[UR60][R4.64], R36 ;  /* 0x000000240400b985 */ /* 0x0001e4000c101d3c */
.L_x_491:
[----:B------:R-:W-:Y:S05]  /*1bc60*/  BSYNC B1 ;  /* 0x0000000000017941 */ /* 0x000fea0003800000 */
.L_x_490:
        /* <DEDUP_REMOVED lines=16> */
.L_x_483:
[----:B------:R-:W2:Y:S01]  /*1bd70*/  LDL.LU R4, [R1+0x84] ;  /* 0x0000840001047983 */ /* 0x000ea20000300800 */
[----:B------:R-:W-:Y:S01]  /*1bd80*/  ULDC.64 UR4, c[0x0][0xc00] ;  /* 0x0003000000047ab9 */ /* 0x000fe20000000a00 */
[----:B------:R-:W-:Y:S01]  /*1bd90*/  IMAD.MOV.U32 R0, RZ, RZ, RZ ;  /* 0x000000ffff007224 */ /* 0x000fe200078e00ff */
[----:B------:R-:W3:Y:S01]  /*1bda0*/  LDC R25, c[0x0][0xbe8] ;  /* 0x0002fa00ff197b82 */ /* 0x000ee20000000800 */
[----:B------:R-:W4:Y:S01]  /*1bdb0*/  LDL.LU R6, [R1+0x88] ;  /* 0x0000880001067983 */ /* 0x000f220000300800 */
[----:B------:R-:W-:-:S04]  /*1bdc0*/  ISETP.NE.U32.AND P0, PT, RZ, UR4, PT ;  /* 0x00000004ff007c0c */ /* 0x000fc8000bf05070 */
[----:B------:R-:W-:Y:S02]  /*1bdd0*/  ISETP.NE.AND.EX P0, PT, RZ, UR5, PT, P0 ;  /* 0x00000005ff007c0c */ /* 0x000fe4000bf05300 */
[----:B--2---:R-:W-:-:S04]  /*1bde0*/  IADD3 R2, P1, R4, UR4, RZ ;  /* 0x0000000404027c10 */ /* 0x004fc8000ff3e0ff */
[----:B----4-:R-:W-:Y:S01]  /*1bdf0*/  IADD3.X R3, R6, UR5, RZ, P1, !PT ;  /* 0x0000000506037c10 */ /* 0x010fe20008ffe4ff */
[----:B------:R-:W-:Y:S02]  /*1be00*/  ULDC.64 UR4, c[0x0][0xc08] ;  /* 0x0003020000047ab9 */ /* 0x000fe40000000a00 */
[----:B------:R-:W-:-:S04]  /*1be10*/  ISETP.NE.U32.AND P1, PT, RZ, UR4, PT ;  /* 0x00000004ff007c0c */ /* 0x000fc8000bf25070 */
[----:B------:R2:W5:Y:S01]  /*1be20*/  @P0 LDG.E R0, desc[UR60][R2.64] ;  /* 0x0000003c02000981 */ /* 0x000562000c1e1900 */
[----:B------:R-:W-:Y:S01]  /*1be30*/  ISETP.NE.AND.EX P1, PT, RZ, UR5, PT, P1 ;  /* 0x00000005ff007c0c */ /* 0x000fe2000bf25310 */
[----:B------:R-:W4:-:S12]  /*1be40*/  S2R R7, SR_TID.X ;  /* 0x0000000000077919 */ /* 0x000f180000002100 */
[----:B------:R-:W-:Y:S01]  /*1be50*/  @P1 IADD3 R4, P2, R4, UR4, RZ ;  /* 0x0000000404041c10 */ /* 0x000fe2000ff5e0ff */
[----:B------:R-:W-:-:S03]  /*1be60*/  ULDC UR4, c[0x0][0xa88] ;  /* 0x0002a20000047ab9 */ /* 0x000fc60000000800 */
[----:B------:R-:W-:Y:S01]  /*1be70*/  @P1 IADD3.X R5, R6, UR5, RZ, P2, !PT ;  /* 0x0000000506051c10 */ /* 0x000fe200097fe4ff */
[----:B------:R-:W-:-:S06]  /*1be80*/  IMAD.U32 R6, RZ, RZ, UR4 ;  /* 0x00000004ff067e24 */ /* 0x000fcc000f8e00ff */
[----:B------:R2:W5:Y:S01]  /*1be90*/  @P1 LDG.E R6, desc[UR60][R4.64] ;  /* 0x0000003c04061981 */ /* 0x000562000c1e1900 */
[----:B---3--:R-:W-:Y:S02]  /*1bea0*/  ISETP.NE.AND P2, PT, R25, 0x1, PT ;  /* 0x000000011900780c */ /* 0x008fe40003f45270 */
[----:B----4-:R-:W-:-:S11]  /*1beb0*/  IADD3 R26, R7, -0x80, RZ ;  /* 0xffffff80071a7810 */ /* 0x010fd60007ffe0ff */
[----:B------:R-:W3:Y:S01]  /*1bec0*/  @P2 LDC R14, c[0x0][0xbec] ;  /* 0x0002fb00ff0e2b82 */ /* 0x000ee20000000800 */
[----:B------:R-:W-:-:S07]  /*1bed0*/  ISETP.GE.AND P3, PT, R26, 0x80, PT ;  /* 0x000000801a00780c */ /* 0x000fce0003f66270 */
[----:B------:R-:W4:Y:S01]  /*1bee0*/  @P2 LDC R27, c[0x0][0xbf0] ;  /* 0x0002fc00ff1b2b82 */ /* 0x000f220000000800 */
[----:B--2---:R-:W-:Y:S05]  /*1bef0*/  @P1 BRA `(.L_x_493) ;  /* 0x0000000000101947 */ /* 0x004fea0003800000 */
[----:B------:R-:W-:Y:S05]  /*1bf00*/  @!P0 BRA `(.L_x_493) ;  /* 0x00000000000c8947 */ /* 0x000fea0003800000 */
[----:B------:R-:W2:Y:S04]  /*1bf10*/  LDG.E R5, desc[UR60][R2.64] ;  /* 0x0000003c02057981 */ /* 0x000ea8000c1e1900 */
[----:B-----5:R-:W2:Y:S02]  /*1bf20*/  LDG.E R6, desc[UR60][R2.64+0x4] ;  /* 0x0000043c02067981 */ /* 0x020ea4000c1e1900 */
[----:B--2---:R-:W-:-:S07]  /*1bf30*/  IMAD.IADD R6, R6, 0x1, -R5 ;  /* 0x0000000106067824 */ /* 0x004fce00078e0a05 */
.L_x_493:
[----:B------:R-:W2:Y:S04]  /*1bf40*/  LDL.LU R3, [R1+0x78] ;  /* 0x0000780001037983 */ /* 0x000ea80000300800 */
[----:B------:R-:W3:Y:S04]  /*1bf50*/  LDL.LU R2, [R1+0x8c] ;  /* 0x00008c0001027983 */ /* 0x000ee80000300800 */
[----:B------:R-:W4:Y:S04]  /*1bf60*/  LDL R24, [R1+0x80] ;  /* 0x0000800001187983 */ /* 0x000f280000100800 */
[----:B------:R0:W5:Y:S01]  /*1bf70*/  LDL R20, [R1+0x90] ;  /* 0x0000900001147983 */ /* 0x0001620000100800 */
[----:B------:R-:W-:Y:S01]  /*1bf80*/  BSSY B1, `(.L_x_494) ;  /* 0x000002d000017945 */ /* 0x000fe20003800000 */
[----:B-----5:R-:W-:-:S02]  /*1bf90*/  SHF.R.S32.HI R11, RZ, 0x1f, R0 ;  /* 0x0000001fff0b7819 */ /* 0x020fc40000011400 */
[----:B--2---:R-:W-:Y:S02]  /*1bfa0*/  SEL R13, R3, RZ, !P0 ;  /* 0x000000ff030d7207 */ /* 0x004fe40004000000 */
[----:B---3--:R-:W-:Y:S02]  /*1bfb0*/  SEL R12, R2, RZ, !P0 ;  /* 0x000000ff020c7207 */ /* 0x008fe40004000000 */
[----:B----4-:R-:W-:Y:S01]  /*1bfc0*/  SHF.R.S32.HI R10, RZ, 0x1f, R24 ;  /* 0x0000001fff0a7819 */ /* 0x010fe20000011418 */
[----:B0-----:R-:W-:Y:S06]  /*1bfd0*/  @P3 BRA `(.L_x_495) ;  /* 0x00000000009c3947 */ /* 0x001fec0003800000 */
[----:B------:R-:W0:Y:S01]  /*1bfe0*/  LDC R9, c[0x0][0xbe8] ;  /* 0x0002fa00ff097b82 */ /* 0x000e220000000800 */
[----:B------:R-:W-:-:S04]  /*1bff0*/  IMAD R2, R20, 0x80, R7 ;  /* 0x0000008014027824 */ /* 0x000fc800078e0207 */
[----:B------:R-:W-:Y:S02]  /*1c000*/  VIADD R8, R2, 0xffffff80 ;  /* 0xffffff8002087836 */ /* 0x000fe40000000000 */
[----:B0-----:R-:W-:-:S05]  /*1c010*/  IMAD R3, R6, R9, RZ ;  /* 0x0000000906037224 */ /* 0x001fca00078e02ff */
[----:B------:R-:W-:-:S13]  /*1c020*/  ISETP.GE.AND P0, PT, R8, R3, PT ;  /* 0x000000030800720c */ /* 0x000fda0003f06270 */
[----:B------:R-:W-:Y:S05]  /*1c030*/  @P0 BRA `(.L_x_495) ;  /* 0x0000000000840947 */ /* 0x000fea0003800000 */
[----:B------:R-:W-:Y:S01]  /*1c040*/  ISETP.NE.AND P0, PT, R9, 0x1, PT ;  /* 0x000000010900780c */ /* 0x000fe20003f05270 */
[----:B------:R-:W-:Y:S01]  /*1c050*/  ULDC.64 UR4, c[0x0][0xb90] ;  /* 0x0002e40000047ab9 */ /* 0x000fe20000000a00 */
[----:B------:R-:W-:Y:S01]  /*1c060*/  MOV R3, R11 ;  /* 0x0000000b00037202 */ /* 0x000fe20000000f00 */
[----:B------:R-:W-:Y:S02]  /*1c070*/  IMAD R7, R10, UR4, RZ ;  /* 0x000000040a077c24 */ /* 0x000fe4000f8e02ff */
[----:B------:R-:W-:Y:S02]  /*1c080*/  IMAD.MOV.U32 R2, RZ, RZ, R0 ;  /* 0x000000ffff027224 */ /* 0x000fe400078e0000 */
[----:B------:R-:W-:Y:S02]  /*1c090*/  IMAD.MOV.U32 R5, RZ, RZ, R8 ;  /* 0x000000ffff057224 */ /* 0x000fe400078e0008 */
[----:B------:R-:W-:-:S04]  /*1c0a0*/  IMAD.WIDE.U32 R2, R24, UR4, R2 ;  /* 0x0000000418027c25 */ /* 0x000fc8000f8e0002 */
[----:B------:R-:W0:Y:S01]  /*1c0b0*/  @P0 LDC R15, c[0x0][0xbec] ;  /* 0x0002fb00ff0f0b82 */ /* 0x000e220000000800 */
[----:B------:R-:W-:Y:S01]  /*1c0c0*/  IMAD R7, R24, UR5, R7 ;  /* 0x0000000518077c24 */ /* 0x000fe2000f8e0207 */
[----:B------:R-:W-:-:S03]  /*1c0d0*/  ULDC.64 UR4, c[0x0][0xb98] ;  /* 0x0002e60000047ab9 */ /* 0x000fc60000000a00 */
[----:B------:R-:W-:-:S03]  /*1c0e0*/  IMAD.IADD R3, R3, 0x1, R7 ;  /* 0x0000000103037824 */ /* 0x000fc600078e0207 */
[----:B------:R-:W2:Y:S01]  /*1c0f0*/  @P0 LDC R21, c[0x0][0xbf0] ;  /* 0x0002fc00ff150b82 */ /* 0x000ea20000000800 */
[----:B------:R-:W-:-:S04]  /*1c100*/  IMAD.WIDE.U32 R2, R13, UR4, R2 ;  /* 0x000000040d027c25 */ /* 0x000fc8000f8e0002 */
[----:B0-----:R-:W-:-:S05]  /*1c110*/  @P0 IMAD.HI.U32 R4, R8, R15, RZ ;  /* 0x0000000f08040227 */ /* 0x001fca00078e00ff */
[----:B--2---:R-:W-:Y:S01]  /*1c120*/  @P0 SHF.R.U32.HI R5, RZ, R21, R4 ;  /* 0x00000015ff050219 */ /* 0x004fe20000011604 */
[----:B------:R-:W-:-:S03]  /*1c130*/  IMAD R4, R12, UR4, RZ ;  /* 0x000000040c047c24 */ /* 0x000fc6000f8e02ff */
[----:B------:R-:W-:Y:S01]  /*1c140*/  IADD3 R2, P0, R5, R2, RZ ;  /* 0x0000000205027210 */ /* 0x000fe20007f1e0ff */
[----:B------:R-:W-:-:S04]  /*1c150*/  IMAD.MOV R7, RZ, RZ, -R5 ;  /* 0x000000ffff077224 */ /* 0x000fc800078e0a05 */
[----:B------:R-:W-:Y:S01]  /*1c160*/  IMAD R7, R9, R7, R8 ;  /* 0x0000000709077224 */ /* 0x000fe200078e0208 */
[----:B------:R-:W-:Y:S01]  /*1c170*/  SHF.R.S32.HI R9, RZ, 0x1f, R5 ;  /* 0x0000001fff097819 */ /* 0x000fe20000011405 */
[----:B------:R-:W-:Y:S01]  /*1c180*/  IMAD R8, R13, UR5, R4 ;  /* 0x000000050d087c24 */ /* 0x000fe2000f8e0204 */
[----:B------:R-:W-:Y:S02]  /*1c190*/  ULDC.64 UR4, c[0x0][0xb88] ;  /* 0x0002e20000047ab9 */ /* 0x000fe40000000a00 */
[----:B------:R-:W-:Y:S02]  /*1c1a0*/  SHF.R.S32.HI R4, RZ, 0x1f, R7 ;  /* 0x0000001fff047819 */ /* 0x000fe40000011407 */
[----:B------:R-:W-:-:S03]  /*1c1b0*/  IADD3.X R3, R9, R3, R8, P0, !PT ;  /* 0x0000000309037210 */ /* 0x000fc600007fe408 */
[----:B------:R-:W-:Y:S02]  /*1c1c0*/  IMAD R4, R4, UR4, RZ ;  /* 0x0000000404047c24 */ /* 0x000fe4000f8e02ff */
[----:B------:R-:W-:-:S04]  /*1c1d0*/  IMAD.WIDE.U32 R2, R7, UR4, R2 ;  /* 0x0000000407027c25 */ /* 0x000fc8000f8e0002 */
[----:B------:R-:W-:Y:S01]  /*1c1e0*/  IMAD R5, R7, UR5, R4 ;  /* 0x0000000507057c24 */ /* 0x000fe2000f8e0204 */
[----:B------:R-:W-:Y:S02]  /*1c1f0*/  ULDC.64 UR4, c[0x0][0xb50] ;  /* 0x0002d40000047ab9 */ /* 0x000fe40000000a00 */
[----:B------:R-:W-:Y:S01]  /*1c200*/  LEA R4, P0, R2, UR4, 0x2 ;  /* 0x0000000402047c11 */ /* 0x000fe2000f8010ff */
[----:B------:R-:W-:-:S05]  /*1c210*/  IMAD.IADD R3, R3, 0x1, R5 ;  /* 0x0000000103037824 */ /* 0x000fca00078e0205 */
[----:B------:R-:W-:Y:S01]  /*1c220*/  LEA.HI.X R5, R2, UR5, R3, 0x2, P0 ;  /* 0x0000000502057c11 */ /* 0x000fe200080f1403 */
[----:B------:R-:W-:-:S05]  /*1c230*/  IMAD.MOV.U32 R3, RZ, RZ, -0x800000 ;  /* 0xff800000ff037424 */ /* 0x000fca00078e00ff */
[----:B------:R0:W-:Y:S02]  /*1c240*/  STG.E desc[UR60][R4.64], R3 ;  /* 0x0000000304007986 */ /* 0x0001e4000c10193c */
.L_x_495:
[----:B------:R-:W-:Y:S05]  /*1c250*/  BSYNC B1 ;  /* 0x0000000000017941 */ /* 0x000fea0003800000 */
.L_x_494:
[--C-:B0-----:R-:W-:Y:S01]  /*1c260*/  SHF.R.S32.HI R4, RZ, 0x1f, R26.reuse ;  /* 0x0000001fff047819 */ /* 0x101fe2000001141a */
[----:B------:R-:W-:Y:S01]  /*1c270*/  ULDC.64 UR4, c[0x0][0xaa0] ;  /* 0x0002a80000047ab9 */ /* 0x000fe20000000a00 */
[----:B------:R-:W-:Y:S01]  /*1c280*/  SHF.R.S32.HI R8, RZ, 0x1f, R26 ;  /* 0x0000001fff087819 */ /* 0x000fe2000001141a */
[----:B------:R-:W-:Y:S01]  /*1c290*/  IMAD R3, R11, UR4, RZ ;  /* 0x000000040b037c24 */ /* 0x000fe2000f8e02ff */
[-C--:B------:R-:W-:Y:S02]  /*1c2a0*/  LEA.HI R4, R4, R26.reuse, RZ, 0x3 ;  /* 0x0000001a04047211 */ /* 0x080fe400078f18ff */
[----:B------:R-:W-:Y:S01]  /*1c2b0*/  LEA.HI R8, R8, R26, RZ, 0x3 ;  /* 0x0000001a08087211 */ /* 0x000fe200078f18ff */
[----:B------:R-:W-:Y:S01]  /*1c2c0*/  IMAD R5, R0, UR5, R3 ;  /* 0x0000000500057c24 */ /* 0x000fe2000f8e0203 */
[----:B------:R-:W-:Y:S01]  /*1c2d0*/  LOP3.LUT R4, R4, 0xfffffff8, RZ, 0xc0, !PT ;  /* 0xfffffff804047812 */ /* 0x000fe200078ec0ff */
[----:B------:R-:W-:Y:S01]  /*1c2e0*/  IMAD.WIDE.U32 R2, R0, UR4, RZ ;  /* 0x0000000400027c25 */ /* 0x000fe2000f8e00ff */
[----:B------:R-:W-:Y:S01]  /*1c2f0*/  SHF.R.S32.HI R8, RZ, 0x3, R8 ;  /* 0x00000003ff087819 */ /* 0x000fe20000011408 */
[----:B------:R-:W-:-:S02]  /*1c300*/  ULDC.64 UR4, c[0x0][0xae8] ;  /* 0x0002ba0000047ab9 */ /* 0x000fc40000000a00 */
[----:B------:R-:W-:Y:S02]  /*1c310*/  IMAD.IADD R4, R26, 0x1, -R4 ;  /* 0x000000011a047824 */ /* 0x000fe400078e0a04 */
[----:B------:R-:W-:-:S03]  /*1c320*/  IMAD.IADD R3, R3, 0x1, R5 ;  /* 0x0000000103037824 */ /* 0x000fc600078e0205 */
[----:B------:R-:W-:Y:S01]  /*1c330*/  LEA R0, R4, R8, 0x5 ;  /* 0x0000000804007211 */ /* 0x000fe200078e28ff */
[----:B------:R-:W-:Y:S02]  /*1c340*/  IMAD R4, R10, UR4, RZ ;  /* 0x000000040a047c24 */ /* 0x000fe4000f8e02ff */
[----:B------:R-:W-:-:S04]  /*1c350*/  IMAD.WIDE.U32 R2, R24, UR4, R2 ;  /* 0x0000000418027c25 */ /* 0x000fc8000f8e0002 */
[----:B------:R-:W-:Y:S02]  /*1c360*/  IMAD R9, R20, 0x80, R0 ;  /* 0x0000008014097824 */ /* 0x000fe400078e0200 */
[----:B------:R-:W-:Y:S01]  /*1c370*/  IMAD R7, R24, UR5, R4 ;  /* 0x0000000518077c24 */ /* 0x000fe2000f8e0204 */
[----:B------:R-:W-:Y:S01]  /*1c380*/  ULDC.64 UR4, c[0x0][0xaf0] ;  /* 0x0002bc0000047ab9 */ /* 0x000fe20000000a00 */
[----:B------:R-:W-:-:S04]  /*1c390*/  @P2 IMAD.HI.U32 R0, R9, R14, RZ ;  /* 0x0000000e09002227 */ /* 0x000fc800078e00ff */
[----:B------:R-:W-:Y:S01]  /*1c3a0*/  IMAD.MOV.U32 R5, RZ, RZ, R9 ;  /* 0x000000ffff057224 */ /* 0x000fe200078e0009 */
[----:B------:R-:W-:Y:S01]  /*1c3b0*/  @P2 SHF.R.U32.HI R5, RZ, R27, R0 ;  /* 0x0000001bff052219 */ /* 0x000fe20000011600 */
[----:B------:R-:W-:Y:S02]  /*1c3c0*/  IMAD R4, R12, UR4, RZ ;  /* 0x000000040c047c24 */ /* 0x000fe4000f8e02ff */
[----:B------:R-:W-:Y:S01]  /*1c3d0*/  IMAD.IADD R3, R3, 0x1, R7 ;  /* 0x0000000103037824 */ /* 0x000fe200078e0207 */
[----:B------:R-:W-:Y:S01]  /*1c3e0*/  SHF.R.S32.HI R0, RZ, 0x1f, R5 ;  /* 0x0000001fff007819 */ /* 0x000fe20000011405 */
[C---:B------:R-:W-:Y:S02]  /*1c3f0*/  IMAD R7, R13.reuse, UR5, R4 ;  /* 0x000000050d077c24 */ /* 0x040fe4000f8e0204 */
[----:B------:R-:W-:Y:S01]  /*1c400*/  IMAD.WIDE.U32 R2, R13, UR4, R2 ;  /* 0x000000040d027c25 */ /* 0x000fe2000f8e0002 */
[----:B------:R-:W-:-:S03]  /*1c410*/  ULDC.64 UR4, c[0x0][0xae0] ;  /* 0x0002b80000047ab9 */ /* 0x000fc60000000a00 */
[----:B------:R-:W-:Y:S01]  /*1c420*/  IMAD.MOV R4, RZ, RZ, -R5 ;  /* 0x000000ffff047224 */ /* 0x000fe200078e0a05 */
[----:B------:R-:W-:Y:S01]  /*1c430*/  IADD3 R3, R3, R7, RZ ;  /* 0x0000000703037210 */ /* 0x000fe20007ffe0ff */
[----:B------:R-:W-:Y:S02]  /*1c440*/  IMAD R0, R0, UR4, RZ ;  /* 0x0000000400007c24 */ /* 0x000fe4000f8e02ff */
[----:B------:R-:W-:Y:S02]  /*1c450*/  IMAD R7, R25, R4, R9 ;  /* 0x0000000419077224 */ /* 0x000fe400078e0209 */
[C---:B------:R-:W-:Y:S02]  /*1c460*/  IMAD R9, R5.reuse, UR5, R0 ;  /* 0x0000000505097c24 */ /* 0x040fe4000f8e0200 */
[----:B------:R-:W-:Y:S01]  /*1c470*/  IMAD.WIDE.U32 R2, R5, UR4, R2 ;  /* 0x0000000405027c25 */ /* 0x000fe2000f8e0002 */
[----:B------:R-:W-:Y:S01]  /*1c480*/  SHF.R.S32.HI R0, RZ, 0x1f, R7 ;  /* 0x0000001fff007819 */ /* 0x000fe20000011407 */
[----:B------:R-:W-:-:S02]  /*1c490*/  ULDC.64 UR4, c[0x0][0xad8] ;  /* 0x0002b60000047ab9 */ /* 0x000fc40000000a00 */
[----:B------:R-:W-:Y:S02]  /*1c4a0*/  IMAD.IADD R3, R3, 0x1, R9 ;  /* 0x0000000103037824 */ /* 0x000fe400078e0209 */
[----:B------:R-:W-:Y:S02]  /*1c4b0*/  IMAD R0, R0, UR4, RZ ;  /* 0x0000000400007c24 */ /* 0x000fe4000f8e02ff */
[----:B------:R-:W-:-:S04]  /*1c4c0*/  IMAD.WIDE.U32 R4, R7, UR4, R2 ;  /* 0x0000000407047c25 */ /* 0x000fc8000f8e0002 */
[----:B------:R-:W-:Y:S01]  /*1c4d0*/  IMAD R3, R7, UR5, R0 ;  /* 0x0000000507037c24 */ /* 0x000fe2000f8e0200 */
[----:B------:R-:W-:Y:S02]  /*1c4e0*/  ULDC.64 UR4, c[0x0][0xa80] ;  /* 0x0002a00000047ab9 */ /* 0x000fe40000000a00 */
[----:B------:R-:W-:Y:S01]  /*1c4f0*/  LEA R2, P0, R4, UR4, 0x1 ;  /* 0x0000000404027c11 */ /* 0x000fe2000f8008ff */
[----:B------:R-:W-:Y:S01]  /*1c500*/  IMAD.IADD R3, R5, 0x1, R3 ;  /* 0x0000000105037824 */ /* 0x000fe200078e0203 */
[----:B------:R-:W-:-:S04]  /*1c510*/  UMOV UR4, 0xffffffff ;  /* 0xffffffff00047882 */ /* 0x000fc80000000000 */
[----:B------:R-:W-:Y:S01]  /*1c520*/  LEA.HI.X R3, R4, UR5, R3, 0x1, P0 ;  /* 0x0000000504037c11 */ /* 0x000fe200080f0c03 */
[----:B------:R-:W-:Y:S06]  /*1c530*/  BRA.DIV UR4, `(.L_x_496) ;  /* 0x0000008204a47947 */ /* 0x000fec000b800000 */
[----:B------:R0:W2:Y:S04]  /*1c540*/  SHFL.IDX PT, R0, R3, RZ, 0x181f ;  /* 0x00181fff03007589 */ /* 0x0000a800000e0000 */
[----:B------:R0:W3:Y:S02]  /*1c550*/  SHFL.IDX PT, R14, R2, RZ, 0x181f ;  /* 0x00181fff020e7589 */ /* 0x0000e400000e0000 */
.L_x_689:
[----:B------:R-:W-:Y:S01]  /*1c560*/  IMAD R25, R6, R25, RZ ;  /* 0x0000001906197224 */ /* 0x000fe200078e02ff */
[----:B------:R-:W-:Y:S01]  /*1c570*/  BSSY B1, `(.L_x_497) ;  /* 0x0000011000017945 */ /* 0x000fe20003800000 */
[----:B------:R-:W-:-:S05]  /*1c580*/  IMAD R6, R20, 0x80, R8 ;  /* 0x0000008014067824 */ /* 0x000fca00078e0208 */
[----:B------:R-:W-:-:S13]  /*1c590*/  ISETP.GE.AND P0, PT, R6, R25, PT ;  /* 0x000000190600720c */ /* 0x000fda0003f06270 */
[----:B------:R-:W-:Y:S05]  /*1c5a0*/  @P0 BRA `(.L_x_498) ;  /* 0x0000000000340947 */ /* 0x000fea0003800000 */
[----:B------:R-:W4:Y:S01]  /*1c5b0*/  LDL R9, [R1+0x64] ;  /* 0x0000640001097983 */ /* 0x000f220000100800 */
[----:B------:R-:W-:-:S03]  /*1c5c0*/  ULDC UR4, c[0x0][0xac8] ;  /* 0x0002b20000047ab9 */ /* 0x000fc60000000800 */
[----:B------:R-:W5:Y:S04]  /*1c5d0*/  LDL R7, [R1+0x7c] ;  /* 0x00007c0001077983 */ /* 0x000f680000100800 */
[----:B------:R-:W2:Y:S04]  /*1c5e0*/  LDL R10, [R1+0xb4] ;  /* 0x0000b400010a7983 */ /* 0x000ea80000100800 */
[----:B------:R-:W2:Y:S01]  /*1c5f0*/  LDL R8, [R1+0xb0] ;  /* 0x0000b00001087983 */ /* 0x000ea20000100800 */
[----:B----4-:R-:W-:Y:S02]  /*1c600*/  ISETP.GE.AND P2, PT, R9, UR4, PT ;  /* 0x0000000409007c0c */ /* 0x010fe4000bf46270 */
[----:B-----5:R-:W-:-:S11]  /*1c610*/  ISETP.GE.AND P3, PT, R7, UR4, PT ;  /* 0x0000000407007c0c */ /* 0x020fd6000bf66270 */
[-C--:B---3--:R-:W-:Y:S02]  /*1c620*/  @!P2 LEA R4, P0, R9, R14.reuse, 0x1 ;  /* 0x0000000e0904a211 */ /* 0x088fe400078008ff */
[----:B------:R-:W-:Y:S02]  /*1c630*/  @!P3 LEA R14, P1, R7, R14, 0x1 ;  /* 0x0000000e070eb211 */ /* 0x000fe400078208ff */
[-C--:B--2---:R-:W-:Y:S02]  /*1c640*/  @!P2 LEA.HI.X R5, R9, R0.reuse, R10, 0x1, P0 ;  /* 0x000000000905a211 */ /* 0x084fe400000f0c0a */
[----:B------:R-:W-:-:S03]  /*1c650*/  @!P3 LEA.HI.X R15, R7, R0, R8, 0x1, P1 ;  /* 0x00000000070fb211 */ /* 0x000fc600008f0c08 */
[----:B------:R4:W-:Y:S04]  /*1c660*/  @!P2 ST.E.128 desc[UR60][R4.64], RZ ;  /* 0x000000ff0400a985 */ /* 0x0009e8000c101d3c */
[----:B------:R4:W-:Y:S02]  /*1c670*/  @!P3 ST.E.128 desc[UR60][R14.64], RZ ;  /* 0x000000ff0e00b985 */ /* 0x0009e4000c101d3c */
.L_x_498:
[----:B------:R-:W-:Y:S05]  /*1c680*/  BSYNC B1 ;  /* 0x0000000000017941 */ /* 0x000fea0003800000 */
.L_x_497:
[----:B------:R-:W-:-:S03]  /*1c690*/  UMOV UR4, 0xffffffff ;  /* 0xffffffff00047882 */ /* 0x000fc60000000000 */
[----:B------:R-:W-:Y:S05]  /*1c6a0*/  BRA.DIV UR4, `(.L_x_499) ;  /* 0x00000082047c7947 */ /* 0x000fea000b800000 */
[----:B--2---:R2:W0:Y:S04]  /*1c6b0*/  SHFL.IDX PT, R0, R3, 0x1, 0x181f ;  /* 0x00381f0003007f89 */ /* 0x00442800000e0000 */
[----:B---34-:R2:W3:Y:S02]  /*1c6c0*/  SHFL.IDX PT, R14, R2, 0x1, 0x181f ;  /* 0x00381f00020e7f89 */ /* 0x0184e400000e0000 */
.L_x_693:
[----:B------:R-:W-:Y:S01]  /*1c6d0*/  VIADD R4, R6, 0x20 ;  /* 0x0000002006047836 */ /* 0x000fe20000000000 */
[----:B------:R-:W-:Y:S04]  /*1c6e0*/  BSSY B1, `(.L_x_500) ;  /* 0x0000010000017945 */ /* 0x000fe80003800000 */
[----:B------:R-:W-:-:S13]  /*1c6f0*/  ISETP.GE.AND P0, PT, R4, R25, PT ;  /* 0x000000190400720c */ /* 0x000fda0003f06270 */
[----:B------:R-:W-:Y:S05]  /*1c700*/  @P0 BRA `(.L_x_501) ;  /* 0x0000000000340947 */ /* 0x000fea0003800000 */
[----:B------:R-:W4:Y:S01]  /*1c710*/  LDL R9, [R1+0x64] ;  /* 0x0000640001097983 */ /* 0x000f220000100800 */
[----:B------:R-:W-:-:S03]  /*1c720*/  ULDC UR4, c[0x0][0xac8] ;  /* 0x0002b20000047ab9 */ /* 0x000fc60000000800 */
[----:B------:R-:W5:Y:S04]  /*1c730*/  LDL R7, [R1+0x7c] ;  /* 0x00007c0001077983 */ /* 0x000f680000100800 */
[----:B------:R-:W0:Y:S04]  /*1c740*/  LDL R10, [R1+0xb4] ;  /* 0x0000b400010a7983 */ /* 0x000e280000100800 */
[----:B------:R-:W2:Y:S01]  /*1c750*/  LDL R8, [R1+0xb0] ;  /* 0x0000b00001087983 */ /* 0x000ea20000100800 */
[----:B----4-:R-:W-:Y:S02]  /*1c760*/  ISETP.GE.AND P2, PT, R9, UR4, PT ;  /* 0x0000000409007c0c */ /* 0x010fe4000bf46270 */
[----:B-----5:R-:W-:-:S11]  /*1c770*/  ISETP.GE.AND P3, PT, R7, UR4, PT ;  /* 0x0000000407007c0c */ /* 0x020fd6000bf66270 */
[-C--:B---3--:R-:W-:Y:S02]  /*1c780*/  @!P2 LEA R4, P0, R9, R14.reuse, 0x1 ;  /* 0x0000000e0904a211 */ /* 0x088fe400078008ff */
[----:B------:R-:W-:Y:S02]  /*1c790*/  @!P3 LEA R14, P1, R7, R14, 0x1 ;  /* 0x0000000e070eb211 */ /* 0x000fe400078208ff */
[-C--:B0-----:R-:W-:Y:S02]  /*1c7a0*/  @!P2 LEA.HI.X R5, R9, R0.reuse, R10, 0x1, P0 ;  /* 0x000000000905a211 */ /* 0x081fe400000f0c0a */
[----:B--2---:R-:W-:-:S03]  /*1c7b0*/  @!P3 LEA.HI.X R15, R7, R0, R8, 0x1, P1 ;  /* 0x00000000070fb211 */ /* 0x004fc600008f0c08 */
[----:B------:R4:W-:Y:S04]  /*1c7c0*/  @!P2 ST.E.128 desc[UR60][R4.64], RZ ;  /* 0x000000ff0400a985 */ /* 0x0009e8000c101d3c */
[----:B------:R4:W-:Y:S02]  /*1c7d0*/  @!P3 ST.E.128 desc[UR60][R14.64], RZ ;  /* 0x000000ff0e00b985 */ /* 0x0009e4000c101d3c */
.L_x_501:
[----:B------:R-:W-:Y:S05]  /*1c7e0*/  BSYNC B1 ;  /* 0x0000000000017941 */ /* 0x000fea0003800000 */
.L_x_500:
[----:B------:R-:W-:-:S03]  /*1c7f0*/  UMOV UR4, 0xffffffff ;  /* 0xffffffff00047882 */ /* 0x000fc60000000000 */
[----:B------:R-:W-:Y:S05]  /*1c800*/  BRA.DIV UR4, `(.L_x_502) ;  /* 0x00000082046c7947 */ /* 0x000fea000b800000 */
[----:B0-----:R0:W0:Y:S04]  /*1c810*/  SHFL.IDX PT, R0, R3, 0x2, 0x181f ;  /* 0x00581f0003007f89 */ /* 0x00102800000e0000 */
[----:B---34-:R3:W4:Y:S02]  /*1c820*/  SHFL.IDX PT, R14, R2, 0x2, 0x181f ;  /* 0x00581f00020e7f89 */ /* 0x01872400000e0000 */
.L_x_697:
[----:B------:R-:W-:Y:S01]  /*1c830*/  VIADD R4, R6, 0x40 ;  /* 0x0000004006047836 */ /* 0x000fe20000000000 */
[----:B------:R-:W-:Y:S04]  /*1c840*/  BSSY B1, `(.L_x_503) ;  /* 0x0000010000017945 */ /* 0x000fe80003800000 */
[----:B------:R-:W-:-:S13]  /*1c850*/  ISETP.GE.AND P0, PT, R4, R25, PT ;  /* 0x000000190400720c */ /* 0x000fda0003f06270 */
[----:B------:R-:W-:Y:S05]  /*1c860*/  @P0 BRA `(.L_x_504) ;  /* 0x0000000000340947 */ /* 0x000fea0003800000 */
[----:B------:R-:W5:Y:S01]  /*1c870*/  LDL R9, [R1+0x64] ;  /* 0x0000640001097983 */ /* 0x000f620000100800 */
[----:B------:R-:W-:-:S03]  /*1c880*/  ULDC UR4, c[0x0][0xac8] ;  /* 0x0002b20000047ab9 */ /* 0x000fc60000000800 */
[----:B------:R-:W2:Y:S04]  /*1c890*/  LDL R7, [R1+0x7c] ;  /* 0x00007c0001077983 */ /* 0x000ea80000100800 */
[----:B------:R-:W0:Y:S04]  /*1c8a0*/  LDL R10, [R1+0xb4] ;  /* 0x0000b400010a7983 */ /* 0x000e280000100800 */
[----:B------:R-:W3:Y:S01]  /*1c8b0*/  LDL R8, [R1+0xb0] ;  /* 0x0000b00001087983 */ /* 0x000ee20000100800 */
[----:B-----5:R-:W-:Y:S02]  /*1c8c0*/  ISETP.GE.AND P2, PT, R9, UR4, PT ;  /* 0x0000000409007c0c */ /* 0x020fe4000bf46270 */
[----:B--2---:R-:W-:-:S11]  /*1c8d0*/  ISETP.GE.AND P3, PT, R7, UR4, PT ;  /* 0x0000000407007c0c */ /* 0x004fd6000bf66270 */
[-C--:B----4-:R-:W-:Y:S02]  /*1c8e0*/  @!P2 LEA R4, P0, R9, R14.reuse, 0x1 ;  /* 0x0000000e0904a211 */ /* 0x090fe400078008ff */
[----:B------:R-:W-:Y:S02]  /*1c8f0*/  @!P3 LEA R14, P1, R7, R14, 0x1 ;  /* 0x0000000e070eb211 */ /* 0x000fe400078208ff */
[-C--:B0-----:R-:W-:Y:S02]  /*1c900*/  @!P2 LEA.HI.X R5, R9, R0.reuse, R10, 0x1, P0 ;  /* 0x000000000905a211 */ /* 0x081fe400000f0c0a */
[----:B---3--:R-:W-:-:S03]  /*1c910*/  @!P3 LEA.HI.X R15, R7, R0, R8, 0x1, P1 ;  /* 0x00000000070fb211 */ /* 0x008fc600008f0c08 */
[----:B------:R0:W-:Y:S04]  /*1c920*/  @!P2 ST.E.128 desc[UR60][R4.64], RZ ;  /* 0x000000ff0400a985 */ /* 0x0001e8000c101d3c */
[----:B------:R0:W-:Y:S02]  /*1c930*/  @!P3 ST.E.128 desc[UR60][R14.64], RZ ;  /* 0x000000ff0e00b985 */ /* 0x0001e4000c101d3c */
.L_x_504:
[----:B------:R-:W-:Y:S05]  /*1c940*/  BSYNC B1 ;  /* 0x0000000000017941 */ /* 0x000fea0003800000 */
.L_x_503:
[----:B------:R-:W-:-:S03]  /*1c950*/  UMOV UR4, 0xffffffff ;  /* 0xffffffff00047882 */ /* 0x000fc60000000000 */
[----:B------:R-:W-:Y:S05]  /*1c960*/  BRA.DIV UR4, `(.L_x_505) ;  /* 0x00000082045c7947 */ /* 0x000fea000b800000 */
[----:B0-----:R0:W0:Y:S04]  /*1c970*/  SHFL.IDX PT, R0, R3, 0x3, 0x181f ;  /* 0x00781f0003007f89 */ /* 0x00102800000e0000 */
[----:B----4-:R4:W0:Y:S02]  /*1c980*/  SHFL.IDX PT, R14, R2, 0x3, 0x181f ;  /* 0x00781f00020e7f89 */ /* 0x01082400000e0000 */
.L_x_701:
[----:B--234-:R-:W-:-:S04]  /*1c990*/  IADD3 R2, R6, 0x60, RZ ;  /* 0x0000006006027810 */ /* 0x01cfc80007ffe0ff */
[----:B------:R-:W-:-:S13]  /*1c9a0*/  ISETP.GE.AND P0, PT, R2, R25, PT ;  /* 0x000000190200720c */ /* 0x000fda0003f06270 */
[----:B------:R-:W-:Y:S05]  /*1c9b0*/  @P0 BRA `(.L_x_492) ;  /* 0x0000000000340947 */ /* 0x000fea0003800000 */
[----:B------:R-:W2:Y:S01]  /*1c9c0*/  LDL R7, [R1+0x64] ;  /* 0x0000640001077983 */ /* 0x000ea20000100800 */
[----:B------:R-:W-:-:S03]  /*1c9d0*/  ULDC UR4, c[0x0][0xac8] ;  /* 0x0002b20000047ab9 */ /* 0x000fc60000000800 */
[----:B------:R-:W3:Y:S04]  /*1c9e0*/  LDL R4, [R1+0x7c] ;  /* 0x00007c0001047983 */ /* 0x000ee80000100800 */
[----:B------:R-:W4:Y:S04]  /*1c9f0*/  LDL R8, [R1+0xb4] ;  /* 0x0000b40001087983 */ /* 0x000f280000100800 */
[----:B------:R-:W5:Y:S01]  /*1ca00*/  LDL R5, [R1+0xb0] ;  /* 0x0000b00001057983 */ /* 0x000f620000100800 */
[----:B--2---:R-:W-:Y:S02]  /*1ca10*/  ISETP.GE.AND P2, PT, R7, UR4, PT ;  /* 0x0000000407007c0c */ /* 0x004fe4000bf46270 */
[----:B---3--:R-:W-:-:S11]  /*1ca20*/  ISETP.GE.AND P3, PT, R4, UR4, PT ;  /* 0x0000000404007c0c */ /* 0x008fd6000bf66270 */
[CC--:B0-----:R-:W-:Y:S02]  /*1ca30*/  @!P2 LEA R2, P0, R7.reuse, R14.reuse, 0x1 ;  /* 0x0000000e0702a211 */ /* 0x0c1fe400078008ff */
[C---:B------:R-:W-:Y:S02]  /*1ca40*/  @!P3 LEA R14, P1, R4.reuse, R14, 0x1 ;  /* 0x0000000e040eb211 */ /* 0x040fe400078208ff */
[-C--:B----4-:R-:W-:Y:S02]  /*1ca50*/  @!P2 LEA.HI.X R3, R7, R0.reuse, R8, 0x1, P0 ;  /* 0x000000000703a211 */ /* 0x090fe400000f0c08 */
[----:B-----5:R-:W-:-:S03]  /*1ca60*/  @!P3 LEA.HI.X R15, R4, R0, R5, 0x1, P1 ;  /* 0x00000000040fb211 */ /* 0x020fc600008f0c05 */
[----:B------:R2:W-:Y:S04]  /*1ca70*/  @!P2 ST.E.128 desc[UR60][R2.64], RZ ;  /* 0x000000ff0200a985 */ /* 0x0005e8000c101d3c */
[----:B------:R2:W-:Y:S02]  /*1ca80*/  @!P3 ST.E.128 desc[UR60][R14.64], RZ ;  /* 0x000000ff0e00b985 */ /* 0x0005e4000c101d3c */
.L_x_492:
[----:B------:R-:W-:Y:S05]  /*1ca90*/  BSYNC B0 ;  /* 0x0000000000007941 */ /* 0x000fea0003800000 */
.L_x_482:
[----:B0-----:R-:W5:Y:S01]  /*1caa0*/  LDL R0, [R1+0x5c] ;  /* 0x00005c0001007983 */ /* 0x001f620000100800 */
[----:B------:R-:W-:Y:S02]  /*1cab0*/  ULDC UR4, c[0x0][0xc3c] ;  /* 0x00030f0000047ab9 */ /* 0x000fe40000000800 */
[----:B-----5:R-:W-:-:S13]  /*1cac0*/  ISETP.GE.AND P0, PT, R0, UR4, PT ;  /* 0x0000000400007c0c */ /* 0x020fda000bf06270 */
[----:B------:R-:W-:Y:S05]  /*1cad0*/  @!P0 BRA `(.L_x_506) ;  /* 0xfffffe4400f08947 */ /* 0x000fea000383ffff */
[----:B------:R-:W-:Y:S05]  /*1cae0*/  BRA `(.L_x_335) ;  /* 0x00000064004c7947 */ /* 0x000fea0003800000 */
.L_x_333:
[----:B------:R-:W-:-:S08]  /*1caf0*/  NOP ;  /* 0x0000000000007918 */ /* 0x000fd00000000000 */
[----:B0-----:R-:W0:-:S00]  /*1cb00*/  USETMAXREG.DEALLOC.CTAPOOL 0x18 ;  /* 0x00000018000079c8 */ /* 0x001e0000080e0500 */
        /* <DEDUP_REMOVED lines=13> */
[----:B------:R-:W1:Y:S01]  /*1cbe0*/  LDS.128 R16, [UR4+0x2e8d0] ;  /* 0x02e8d004ff107984 */ /* 0x000e620008000c00 */
[----:B------:R-:W-:Y:S06]  /*1cbf0*/  BAR.ARV 0x4, 0x180 ;  /* 0x0106000000007b1d */ /* 0x000fec0000002000 */
[----:B------:R-:W-:Y:S05]  /*1cc00*/  BRA `(.L_x_508) ;  /* 0x0000000400fc7947 */ /* 0x000fea0003800000 */
.L_x_507:
[----:B0-----:R-:W0:Y:S01]  /*1cc10*/  S2R R2, SR_TID.X ;  /* 0x0000000000027919 */ /* 0x001e220000002100 */
[----:B------:R-:W-:Y:S01]  /*1cc20*/  ULDC UR4, c[0x0][0xc3c] ;  /* 0x00030f0000047ab9 */ /* 0x000fe20000000800 */
[----:B------:R-:W1:Y:S01]  /*1cc30*/  S2UR UR6, SR_CTAID.X ;  /* 0x00000000000679c3 */ /* 0x000e620000002500 */
[----:B------:R-:W-:Y:S01]  /*1cc40*/  ULDC UR5, c[0x0][0xc38] ;  /* 0x00030e0000057ab9 */ /* 0x000fe20000000800 */
        /* <DEDUP_REMOVED lines=8> */
[C---:B------:R-:W-:Y:S01]  /*1ccd0*/  ISETP.GE.U32.AND P2, PT, R5.reuse, 0x2, PT ;  /* 0x000000020500780c */ /* 0x040fe20003f46070 */
[----:B------:R-:W-:Y:S01]  /*1cce0*/  IMAD.MOV.U32 R16, RZ, RZ, RZ ;  /* 0x000000ffff107224 */ /* 0x000fe200078e00ff */
        /* <DEDUP_REMOVED lines=16> */
[----:B0-----:R-:W-:-:S04]  /*1cdf0*/  SEL R7, R2, RZ, P5 ;  /* 0x000000ff02077207 */ /* 0x001fc80002800000 */
[----:B------:R-:W-:-:S05]  /*1ce00*/  IADD3 R2, R6, R7, RZ ;  /* 0x0000000706027210 */ /* 0x000fca0007ffe0ff */
[----:B------:R-:W0:Y:S02]  /*1ce10*/  SHFL.IDX PT, R4, R2, 0x1f, 0x1f ;  /* 0x03e01f0002047f89 */ /* 0x000e2400000e0000 */
[----:B0-----:R-:W-:-:S04]  /*1ce20*/  IMAD R4, R4, UR5, RZ ;  /* 0x0000000504047c24 */ /* 0x001fc8000f8e02ff */
[----:B------:R-:W-:Y:S01]  /*1ce30*/  IMAD.MOV.U32 R7, RZ, RZ, R4 ;  /* 0x000000ffff077224 */ /* 0x000fe200078e0004 */
[----:B-1----:R-:W-:-:S13]  /*1ce40*/  ISETP.GT.AND P6, PT, R4, UR6, PT ;  /* 0x0000000604007c0c */ /* 0x002fda000bfc4270 */
[----:B------:R-:W-:Y:S05]  /*1ce50*/  @P6 BRA `(.L_x_509) ;  /* 0x0000000000a06947 */ /* 0x000fea0003800000 */
[----:B------:R-:W0:Y:S01]  /*1ce60*/  LDC R6, c[0x0][0xc3c] ;  /* 0x00030f00ff067b82 */ /* 0x000e220000000800 */
[----:B------:R-:W-:Y:S01]  /*1ce70*/  IMAD.MOV.U32 R4, RZ, RZ, R7 ;  /* 0x000000ffff047224 */ /* 0x000fe200078e0007 */
[----:B------:R-:W-:Y:S01]  /*1ce80*/  UMOV UR4, URZ ;  /* 0x0000003f00047c82 */ /* 0x000fe20008000000 */
[----:B------:R-:W-:Y:S01]  /*1ce90*/  ULDC UR7, c[0x0][0xc3c] ;  /* 0x00030f0000077ab9 */ /* 0x000fe20000000800 */
[----:B------:R-:W-:-:S05]  /*1cea0*/  ULDC UR5, c[0x0][0xc38] ;  /* 0x00030e0000057ab9 */ /* 0x000fca0000000800 */
.L_x_513:
[----:B------:R-:W-:Y:S01]  /*1ceb0*/  UIADD3 UR4, UR4, 0x1f, URZ ;  /* 0x0000001f04047890 */ /* 0x000fe2000fffe03f */
[----:B------:R-:W-:-:S05]  /*1cec0*/  IMAD.U32 R19, RZ, RZ, UR7 ;  /* 0x00000007ff137e24 */ /* 0x000fca000f8e00ff */
[----:B0-----:R-:W-:-:S13]  /*1ced0*/  ISETP.LE.AND P6, PT, R6, UR4, PT ;  /* 0x0000000406007c0c */ /* 0x001fda000bfc3270 */
[----:B------:R-:W-:Y:S05]  /*1cee0*/  @P6 BRA `(.L_x_510) ;  /* 0x0000000400206947 */ /* 0x000fea0003800000 */
[----:B------:R-:W-:Y:S01]  /*1cef0*/  VIADD R7, R5, UR4 ;  /* 0x0000000405077c36 */ /* 0x000fe20008000000 */
[----:B------:R-:W-:Y:S01]  /*1cf00*/  BSSY B0, `(.L_x_511) ;  /* 0x0000007000007945 */ /* 0x000fe20003800000 */
[----:B------:R-:W-:-:S03]  /*1cf10*/  MOV R0, RZ ;  /* 0x000000ff00007202 */ /* 0x000fc60000000f00 */
[----:B------:R-:W-:-:S13]  /*1cf20*/  ISETP.GE.OR P6, PT, R7, R6, !P0 ;  /* 0x000000060700720c */ /* 0x000fda00047c6670 */
[----:B------:R-:W-:Y:S05]  /*1cf30*/  @P6 BRA `(.L_x_512) ;  /* 0x00000000000c6947 */ /* 0x000fea0003800000 */
[----:B------:R-:W0:Y:S02]  /*1cf40*/  LDC.64 R2, c[0x0][0xc80] ;  /* 0x00032000ff027b82 */ /* 0x000e240000000a00 */
[----:B0-----:R-:W-:-:S05]  /*1cf50*/  IMAD.WIDE R2, R7, 0x4, R2 ;  /* 0x0000000407027825 */ /* 0x001fca00078e0202 */
[----:B------:R0:W5:Y:S02]  /*1cf60*/  LDG.E R0, desc[UR60][R2.64] ;  /* 0x0000003c02007981 */ /* 0x000164000c1e1900 */
.L_x_512:
[----:B------:R-:W-:Y:S05]  /*1cf70*/  BSYNC B0 ;  /* 0x0000000000007941 */ /* 0x000fea0003800000 */
.L_x_511:
        /* <DEDUP_REMOVED lines=15> */
[----:B------:R-:W0:Y:S02]  /*1d070*/  SHFL.IDX PT, R3, R9, 0x1f, 0x1f ;  /* 0x03e01f0009037f89 */ /* 0x000e2400000e0000 */
[----:B0-----:R-:W-:-:S05]  /*1d080*/  IMAD R3, R3, UR5, RZ ;  /* 0x0000000503037c24 */ /* 0x001fca000f8e02ff */
[----:B------:R-:W-:-:S04]  /*1d090*/  IADD3 R4, R3, R4, RZ ;  /* 0x0000000403047210 */ /* 0x000fc80007ffe0ff */
[----:B------:R-:W-:-:S13]  /*1d0a0*/  ISETP.GT.AND P6, PT, R4, UR6, PT ;  /* 0x0000000604007c0c */ /* 0x000fda000bfc4270 */
[----:B------:R-:W-:Y:S05]  /*1d0b0*/  @!P6 BRA `(.L_x_513) ;  /* 0xfffffffc007ce947 */ /* 0x000fea000383ffff */
[----:B------:R-:W-:Y:S02]  /*1d0c0*/  IMAD.MOV.U32 R2, RZ, RZ, R9 ;  /* 0x000000ffff027224 */ /* 0x000fe400078e0009 */
[----:B------:R-:W-:-:S07]  /*1d0d0*/  IMAD.MOV.U32 R7, RZ, RZ, R3 ;  /* 0x000000ffff077224 */ /* 0x000fce00078e0003 */
.L_x_509:
[----:B------:R-:W-:-:S04]  /*1d0e0*/  IMAD.IADD R7, R4, 0x1, -R7 ;  /* 0x0000000104077824 */ /* 0x000fc800078e0a07 */
[----:B------:R-:W-:-:S05]  /*1d0f0*/  IMAD R3, R2, UR5, R7 ;  /* 0x0000000502037c24 */ /* 0x000fca000f8e0207 */
[----:B------:R-:W-:-:S13]  /*1d100*/  ISETP.GT.AND P0, PT, R3, UR6, PT ;  /* 0x0000000603007c0c */ /* 0x000fda000bf04270 */
[----:B------:R-:W-:-:S04]  /*1d110*/  VOTE.ANY R6, PT, !P0 ;  /* 0x0000000000067806 */ /* 0x000fc800040e0100 */
[----:B------:R-:W0:Y:S01]  /*1d120*/  POPC R19, R6 ;  /* 0x0000000600137309 */ /* 0x000e220000000000 */
[----:B------:R-:W-:Y:S01]  /*1d130*/  ISETP.NE.AND P0, PT, R6, RZ, PT ;  /* 0x000000ff0600720c */ /* 0x000fe20003f05270 */
[----:B0-----:R-:W0:Y:S02]  /*1d140*/  SHFL.IDX PT, R0, R0, R19, 0x1f ;  /* 0x00001f1300007589 */ /* 0x001e2400000e0000 */
[----:B0-----:R-:W-:-:S04]  /*1d150*/  IABS R4, R0 ;  /* 0x0000000000047213 */ /* 0x001fc80000000000 */
[----:B------:R-:W0:Y:S08]  /*1d160*/  I2F.RP R8, R4 ;  /* 0x0000000400087306 */ /* 0x000e300000209400 */
[----:B0-----:R-:W0:Y:S02]  /*1d170*/  MUFU.RCP R8, R8 ;  /* 0x0000000800087308 */ /* 0x001e240000001000 */
[----:B0-----:R-:W-:-:S06]  /*1d180*/  VIADD R3, R8, 0xffffffe ;  /* 0x0ffffffe08037836 */ /* 0x001fcc0000000000 */
[----:B------:R-:W0:Y:S02]  /*1d190*/  F2I.FTZ.U32.TRUNC.NTZ R3, R3 ;  /* 0x0000000300037305 */ /* 0x000e24000021f000 */
[----:B0-----:R-:W-:Y:S01]  /*1d1a0*/  IMAD.MOV R11, RZ, RZ, -R3 ;  /* 0x000000ffff0b7224 */ /* 0x001fe200078e0a03 */
[----:B------:R-:W-:Y:S06]  /*1d1b0*/  @!P0 BRA `(.L_x_514) ;  /* 0x0000000000088947 */ /* 0x000fec0003800000 */
[----:B------:R-:W-:-:S05]  /*1d1c0*/  IADD3 R9, R19, -0x1, RZ ;  /* 0xffffffff13097810 */ /* 0x000fca0007ffe0ff */
[----:B------:R0:W1:Y:S02]  /*1d1d0*/  SHFL.IDX PT, R16, R2, R9, 0x1f ;  /* 0x00001f0902107589 */ /* 0x00006400000e0000 */
.L_x_514:
[----:B-1----:R-:W-:Y:S01]  /*1d1e0*/  IMAD R16, R16, UR5, R7 ;  /* 0x0000000510107c24 */ /* 0x002fe2000f8e0207 */
[----:B------:R-:W-:Y:S01]  /*1d1f0*/  IABS R6, R0 ;  /* 0x0000000000067213 */ /* 0x000fe20000000000 */
[----:B------:R-:W-:Y:S02]  /*1d200*/  IMAD R7, R11, R4, RZ ;  /* 0x000000040b077224 */ /* 0x000fe400078e02ff */
[----:B0-----:R-:W-:Y:S01]  /*1d210*/  IMAD.MOV.U32 R2, RZ, RZ, RZ ;  /* 0x000000ffff027224 */ /* 0x001fe200078e00ff */
[----:B------:R-:W-:Y:S01]  /*1d220*/  IADD3 R17, -R16, UR6, RZ ;  /* 0x0000000610117c10 */ /* 0x000fe2000fffe1ff */
[----:B------:R-:W-:Y:S02]  /*1d230*/  IMAD.MOV R6, RZ, RZ, -R6 ;  /* 0x000000ffff067224 */ /* 0x000fe400078e0a06 */
[----:B------:R-:W-:Y:S01]  /*1d240*/  IMAD.HI.U32 R2, R3, R7, R2 ;  /* 0x0000000703027227 */ /* 0x000fe200078e0002 */
[----:B------:R-:W-:-:S03]  /*1d250*/  IABS R3, R17 ;  /* 0x0000001100037213 */ /* 0x000fc60000000000 */
[----:B------:R-:W-:Y:S02]  /*1d260*/  VIADD R19, R19, UR4 ;  /* 0x0000000413137c36 */ /* 0x000fe40008000000 */
[----:B------:R-:W-:-:S04]  /*1d270*/  IMAD.HI.U32 R2, R2, R3, RZ ;  /* 0x0000000302027227 */ /* 0x000fc800078e00ff */
[----:B------:R-:W-:-:S05]  /*1d280*/  IMAD R3, R2, R6, R3 ;  /* 0x0000000602037224 */ /* 0x000fca00078e0203 */
[----:B------:R-:W-:-:S13]  /*1d290*/  ISETP.GT.U32.AND P1, PT, R4, R3, PT ;  /* 0x000000030400720c */ /* 0x000fda0003f24070 */
[----:B------:R-:W-:Y:S02]  /*1d2a0*/  @!P1 IMAD.IADD R3, R3, 0x1, -R4 ;  /* 0x0000000103039824 */ /* 0x000fe400078e0a04 */
[----:B------:R-:W-:Y:S01]  /*1d2b0*/  @!P1 VIADD R2, R2, 0x1 ;  /* 0x0000000102029836 */ /* 0x000fe20000000000 */
[----:B------:R-:W-:Y:S02]  /*1d2c0*/  ISETP.NE.AND P1, PT, R0, RZ, PT ;  /* 0x000000ff0000720c */ /* 0x000fe40003f25270 */
[----:B------:R-:W-:Y:S02]  /*1d2d0*/  ISETP.GE.U32.AND P0, PT, R3, R4, PT ;  /* 0x000000040300720c */ /* 0x000fe40003f06070 */
[----:B------:R-:W-:-:S04]  /*1d2e0*/  LOP3.LUT R3, R17, R0, RZ, 0x3c, !PT ;  /* 0x0000000011037212 */ /* 0x000fc800078e3cff */
[----:B------:R-:W-:-:S07]  /*1d2f0*/  ISETP.GE.AND P2, PT, R3, RZ, PT ;  /* 0x000000ff0300720c */ /* 0x000fce0003f46270 */
[----:B------:R-:W-:-:S06]  /*1d300*/  @P0 VIADD R2, R2, 0x1 ;  /* 0x0000000102020836 */ /* 0x000fcc0000000000 */
[----:B------:R-:W-:Y:S02]  /*1d310*/  @!P2 IADD3 R2, -R2, RZ, RZ ;  /* 0x000000ff0202a210 */ /* 0x000fe40007ffe1ff */
[----:B------:R-:W-:-:S05]  /*1d320*/  @!P1 LOP3.LUT R2, RZ, R0, RZ, 0x33, !PT ;  /* 0x00000000ff029212 */ /* 0x000fca00078e33ff */
[--C-:B------:R-:W-:Y:S02]  /*1d330*/  IMAD.MOV R3, RZ, RZ, -R2.reuse ;  /* 0x000000ffff037224 */ /* 0x100fe400078e0a02 */
[----:B------:R-:W-:Y:S02]  /*1d340*/  IMAD.MOV.U32 R18, RZ, RZ, R2 ;  /* 0x000000ffff127224 */ /* 0x000fe400078e0002 */
[----:B------:R-:W-:Y:S01]  /*1d350*/  IMAD R17, R0, R3, R17 ;  /* 0x0000000300117224 */ /* 0x000fe200078e0211 */
[----:B------:R-:W-:Y:S06]  /*1d360*/  BRA `(.L_x_515) ;  /* 0x00000000000c7947 */ /* 0x000fec0003800000 */
.L_x_510:
[----:B------:R-:W-:Y:S01]  /*1d370*/  IMAD.MOV.U32 R17, RZ, RZ, RZ ;  /* 0x000000ffff117224 */ /* 0x000fe200078e00ff */
[----:B------:R-:W-:Y:S01]  /*1d380*/  MOV R18, RZ ;  /* 0x000000ff00127202 */ /* 0x000fe20000000f00 */
[----:B------:R-:W-:-:S07]  /*1d390*/  IMAD.U32 R16, RZ, RZ, UR6 ;  /* 0x00000006ff107e24 */ /* 0x000fce000f8e00ff */
.L_x_515:
[----:B------:R-:W-:-:S13]  /*1d3a0*/  ISETP.NE.AND P0, PT, R5, RZ, PT ;  /* 0x000000ff0500720c */ /* 0x000fda0003f05270 */
[----:B------:R-:W0:Y:S01]  /*1d3b0*/  @!P0 S2R R3, SR_CgaCtaId ;  /* 0x0000000000038919 */ /* 0x000e220000008800 */
[----:B------:R-:W-:-:S04]  /*1d3c0*/  @!P0 MOV R0, 0x400 ;  /* 0x0000040000008802 */ /* 0x000fc80000000f00 */
[----:B0-----:R-:W-:-:S05]  /*1d3d0*/  @!P0 LEA R0, R3, R0, 0x18 ;  /* 0x0000000003008211 */ /* 0x001fca00078ec0ff */
[----:B------:R2:W-:Y:S01]  /*1d3e0*/  @!P0 STS.128 [R0+0x2e8d0], R16 ;  /* 0x02e8d01000008388 */ /* 0x0005e20000000c00 */
[----:B------:R-:W-:Y:S06]  /*1d3f0*/  BAR.ARV 0x5, 0x180 ;  /* 0x0146000000007b1d */ /* 0x000fec0000002000 */
.L_x_508:
[----:B--2---:R-:W-:Y:S01]  /*1d400*/  IMAD.MOV.U32 R0, RZ, RZ, 0x1 ;  /* 0x00000001ff007424 */ /* 0x004fe200078e00ff */
[----:B------:R2:W-:Y:S01]  /*1d410*/  STL [R1+0x8], RZ ;  /* 0x000008ff01007387 */ /* 0x0005e20000100800 */
[----:B------:R-:W-:Y:S02]  /*1d420*/  ULDC UR4, c[0x0][0xc3c] ;  /* 0x00030f0000047ab9 */ /* 0x000fe40000000800 */
[----:B-1----:R-:W-:Y:S01]  /*1d430*/  ISETP.GE.AND P0, PT, R19, UR4, PT ;  /* 0x0000000413007c0c */ /* 0x002fe2000bf06270 */
[----:B------:R2:W-:Y:S04]  /*1d440*/  STL [R1+0x10], R0 ;  /* 0x0000100001007387 */ /* 0x0005e80000100800 */
[----:B------:R2:W-:Y:S08]  /*1d450*/  STL [R1+0x60], RZ ;  /* 0x000060ff01007387 */ /* 0x0005f00000100800 */
[----:B--2---:R-:W-:Y:S05]  /*1d460*/  @P0 BRA `(.L_x_516) ;  /* 0x0000005400e00947 */ /* 0x004fea0003800000 */
[----:B------:R-:W2:Y:S01]  /*1d470*/  LDL R0, [R1+0xb8] ;  /* 0x0000b80001007983 */ /* 0x000ea20000100800 */
[----:B------:R-:W1:Y:S01]  /*1d480*/  S2UR UR5, SR_CgaCtaId ;  /* 0x00000000000579c3 */ /* 0x000e620000008800 */
[----:B------:R-:W-:Y:S01]  /*1d490*/  UMOV UR4, 0x400 ;  /* 0x0000040000047882 */ /* 0x000fe20000000000 */
[----:B------:R-:W-:Y:S01]  /*1d4a0*/  BSSY B7, `(.L_x_516) ;  /* 0x0000574000077945 */ /* 0x000fe20003800000 */
[----:B------:R-:W0:Y:S01]  /*1d4b0*/  S2R R9, SR_TID.X ;  /* 0x0000000000097919 */ /* 0x000e220000002100 */
[----:B------:R-:W-:Y:S01]  /*1d4c0*/  ULDC.64 UR36, c[0x0][0x198] ;  /* 0x0000660000247ab9 */ /* 0x000fe20000000a00 */
[----:B------:R-:W-:Y:S01]  /*1d4d0*/  ULDC UR40, c[0x0][0xc] ;  /* 0x0000030000287ab9 */ /* 0x000fe20000000800 */
[----:B-1----:R-:W-:Y:S01]  /*1d4e0*/  ULEA UR4, UR5, UR4, 0x18 ;  /* 0x0000000405047291 */ /* 0x002fe2000f8ec03f */
[C---:B0-----:R-:W-:Y:S01]  /*1d4f0*/  IMAD.SHL.U32 R2, R9.reuse, 0x10, RZ ;  /* 0x0000001009027824 */ /* 0x041fe200078e00ff */
[C---:B------:R-:W-:Y:S01]  /*1d500*/  LOP3.LUT R8, R9.reuse, 0x7f, RZ, 0xc0, !PT ;  /* 0x0000007f09087812 */ /* 0x040fe200078ec0ff */
[C---:B------:R-:W-:Y:S01]  /*1d510*/  IMAD.SHL.U32 R3, R9.reuse, 0x2, RZ ;  /* 0x0000000209037824 */ /* 0x040fe200078e00ff */
[----:B------:R-:W-:Y:S01]  /*1d520*/  SHF.R.U32.HI R6, RZ, 0x1, R9 ;  /* 0x00000001ff067819 */ /* 0x000fe20000011609 */
[C---:B------:R-:W-:Y:S01]  /*1d530*/  IMAD.SHL.U32 R5, R9.reuse, 0x20, RZ ;  /* 0x0000002009057824 */ /* 0x040fe200078e00ff */
[----:B------:R-:W-:-:S04]  /*1d540*/  LOP3.LUT P0, RZ, R9, 0x4, RZ, 0xc0, !PT ;  /* 0x0000000409ff7812 */ /* 0x000fc8000780c0ff */
[----:B------:R-:W-:-:S04]  /*1d550*/  LOP3.LUT R7, R5, 0x80, RZ, 0xc0, !PT ;  /* 0x0000008005077812 */ /* 0x000fc800078ec0ff */
[----:B------:R-:W-:Y:S02]  /*1d560*/  LOP3.LUT R7, R7, 0x10, R9, 0xf8, !PT ;  /* 0x0000001007077812 */ /* 0x000fe400078ef809 */
[----:B--2---:R-:W-:Y:S02]  /*1d570*/  R2UR UR6, R0 ;  /* 0x00000000000672ca */ /* 0x004fe400000e0000 */
[----:B------:R-:W-:-:S04]  /*1d580*/  LOP3.LUT R0, R2, 0x3f0, RZ, 0xc0, !PT ;  /* 0x000003f002007812 */ /* 0x000fc800078ec0ff */
[----:B------:R-:W-:Y:S01]  /*1d590*/  LOP3.LUT R0, R0, 0x70, R3, 0x78, !PT ;  /* 0x0000007000007812 */ /* 0x000fe200078e7803 */
[----:B------:R-:W-:-:S05]  /*1d5a0*/  IMAD.SHL.U32 R3, R8, 0x10, RZ ;  /* 0x0000001008037824 */ /* 0x000fca00078e00ff */
[----:B------:R-:W-:Y:S01]  /*1d5b0*/  LOP3.LUT R4, R3, 0x600, RZ, 0xc0, !PT ;  /* 0x0000060003047812 */ /* 0x000fe200078ec0ff */
[----:B------:R-:W-:Y:S01]  /*1d5c0*/  ULOP3.LUT UR38, UR6, 0x1, URZ, 0xfc, !UPT ;  /* 0x0000000106267892 */ /* 0x000fe2000f8efc3f */
[----:B------:R-:W-:Y:S01]  /*1d5d0*/  LOP3.LUT R0, R0, 0x400, R3, 0xf8, !PT ;  /* 0x0000040000007812 */ /* 0x000fe200078ef803 */
[----:B------:R-:W-:Y:S01]  /*1d5e0*/  ULOP3.LUT UR39, UR6, 0x2, URZ, 0xfc, !UPT ;  /* 0x0000000206277892 */ /* 0x000fe2000f8efc3f */
[--C-:B------:R-:W-:Y:S02]  /*1d5f0*/  LOP3.LUT R4, R4, 0x60, R5.reuse, 0xf8, !PT ;  /* 0x0000006004047812 */ /* 0x100fe400078ef805 */
[----:B------:R-:W-:Y:S02]  /*1d600*/  SHF.L.U32 R3, R9, 0x7, RZ ;  /* 0x0000000709037819 */ /* 0x000fe400000006ff */
[----:B------:R-:W-:Y:S02]  /*1d610*/  LOP3.LUT R4, R4, 0x100, R5, 0xf8, !PT ;  /* 0x0000010004047812 */ /* 0x000fe400078ef805 */
[----:B------:R-:W-:-:S04]  /*1d620*/  LOP3.LUT R5, R3, 0x380, RZ, 0xc0, !PT ;  /* 0x0000038003057812 */ /* 0x000fc800078ec0ff */
[----:B------:R-:W-:Y:S01]  /*1d630*/  LOP3.LUT R5, R5, 0x30, R6, 0xf8, !PT ;  /* 0x0000003005057812 */ /* 0x000fe200078ef806 */
[----:B------:R-:W-:-:S05]  /*1d640*/  IMAD.SHL.U32 R6, R9, 0x4, RZ ;  /* 0x0000000409067824 */ /* 0x000fca00078e00ff */
[----:B------:R-:W-:Y:S02]  /*1d650*/  LOP3.LUT R7, R7, 0x10, R6, 0x78, !PT ;  /* 0x0000001007077812 */ /* 0x000fe400078e7806 */
[----:B------:R-:W-:Y:S02]  /*1d660*/  LOP3.LUT R6, R5, 0x70, R2, 0x78, !PT ;  /* 0x0000007005067812 */ /* 0x000fe400078e7802 */
[----:B------:R-:W-:Y:S02]  /*1d670*/  LOP3.LUT R4, R4, R7, RZ, 0xfc, !PT ;  /* 0x0000000704047212 */ /* 0x000fe400078efcff */
[----:B------:R-:W-:-:S03]  /*1d680*/  LOP3.LUT R3, R6, 0xc00, R3, 0xf8, !PT ;  /* 0x00000c0006037812 */ /* 0x000fc600078ef803 */
[----:B------:R0:W-:Y:S04]  /*1d690*/  STL [R1+0x28], R4 ;  /* 0x0000280401007387 */ /* 0x0001e80000100800 */
[----:B------:R1:W-:Y:S01]  /*1d6a0*/  STL [R1+0x2c], R3 ;  /* 0x00002c0301007387 */ /* 0x0003e20000100800 */
[----:B0-----:R-:W-:Y:S01]  /*1d6b0*/  SHF.R.U32.HI R4, RZ, 0x3, R8 ;  /* 0x00000003ff047819 */ /* 0x001fe20000011608 */
[----:B-1----:R-:W-:-:S03]  /*1d6c0*/  IMAD.MOV.U32 R3, RZ, RZ, 0x40 ;  /* 0x00000040ff037424 */ /* 0x002fc600078e00ff */
[----:B------:R-:W-:Y:S02]  /*1d6d0*/  LOP3.LUT R4, R4, 0x70, R2, 0xf8, !PT ;  /* 0x0000007004047812 */ /* 0x000fe400078ef802 */
[----:B------:R-:W-:Y:S01]  /*1d6e0*/  SEL R5, R3, 0xffffffc0, !P0 ;  /* 0xffffffc003057807 */ /* 0x000fe20004000000 */
[----:B------:R-:W-:-:S04]  /*1d6f0*/  IMAD.U32 R3, RZ, RZ, UR4 ;  /* 0x00000004ff037e24 */ /* 0x000fc8000f8e00ff */
[----:B------:R-:W-:Y:S01]  /*1d700*/  IMAD.IADD R2, R3, 0x1, R0 ;  /* 0x0000000103027824 */ /* 0x000fe200078e0200 */
[----:B------:R0:W-:Y:S01]  /*1d710*/  STL [R1+0x30], R5 ;  /* 0x0000300501007387 */ /* 0x0001e20000100800 */
[----:B------:R-:W-:-:S03]  /*1d720*/  IMAD.MOV.U32 R0, RZ, RZ, 0x1 ;  /* 0x00000001ff007424 */ /* 0x000fc600078e00ff */
[----:B------:R0:W-:Y:S04]  /*1d730*/  STL [R1+0x4], R3 ;  /* 0x0000040301007387 */ /* 0x0001e80000100800 */
[----:B------:R0:W-:Y:S04]  /*1d740*/  STL [R1+0x3c], R2 ;  /* 0x00003c0201007387 */ /* 0x0001e80000100800 */
[----:B------:R0:W-:Y:S04]  /*1d750*/  STL [R1+0x60], RZ ;  /* 0x000060ff01007387 */ /* 0x0001e80000100800 */
[----:B------:R0:W-:Y:S04]  /*1d760*/  STL [R1+0x14], R0 ;  /* 0x0000140001007387 */ /* 0x0001e80000100800 */
[----:B------:R0:W-:Y:S04]  /*1d770*/  STL [R1+0xc], RZ ;  /* 0x00000cff01007387 */ /* 0x0001e80000100800 */
[----:B------:R0:W-:Y:S04]  /*1d780*/  STL [R1+0x8], RZ ;  /* 0x000008ff01007387 */ /* 0x0001e80000100800 */
[----:B------:R0:W-:Y:S02]  /*1d790*/  STL [R1+0x10], R0 ;  /* 0x0000100001007387 */ /* 0x0001e40000100800 */
.L_x_618:
[----:B0--3--:R-:W0:Y:S02]  /*1d7a0*/  LDC.64 R2, c[0x0][0xc88] ;  /* 0x00032200ff027b82 */ /* 0x009e240000000a00 */
[----:B0-----:R-:W-:-:S05]  /*1d7b0*/  IMAD.WIDE R2, R19, 0x4, R2 ;  /* 0x0000000413027825 */ /* 0x001fca00078e0202 */
[----:B------:R-:W2:Y:S01]  /*1d7c0*/  LDG.E R15, desc[UR60][R2.64] ;  /* 0x0000003c020f7981 */ /* 0x000ea2000c1e1900 */
[----:B------:R-:W-:Y:S05]  /*1d7d0*/  YIELD ;  /* 0x0000000000007946 */ /* 0x000fea0003800000 */
[----:B------:R-:W-:Y:S01]  /*1d7e0*/  ULDC.64 UR4, c[0x0][0xa28] ;  /* 0x00028a0000047ab9 */ /* 0x000fe20000000a00 */
[----:B-1----:R-:W-:Y:S01]  /*1d7f0*/  MOV R0, RZ ;  /* 0x000000ff00007202 */ /* 0x002fe20000000f00 */
[----:B------:R-:W-:Y:S01]  /*1d800*/  ULDC.64 UR10, c[0x0][0xa18] ;  /* 0x00028600000a7ab9 */ /* 0x000fe20000000a00 */
[----:B------:R-:W-:Y:S01]  /*1d810*/  ISETP.NE.U32.AND P0, PT, RZ, UR4, PT ;  /* 0x00000004ff007c0c */ /* 0x000fe2000bf05070 */
[----:B------:R-:W-:Y:S01]  /*1d820*/  ULDC.64 UR8, c[0x0][0xa10] ;  /* 0x0002840000087ab9 */ /* 0x000fe20000000a00 */
[----:B------:R-:W-:-:S02]  /*1d830*/  ULDC.64 UR6, c[0x0][0xa08] ;  /* 0x0002820000067ab9 */ /* 0x000fc40000000a00 */
[----:B------:R-:W-:Y:S02]  /*1d840*/  ISETP.NE.AND.EX P0, PT, RZ, UR5, PT, P0 ;  /* 0x00000005ff007c0c */ /* 0x000fe4000bf05300 */
[----:B--2---:R-:W-:Y:S01]  /*1d850*/  SHF.R.S32.HI R4, RZ, 0x1f, R15 ;  /* 0x0000001fff047819 */ /* 0x004fe2000001140f */
[----:B------:R-:W-:-:S10]  /*1d860*/  IMAD.SHL.U32 R14, R15, 0x4, RZ ;  /* 0x000000040f0e7824 */ /* 0x000fd400078e00ff */
[C---:B------:R-:W-:Y:S01]  /*1d870*/  @P0 LEA R2, P1, R15.reuse, UR4, 0x2 ;  /* 0x000000040f020c11 */ /* 0x040fe2000f8210ff */
[----:B------:R-:W-:Y:S03]  /*1d880*/  STL [R1+0x34], R15 ;  /* 0x0000340f01007387 */ /* 0x000fe60000100800 */
[C-C-:B------:R-:W-:Y:S01]  /*1d890*/  @P0 LEA.HI.X R3, R15.reuse, UR5, R4.reuse, 0x2, P1 ;  /* 0x000000050f030c11 */ /* 0x140fe200088f1404 */
[----:B------:R-:W-:Y:S01]  /*1d8a0*/  ULDC.64 UR4, c[0x0][0xa00] ;  /* 0x0002800000047ab9 */ /* 0x000fe20000000a00 */
[----:B------:R0:W-:Y:S01]  /*1d8b0*/  STL [R1+0x40], R4 ;  /* 0x0000400401007387 */ /* 0x0001e20000100800 */
[----:B------:R-:W-:Y:S02]  /*1d8c0*/  ISETP.NE.U32.AND P2, PT, RZ, UR4, PT ;  /* 0x00000004ff007c0c */ /* 0x000fe4000bf45070 */
[----:B------:R-:W-:Y:S01]  /*1d8d0*/  SHF.L.U64.HI R13, R15, 0x2, R4 ;  /* 0x000000020f0d7819 */ /* 0x000fe20000010204 */
[----:B------:R1:W5:Y:S01]  /*1d8e0*/  @P0 LDG.E R0, desc[UR60][R2.64] ;  /* 0x0000003c02000981 */ /* 0x000362000c1e1900 */
[----:B------:R-:W-:Y:S01]  /*1d8f0*/  ISETP.NE.AND.EX P2, PT, RZ, UR5, PT, P2 ;  /* 0x00000005ff007c0c */ /* 0x000fe2000bf45320 */
[----:B------:R-:W-:Y:S01]  /*1d900*/  IMAD.MOV.U32 R12, RZ, RZ, RZ ;  /* 0x000000ffff0c7224 */ /* 0x000fe200078e00ff */
[----:B------:R-:W-:Y:S01]  /*1d910*/  ISETP.NE.U32.AND P3, PT, RZ, UR10, PT ;  /* 0x0000000aff007c0c */ /* 0x000fe2000bf65070 */
[----:B------:R-:W-:Y:S01]  /*1d920*/  STL [R1], R14 ;  /* 0x0000000e01007387 */ /* 0x000fe20000100800 */
[----:B------:R-:W-:-:S02]  /*1d930*/  ISETP.NE.U32.AND P0, PT, RZ, UR6, PT ;  /* 0x00000006ff007c0c */ /* 0x000fc4000bf05070 */
[C---:B0-----:R-:W-:Y:S01]  /*1d940*/  IADD3 R4, P4, R14.reuse, UR4, RZ ;  /* 0x000000040e047c10 */ /* 0x041fe2000ff9e0ff */
[----:B------:R-:W-:Y:S01]  /*1d950*/  STL [R1+0x20], R13 ;  /* 0x0000200d01007387 */ /* 0x000fe20000100800 */
[----:B------:R-:W-:Y:S02]  /*1d960*/  ISETP.NE.AND.EX P3, PT, RZ, UR11, PT, P3 ;  /* 0x0000000bff007c0c */ /* 0x000fe4000bf65330 */
[----:B-1----:R-:W-:Y:S02]  /*1d970*/  CS2R R2, SRZ ;  /* 0x0000000000027805 */ /* 0x002fe4000001ff00 */
[C---:B------:R-:W-:Y:S02]  /*1d980*/  IADD3.X R5, R13.reuse, UR5, RZ, P4, !PT ;  /* 0x000000050d057c10 */ /* 0x040fe4000a7fe4ff */
[----:B------:R-:W-:Y:S02]  /*1d990*/  IADD3 R6, P4, R14, UR8, RZ ;  /* 0x000000080e067c10 */ /* 0x000fe4000ff9e0ff */
[----:B------:R-:W-:Y:S01]  /*1d9a0*/  ISETP.NE.U32.AND P1, PT, RZ, UR8, PT ;  /* 0x00000008ff007c0c */ /* 0x000fe2000bf25070 */
[----:B------:R-:W2:Y:S01]  /*1d9b0*/  @P2 LDG.E R2, desc[UR60][R4.64] ;  /* 0x0000003c04022981 */ /* 0x000ea2000c1e1900 */
[----:B------:R-:W-:Y:S01]  /*1d9c0*/  IADD3.X R7, R13, UR9, RZ, P4, !PT ;  /* 0x000000090d077c10 */ /* 0x000fe2000a7fe4ff */
[----:B------:R-:W-:Y:S01]  /*1d9d0*/  ULDC UR4, c[0x0][0x288] ;  /* 0x0000a20000047ab9 */ /* 0x000fe20000000800 */
[----:B------:R-:W-:-:S02]  /*1d9e0*/  ISETP.NE.AND.EX P0, PT, RZ, UR7, PT, P0 ;  /* 0x00000007ff007c0c */ /* 0x000fc4000bf05300 */
[----:B------:R-:W-:Y:S02]  /*1d9f0*/  ISETP.NE.AND.EX P1, PT, RZ, UR9, PT, P1 ;  /* 0x00000009ff007c0c */ /* 0x000fe4000bf25310 */
[C---:B------:R-:W-:Y:S02]  /*1da00*/  @P3 IADD3 R10, P4, R14.reuse, UR10, RZ ;  /* 0x0000000a0e0a3c10 */ /* 0x040fe4000ff9e0ff */
[----:B------:R-:W-:Y:S02]  /*1da10*/  IADD3 R8, P5, R14, UR6, RZ ;  /* 0x000000060e087c10 */ /* 0x000fe4000ffbe0ff */
[C---:B------:R-:W-:Y:S02]  /*1da20*/  @P3 IADD3.X R11, R13.reuse, UR11, RZ, P4, !PT ;  /* 0x0000000b0d0b3c10 */ /* 0x040fe4000a7fe4ff */
[----:B------:R-:W-:-:S05]  /*1da30*/  IADD3.X R9, R13, UR7, RZ, P5, !PT ;  /* 0x000000070d097c10 */ /* 0x000fca000affe4ff */
[----:B------:R-:W5:Y:S04]  /*1da40*/  @P0 LDG.E R12, desc[UR60][R8.64] ;  /* 0x0000003c080c0981 */ /* 0x000f68000c1e1900 */
[----:B------:R-:W5:Y:S04]  /*1da50*/  @P1 LDG.E R3, desc[UR60][R6.64] ;  /* 0x0000003c06031981 */ /* 0x000f68000c1e1900 */
[----:B--2---:R0:W-:Y:S02]  /*1da60*/  STL [R1+0x38], R2 ;  /* 0x0000380201007387 */ /* 0x0041e40000100800 */
[----:B0-----:R-:W-:Y:S01]  /*1da70*/  IMAD.U32 R2, RZ, RZ, UR4 ;  /* 0x00000004ff027e24 */ /* 0x001fe2000f8e00ff */
[----:B------:R-:W-:-:S05]  /*1da80*/  ULDC.64 UR4, c[0x0][0x418] ;  /* 0x0001060000047ab9 */ /* 0x000fca0000000a00 */
[----:B------:R0:W2:Y:S01]  /*1da90*/  @P3 LDG.E R2, desc[UR60][R10.64] ;  /* 0x0000003c0a023981 */ /* 0x0000a2000c1e1900 */
[----:B------:R-:W-:-:S03]  /*1daa0*/  UISETP.NE.U32.AND UP0, UPT, UR4, URZ, UPT ;  /* 0x0000003f0400728c */ /* 0x000fc6000bf05070 */
[----:B------:R-:W-:Y:S01]  /*1dab0*/  ULDC UR4, c[0x0][0x424] ;  /* 0x0001090000047ab9 */ /* 0x000fe20000000800 */
[----:B------:R-:W-:-:S03]  /*1dac0*/  UISETP.NE.AND.EX UP0, UPT, UR5, URZ, UPT, UP0 ;  /* 0x0000003f0500728c */ /* 0x000fc6000bf05300 */
[----:B------:R-:W-:Y:S01]  /*1dad0*/  ULDC UR5, c[0x0][0x2f0] ;  /* 0x0000bc0000057ab9 */ /* 0x000fe20000000800 */
[----:B------:R-:W-:-:S04]  /*1dae0*/  USEL UR4, UR4, 0x1, UP0 ;  /* 0x0000000104047887 */ /* 0x000fc80008000000 */
[----:B------:R-:W-:-:S03]  /*1daf0*/  UIMAD UR4, UR4, UR5, URZ ;  /* 0x00000005040472a4 */ /* 0x000fc6000f8e023f */
[----:B------:R-:W-:Y:S02]  /*1db00*/  ULDC UR5, c[0x0][0x348] ;  /* 0x0000d20000057ab9 */ /* 0x000fe40000000800 */
[----:B0-----:R-:W-:Y:S01]  /*1db10*/  IMAD.U32 R10, RZ, RZ, UR5 ;  /* 0x00000005ff0a7e24 */ /* 0x001fe2000f8e00ff */
[----:B--2---:R0:W-:Y:S02]  /*1db20*/  STL [R1+0x54], R2 ;  /* 0x0000540201007387 */ /* 0x0041e40000100800 */
[----:B0-----:R-:W-:Y:S01]  /*1db30*/  IMAD.U32 R2, RZ, RZ, UR4 ;  /* 0x00000004ff027e24 */ /* 0x001fe2000f8e00ff */
[----:B------:R-:W-:Y:S06]  /*1db40*/  @P3 BRA `(.L_x_517) ;  /* 0x0000000000143947 */ /* 0x000fec0003800000 */
[----:B------:R-:W-:Y:S05]  /*1db50*/  @!P2 BRA `(.L_x_517) ;  /* 0x000000000010a947 */ /* 0x000fea0003800000 */
[----:B------:R-:W2:Y:S04]  /*1db60*/  LDG.E R11, desc[UR60][R4.64] ;  /* 0x0000003c040b7981 */ /* 0x000ea8000c1e1900 */
[----:B------:R-:W2:Y:S02]  /*1db70*/  LDG.E R4, desc[UR60][R4.64+0x4] ;  /* 0x0000043c04047981 */ /* 0x000ea4000c1e1900 */
[----:B--2---:R-:W-:-:S05]  /*1db80*/  IADD3 R4, -R11, R4, RZ ;  /* 0x000000040b047210 */ /* 0x004fca0007ffe1ff */
[----:B------:R0:W-:Y:S02]  /*1db90*/  STL [R1+0x54], R4 ;  /* 0x0000540401007387 */ /* 0x0001e40000100800 */
.L_x_517:
[----:B------:R-:W-:Y:S01]  /*1dba0*/  IMAD.MOV.U32 R11, RZ, RZ, R15 ;  /* 0x000000ffff0b7224 */ /* 0x000fe200078e000f */
[----:B------:R-:W-:Y:S01]  /*1dbb0*/  ULDC.64 UR4, c[0x0][0xa20] ;  /* 0x0002880000047ab9 */ /* 0x000fe20000000a00 */
[----:B0----5:R-:W-:Y:S01]  /*1dbc0*/  IMAD.IADD R4, R12, 0x1, R0 ;  /* 0x000000010c047824 */ /* 0x021fe200078e0200 */
[----:B------:R-:W-:Y:S02]  /*1dbd0*/  ISETP.NE.U32.AND P2, PT, RZ, UR4, PT ;  /* 0x00000004ff007c0c */ /* 0x000fe4000bf45070 */
[----:B------:R0:W-:Y:S02]  /*1dbe0*/  STL [R1+0x18], R11 ;  /* 0x0000180b01007387 */ /* 0x0001e40000100800 */
[----:B------:R-:W-:Y:S02]  /*1dbf0*/  ISETP.NE.AND.EX P2, PT, RZ, UR5, PT, P2 ;  /* 0x00000005ff007c0c */ /* 0x000fe4000bf45320 */
[----:B------:R0:W-:Y:S11]  /*1dc00*/  STL [R1+0x24], R4 ;  /* 0x0000240401007387 */ /* 0x0001f60000100800 */
[----:B0-----:R-:W-:Y:S05]  /*1dc10*/  @!P2 BRA `(.L_x_518) ;  /* 0x000000000010a947 */ /* 0x001fea0003800000 */
[----:B------:R-:W-:-:S04]  /*1dc20*/  IADD3 R4, P0, R14, UR4, RZ ;  /* 0x000000040e047c10 */ /* 0x000fc8000ff1e0ff */
[----:B------:R-:W-:-:S05]  /*1dc30*/  IADD3.X R5, R13, UR5, RZ, P0, !PT ;  /* 0x000000050d057c10 */ /* 0x000fca00087fe4ff */
[----:B------:R0:W5:Y:S01]  /*1dc40*/  LDG.E R2, desc[UR60][R4.64] ;  /* 0x0000003c04027981 */ /* 0x000162000c1e1900 */
[----:B------:R-:W-:Y:S05]  /*1dc50*/  BRA `(.L_x_519) ;  /* 0x0000000000107947 */ /* 0x000fea0003800000 */
.L_x_518:
[----:B------:R-:W-:Y:S05]  /*1dc60*/  @!P0 BRA `(.L_x_519) ;  /* 0x00000000000c8947 */ /* 0x000fea0003800000 */
[----:B------:R-:W2:Y:S04]  /*1dc70*/  LDG.E R4, desc[UR60][R8.64] ;  /* 0x0000003c08047981 */ /* 0x000ea8000c1e1900 */
[----:B------:R-:W2:Y:S02]  /*1dc80*/  LDG.E R2, desc[UR60][R8.64+0x4] ;  /* 0x0000043c08027981 */ /* 0x000ea4000c1e1900 */
[----:B--2---:R-:W-:-:S07]  /*1dc90*/  IMAD.IADD R2, R2, 0x1, -R4 ;  /* 0x0000000102027824 */ /* 0x004fce00078e0a04 */
.L_x_519:
[----:B-----5:R-:W-:Y:S02]  /*1dca0*/  IMAD.IADD R0, R2, 0x1, -R0 ;  /* 0x0000000102007824 */ /* 0x020fe400078e0a00 */
[----:B------:R-:W2:Y:S04]  /*1dcb0*/  @P1 LDG.E R2, desc[UR60][R6.64] ;  /* 0x0000003c06021981 */ /* 0x000ea8000c1e1900 */
[----:B------:R-:W2:Y:S01]  /*1dcc0*/  @P1 LDG.E R6, desc[UR60][R6.64+0x4] ;  /* 0x0000043c06061981 */ /* 0x000ea2000c1e1900 */
[----:B0-----:R-:W-:Y:S01]  /*1dcd0*/  IMAD.MOV.U32 R4, RZ, RZ, RZ ;  /* 0x000000ffff047224 */ /* 0x001fe200078e00ff */
[----:B------:R-:W-:Y:S01]  /*1dce0*/  BSSY B0, `(.L_x_520) ;  /* 0x00000f2000007945 */ /* 0x000fe20003800000 */
[----:B--2---:R-:W-:-:S05]  /*1dcf0*/  @P1 IMAD.IADD R10, R6, 0x1, -R2 ;  /* 0x00000001060a1824 */ /* 0x004fca00078e0a02 */
[----:B------:R-:W-:-:S05]  /*1dd00*/  IADD3 R5, R0, R10, RZ ;  /* 0x0000000a00057210 */ /* 0x000fca0007ffe0ff */
[----:B------:R0:W-:Y:S02]  /*1dd10*/  STL [R1+0x44], R5 ;  /* 0x0000440501007387 */ /* 0x0001e40000100800 */
[----:B0-----:R-:W-:-:S04]  /*1dd20*/  VIADD R5, R5, 0xdf ;  /* 0x000000df05057836 */ /* 0x001fc80000000000 */
[----:B------:R-:W-:-:S05]  /*1dd30*/  IMAD.HI R4, R5, -0x6db6db6d, R4 ;  /* 0x9249249305047827 */ /* 0x000fca00078e0204 */
[----:B------:R-:W-:-:S04]  /*1dd40*/  SHF.R.U32.HI R2, RZ, 0x1f, R4 ;  /* 0x0000001fff027819 */ /* 0x000fc80000011604 */
[----:B------:R-:W-:-:S05]  /*1dd50*/  LEA.HI.SX32 R6, R4, R2, 0x19 ;  /* 0x0000000204067211 */ /* 0x000fca00078fcaff */
[--C-:B------:R-:W-:Y:S01]  /*1dd60*/  IMAD R4, R6, 0xe0, -R0.reuse ;  /* 0x000000e006047824 */ /* 0x100fe200078e0a00 */
[----:B------:R0:W-:Y:S01]  /*1dd70*/  STL [R1+0x50], R6 ;  /* 0x0000500601007387 */ /* 0x0001e20000100800 */
[----:B------:R-:W-:-:S03]  /*1dd80*/  IMAD.MOV R0, RZ, RZ, -R0 ;  /* 0x000000ffff007224 */ /* 0x000fc600078e0a00 */
[----:B------:R-:W-:Y:S02]  /*1dd90*/  VIMNMX R4, R4, R10, PT ;  /* 0x0000000a04047248 */ /* 0x000fe40003fe0100 */
[----:B------:R-:W-:-:S04]  /*1dda0*/  VIMNMX R0, RZ, R0, !PT ;  /* 0x00000000ff007248 */ /* 0x000fc80007fe0100 */
[----:B------:R-:W-:Y:S02]  /*1ddb0*/  ISETP.GT.AND P0, PT, R4, R0, PT ;  /* 0x000000000400720c */ /* 0x000fe40003f04270 */
[----:B0-----:R-:W-:-:S05]  /*1ddc0*/  SHF.R.U32.HI R6, RZ, 0x5, R0 ;  /* 0x00000005ff067819 */ /* 0x001fca0000011600 */
[----:B------:R-:W-:-:S04]  /*1ddd0*/  IMAD.WIDE.U32 R6, R6, 0x24924925, RZ ;  /* 0x2492492506067825 */ /* 0x000fc800078e00ff */
[----:B------:R-:W-:Y:S02]  /*1dde0*/  IMAD.MOV.U32 R2, RZ, RZ, R7 ;  /* 0x000000ffff027224 */ /* 0x000fe400078e0007 */
[----:B------:R-:W-:Y:S01]  /*1ddf0*/  @P0 VIADD R5, R4, 0xdf ;  /* 0x000000df04050836 */ /* 0x000fe20000000000 */
[----:B------:R-:W-:Y:S01]  /*1de00*/  @P0 MOV R4, RZ ;  /* 0x000000ff00040202 */ /* 0x000fe20000000f00 */
[----:B------:R-:W-:-:S04]  /*1de10*/  IMAD.MOV.U32 R8, RZ, RZ, R2 ;  /* 0x000000ffff087224 */ /* 0x000fc800078e0002 */
[----:B------:R-:W-:-:S05]  /*1de20*/  @P0 IMAD.HI R4, R5, -0x6db6db6d, R4 ;  /* 0x9249249305040827 */ /* 0x000fca00078e0204 */
[----:B------:R-:W-:-:S04]  /*1de30*/  @P0 SHF.R.U32.HI R0, RZ, 0x1f, R4 ;  /* 0x0000001fff000819 */ /* 0x000fc80000011604 */
[----:B------:R-:W-:Y:S02]  /*1de40*/  @P0 LEA.HI.SX32 R8, R4, R0, 0x19 ;  /* 0x0000000004080211 */ /* 0x000fe400078fcaff */
[----:B------:R-:W-:Y:S02]  /*1de50*/  PLOP3.LUT P0, PT, PT, PT, PT, 0x80, 0x0 ;  /* 0x000000000000781c */ /* 0x000fe40003f0f070 */
[----:B------:R-:W-:-:S13]  /*1de60*/  ISETP.GT.AND P2, PT, R8, R2, PT ;  /* 0x000000020800720c */ /* 0x000fda0003f44270 */
[----:B------:R-:W-:Y:S05]  /*1de70*/  @!P2 BRA `(.L_x_521) ;  /* 0x0000000c0060a947 */ /* 0x000fea0003800000 */
[----:B------:R-:W-:Y:S01]  /*1de80*/  UMOV UR4, 0xffffffff ;  /* 0xffffffff00047882 */ /* 0x000fe20000000000 */
[----:B------:R-:W-:Y:S02]  /*1de90*/  SEL R0, R11, RZ, !P1 ;  /* 0x000000ff0b007207 */ /* 0x000fe40004800000 */
[----:B------:R-:W-:Y:S05]  /*1dea0*/  BRA.DIV UR4, `(.L_x_522) ;  /* 0x0000006e04547947 */ /* 0x000fea000b800000 */
[----:B------:R-:W0:Y:S02]  /*1deb0*/  S2R R4, SR_TID.X ;  /* 0x0000000000047919 */ /* 0x000e240000002100 */
[----:B0-----:R-:W-:-:S04]  /*1dec0*/  SHF.R.U32.HI R4, RZ, 0x5, R4 ;  /* 0x00000005ff047819 */ /* 0x001fc80000011604 */
[----:B------:R-:W-:-:S05]  /*1ded0*/  LOP3.LUT R4, R4, 0x3, RZ, 0xc0, !PT ;  /* 0x0000000304047812 */ /* 0x000fca00078ec0ff */
[----:B------:R0:W1:Y:S02]  /*1dee0*/  SHFL.IDX PT, R14, R4, RZ, 0x1f ;  /* 0x00001fff040e7589 */ /* 0x00006400000e0000 */
.L_x_704:
[----:B-1----:R-:W-:Y:S02]  /*1def0*/  ISETP.NE.AND P0, PT, R14, RZ, PT ;  /* 0x000000ff0e00720c */ /* 0x002fe40003f05270 */
[----:B------:R-:W-:-:S11]  /*1df00*/  PLOP3.LUT P6, PT, PT, PT, PT, 0x8, 0x0 ;  /* 0x000000000000781c */ /* 0x000fd60003fce170 */
[----:B------:R-:W-:Y:S05]  /*1df10*/  @P0 BRA `(.L_x_523) ;  /* 0x00000000000c0947 */ /* 0x000fea0003800000 */
[----:B------:R-:W-:-:S03]  /*1df20*/  UMOV UR4, 0xffffffff ;  /* 0xffffffff00047882 */ /* 0x000fc60000000000 */
[----:B------:R-:W-:Y:S05]  /*1df30*/  BRA.DIV UR4, `(.L_x_524) ;  /* 0x0000006e04647947 */ /* 0x000fea000b800000 */
[----:B------:R-:W-:-:S13]  /*1df40*/  ELECT P6, URZ, PT ;  /* 0x00000000003f782f */ /* 0x000fda00038c0000 */
.L_x_523:
[----:B0-----:R-:W2:Y:S04]  /*1df50*/  LDL R4, [R1+0x60] ;  /* 0x0000600001047983 */ /* 0x001ea80000100800 */
[----:B------:R-:W3:Y:S01]  /*1df60*/  LDL R6, [R1+0x4] ;  /* 0x0000040001067983 */ /* 0x000ee20000100800 */
[----:B------:R-:W-:Y:S01]  /*1df70*/  BSSY B1, `(.L_x_525) ;  /* 0x0000008000017945 */ /* 0x000fe20003800000 */
[----:B--2---:R-:W-:-:S05]  /*1df80*/  VIADD R4, R4, 0x1 ;  /* 0x0000000104047836 */ /* 0x004fca0000000000 */
[----:B------:R-:W-:-:S04]  /*1df90*/  LEA.HI R5, R4, R4, RZ, 0x1 ;  /* 0x0000000404057211 */ /* 0x000fc800078f08ff */
[----:B------:R-:W-:-:S05]  /*1dfa0*/  LOP3.LUT R5, R5, 0xfffffffe, RZ, 0xc0, !PT ;  /* 0xfffffffe05057812 */ /* 0x000fca00078ec0ff */
[----:B------:R-:W-:-:S05]  /*1dfb0*/  IMAD.IADD R4, R4, 0x1, -R5 ;  /* 0x0000000104047824 */ /* 0x000fca00078e0a05 */
[----:B------:R-:W-:-:S04]  /*1dfc0*/  SHF.L.U32 R4, R4, 0x1f, RZ ;  /* 0x0000001f04047819 */ /* 0x000fc800000006ff */
[----:B---3--:R-:W0:Y:S02]  /*1dfd0*/  SYNCS.PHASECHK.TRANS64.TRYWAIT P0, [R6+URZ+0x2e820], R4 ;  /* 0x02e82004060075a7 */ /* 0x008e24000800017f */
[----:B0-----:R-:W-:Y:S05]  /*1dfe0*/  @!P0 BRA `(.L_x_526) ;  /* 0x0000006c00588947 */ /* 0x001fea0003800000 */
.L_x_707:
[----:B------:R-:W-:Y:S05]  /*1dff0*/  BSYNC B1 ;  /* 0x0000000000017941 */ /* 0x000fea0003800000 */
.L_x_525:
[----:B------:R-:W-:Y:S04]  /*1e000*/  BSSY B1, `(.L_x_527) ;  /* 0x0000053000017945 */ /* 0x000fe80003800000 */
[----:B------:R-:W-:Y:S05]  /*1e010*/  @!P6 BRA `(.L_x_528) ;  /* 0x000000040044e947 */ /* 0x000fea0003800000 */
[----:B------:R-:W2:Y:S04]  /*1e020*/  LDL R6, [R1+0x4] ;  /* 0x0000040001067983 */ /* 0x000ea80000100800 */
[----:B------:R-:W3:Y:S01]  /*1e030*/  LDL R7, [R1+0xc] ;  /* 0x00000c0001077983 */ /* 0x000ee20000100800 */
[----:B0-----:R-:W0:Y:S01]  /*1e040*/  S2R R5, SR_TID.X ;  /* 0x0000000000057919 */ /* 0x001e220000002100 */
[----:B--2---:R-:W-:Y:S02]  /*1e050*/  IMAD.MOV.U32 R9, RZ, RZ, R6 ;  /* 0x000000ffff097224 */ /* 0x004fe400078e0006 */
[----:B------:R-:W2:Y:S02]  /*1e060*/  LDL R6, [R1+0x14] ;  /* 0x0000140001067983 */ /* 0x000ea40000100800 */
[----:B---3--:R-:W-:Y:S01]  /*1e070*/  IMAD R7, R7, 0x8, R9 ;  /* 0x0000000807077824 */ /* 0x008fe200078e0209 */
[----:B0-----:R-:W-:Y:S01]  /*1e080*/  LOP3.LUT R5, R5, 0x7f, RZ, 0xc0, !PT ;  /* 0x0000007f05057812 */ /* 0x001fe200078ec0ff */
[----:B------:R-:W-:Y:S03]  /*1e090*/  BSSY B2, `(.L_x_529) ;  /* 0x0000005000027945 */ /* 0x000fe60003800000 */
[----:B------:R-:W-:-:S02]  /*1e0a0*/  ISETP.NE.AND P1, PT, R5, RZ, PT ;  /* 0x000000ff0500720c */ /* 0x000fc40003f25270 */
[----:B--2---:R-:W-:-:S04]  /*1e0b0*/  SHF.L.U32 R9, R6, 0x1f, RZ ;  /* 0x0000001f06097819 */ /* 0x004fc800000006ff */
[----:B------:R-:W0:Y:S02]  /*1e0c0*/  SYNCS.PHASECHK.TRANS64.TRYWAIT P0, [R7+URZ+0x2e8a0], R9 ;  /* 0x02e8a009070075a7 */ /* 0x000e24000800017f */
[----:B0-----:R-:W-:Y:S05]  /*1e0d0*/  @!P0 BRA `(.L_x_530) ;  /* 0x0000006c00348947 */ /* 0x001fea0003800000 */
.L_x_708:
[----:B------:R-:W-:Y:S05]  /*1e0e0*/  BSYNC B2 ;  /* 0x0000000000027941 */ /* 0x000fea0003800000 */
.L_x_529:
[----:B------:R-:W-:Y:S04]  /*1e0f0*/  BSSY B2, `(.L_x_531) ;  /* 0x0000009000027945 */ /* 0x000fe80003800000 */
[----:B------:R-:W-:Y:S05]  /*1e100*/  @P1 BRA `(.L_x_532) ;  /* 0x00000000001c1947 */ /* 0x000fea0003800000 */
[----:B------:R-:W1:Y:S02]  /*1e110*/  S2R R4, SR_TID.X ;  /* 0x0000000000047919 */ /* 0x000e640000002100 */
[----:B-1----:R-:W-:Y:S02]  /*1e120*/  LOP3.LUT R5, R4, 0x1f, RZ, 0xc0, !PT ;  /* 0x0000001f04057812 */ /* 0x002fe400078ec0ff */
[----:B------:R-:W-:Y:S02]  /*1e130*/  MOV R4, 0x7000 ;  /* 0x0000700000047802 */ /* 0x000fe40000000f00 */
[----:B------:R-:W-:Y:S02]  /*1e140*/  ISETP.NE.AND P0, PT, R5, RZ, PT ;  /* 0x000000ff0500720c */ /* 0x000fe40003f05270 */
[----:B------:R1:W-:Y:S11]  /*1e150*/  SYNCS.ARRIVE.TRANS64 RZ, [R7+URZ+0x2e890], R4 ;  /* 0x02e8900407ff79a7 */ /* 0x0003f6000800003f */
[----:B-1----:R-:W-:Y:S05]  /*1e160*/  @!P0 BRA `(.L_x_532) ;  /* 0x0000000000048947 */ /* 0x002fea0003800000 */
[----:B------:R-:W-:Y:S01]  /*1e170*/  BPT.TRAP 0x1 ;  /* 0x000000040000795c */ /* 0x000fe20000300000 */
.L_x_532:
[----:B------:R-:W-:Y:S05]  /*1e180*/  BSYNC B2 ;  /* 0x0000000000027941 */ /* 0x000fea0003800000 */
.L_x_531:
[----:B------:R-:W2:Y:S04]  /*1e190*/  LDL R6, [R1+0x4] ;  /* 0x0000040001067983 */ /* 0x000ea80000100800 */
[----:B------:R-:W2:Y:S01]  /*1e1a0*/  LDL R5, [R1+0xc] ;  /* 0x00000c0001057983 */ /* 0x000ea20000100800 */
[----:B------:R-:W-:Y:S01]  /*1e1b0*/  IMAD.MOV.U32 R11, RZ, RZ, RZ ;  /* 0x000000ffff0b7224 */ /* 0x000fe200078e00ff */
[----:B------:R-:W-:Y:S01]  /*1e1c0*/  UIADD3 UR4, UP0, UR36, 0x570, URZ ;  /* 0x0000057024047890 */ /* 0x000fe2000ff1e03f */
[----:B------:R-:W-:Y:S01]  /*1e1d0*/  IMAD R4, R8, 0xe0, R3 ;  /* 0x000000e008047824 */ /* 0x000fe200078e0203 */
[----:B------:R-:W-:Y:S01]  /*1e1e0*/  PLOP3.LUT P0, PT, PT, PT, PT, 0x80, 0x0 ;  /* 0x000000000000781c */ /* 0x000fe20003f0f070 */
[----:B------:R-:W-:Y:S01]  /*1e1f0*/  UMOV UR6, 0x0 ;  /* 0x0000000000067882 */ /* 0x000fe20000000000 */
[----:B------:R-:W-:Y:S01]  /*1e200*/  R2UR UR10, R11 ;  /* 0x000000000b0a72ca */ /* 0x000fe200000e0000 */
[----:B------:R-:W-:Y:S01]  /*1e210*/  VIADD R4, R4, 0xffffff20 ;  /* 0xffffff2004047836 */ /* 0x000fe20000000000 */
[----:B------:R-:W-:Y:S01]  /*1e220*/  UIADD3.X UR5, URZ, UR37, URZ, UP0, !UPT ;  /* 0x000000253f057290 */ /* 0x000fe200087fe43f */
[----:B------:R-:W-:Y:S01]  /*1e230*/  UMOV UR7, 0x12f00000 ;  /* 0x12f0000000077882 */ /* 0x000fe20000000000 */
[----:B--2---:R-:W-:-:S02]  /*1e240*/  IMAD R10, R5, 0x7000, R6 ;  /* 0x00007000050a7824 */ /* 0x004fc400078e0206 */
[----:B------:R-:W-:Y:S02]  /*1e250*/  VIADD R5, R7, 0x2e890 ;  /* 0x0002e89007057836 */ /* 0x000fe40000000000 */
[----:B------:R-:W-:-:S07]  /*1e260*/  VIADD R6, R10, 0x20400 ;  /* 0x000204000a067836 */ /* 0x000fce0000000000 */
.L_x_533:
[----:B------:R-:W-:-:S13]  /*1e270*/  @P0 ELECT P2, URZ, PT ;  /* 0x00000000003f082f */ /* 0x000fda0003840000 */
[----:B------:R-:W-:Y:S02]  /*1e280*/  @P2 R2UR UR13, R0 ;  /* 0x00000000000d22ca */ /* 0x000fe400000e0000 */
[----:B------:R-:W-:Y:S02]  /*1e290*/  @P2 R2UR UR12, R18 ;  /* 0x00000000120c22ca */ /* 0x000fe400000e0000 */
[----:B------:R-:W-:Y:S02]  /*1e2a0*/  @P2 R2UR UR11, R4 ;  /* 0x00000000040b22ca */ /* 0x000fe400000e0000 */
[----:B------:R-:W-:Y:S02]  /*1e2b0*/  @P2 R2UR UR9, R5 ;  /* 0x00000000050922ca */ /* 0x000fe400000e0000 */
[----:B------:R-:W-:Y:S02]  /*1e2c0*/  @P2 R2UR UR8, R6 ;  /* 0x00000000060822ca */ /* 0x000fe400000e0000 */
[----:B------:R-:W-:-:S02]  /*1e2d0*/  @P2 PLOP3.LUT P0, PT, P2, PT, PT, 0x8, 0x0 ;  /* 0x000000000000281c */ /* 0x000fc4000170e170 */
[----:B------:R-:W-:-:S09]  /*1e2e0*/  PLOP3.LUT P2, PT, PT, PT, PT, 0x8, 0x0 ;  /* 0x000000000000781c */ /* 0x000fd20003f4e170 */
[----:B------:R1:W-:Y:S02]  /*1e2f0*/  UTMALDG.4D [UR8], [UR4], desc[UR6] ;  /* 0x00000608040075b4 */ /* 0x0003e40008019000 */
[----:B-1----:R-:W-:Y:S05]  /*1e300*/  @P0 BRA.U.ANY `(.L_x_533) ;  /* 0xfffffffd00d80947 */ /* 0x002fea000393ffff */
[----:B------:R-:W1:Y:S01]  /*1e310*/  SYNCS.PHASECHK.TRANS64.TRYWAIT P0, [R7+URZ+0x2e8c0], R9 ;  /* 0x02e8c009070075a7 */ /* 0x000e62000800017f */
[----:B------:R-:W-:Y:S04]  /*1e320*/  BSSY B2, `(.L_x_534) ;  /* 0x0000002000027945 */ /* 0x000fe80003800000 */
[----:B-1----:R-:W-:Y:S05]  /*1e330*/  @!P0 BRA `(.L_x_535) ;  /* 0x0000006800b08947 */ /* 0x002fea0003800000 */
.L_x_709:
[----:B------:R-:W-:Y:S05]  /*1e340*/  BSYNC B2 ;  /* 0x0000000000027941 */ /* 0x000fea0003800000 */
.L_x_534:
[----:B------:R-:W-:Y:S01]  /*1e350*/  BSSY B2, `(.L_x_536) ;  /* 0x000000b000027945 */ /* 0x000fe20003800000 */
[----:B------:R-:W-:Y:S01]  /*1e360*/  IMAD.MOV.U32 R12, RZ, RZ, 0x0 ;  /* 0x00000000ff0c7424 */ /* 0x000fe200078e00ff */
[----:B------:R-:W-:Y:S02]  /*1e370*/  MOV R13, 0x12f00000 ;  /* 0x12f00000000d7802 */ /* 0x000fe40000000f00 */
        /* <DEDUP_REMOVED lines=8> */
.L_x_537:
[----:B------:R-:W-:Y:S05]  /*1e400*/  BSYNC B2 ;  /* 0x0000000000027941 */ /* 0x000fea0003800000 */
.L_x_536:
        /* <DEDUP_REMOVED lines=8> */
.L_x_538:
        /* <DEDUP_REMOVED lines=10> */
.L_x_528:
[----:B------:R-:W-:Y:S05]  /*1e530*/  BSYNC B1 ;  /* 0x0000000000017941 */ /* 0x000fea0003800000 */
.L_x_527:
[----:B------:R-:W2:Y:S04]  /*1e540*/  LDL.LU R6, [R1+0xc] ;  /* 0x00000c0001067983 */ /* 0x000ea80000300800 */
[----:B------:R-:W3:Y:S01]  /*1e550*/  LDL.LU R9, [R1+0x14] ;  /* 0x0000140001097983 */ /* 0x000ee20000300800 */
[----:B0-----:R-:W-:Y:S01]  /*1e560*/  VIADD R4, R8, 0xfffffffe ;  /* 0xfffffffe08047836 */ /* 0x001fe20000000000 */
[----:B------:R-:W-:-:S04]  /*1e570*/  PLOP3.LUT P0, PT, PT, PT, PT, 0x8, 0x0 ;  /* 0x000000000000781c */ /* 0x000fc80003f0e170 */
[----:B------:R-:W-:Y:S01]  /*1e580*/  ISETP.GE.AND P2, PT, R4, R2, PT ;  /* 0x000000020400720c */ /* 0x000fe20003f46270 */
[----:B--2---:R-:W-:-:S05]  /*1e590*/  VIADD R5, R6, 0x1 ;  /* 0x0000000106057836 */ /* 0x004fca0000000000 */
[----:B------:R-:W-:-:S04]  /*1e5a0*/  ISETP.NE.AND P1, PT, R5, 0x2, PT ;  /* 0x000000020500780c */ /* 0x000fc80003f25270 */
[----:B------:R-:W-:Y:S02]  /*1e5b0*/  SEL R6, RZ, 0x1, P1 ;  /* 0x00000001ff067807 */ /* 0x000fe40000800000 */
[----:B------:R-:W-:Y:S02]  /*1e5c0*/  SEL R5, R5, RZ, P1 ;  /* 0x000000ff05057207 */ /* 0x000fe40000800000 */
[----:B---3--:R-:W-:-:S03]  /*1e5d0*/  LOP3.LUT R9, R9, R6, RZ, 0x3c, !PT ;  /* 0x0000000609097212 */ /* 0x008fc600078e3cff */
[----:B------:R0:W-:Y:S04]  /*1e5e0*/  STL [R1+0xc], R5 ;  /* 0x00000c0501007387 */ /* 0x0001e80000100800 */
[----:B------:R0:W-:Y:S01]  /*1e5f0*/  STL [R1+0x14], R9 ;  /* 0x0000140901007387 */ /* 0x0001e20000100800 */
[----:B------:R-:W-:Y:S05]  /*1e600*/  @!P2 BRA `(.L_x_521) ;  /* 0x00000004007ca947 */ /* 0x000fea0003800000 */
.L_x_551:
[----:B------:R-:W-:Y:S05]  /*1e610*/  YIELD ;  /* 0x0000000000007946 */ /* 0x000fea0003800000 */
[----:B------:R-:W-:Y:S04]  /*1e620*/  BSSY B1, `(.L_x_539) ;  /* 0x0000051000017945 */ /* 0x000fe80003800000 */
[----:B-1----:R-:W-:Y:S05]  /*1e630*/  @!P6 BRA `(.L_x_540) ;  /* 0x00000004003ce947 */ /* 0x002fea0003800000 */
[----:B------:R-:W2:Y:S04]  /*1e640*/  LDL R8, [R1+0x4] ;  /* 0x0000040001087983 */ /* 0x000ea80000100800 */
[----:B0-----:R-:W2:Y:S04]  /*1e650*/  LDL R5, [R1+0xc] ;  /* 0x00000c0001057983 */ /* 0x001ea80000100800 */
[----:B------:R-:W3:Y:S01]  /*1e660*/  LDL R6, [R1+0x14] ;  /* 0x0000140001067983 */ /* 0x000ee20000100800 */
[----:B------:R-:W0:Y:S01]  /*1e670*/  S2R R7, SR_TID.X ;  /* 0x0000000000077919 */ /* 0x000e220000002100 */
[----:B------:R-:W-:Y:S01]  /*1e680*/  BSSY B2, `(.L_x_541) ;  /* 0x0000007000027945 */ /* 0x000fe20003800000 */
[----:B0-----:R-:W-:-:S04]  /*1e690*/  LOP3.LUT R7, R7, 0x7f, RZ, 0xc0, !PT ;  /* 0x0000007f07077812 */ /* 0x001fc800078ec0ff */
[----:B------:R-:W-:Y:S02]  /*1e6a0*/  ISETP.NE.AND P2, PT, R7, RZ, PT ;  /* 0x000000ff0700720c */ /* 0x000fe40003f45270 */
[----:B--2---:R-:W-:Y:S02]  /*1e6b0*/  LEA R5, R5, R8, 0x3 ;  /* 0x0000000805057211 */ /* 0x004fe400078e18ff */
[----:B---3--:R-:W-:-:S04]  /*1e6c0*/  SHF.L.U32 R6, R6, 0x1f, RZ ;  /* 0x0000001f06067819 */ /* 0x008fc800000006ff */
[----:B------:R-:W0:Y:S02]  /*1e6d0*/  SYNCS.PHASECHK.TRANS64.TRYWAIT P1, [R5+URZ+0x2e8a0], R6 ;  /* 0x02e8a006050075a7 */ /* 0x000e24000802017f */
[----:B0-----:R-:W-:Y:S05]  /*1e6e0*/  @!P1 BRA `(.L_x_542) ;  /* 0x0000006400d89947 */ /* 0x001fea0003800000 */
.L_x_710:
[----:B------:R-:W-:Y:S05]  /*1e6f0*/  BSYNC B2 ;  /* 0x0000000000027941 */ /* 0x000fea0003800000 */
.L_x_541:
        /* <DEDUP_REMOVED lines=9> */
.L_x_544:
[----:B------:R-:W-:Y:S05]  /*1e790*/  BSYNC B2 ;  /* 0x0000000000027941 */ /* 0x000fea0003800000 */
.L_x_543:
[----:B------:R-:W2:Y:S04]  /*1e7a0*/  LDL R8, [R1+0x4] ;  /* 0x0000040001087983 */ /* 0x000ea80000100800 */
[----:B------:R-:W2:Y:S01]  /*1e7b0*/  LDL R7, [R1+0xc] ;  /* 0x00000c0001077983 */ /* 0x000ea20000100800 */
[----:B------:R-:W-:Y:S01]  /*1e7c0*/  IMAD.MOV.U32 R11, RZ, RZ, RZ ;  /* 0x000000ffff0b7224 */ /* 0x000fe200078e00ff */
[----:B------:R-:W-:Y:S01]  /*1e7d0*/  UIADD3 UR4, UP0, UR36, 0x570, URZ ;  /* 0x0000057024047890 */ /* 0x000fe2000ff1e03f */
[----:B------:R-:W-:Y:S01]  /*1e7e0*/  PLOP3.LUT P1, PT, PT, PT, PT, 0x80, 0x0 ;  /* 0x000000000000781c */ /* 0x000fe20003f2f070 */
[----:B------:R-:W-:Y:S01]  /*1e7f0*/  VIADD R9, R5, 0x2e890 ;  /* 0x0002e89005097836 */ /* 0x000fe20000000000 */
[----:B------:R-:W-:Y:S01]  /*1e800*/  UMOV UR6, 0x0 ;  /* 0x0000000000067882 */ /* 0x000fe20000000000 */
[----:B------:R-:W-:Y:S01]  /*1e810*/  R2UR UR10, R11 ;  /* 0x000000000b0a72ca */ /* 0x000fe200000e0000 */
[----:B------:R-:W-:Y:S01]  /*1e820*/  UIADD3.X UR5, URZ, UR37, URZ, UP0, !UPT ;  /* 0x000000253f057290 */ /* 0x000fe200087fe43f */
[----:B------:R-:W-:Y:S01]  /*1e830*/  UMOV UR7, 0x12f00000 ;  /* 0x12f0000000077882 */ /* 0x000fe20000000000 */
[----:B--2---:R-:W-:-:S02]  /*1e840*/  IMAD R7, R7, 0x7000, R8 ;  /* 0x0000700007077824 */ /* 0x004fc400078e0208 */
[----:B------:R-:W-:Y:S02]  /*1e850*/  IMAD R8, R4, 0xe0, R3 ;  /* 0x000000e004087824 */ /* 0x000fe400078e0203 */
[----:B------:R-:W-:-:S08]  /*1e860*/  VIADD R10, R7, 0x20400 ;  /* 0x00020400070a7836 */ /* 0x000fd00000000000 */
.L_x_545:
        /* <DEDUP_REMOVED lines=13> */
.L_x_711:
[----:B------:R-:W-:Y:S05]  /*1e940*/  BSYNC B2 ;  /* 0x0000000000027941 */ /* 0x000fea0003800000 */
.L_x_546:
[----:B------:R-:W-:Y:S01]  /*1e950*/  BSSY B2, `(.L_x_548) ;  /* 0x000000b000027945 */ /* 0x000fe20003800000 */
[----:B------:R-:W-:Y:S01]  /*1e960*/  IMAD.MOV.U32 R12, RZ, RZ, 0x0 ;  /* 0x00000000ff0c7424 */ /* 0x000fe200078e00ff */
[----:B------:R-:W-:Y:S02]  /*1e970*/  MOV R13, 0x12f00000 ;  /* 0x12f00000000d7802 */ /* 0x000fe40000000f00 */
[----:B------:R-:W-:Y:S05]  /*1e980*/  @P2 BRA `(.L_x_549) ;  /* 0x00000000001c2947 */ /* 0x000fea0003800000 */
[----:B------:R-:W2:Y:S01]  /*1e990*/  S2R R9, SR_TID.X ;  /* 0x0000000000097919 */ /* 0x000ea20000002100 */
[----:B01----:R-:W-:-:S04]  /*1e9a0*/  IMAD.MOV.U32 R6, RZ, RZ, 0x7000 ;  /* 0x00007000ff067424 */ /* 0x003fc800078e00ff */
[----:B------:R3:W-:Y:S01]  /*1e9b0*/  SYNCS.ARRIVE.TRANS64 RZ, [R5+URZ+0x2e8b0], R6 ;  /* 0x02e8b00605ff79a7 */ /* 0x0007e2000800003f */
[----:B--2---:R-:W-:-:S04]  /*1e9c0*/  LOP3.LUT R9, R9, 0x1f, RZ, 0xc0, !PT ;  /* 0x0000001f09097812 */ /* 0x004fc800078ec0ff */
[----:B------:R-:W-:-:S13]  /*1e9d0*/  ISETP.NE.AND P1, PT, R9, RZ, PT ;  /* 0x000000ff0900720c */ /* 0x000fda0003f25270 */
[----:B---3--:R-:W-:Y:S05]  /*1e9e0*/  @!P1 BRA `(.L_x_549) ;  /* 0x0000000000049947 */ /* 0x008fea0003800000 */
[----:B------:R-:W-:Y:S01]  /*1e9f0*/  BPT.TRAP 0x1 ;  /* 0x000000040000795c */ /* 0x000fe20000300000 */
.L_x_549:
[----:B------:R-:W-:Y:S05]  /*1ea00*/  BSYNC B2 ;  /* 0x0000000000027941 */ /* 0x000fea0003800000 */
.L_x_548:
        /* <DEDUP_REMOVED lines=8> */
.L_x_550:
        /* <DEDUP_REMOVED lines=10> */
.L_x_540:
[----:B------:R-:W-:Y:S05]  /*1eb30*/  BSYNC B1 ;  /* 0x0000000000017941 */ /* 0x000fea0003800000 */
.L_x_539:
[----:B------:R-:W2:Y:S04]  /*1eb40*/  LDL.LU R6, [R1+0xc] ;  /* 0x00000c0001067983 */ /* 0x000ea80000300800 */
[----:B0-----:R-:W3:Y:S01]  /*1eb50*/  LDL.LU R9, [R1+0x14] ;  /* 0x0000140001097983 */ /* 0x001ee20000300800 */
[C---:B------:R-:W-:Y:S01]  /*1eb60*/  ISETP.GT.AND P2, PT, R4.reuse, R2, PT ;  /* 0x000000020400720c */ /* 0x040fe20003f44270 */
[----:B------:R-:W-:Y:S02]  /*1eb70*/  VIADD R4, R4, 0xffffffff ;  /* 0xffffffff04047836 */ /* 0x000fe40000000000 */
[----:B--2---:R-:W-:-:S05]  /*1eb80*/  VIADD R5, R6, 0x1 ;  /* 0x0000000106057836 */ /* 0x004fca0000000000 */
[----:B------:R-:W-:-:S04]  /*1eb90*/  ISETP.NE.AND P1, PT, R5, 0x2, PT ;  /* 0x000000020500780c */ /* 0x000fc80003f25270 */
[----:B------:R-:W-:Y:S02]  /*1eba0*/  SEL R6, RZ, 0x1, P1 ;  /* 0x00000001ff067807 */ /* 0x000fe40000800000 */
[----:B------:R-:W-:Y:S02]  /*1ebb0*/  SEL R5, R5, RZ, P1 ;  /* 0x000000ff05057207 */ /* 0x000fe40000800000 */
[----:B---3--:R-:W-:-:S05]  /*1ebc0*/  LOP3.LUT R9, R9, R6, RZ, 0x3c, !PT ;  /* 0x0000000609097212 */ /* 0x008fca00078e3cff */
[----:B------:R1:W-:Y:S04]  /*1ebd0*/  STL [R1+0x14], R9 ;  /* 0x0000140901007387 */ /* 0x0003e80000100800 */
[----:B------:R1:W-:Y:S01]  /*1ebe0*/  STL [R1+0xc], R5 ;  /* 0x00000c0501007387 */ /* 0x0003e20000100800 */
[----:B------:R-:W-:Y:S05]  /*1ebf0*/  @P2 BRA `(.L_x_551) ;  /* 0xfffffff800842947 */ /* 0x000fea000383ffff */
.L_x_521:
[----:B------:R-:W-:Y:S05]  /*1ec00*/  BSYNC B0 ;  /* 0x0000000000007941 */ /* 0x000fea0003800000 */
.L_x_520:
[----:B01----:R-:W2:Y:S01]  /*1ec10*/  LDL R5, [R1+0x44] ;  /* 0x0000440001057983 */ /* 0x003ea20000100800 */
[----:B------:R-:W-:Y:S05]  /*1ec20*/  @!P0 WARPSYNC.ALL ;  /* 0x0000000000008948 */ /* 0x000fea0003800000 */
[----:B------:R-:W-:Y:S01]  /*1ec30*/  @!P0 BAR.SYNC.DEFER_BLOCKING 0xc, 0x180 ;  /* 0x0306000000008b1d */ /* 0x000fe20000010000 */
[----:B--2---:R-:W-:-:S13]  /*1ec40*/  ISETP.GT.AND P0, PT, R5, RZ, PT ;  /* 0x000000ff0500720c */ /* 0x004fda0003f04270 */
[----:B------:R-:W-:Y:S05]  /*1ec50*/  @P0 BRA `(.L_x_552) ;  /* 0x0000000000440947 */ /* 0x000fea0003800000 */
[----:B------:R-:W0:Y:S02]  /*1ec60*/  S2R R5, SR_TID.X ;  /* 0x0000000000057919 */ /* 0x000e240000002100 */
[----:B0-----:R-:W-:-:S04]  /*1ec70*/  LOP3.LUT R5, R5, 0x7f, RZ, 0xc0, !PT ;  /* 0x0000007f05057812 */ /* 0x001fc800078ec0ff */
[----:B------:R-:W-:-:S13]  /*1ec80*/  ISETP.NE.AND P0, PT, R5, RZ, PT ;  /* 0x000000ff0500720c */ /* 0x000fda0003f05270 */
[----:B------:R-:W-:Y:S05]  /*1ec90*/  @P0 BRA `(.L_x_553) ;  /* 0x0000003400480947 */ /* 0x000fea0003800000 */
[----:B------:R-:W0:Y:S01]  /*1eca0*/  S2R R3, SR_LANEID ;  /* 0x0000000000037919 */ /* 0x000e220000000000 */
[----:B------:R-:W-:Y:S01]  /*1ecb0*/  VOTEU.ANY UR4, UPT, PT ;  /* 0x0000000000047886 */ /* 0x000fe200038e0100 */
[----:B------:R-:W1:Y:S01]  /*1ecc0*/  LDC.64 R4, c[0x0][0xc60] ;  /* 0x00031800ff047b82 */ /* 0x000e620000000a00 */
[----:B------:R-:W0:Y:S08]  /*1ecd0*/  FLO.U32 R0, UR4 ;  /* 0x0000000400007d00 */ /* 0x000e3000080e0000 */
[----:B------:R-:W1:Y:S01]  /*1ece0*/  POPC R2, UR4 ;  /* 0x0000000400027d09 */ /* 0x000e620008000000 */
[----:B0-----:R-:W-:-:S13]  /*1ecf0*/  ISETP.EQ.U32.AND P0, PT, R0, R3, PT ;  /* 0x000000030000720c */ /* 0x001fda0003f02070 */
[----:B-1----:R-:W2:Y:S01]  /*1ed00*/  @P0 ATOMG.E.ADD.STRONG.GPU PT, R5, desc[UR60][R4.64], R2 ;  /* 0x00000002040509a8 */ /* 0x002ea200081ee1fc */
[----:B------:R-:W0:Y:S02]  /*1ed10*/  S2R R3, SR_LTMASK ;  /* 0x0000000000037919 */ /* 0x000e240000003900 */
[----:B0-----:R-:W-:-:S06]  /*1ed20*/  LOP3.LUT R3, R3, UR4, RZ, 0xc0, !PT ;  /* 0x0000000403037c12 */ /* 0x001fcc000f8ec0ff */
[----:B------:R-:W0:Y:S01]  /*1ed30*/  POPC R3, R3 ;  /* 0x0000000300037309 */ /* 0x000e220000000000 */
[----:B--2---:R-:W0:Y:S02]  /*1ed40*/  SHFL.IDX PT, R0, R5, R0, 0x1f ;  /* 0x00001f0005007589 */ /* 0x004e2400000e0000 */
[----:B0-----:R-:W-:Y:S01]  /*1ed50*/  IADD3 R16, R0, UR40, R3 ;  /* 0x0000002800107c10 */ /* 0x001fe2000fffe003 */
[----:B------:R-:W-:Y:S06]  /*1ed60*/  BRA `(.L_x_553) ;  /* 0x0000003400147947 */ /* 0x000fec0003800000 */
.L_x_552:
[----:B------:R-:W2:Y:S01]  /*1ed70*/  LDL R0, [R1+0x4] ;  /* 0x0000040001007983 */ /* 0x000ea20000100800 */
[----:B------:R-:W-:Y:S01]  /*1ed80*/  BSSY B6, `(.L_x_554) ;  /* 0x0000014000067945 */ /* 0x000fe20003800000 */
[----:B--2---:R-:W-:-:S04]  /*1ed90*/  IADD3 R0, R0, 0x20400, RZ ;  /* 0x0002040000007810 */ /* 0x004fc80007ffe0ff */
[----:B------:R-:W-:-:S13]  /*1eda0*/  LOP3.LUT P0, RZ, R0, 0x3ff, RZ, 0xc0, !PT ;  /* 0x000003ff00ff7812 */ /* 0x000fda000780c0ff */
[----:B------:R-:W-:Y:S05]  /*1edb0*/  @!P0 BRA `(.L_x_555) ;  /* 0x0000000000408947 */ /* 0x000fea0003800000 */
[----:B------:R-:W-:Y:S01]  /*1edc0*/  MOV R2, 0x0 ;  /* 0x0000000000027802 */ /* 0x000fe20000000f00 */
[----:B------:R-:W-:Y:S01]  /*1edd0*/  ULDC.64 UR6, c[0x4][0x98] ;  /* 0x0100260000067ab9 */ /* 0x000fe20000000a00 */
[----:B------:R-:W-:Y:S01]  /*1ede0*/  ULDC.64 UR8, c[0x4][0xa0] ;  /* 0x0100280000087ab9 */ /* 0x000fe20000000a00 */
[----:B------:R-:W-:Y:S01]  /*1edf0*/  ULDC.64 UR4, c[0x4][0x8] ;  /* 0x0100020000047ab9 */ /* 0x000fe20000000a00 */
[----:B------:R-:W-:Y:S01]  /*1ee00*/  IMAD.U32 R4, RZ, RZ, UR6 ;  /* 0x00000006ff047e24 */ /* 0x000fe2000f8e00ff */
[----:B------:R-:W-:Y:S01]  /*1ee10*/  MOV R11, UR5 ;  /* 0x00000005000b7c02 */ /* 0x000fe20008000f00 */
[----:B------:R-:W0:Y:S01]  /*1ee20*/  LDC.64 R2, c[0x4][R2] ;  /* 0x0100000002027b82 */ /* 0x000e220000000a00 */
[----:B------:R-:W-:Y:S02]  /*1ee30*/  IMAD.U32 R5, RZ, RZ, UR7 ;  /* 0x00000007ff057e24 */ /* 0x000fe4000f8e00ff */
[----:B------:R-:W-:Y:S02]  /*1ee40*/  IMAD.U32 R6, RZ, RZ, UR8 ;  /* 0x00000008ff067e24 */ /* 0x000fe4000f8e00ff */
[----:B------:R-:W-:-:S02]  /*1ee50*/  IMAD.U32 R7, RZ, RZ, UR9 ;  /* 0x00000009ff077e24 */ /* 0x000fc4000f8e00ff */
[----:B------:R-:W-:Y:S02]  /*1ee60*/  IMAD.U32 R10, RZ, RZ, UR4 ;  /* 0x00000004ff0a7e24 */ /* 0x000fe4000f8e00ff */
[----:B------:R-:W-:Y:S02]  /*1ee70*/  IMAD.MOV.U32 R8, RZ, RZ, 0x70 ;  /* 0x00000070ff087424 */ /* 0x000fe400078e00ff */
[----:B------:R-:W-:Y:S02]  /*1ee80*/  IMAD.MOV.U32 R12, RZ, RZ, 0x1 ;  /* 0x00000001ff0c7424 */ /* 0x000fe400078e00ff */
[----:B------:R-:W-:-:S07]  /*1ee90*/  IMAD.MOV.U32 R13, RZ, RZ, RZ ;  /* 0x000000ffff0d7224 */ /* 0x000fce00078e00ff */
[----:B------:R-:W-:-:S07]  /*1eea0*/  LEPC R20, `(.L_x_555) ;  /* 0x000000001014794e */ /* 0x000fce0000000000 */
[----:B0-----:R-:W-:Y:S05]  /*1eeb0*/  CALL.ABS.NOINC R2 ;  /* 0x0000000002007343 */ /* 0x001fea0003c00000 */
.L_x_555:
[----:B------:R-:W-:Y:S05]  /*1eec0*/  BSYNC B6 ;  /* 0x0000000000067941 */ /* 0x000fea0003800000 */
.L_x_554:
[----:B------:R-:W2:Y:S04]  /*1eed0*/  LDL R0, [R1+0x4] ;  /* 0x0000040001007983 */ /* 0x000ea80000100800 */
[----:B------:R-:W3:Y:S01]  /*1eee0*/  LDL.LU R2, [R1+0x1c] ;  /* 0x00001c0001027983 */ /* 0x000ee20000300800 */
[----:B------:R-:W-:Y:S01]  /*1eef0*/  BSSY B6, `(.L_x_556) ;  /* 0x0000017000067945 */ /* 0x000fe20003800000 */
[----:B--2---:R-:W-:Y:S01]  /*1ef00*/  VIADD R0, R0, 0xe400 ;  /* 0x0000e40000007836 */ /* 0x004fe20000000000 */
[----:B---3--:R-:W-:-:S04]  /*1ef10*/  LOP3.LUT R2, R2, 0xfffffffe, RZ, 0xc0, !PT ;  /* 0xfffffffe02027812 */ /* 0x008fc800078ec0ff */
[----:B------:R-:W-:-:S13]  /*1ef20*/  LOP3.LUT P0, RZ, R0, 0x3ff, RZ, 0xc0, !PT ;  /* 0x000003ff00ff7812 */ /* 0x000fda000780c0ff */
[----:B------:R-:W-:-:S05]  /*1ef30*/  @P0 LOP3.LUT R2, R2, 0x1, RZ, 0xfc, !PT ;  /* 0x0000000102020812 */ /* 0x000fca00078efcff */
[----:B------:R0:W-:Y:S01]  /*1ef40*/  STL [R1+0x1c], R2 ;  /* 0x00001c0201007387 */ /* 0x0001e20000100800 */
[----:B------:R-:W-:Y:S05]  /*1ef50*/  @!P0 BRA `(.L_x_557) ;  /* 0x0000000000408947 */ /* 0x000fea0003800000 */
[----:B0-----:R-:W-:Y:S01]  /*1ef60*/  MOV R2, 0x0 ;  /* 0x0000000000027802 */ /* 0x001fe20000000f00 */
[----:B------:R-:W-:Y:S01]  /*1ef70*/  ULDC.64 UR6, c[0x4][0x98] ;  /* 0x0100260000067ab9 */ /* 0x000fe20000000a00 */
[----:B------:R-:W-:Y:S01]  /*1ef80*/  ULDC.64 UR8, c[0x4][0xa0] ;  /* 0x0100280000087ab9 */ /* 0x000fe20000000a00 */
[----:B------:R-:W-:Y:S01]  /*1ef90*/  ULDC.64 UR4, c[0x4][0x10] ;  /* 0x0100040000047ab9 */ /* 0x000fe20000000a00 */
[----:B------:R-:W-:Y:S01]  /*1efa0*/  IMAD.U32 R4, RZ, RZ, UR6 ;  /* 0x00000006ff047e24 */ /* 0x000fe2000f8e00ff */
[----:B------:R-:W-:Y:S01]  /*1efb0*/  MOV R5, UR7 ;  /* 0x0000000700057c02 */ /* 0x000fe20008000f00 */
[----:B------:R-:W0:Y:S01]  /*1efc0*/  LDC.64 R2, c[0x4][R2] ;  /* 0x0100000002027b82 */ /* 0x000e220000000a00 */
[----:B------:R-:W-:Y:S01]  /*1efd0*/  IMAD.U32 R6, RZ, RZ, UR8 ;  /* 0x00000008ff067e24 */ /* 0x000fe2000f8e00ff */
[----:B------:R-:W-:Y:S01]  /*1efe0*/  MOV R12, 0x1 ;  /* 0x00000001000c7802 */ /* 0x000fe20000000f00 */
[----:B------:R-:W-:Y:S02]  /*1eff0*/  IMAD.U32 R7, RZ, RZ, UR9 ;  /* 0x00000009ff077e24 */ /* 0x000fe4000f8e00ff */
[----:B------:R-:W-:-:S02]  /*1f000*/  IMAD.U32 R10, RZ, RZ, UR4 ;  /* 0x00000004ff0a7e24 */ /* 0x000fc4000f8e00ff */
[----:B------:R-:W-:Y:S02]  /*1f010*/  IMAD.U32 R11, RZ, RZ, UR5 ;  /* 0x00000005ff0b7e24 */ /* 0x000fe4000f8e00ff */
[----:B------:R-:W-:Y:S02]  /*1f020*/  IMAD.MOV.U32 R8, RZ, RZ, 0x70 ;  /* 0x00000070ff087424 */ /* 0x000fe400078e00ff */
[----:B------:R-:W-:-:S07]  /*1f030*/  IMAD.MOV.U32 R13, RZ, RZ, RZ ;  /* 0x000000ffff0d7224 */ /* 0x000fce00078e00ff */
[----:B------:R-:W-:-:S07]  /*1f040*/  LEPC R20, `(.L_x_557) ;  /* 0x000000001014794e */ /* 0x000fce0000000000 */
[----:B0-----:R-:W-:Y:S05]  /*1f050*/  CALL.ABS.NOINC R2 ;  /* 0x0000000002007343 */ /* 0x001fea0003c00000 */
.L_x_557:
[----:B------:R-:W-:Y:S05]  /*1f060*/  BSYNC B6 ;  /* 0x0000000000067941 */ /* 0x000fea0003800000 */
.L_x_556:
[----:B0-----:R-:W2:Y:S01]  /*1f070*/  LDL R2, [R1+0x4] ;  /* 0x0000040001027983 */ /* 0x001ea20000100800 */
[----:B------:R-:W-:Y:S01]  /*1f080*/  BSSY B6, `(.L_x_558) ;  /* 0x0000014000067945 */ /* 0x000fe20003800000 */
[----:B--2---:R-:W-:-:S05]  /*1f090*/  VIADD R0, R2, 0x400 ;  /* 0x0000040002007836 */ /* 0x004fca0000000000 */
        /* <DEDUP_REMOVED lines=18> */
.L_x_559:
[----:B------:R-:W-:Y:S05]  /*1f1c0*/  BSYNC B6 ;  /* 0x0000000000067941 */ /* 0x000fea0003800000 */
.L_x_558:
[----:B------:R-:W2:Y:S01]  /*1f1d0*/  LDL R2, [R1+0x1c] ;  /* 0x00001c0001027983 */ /* 0x000ea20000100800 */
[----:B------:R-:W-:Y:S01]  /*1f1e0*/  BSSY B6, `(.L_x_560) ;  /* 0x0000013000067945 */ /* 0x000fe20003800000 */
[----:B--2---:R-:W-:-:S13]  /*1f1f0*/  LOP3.LUT P6, RZ, R2, 0x1, RZ, 0xc0, !PT ;  /* 0x0000000102ff7812 */ /* 0x004fda00078cc0ff */
[----:B------:R-:W-:Y:S05]  /*1f200*/  @!P6 BRA `(.L_x_561) ;  /* 0x000000000040e947 */ /* 0x000fea0003800000 */
[----:B------:R-:W-:Y:S01]  /*1f210*/  MOV R2, 0x0 ;  /* 0x0000000000027802 */ /* 0x000fe20000000f00 */
[----:B------:R-:W-:Y:S01]  /*1f220*/  ULDC.64 UR4, c[0x4][0x98] ;  /* 0x0100260000047ab9 */ /* 0x000fe20000000a00 */
[----:B------:R-:W-:Y:S01]  /*1f230*/  ULDC.64 UR6, c[0x4][0xa0] ;  /* 0x0100280000067ab9 */ /* 0x000fe20000000a00 */
[----:B------:R-:W-:Y:S01]  /*1f240*/  ULDC.64 UR8, c[0x4][0x20] ;  /* 0x0100080000087ab9 */ /* 0x000fe20000000a00 */
[----:B------:R-:W-:Y:S01]  /*1f250*/  MOV R4, UR4 ;  /* 0x0000000400047c02 */ /* 0x000fe20008000f00 */
[----:B------:R-:W-:Y:S01]  /*1f260*/  IMAD.U32 R5, RZ, RZ, UR5 ;  /* 0x00000005ff057e24 */ /* 0x000fe2000f8e00ff */
        /* <DEDUP_REMOVED lines=10> */
.L_x_561:
[----:B------:R-:W-:Y:S05]  /*1f310*/  BSYNC B6 ;  /* 0x0000000000067941 */ /* 0x000fea0003800000 */
.L_x_560:
[----:B------:R-:W2:Y:S01]  /*1f320*/  LDL.LU R2, [R1] ;  /* 0x0000000001027983 */ /* 0x000ea20000300800 */
[----:B------:R-:W-:-:S03]  /*1f330*/  ULDC.64 UR4, c[0x0][0x9f8] ;  /* 0x00027e0000047ab9 */ /* 0x000fc60000000a00 */
[----:B------:R-:W3:Y:S04]  /*1f340*/  LDL.LU R0, [R1+0x20] ;  /* 0x0000200001007983 */ /* 0x000ee80000300800 */
[----:B------:R-:W4:Y:S01]  /*1f350*/  LDL R8, [R1+0x18] ;  /* 0x0000180001087983 */ /* 0x000f220000100800 */
[----:B------:R-:W-:-:S04]  /*1f360*/  ISETP.NE.U32.AND P0, PT, RZ, UR4, PT ;  /* 0x00000004ff007c0c */ /* 0x000fc8000bf05070 */
[----:B------:R-:W-:-:S13]  /*1f370*/  ISETP.NE.AND.EX P0, PT, RZ, UR5, PT, P0 ;  /* 0x00000005ff007c0c */ /* 0x000fda000bf05300 */
[----:B--2---:R-:W-:-:S04]  /*1f380*/  @P0 IADD3 R2, P1, R2, UR4, RZ ;  /* 0x0000000402020c10 */ /* 0x004fc8000ff3e0ff */
[----:B---3--:R-:W-:Y:S01]  /*1f390*/  @P0 IADD3.X R3, R0, UR5, RZ, P1, !PT ;  /* 0x0000000500030c10 */ /* 0x008fe20008ffe4ff */
[----:B------:R-:W-:-:S04]  /*1f3a0*/  ULDC.64 UR4, c[0x0][0xa08] ;  /* 0x0002820000047ab9 */ /* 0x000fc80000000a00 */
[----:B----4-:R0:W2:Y:S02]  /*1f3b0*/  @P0 LDG.E R8, desc[UR60][R2.64] ;  /* 0x0000003c02080981 */ /* 0x0100a4000c1e1900 */
[----:B0-----:R-:W0:Y:S01]  /*1f3c0*/  LDC.64 R2, c[0x0][0x418] ;  /* 0x00010600ff027b82 */ /* 0x001e220000000a00 */
[----:B--2---:R-:W-:Y:S01]  /*1f3d0*/  SHF.R.S32.HI R9, RZ, 0x1f, R8 ;  /* 0x0000001fff097819 */ /* 0x004fe20000011408 */
[----:B------:R1:W-:Y:S01]  /*1f3e0*/  @P0 STL [R1+0x18], R8 ;  /* 0x0000180801000387 */ /* 0x0003e20000100800 */
[----:B0-----:R-:W-:Y:S01]  /*1f3f0*/  LOP3.LUT P0, RZ, R2, UR4, RZ, 0xfc, !PT ;  /* 0x0000000402ff7c12 */ /* 0x001fe2000f80fcff */
[----:B------:R-:W-:Y:S02]  /*1f400*/  UMOV UR4, 0xffffffff ;  /* 0xffffffff00047882 */ /* 0x000fe40000000000 */
[----:B------:R1:W-:Y:S01]  /*1f410*/  STL [R1+0x20], R9 ;  /* 0x0000200901007387 */ /* 0x0003e20000100800 */
[----:B------:R-:W-:-:S04]  /*1f420*/  LOP3.LUT P0, RZ, R3, UR5, RZ, 0xfc, P0 ;  /* 0x0000000503ff7c12 */ /* 0x000fc8000800fcff */
[----:B------:R-:W-:Y:S01]  /*1f430*/  SEL R0, R8, RZ, !P0 ;  /* 0x000000ff08007207 */ /* 0x000fe20004000000 */
[----:B------:R-:W-:Y:S08]  /*1f440*/  BRA.DIV UR4, `(.L_x_562) ;  /* 0x0000005a04a87947 */ /* 0x000ff0000b800000 */
[----:B------:R-:W0:Y:S02]  /*1f450*/  S2R R4, SR_TID.X ;  /* 0x0000000000047919 */ /* 0x000e240000002100 */
[----:B0-----:R-:W-:-:S04]  /*1f460*/  SHF.R.U32.HI R4, RZ, 0x5, R4 ;  /* 0x00000005ff047819 */ /* 0x001fc80000011604 */
[----:B------:R-:W-:-:S05]  /*1f470*/  LOP3.LUT R4, R4, 0x3, RZ, 0xc0, !PT ;  /* 0x0000000304047812 */ /* 0x000fca00078ec0ff */
[----:B------:R0:W2:Y:S02]  /*1f480*/  SHFL.IDX PT, R14, R4, RZ, 0x1f ;  /* 0x00001fff040e7589 */ /* 0x0000a400000e0000 */
.L_x_714:
[----:B0-----:R-:W3:Y:S01]  /*1f490*/  LDL.LU R4, [R1+0x1c] ;  /* 0x00001c0001047983 */ /* 0x001ee20000300800 */
[----:B------:R-:W-:Y:S02]  /*1f4a0*/  PLOP3.LUT P1, PT, PT, PT, PT, 0x8, 0x0 ;  /* 0x000000000000781c */ /* 0x000fe40003f2e170 */
[----:B--2---:R-:W-:Y:S01]  /*1f4b0*/  ISETP.NE.AND P0, PT, R14, RZ, PT ;  /* 0x000000ff0e00720c */ /* 0x004fe20003f05270 */
[----:B------:R0:W-:Y:S01]  /*1f4c0*/  STL [R1], R0 ;  /* 0x0000000001007387 */ /* 0x0001e20000100800 */
[----:B---3--:R-:W-:-:S09]  /*1f4d0*/  LOP3.LUT R4, R4, 0xfffffffe, RZ, 0xc0, !PT ;  /* 0xfffffffe04047812 */ /* 0x008fd200078ec0ff */
[----:B------:R-:W-:-:S05]  /*1f4e0*/  @P1 LOP3.LUT R4, R4, 0x1, RZ, 0xfc, !PT ;  /* 0x0000000104041812 */ /* 0x000fca00078efcff */
[----:B------:R0:W-:Y:S01]  /*1f4f0*/  STL [R1+0x1c], R4 ;  /* 0x00001c0401007387 */ /* 0x0001e20000100800 */
[----:B------:R-:W-:Y:S05]  /*1f500*/  @P0 BRA `(.L_x_563) ;  /* 0x0000000400780947 */ /* 0x000fea0003800000 */
[----:B------:R-:W-:-:S03]  /*1f510*/  UMOV UR4, 0xffffffff ;  /* 0xffffffff00047882 */ /* 0x000fc60000000000 */
[----:B------:R-:W-:Y:S05]  /*1f520*/  BRA.DIV UR4, `(.L_x_564) ;  /* 0x0000005a04a47947 */ /* 0x000fea000b800000 */
[----:B------:R-:W-:-:S13]  /*1f530*/  ELECT P6, URZ, PT ;  /* 0x00000000003f782f */ /* 0x000fda00038c0000 */
.L_x_717:
[----:B------:R-:W-:Y:S05]  /*1f540*/  @!P6 BRA `(.L_x_563) ;  /* 0x000000040068e947 */ /* 0x000fea0003800000 */
[----:B0-----:R-:W2:Y:S01]  /*1f550*/  LDL R0, [R1+0x50] ;  /* 0x0000500001007983 */ /* 0x001ea20000100800 */
[----:B------:R-:W-:-:S04]  /*1f560*/  ISETP.NE.U32.AND P0, PT, R2, RZ, PT ;  /* 0x000000ff0200720c */ /* 0x000fc80003f05070 */
[----:B------:R-:W-:Y:S01]  /*1f570*/  ISETP.NE.AND.EX P0, PT, R3, RZ, PT, P0 ;  /* 0x000000ff0300720c */ /* 0x000fe20003f05300 */
[----:B--2---:R-:W-:-:S12]  /*1f580*/  VIADD R0, R0, 0xffffffff ;  /* 0xffffffff00007836 */ /* 0x004fd80000000000 */
        /* <DEDUP_REMOVED lines=13> */
[----:B------:R-:W-:-:S03]  /*1f660*/  IMAD.WIDE.U32 R4, R8, UR4, R4 ;  /* 0x0000000408047c25 */ /* 0x000fc6000f8e0004 */
[----:B------:R-:W-:Y:S02]  /*1f670*/  LEA R2, P0, R4, R2, 0x2 ;  /* 0x0000000204027211 */ /* 0x000fe400078010ff */
[----:B------:R-:W-:-:S04]  /*1f680*/  IADD3 R5, R5, R6, RZ ;  /* 0x0000000605057210 */ /* 0x000fc80007ffe0ff */
[----:B------:R-:W-:-:S05]  /*1f690*/  LEA.HI.X R3, R4, R3, R5, 0x2, P0 ;  /* 0x0000000304037211 */ /* 0x000fca00000f1405 */
[----:B------:R-:W2:Y:S04]  /*1f6a0*/  LDG.E R2, desc[UR60][R2.64] ;  /* 0x0000003c02027981 */ /* 0x000ea8000c1e1900 */
[----:B--2---:R0:W-:Y:S02]  /*1f6b0*/  STL [R1], R2 ;  /* 0x0000000201007387 */ /* 0x0041e40000100800 */
.L_x_565:
[----:B-1----:R-:W2:Y:S04]  /*1f6c0*/  LDL R9, [R1+0x4] ;  /* 0x0000040001097983 */ /* 0x002ea80000100800 */
[----:B0-----:R-:W2:Y:S04]  /*1f6d0*/  LDL R2, [R1+0x8] ;  /* 0x0000080001027983 */ /* 0x001ea80000100800 */
[----:B------:R-:W3:Y:S01]  /*1f6e0*/  LDL R3, [R1+0x10] ;  /* 0x0000100001037983 */ /* 0x000ee20000100800 */
[----:B------:R-:W0:Y:S02]  /*1f6f0*/  S2R R8, SR_TID.X ;  /* 0x0000000000087919 */ /* 0x000e240000002100 */
[----:B0-----:R-:W-:-:S04]  /*1f700*/  LOP3.LUT R8, R8, 0x7f, RZ, 0xc0, !PT ;  /* 0x0000007f08087812 */ /* 0x001fc800078ec0ff */
[----:B------:R-:W-:Y:S01]  /*1f710*/  ISETP.NE.AND P1, PT, R8, RZ, PT ;  /* 0x000000ff0800720c */ /* 0x000fe20003f25270 */
[----:B--2---:R-:W-:Y:S01]  /*1f720*/  IMAD R2, R2, 0x8, R9 ;  /* 0x0000000802027824 */ /* 0x004fe200078e0209 */
[----:B---3--:R-:W-:-:S04]  /*1f730*/  SHF.L.U32 R4, R3, 0x1f, RZ ;  /* 0x0000001f03047819 */ /* 0x008fc800000006ff */
[----:B------:R-:W0:Y:S02]  /*1f740*/  SYNCS.PHASECHK.TRANS64.TRYWAIT P0, [R2+URZ+0x2e880], R4 ;  /* 0x02e88004020075a7 */ /* 0x000e24000800017f */
[----:B0-----:R-:W-:Y:S05]  /*1f750*/  @!P0 BRA `(.L_x_566) ;  /* 0x0000005800388947 */ /* 0x001fea0003800000 */
.L_x_718:
        /* <DEDUP_REMOVED lines=8> */
.L_x_567:
[----:B------:R-:W2:Y:S04]  /*1f7e0*/  LDL R7, [R1+0x4] ;  /* 0x0000040001077983 */ /* 0x000ea80000100800 */
[----:B------:R-:W2:Y:S04]  /*1f7f0*/  LDL R3, [R1+0x8] ;  /* 0x0000080001037983 */ /* 0x000ea80000100800 */
[----:B------:R-:W3:Y:S04]  /*1f800*/  LDL R6, [R1+0x24] ;  /* 0x0000240001067983 */ /* 0x000ee80000100800 */
[----:B------:R-:W4:Y:S01]  /*1f810*/  LDL R5, [R1] ;  /* 0x0000000001057983 */ /* 0x000f220000100800 */
[----:B------:R-:W-:Y:S01]  /*1f820*/  R2UR UR9, R2 ;  /* 0x00000000020972ca */ /* 0x000fe200000e0000 */
[----:B------:R-:W-:Y:S01]  /*1f830*/  UIADD3 UR4, UP0, UR36, 0x470, URZ ;  /* 0x0000047024047890 */ /* 0x000fe2000ff1e03f */
[----:B------:R-:W-:Y:S01]  /*1f840*/  R2UR UR12, R18 ;  /* 0x00000000120c72ca */ /* 0x000fe200000e0000 */
[----:B------:R-:W-:Y:S01]  /*1f850*/  UMOV UR6, 0x0 ;  /* 0x0000000000067882 */ /* 0x000fe20000000000 */
[----:B------:R-:W-:Y:S01]  /*1f860*/  UMOV UR7, 0x14f00000 ;  /* 0x14f0000000077882 */ /* 0x000fe20000000000 */
[----:B------:R-:W-:Y:S01]  /*1f870*/  UIADD3.X UR5, URZ, UR37, URZ, UP0, !UPT ;  /* 0x000000253f057290 */ /* 0x000fe200087fe43f */
[----:B------:R-:W-:-:S07]  /*1f880*/  UMOV UR10, URZ ;  /* 0x0000003f000a7c82 */ /* 0x000fce0008000000 */
[----:B------:R-:W-:Y:S01]  /*1f890*/  UIADD3 UR9, UR9, 0x2e870, URZ ;  /* 0x0002e87009097890 */ /* 0x000fe2000fffe03f */
[----:B--2---:R-:W-:Y:S02]  /*1f8a0*/  IMAD R3, R3, 0x7000, R7 ;  /* 0x0000700003037824 */ /* 0x004fe400078e0207 */
[----:B---3--:R-:W-:-:S03]  /*1f8b0*/  IMAD R0, R0, 0xe0, R6 ;  /* 0x000000e000007824 */ /* 0x008fc600078e0206 */
[----:B------:R-:W-:Y:S02]  /*1f8c0*/  R2UR UR8, R3 ;  /* 0x00000000030872ca */ /* 0x000fe400000e0000 */
[----:B----4-:R-:W-:Y:S02]  /*1f8d0*/  R2UR UR13, R5 ;  /* 0x00000000050d72ca */ /* 0x010fe400000e0000 */
[----:B------:R-:W-:-:S09]  /*1f8e0*/  R2UR UR11, R0 ;  /* 0x00000000000b72ca */ /* 0x000fd200000e0000 */
[----:B------:R-:W-:-:S09]  /*1f8f0*/  UIADD3 UR8, UR8, 0xe400, URZ ;  /* 0x0000e40008087890 */ /* 0x000fd2000fffe03f */
[----:B------:R1:W-:Y:S01]  /*1f900*/  UTMALDG.4D [UR8], [UR4], desc[UR6] ;  /* 0x00000608040075b4 */ /* 0x0003e20008019000 */
[----:B------:R-:W2:Y:S02]  /*1f910*/  SYNCS.PHASECHK.TRANS64.TRYWAIT P0, [R2+URZ+0x2e840], R4 ;  /* 0x02e84004020075a7 */ /* 0x000ea4000800017f */
[----:B-12---:R-:W-:Y:S05]  /*1f920*/  @!P0 BRA `(.L_x_568) ;  /* 0x0000005400d88947 */ /* 0x006fea0003800000 */
.L_x_719:
        /* <DEDUP_REMOVED lines=8> */
.L_x_569:
[----:B------:R-:W2:Y:S04]  /*1f9b0*/  LDL R5, [R1] ;  /* 0x0000000001057983 */ /* 0x000ea80000100800 */
        /* <DEDUP_REMOVED lines=10> */
[----:B------:R-:W-:-:S04]  /*1fa60*/  UMOV UR10, URZ ;  /* 0x0000003f000a7c82 */ /* 0x000fc80008000000 */
[----:B------:R-:W-:Y:S02]  /*1fa70*/  UIADD3 UR8, UR8, 0x20400, URZ ;  /* 0x0002040008087890 */ /* 0x000fe4000fffe03f */
[----:B------:R-:W-:Y:S01]  /*1fa80*/  UIADD3 UR9, UR9, 0x2e830, URZ ;  /* 0x0002e83009097890 */ /* 0x000fe2000fffe03f */
[----:B--2---:R-:W-:Y:S02]  /*1fa90*/  R2UR UR13, R5 ;  /* 0x00000000050d72ca */ /* 0x004fe400000e0000 */
[----:B---3--:R-:W-:-:S04]  /*1faa0*/  LOP3.LUT R4, R4, 0xfffffffe, RZ, 0xc0, !PT ;  /* 0xfffffffe04047812 */ /* 0x008fc800078ec0ff */
[----:B------:R-:W-:-:S07]  /*1fab0*/  @P0 LOP3.LUT R4, R4, 0x1, RZ, 0xfc, !PT ;  /* 0x0000000104040812 */ /* 0x000fce00078efcff */
[----:B------:R2:W-:Y:S01]  /*1fac0*/  UTMALDG.4D [UR8], [UR4], desc[UR6] ;  /* 0x00000608040075b4 */ /* 0x0005e20008019000 */
[----:B------:R2:W-:Y:S01]  /*1fad0*/  STL [R1+0x1c], R4 ;  /* 0x00001c0401007387 */ /* 0x0005e20000100800 */
[----:B------:R-:W-:Y:S01]  /*1fae0*/  NOP ;  /* 0x0000000000007918 */ /* 0x000fe20000000000 */
.L_x_563:
[----:B------:R-:W3:Y:S04]  /*1faf0*/  LDL R2, [R1+0x4] ;  /* 0x0000040001027983 */ /* 0x000ee80000100800 */
[----:B------:R-:W4:Y:S04]  /*1fb00*/  LDL.LU R3, [R1+0x38] ;  /* 0x0000380001037983 */ /* 0x000f280000300800 */
[----:B------:R-:W5:Y:S04]  /*1fb10*/  LDL.LU R5, [R1+0x34] ;  /* 0x0000340001057983 */ /* 0x000f680000300800 */
[----:B0-2---:R-:W2:Y:S01]  /*1fb20*/  LDL.LU R4, [R1+0x40] ;  /* 0x0000400001047983 */ /* 0x005ea20000300800 */
[----:B------:R-:W-:Y:S05]  /*1fb30*/  WARPSYNC.ALL ;  /* 0x0000000000007948 */ /* 0x000fea0003800000 */
[----:B------:R-:W-:Y:S01]  /*1fb40*/  ULDC.64 UR4, c[0x0][0x298] ;  /* 0x0000a60000047ab9 */ /* 0x000fe20000000a00 */
[----:B------:R-:W-:Y:S01]  /*1fb50*/  ULDC.64 UR6, c[0x0][0xa00] ;  /* 0x0002800000067ab9 */ /* 0x000fe20000000a00 */
[----:B------:R-:W-:Y:S01]  /*1fb60*/  BSSY B6, `(.L_x_570) ;  /* 0x0000024000067945 */ /* 0x000fe20003800000 */
[----:B------:R-:W-:Y:S01]  /*1fb70*/  BAR.SYNC.DEFER_BLOCKING 0x8, 0x180 ;  /* 0x0206000000007b1d */ /* 0x000fe20000010000 */
[----:B------:R-:W-:-:S04]  /*1fb80*/  ISETP.NE.U32.AND P0, PT, RZ, UR6, PT ;  /* 0x00000006ff007c0c */ /* 0x000fc8000bf05070 */
[----:B------:R-:W-:Y:S01]  /*1fb90*/  ISETP.NE.AND.EX P0, PT, RZ, UR7, PT, P0 ;  /* 0x00000007ff007c0c */ /* 0x000fe2000bf05300 */
[----:B---3--:R-:W-:Y:S01]  /*1fba0*/  VIADD R2, R2, 0x1c400 ;  /* 0x0001c40002027836 */ /* 0x008fe20000000000 */
[----:B----4-:R-:W-:-:S04]  /*1fbb0*/  SHF.R.S32.HI R0, RZ, 0x1f, R3 ;  /* 0x0000001fff007819 */ /* 0x010fc80000011403 */
[----:B------:R-:W-:Y:S02]  /*1fbc0*/  LOP3.LUT P1, RZ, R2, 0x3ff, RZ, 0xc0, !PT ;  /* 0x000003ff02ff7812 */ /* 0x000fe4000782c0ff */
[----:B-----5:R-:W-:Y:S01]  /*1fbd0*/  SEL R5, R5, RZ, !P0 ;  /* 0x000000ff05057207 */ /* 0x020fe20004000000 */
[----:B------:R-:W-:Y:S01]  /*1fbe0*/  IMAD R0, R0, UR4, RZ ;  /* 0x0000000400007c24 */ /* 0x000fe2000f8e02ff */
[----:B--2---:R-:W-:-:S03]  /*1fbf0*/  SEL R4, R4, RZ, !P0 ;  /* 0x000000ff04047207 */ /* 0x004fc60004000000 */
[C---:B------:R-:W-:Y:S02]  /*1fc00*/  IMAD R0, R3.reuse, UR5, R0 ;  /* 0x0000000503007c24 */ /* 0x040fe4000f8e0200 */
[----:B------:R-:W-:-:S05]  /*1fc10*/  IMAD.WIDE.U32 R2, R3, UR4, RZ ;  /* 0x0000000403027c25 */ /* 0x000fca000f8e00ff */
[----:B------:R0:W-:Y:S04]  /*1fc20*/  STL.64 [R1+0x48], R2 ;  /* 0x0000480201007387 */ /* 0x0001e80000100a00 */
[----:B------:R2:W-:Y:S04]  /*1fc30*/  STL [R1+0x34], R5 ;  /* 0x0000340501007387 */ /* 0x0005e80000100800 */
[----:B------:R2:W-:Y:S01]  /*1fc40*/  STL [R1+0x5c], R4 ;  /* 0x00005c0401007387 */ /* 0x0005e20000100800 */
[----:B0-----:R-:W-:Y:S01]  /*1fc50*/  IMAD.IADD R2, R3, 0x1, R0 ;  /* 0x0000000103027824 */ /* 0x001fe200078e0200 */
[----:B------:R-:W-:-:S05]  /*1fc60*/  SHF.R.S32.HI R0, RZ, 0x1f, R18 ;  /* 0x0000001fff007819 */ /* 0x000fca0000011412 */
[----:B------:R2:W-:Y:S04]  /*1fc70*/  STL [R1+0x40], R0 ;  /* 0x0000400001007387 */ /* 0x0005e80000100800 */
[----:B------:R2:W-:Y:S01]  /*1fc80*/  STL [R1+0x38], R2 ;  /* 0x0000380201007387 */ /* 0x0005e20000100800 */
[----:B------:R-:W-:Y:S05]  /*1fc90*/  @!P1 BRA `(.L_x_571) ;  /* 0x0000000000409947 */ /* 0x000fea0003800000 */
[----:B--2---:R-:W-:Y:S01]  /*1fca0*/  MOV R2, 0x0 ;  /* 0x0000000000027802 */ /* 0x004fe20000000f00 */
[----:B------:R-:W-:Y:S01]  /*1fcb0*/  ULDC.64 UR4, c[0x4][0x98] ;  /* 0x0100260000047ab9 */ /* 0x000fe20000000a00 */
[----:B------:R-:W-:Y:S01]  /*1fcc0*/  ULDC.64 UR6, c[0x4][0xa0] ;  /* 0x0100280000067ab9 */ /* 0x000fe20000000a00 */
[----:B------:R-:W-:Y:S01]  /*1fcd0*/  ULDC.64 UR8, c[0x4][0x28] ;  /* 0x01000a0000087ab9 */ /* 0x000fe20000000a00 */
[----:B------:R-:W-:Y:S01]  /*1fce0*/  MOV R4, UR4 ;  /* 0x0000000400047c02 */ /* 0x000fe20008000f00 */
[----:B------:R-:W-:Y:S01]  /*1fcf0*/  IMAD.U32 R5, RZ, RZ, UR5 ;  /* 0x00000005ff057e24 */ /* 0x000fe2000f8e00ff */
[----:B------:R-:W0:Y:S01]  /*1fd00*/  LDC.64 R2, c[0x4][R2] ;  /* 0x0100000002027b82 */ /* 0x000e220000000a00 */
[----:B------:R-:W-:Y:S01]  /*1fd10*/  IMAD.U32 R6, RZ, RZ, UR6 ;  /* 0x00000006ff067e24 */ /* 0x000fe2000f8e00ff */
[----:B-1----:R-:W-:Y:S01]  /*1fd20*/  MOV R8, 0x70 ;  /* 0x0000007000087802 */ /* 0x002fe20000000f00 */
[----:B------:R-:W-:Y:S02]  /*1fd30*/  IMAD.U32 R7, RZ, RZ, UR7 ;  /* 0x00000007ff077e24 */ /* 0x000fe4000f8e00ff */
[----:B------:R-:W-:-:S02]  /*1fd40*/  IMAD.U32 R10, RZ, RZ, UR8 ;  /* 0x00000008ff0a7e24 */ /* 0x000fc4000f8e00ff */
[----:B------:R-:W-:Y:S02]  /*1fd50*/  IMAD.U32 R11, RZ, RZ, UR9 ;  /* 0x00000009ff0b7e24 */ /* 0x000fe4000f8e00ff */
[----:B------:R-:W-:Y:S02]  /*1fd60*/  IMAD.MOV.U32 R12, RZ, RZ, 0x1 ;  /* 0x00000001ff0c7424 */ /* 0x000fe400078e00ff */
[----:B------:R-:W-:-:S07]  /*1fd70*/  IMAD.MOV.U32 R13, RZ, RZ, RZ ;  /* 0x000000ffff0d7224 */ /* 0x000fce00078e00ff */
[----:B------:R-:W-:-:S07]  /*1fd80*/  LEPC R20, `(.L_x_571) ;  /* 0x000000001014794e */ /* 0x000fce0000000000 */
[----:B0-----:R-:W-:Y:S05]  /*1fd90*/  CALL.ABS.NOINC R2 ;  /* 0x0000000002007343 */ /* 0x001fea0003c00000 */
.L_x_571:
[----:B------:R-:W-:Y:S05]  /*1fda0*/  BSYNC B6 ;  /* 0x0000000000067941 */ /* 0x000fea0003800000 */
.L_x_570:
[----:B--2---:R-:W2:Y:S01]  /*1fdb0*/  LDL.LU R4, [R1+0x38] ;  /* 0x0000380001047983 */ /* 0x004ea20000300800 */
[----:B------:R-:W0:Y:S01]  /*1fdc0*/  LDC R7, c[0x0][0x448] ;  /* 0x00011200ff077b82 */ /* 0x000e220000000800 */
[----:B------:R-:W-:Y:S01]  /*1fdd0*/  ULDC.64 UR4, c[0x0][0x2d8] ;  /* 0x0000b60000047ab9 */ /* 0x000fe20000000a00 */
[----:B------:R-:W-:Y:S01]  /*1fde0*/  IMAD.SHL.U32 R17, R17, 0x80, RZ ;  /* 0x0000008011117824 */ /* 0x000fe200078e00ff */
[----:B------:R-:W2:Y:S01]  /*1fdf0*/  LDL.LU.64 R2, [R1+0x48] ;  /* 0x0000480001027983 */ /* 0x000ea20000300a00 */
[----:B------:R-:W-:-:S03]  /*1fe00*/  ULDC UR6, c[0x0][0x2b8] ;  /* 0x0000ae0000067ab9 */ /* 0x000fc60000000800 */
[----:B------:R-:W3:Y:S04]  /*1fe10*/  LDL.LU R0, [R1+0x40] ;  /* 0x0000400001007983 */ /* 0x000ee80000300800 */
[----:B------:R-:W4:Y:S04]  /*1fe20*/  LDL.LU R6, [R1+0x5c] ;  /* 0x00005c0001067983 */ /* 0x000f280000300800 */
[----:B------:R-:W4:Y:S04]  /*1fe30*/  LDL.LU R5, [R1+0x34] ;  /* 0x0000340001057983 */ /* 0x000f280000300800 */
[----:B------:R0:W5:Y:S02]  /*1fe40*/  LDL R10, [R1+0x3c] ;  /* 0x00003c00010a7983 */ /* 0x0001640000100800 */
[----:B0-----:R-:W-:Y:S01]  /*1fe50*/  ISETP.NE.AND P0, PT, R7, 0x1, PT ;  /* 0x000000010700780c */ /* 0x001fe20003f05270 */
[----:B-1----:R-:W0:Y:S02]  /*1fe60*/  S2R R8, SR_TID.X ;  /* 0x0000000000087919 */ /* 0x002e240000002100 */
[----:B0-----:R-:W-:-:S05]  /*1fe70*/  IMAD.SHL.U32 R9, R8, 0x10, RZ ;  /* 0x0000001008097824 */ /* 0x001fca00078e00ff */
[----:B------:R-:W-:Y:S01]  /*1fe80*/  LOP3.LUT R9, R9, 0x70, RZ, 0xc0, !PT ;  /* 0x0000007009097812 */ /* 0x000fe200078ec0ff */
[----:B--2---:R-:W-:Y:S02]  /*1fe90*/  IMAD.MOV.U32 R3, RZ, RZ, R4 ;  /* 0x000000ffff037224 */ /* 0x004fe400078e0004 */
[----:B------:R-:W0:Y:S01]  /*1fea0*/  S2R R4, SR_TID.X ;  /* 0x0000000000047919 */ /* 0x000e220000002100 */
[----:B---3--:R-:W-:Y:S02]  /*1feb0*/  IMAD R0, R0, UR4, RZ ;  /* 0x0000000400007c24 */ /* 0x008fe4000f8e02ff */
[----:B------:R-:W-:-:S04]  /*1fec0*/  IMAD.WIDE.U32 R2, R18, UR4, R2 ;  /* 0x0000000412027c25 */ /* 0x000fc8000f8e0002 */
[----:B------:R-:W-:Y:S01]  /*1fed0*/  IMAD R0, R18, UR5, R0 ;  /* 0x0000000512007c24 */ /* 0x000fe2000f8e0200 */
[----:B------:R-:W-:-:S03]  /*1fee0*/  ULDC.64 UR4, c[0x0][0x2e0] ;  /* 0x0000b80000047ab9 */ /* 0x000fc60000000a00 */
[----:B------:R-:W-:Y:S02]  /*1fef0*/  IMAD.IADD R3, R3, 0x1, R0 ;  /* 0x0000000103037824 */ /* 0x000fe400078e0200 */
[----:B----4-:R-:W-:Y:S02]  /*1ff00*/  IMAD R0, R6, UR4, RZ ;  /* 0x0000000406007c24 */ /* 0x010fe4000f8e02ff */
[C---:B------:R-:W-:Y:S01]  /*1ff10*/  IMAD.WIDE.U32 R2, R5.reuse, UR4, R2 ;  /* 0x0000000405027c25 */ /* 0x040fe2000f8e0002 */
[----:B------:R-:W1:Y:S03]  /*1ff20*/  @P0 LDC R6, c[0x0][0x450] ;  /* 0x00011400ff060b82 */ /* 0x000e660000000800 */
[----:B------:R-:W-:Y:S01]  /*1ff30*/  IMAD R0, R5, UR5, R0 ;  /* 0x0000000505007c24 */ /* 0x000fe2000f8e0200 */
[----:B------:R-:W-:-:S03]  /*1ff40*/  ULDC.64 UR4, c[0x0][0x2d0] ;  /* 0x0000b40000047ab9 */ /* 0x000fc60000000a00 */
[----:B------:R-:W-:Y:S01]  /*1ff50*/  IMAD.IADD R3, R3, 0x1, R0 ;  /* 0x0000000103037824 */ /* 0x000fe200078e0200 */
[C---:B0-----:R-:W-:Y:S02]  /*1ff60*/  LOP3.LUT R5, R4.reuse, 0x7f, RZ, 0xc0, !PT ;  /* 0x0000007f04057812 */ /* 0x041fe400078ec0ff */
[----:B------:R-:W-:Y:S02]  /*1ff70*/  SHF.L.U32 R4, R4, 0x4, RZ ;  /* 0x0000000404047819 */ /* 0x000fe400000006ff */
[----:B------:R-:W-:-:S04]  /*1ff80*/  SHF.R.U32.HI R5, RZ, 0x3, R5 ;  /* 0x00000003ff057819 */ /* 0x000fc80000011605 */
[----:B------:R-:W-:Y:S02]  /*1ff90*/  LOP3.LUT R4, R5, 0x70, R4, 0xf8, !PT ;  /* 0x0000007005047812 */ /* 0x000fe400078ef804 */
[----:B------:R-:W0:Y:S02]  /*1ffa0*/  @P0 LDC R5, c[0x0][0x44c] ;  /* 0x00011300ff050b82 */ /* 0x000e240000000800 */
[----:B------:R-:W-:-:S05]  /*1ffb0*/  LOP3.LUT R0, R4, R17, RZ, 0xfc, !PT ;  /* 0x0000001104007212 */ /* 0x000fca00078efcff */
[----:B------:R-:W-:Y:S02]  /*1ffc0*/  IMAD.MOV.U32 R4, RZ, RZ, R0 ;  /* 0x000000ffff047224 */ /* 0x000fe400078e0000 */
[----:B0-----:R-:W-:-:S05]  /*1ffd0*/  @P0 IMAD.HI.U32 R5, R0, R5, RZ ;  /* 0x0000000500050227 */ /* 0x001fca00078e00ff */
[----:B-1----:R-:W-:-:S05]  /*1ffe0*/  @P0 SHF.R.U32.HI R4, RZ, R6, R5 ;  /* 0x00000006ff040219 */ /* 0x002fca0000011605 */
[----:B------:R-:W-:-:S04]  /*1fff0*/  IMAD.MOV R5, RZ, RZ, -R4 ;  /* 0x000000ffff057224 */ /* 0x000fc800078e0a04 */
[----:B------:R-:W-:Y:S01]  /*20000*/  IMAD R0, R7, R5, R0 ;  /* 0x0000000507007224 */ /* 0x000fe200078e0200 */
[----:B------:R-:W-:Y:S01]  /*20010*/  SHF.R.S32.HI R5, RZ, 0x1f, R4 ;  /* 0x0000001fff057819 */ /* 0x000fe20000011404 */
[----:B------:R-:W-:-:S04]  /*20020*/  IMAD.WIDE.U32 R2, R4, UR4, R2 ;  /* 0x0000000404027c25 */ /* 0x000fc8000f8e0002 */
[----:B------:R-:W-:-:S04]  /*20030*/  IMAD R5, R5, UR4, RZ ;  /* 0x0000000405057c24 */ /* 0x000fc8000f8e02ff */
[----:B------:R-:W-:Y:S01]  /*20040*/  IMAD R4, R4, UR5, R5 ;  /* 0x0000000504047c24 */ /* 0x000fe2000f8e0205 */
[----:B------:R-:W-:-:S03]  /*20050*/  ULDC.64 UR4, c[0x0][0x2c8] ;  /* 0x0000b20000047ab9 */ /* 0x000fc60000000a00 */
[----:B------:R-:W-:Y:S01]  /*20060*/  IMAD.IADD R3, R3, 0x1, R4 ;  /* 0x0000000103037824 */ /* 0x000fe200078e0204 */
[----:B------:R-:W-:Y:S01]  /*20070*/  SHF.R.S32.HI R4, RZ, 0x1f, R0 ;  /* 0x0000001fff047819 */ /* 0x000fe20000011400 */
[----:B------:R-:W-:-:S04]  /*20080*/  IMAD.WIDE.U32 R2, R0, UR4, R2 ;  /* 0x0000000400027c25 */ /* 0x000fc8000f8e0002 */
[----:B------:R-:W-:-:S04]  /*20090*/  IMAD R4, R4, UR4, RZ ;  /* 0x0000000404047c24 */ /* 0x000fc8000f8e02ff */
[----:B------:R-:W-:Y:S01]  /*200a0*/  IMAD R0, R0, UR5, R4 ;  /* 0x0000000500007c24 */ /* 0x000fe2000f8e0204 */
[----:B------:R-:W-:Y:S02]  /*200b0*/  ULDC.64 UR4, c[0x0][0x280] ;  /* 0x0000a00000047ab9 */ /* 0x000fe40000000a00 */
[----:B------:R-:W-:Y:S01]  /*200c0*/  IADD3 R4, P1, R2, UR4, RZ ;  /* 0x0000000402047c10 */ /* 0x000fe2000ff3e0ff */
[----:B------:R-:W-:Y:S01]  /*200d0*/  UMOV UR4, 0xffffffff ;  /* 0xffffffff00047882 */ /* 0x000fe20000000000 */
[----:B------:R-:W-:Y:S02]  /*200e0*/  ISETP.GE.AND P0, PT, R9, UR6, PT ;  /* 0x0000000609007c0c */ /* 0x000fe4000bf06270 */
[----:B------:R-:W-:Y:S01]  /*200f0*/  IADD3.X R0, R3, UR5, R0, P1, !PT ;  /* 0x0000000503007c10 */ /* 0x000fe20008ffe400 */
[----:B------:R-:W-:Y:S10]  /*20100*/  BRA.DIV UR4, `(.L_x_572) ;  /* 0x0000004e04f47947 */ /* 0x000ff4000b800000 */
[----:B------:R-:W2:Y:S01]  /*20110*/  LDL.LU R6, [R1+0x54] ;  /* 0x0000540001067983 */ /* 0x000ea20000300800 */
[----:B------:R-:W0:Y:S02]  /*20120*/  S2R R5, SR_TID.X ;  /* 0x0000000000057919 */ /* 0x000e240000002100 */
[----:B0-----:R-:W-:-:S04]  /*20130*/  LOP3.LUT R5, R5, 0x7f, RZ, 0xc0, !PT ;  /* 0x0000007f05057812 */ /* 0x001fc800078ec0ff */
[----:B------:R-:W-:-:S04]  /*20140*/  SHF.R.U32.HI R5, RZ, 0x3, R5 ;  /* 0x00000003ff057819 */ /* 0x000fc80000011605 */
[----:B------:R-:W-:-:S05]  /*20150*/  IADD3 R2, R5, R17, RZ ;  /* 0x0000001105027210 */ /* 0x000fca0007ffe0ff */
[----:B------:R-:W-:Y:S02]  /*20160*/  VIADD R5, R2, 0x10 ;  /* 0x0000001002057836 */ /* 0x000fe40000000000 */
[----:B--2---:R-:W-:Y:S02]  /*20170*/  IMAD R3, R6, R7, RZ ;  /* 0x0000000706037224 */ /* 0x004fe400078e02ff */
[----:B------:R-:W0:Y:S04]  /*20180*/  SHFL.IDX PT, R7, R4, RZ, 0x181f ;  /* 0x00181fff04077589 */ /* 0x000e2800000e0000 */
[----:B------:R-:W1:Y:S01]  /*20190*/  SHFL.IDX PT, R6, R0, RZ, 0x181f ;  /* 0x00181fff00067589 */ /* 0x000e6200000e0000 */
[----:B------:R-:W-:-:S13]  /*201a0*/  ISETP.GE.AND P1, PT, R2, R3, PT ;  /* 0x000000030200720c */ /* 0x000fda0003f26270 */
[----:B0-----:R-:W-:-:S05]  /*201b0*/  @!P1 IADD3 R7, P2, R9, R7, RZ ;  /* 0x0000000709079210 */ /* 0x001fca0007f5e0ff */
[----:B-1----:R-:W-:-:S05]  /*201c0*/  @!P1 IMAD.X R6, RZ, RZ, R6, P2 ;  /* 0x000000ffff069224 */ /* 0x002fca00010e0606 */
[----:B------:R-:W-:-:S04]  /*201d0*/  @!P1 LOP3.LUT R7, R7, R6, RZ, 0x3c, !PT ;  /* 0x0000000607079212 */ /* 0x000fc800078e3cff */
[----:B------:R-:W-:-:S04]  /*201e0*/  @!P1 LOP3.LUT R6, R7, R6, RZ, 0x3c, !PT ;  /* 0x0000000607069212 */ /* 0x000fc800078e3cff */
[----:B------:R-:W-:-:S05]  /*201f0*/  @!P1 LOP3.LUT R7, R7, R6, RZ, 0x3c, !PT ;  /* 0x0000000607079212 */ /* 0x000fca00078e3cff */
[----:B------:R-:W-:Y:S01]  /*20200*/  @!PT LDS RZ, [RZ] ;  /* 0x00000000fffff984 */ /* 0x000fe20000000800 */
[----:B-----5:R0:W-:Y:S01]  /*20210*/  @!P1 LDGSTS.E.BYPASS.LTC128B.128 [R10+0x1c400], desc[UR60][R6.64], !P0 ;  /* 0x1c400000060a9fae */ /* 0x0201e2000c101d7c */
[----:B------:R-:W-:-:S03]  /*20220*/  ISETP.GE.AND P1, PT, R5, R3, PT ;  /* 0x000000030500720c */ /* 0x000fc60003f26270 */
[----:B------:R-:W1:Y:S04]  /*20230*/  SHFL.IDX PT, R5, R4, 0x1, 0x181f ;  /* 0x00381f0004057f89 */ /* 0x000e6800000e0000 */
[----:B0-----:R-:W0:Y:S06]  /*20240*/  SHFL.IDX PT, R6, R0, 0x1, 0x181f ;  /* 0x00381f0000067f89 */ /* 0x001e2c00000e0000 */
[----:B-1----:R-:W-:-:S05]  /*20250*/  @!P1 IADD3 R5, P2, R9, R5, RZ ;  /* 0x0000000509059210 */ /* 0x002fca0007f5e0ff */
[----:B0-----:R-:W-:-:S04]  /*20260*/  @!P1 IMAD.X R6, RZ, RZ, R6, P2 ;  /* 0x000000ffff069224 */ /* 0x001fc800010e0606 */
[----:B------:R-:W-:Y:S02]  /*20270*/  @!P1 IMAD.MOV.U32 R7, RZ, RZ, R6 ;  /* 0x000000ffff079224 */ /* 0x000fe400078e0006 */
[----:B------:R-:W-:Y:S01]  /*20280*/  @!P1 IMAD.MOV.U32 R6, RZ, RZ, R5 ;  /* 0x000000ffff069224 */ /* 0x000fe200078e0005 */
[----:B------:R-:W-:-:S04]  /*20290*/  IADD3 R5, R2, 0x20, RZ ;  /* 0x0000002002057810 */ /* 0x000fc80007ffe0ff */
[----:B------:R0:W-:Y:S01]  /*202a0*/  @!P1 LDGSTS.E.BYPASS.LTC128B.128 [R10+0x1cc00], desc[UR60][R6.64], !P0 ;  /* 0x1cc00000060a9fae */ /* 0x0001e2000c101d7c */
[----:B------:R-:W-:-:S03]  /*202b0*/  ISETP.GE.AND P1, PT, R5, R3, PT ;  /* 0x000000030500720c */ /* 0x000fc60003f26270 */
[----:B------:R-:W1:Y:S04]  /*202c0*/  SHFL.IDX PT, R5, R4, 0x2, 0x181f ;  /* 0x00581f0004057f89 */ /* 0x000e6800000e0000 */
[----:B0-----:R-:W0:Y:S06]  /*202d0*/  SHFL.IDX PT, R6, R0, 0x2, 0x181f ;  /* 0x00581f0000067f89 */ /* 0x001e2c00000e0000 */
[----:B-1----:R-:W-:-:S05]  /*202e0*/  @!P1 IADD3 R5, P2, R9, R5, RZ ;  /* 0x0000000509059210 */ /* 0x002fca0007f5e0ff */
[----:B0-----:R-:W-:-:S04]  /*202f0*/  @!P1 IMAD.X R6, RZ, RZ, R6, P2 ;  /* 0x000000ffff069224 */ /* 0x001fc800010e0606 */
[----:B------:R-:W-:Y:S02]  /*20300*/  @!P1 IMAD.MOV.U32 R7, RZ, RZ, R6 ;  /* 0x000000ffff079224 */ /* 0x000fe400078e0006 */
[----:B------:R-:W-:Y:S02]  /*20310*/  @!P1 IMAD.MOV.U32 R6, RZ, RZ, R5 ;  /* 0x000000ffff069224 */ /* 0x000fe400078e0005 */
[----:B------:R-:W-:-:S03]  /*20320*/  VIADD R5, R2, 0x30 ;  /* 0x0000003002057836 */ /* 0x000fc60000000000 */
[----:B------:R0:W-:Y:S02]  /*20330*/  @!P1 LDGSTS.E.BYPASS.LTC128B.128 [R10+0x1d400], desc[UR60][R6.64], !P0 ;  /* 0x1d400000060a9fae */ /* 0x0001e4000c101d7c */
[----:B------:R-:W-:Y:S02]  /*20340*/  ISETP.GE.AND P1, PT, R5, R3, PT ;  /* 0x000000030500720c */ /* 0x000fe40003f26270 */
[----:B------:R-:W1:Y:S04]  /*20350*/  SHFL.IDX PT, R5, R4, 0x3, 0x181f ;  /* 0x00781f0004057f89 */ /* 0x000e6800000e0000 */
[----:B0-----:R-:W0:Y:S07]  /*20360*/  SHFL.IDX PT, R6, R0, 0x3, 0x181f ;  /* 0x00781f0000067f89 */ /* 0x001e2e00000e0000 */
[----:B-1----:R-:W-:-:S05]  /*20370*/  @!P1 IADD3 R5, P2, R9, R5, RZ ;  /* 0x0000000509059210 */ /* 0x002fca0007f5e0ff */
[----:B0-----:R-:W-:-:S05]  /*20380*/  @!P1 IMAD.X R6, RZ, RZ, R6, P2 ;  /* 0x000000ffff069224 */ /* 0x001fca00010e0606 */
[----:B------:R-:W-:Y:S01]  /*20390*/  @!P1 MOV R7, R6 ;  /* 0x0000000600079202 */ /* 0x000fe20000000f00 */
[----:B------:R-:W-:Y:S02]  /*203a0*/  @!P1 IMAD.MOV.U32 R6, RZ, RZ, R5 ;  /* 0x000000ffff069224 */ /* 0x000fe400078e0005 */
[----:B------:R-:W-:-:S03]  /*203b0*/  VIADD R5, R2, 0x40 ;  /* 0x0000004002057836 */ /* 0x000fc60000000000 */
[----:B------:R0:W-:Y:S02]  /*203c0*/  @!P1 LDGSTS.E.BYPASS.LTC128B.128 [R10+0x1dc00], desc[UR60][R6.64], !P0 ;  /* 0x1dc00000060a9fae */ /* 0x0001e4000c101d7c */
[----:B------:R-:W-:Y:S02]  /*203d0*/  ISETP.GE.AND P1, PT, R5, R3, PT ;  /* 0x000000030500720c */ /* 0x000fe40003f26270 */
[----:B------:R-:W1:Y:S04]  /*203e0*/  SHFL.IDX PT, R5, R4, 0x4, 0x181f ;  /* 0x00981f0004057f89 */ /* 0x000e6800000e0000 */
[----:B0-----:R-:W0:Y:S07]  /*203f0*/  SHFL.IDX PT, R6, R0, 0x4, 0x181f ;  /* 0x00981f0000067f89 */ /* 0x001e2e00000e0000 */
        /* <DEDUP_REMOVED lines=21> */
[----:B------:R-:W-:Y:S01]  /*20550*/  @!P1 IMAD.MOV.U32 R6, RZ, RZ, R5 ;  /* 0x000000ffff069224 */ /* 0x000fe200078e0005 */
[----:B------:R-:W0:Y:S04]  /*20560*/  SHFL.IDX PT, R0, R0, 0x7, 0x181f ;  /* 0x00f81f0000007f89 */ /* 0x000e2800000e0000 */
[----:B------:R1:W-:Y:S04]  /*20570*/  @!P1 LDGSTS.E.BYPASS.LTC128B.128 [R10+0x1f400], desc[UR60][R6.64], !P0 ;  /* 0x1f400000060a9fae */ /* 0x0003e8000c101d7c */
[----:B------:R-:W2:Y:S02]  /*20580*/  SHFL.IDX PT, R4, R4, 0x7, 0x181f ;  /* 0x00f81f0004047f89 */ /* 0x000ea400000e0000 */
.L_x_736:
[----:B------:R3:W5:Y:S01]  /*20590*/  LDL R9, [R1+0x4] ;  /* 0x0000040001097983 */ /* 0x0007620000100800 */
[----:B------:R-:W4:Y:S01]  /*205a0*/  S2R R5, SR_TID.X ;  /* 0x0000000000057919 */ /* 0x000f220000002100 */
[----:B------:R-:W-:-:S05]  /*205b0*/  VIADD R2, R2, 0x70 ;  /* 0x0000007002027836 */ /* 0x000fca0000000000 */
[----:B------:R-:W-:Y:S01]  /*205c0*/  ISETP.GE.AND P1, PT, R2, R3, PT ;  /* 0x000000030200720c */ /* 0x000fe20003f26270 */
[----:B----4-:R-:W-:-:S05]  /*205d0*/  IMAD.SHL.U32 R5, R5, 0x10, RZ ;  /* 0x0000001005057824 */ /* 0x010fca00078e00ff */
[----:B------:R-:W-:-:S07]  /*205e0*/  LOP3.LUT R5, R5, 0x70, RZ, 0xc0, !PT ;  /* 0x0000007005057812 */ /* 0x000fce00078ec0ff */
[----:B--2---:R-:W-:-:S05]  /*205f0*/  @!P1 IADD3 R2, P2, R5, R4, RZ ;  /* 0x0000000405029210 */ /* 0x004fca0007f5e0ff */
[----:B0-----:R-:W-:-:S05]  /*20600*/  @!P1 IMAD.X R3, RZ, RZ, R0, P2 ;  /* 0x000000ffff039224 */ /* 0x001fca00010e0600 */
[----:B------:R-:W-:Y:S01]  /*20610*/  @!PT LDS RZ, [RZ] ;  /* 0x00000000fffff984 */ /* 0x000fe20000000800 */
[----:B------:R-:W-:Y:S01]  /*20620*/  @!PT LDS RZ, [RZ] ;  /* 0x00000000fffff984 */ /* 0x000fe20000000800 */
[----:B------:R-:W-:Y:S01]  /*20630*/  @!PT LDS RZ, [RZ] ;  /* 0x00000000fffff984 */ /* 0x000fe20000000800 */
[----:B------:R3:W-:Y:S01]  /*20640*/  @!P1 LDGSTS.E.BYPASS.LTC128B.128 [R10+0x1fc00], desc[UR60][R2.64], !P0 ;  /* 0x1fc00000020a9fae */ /* 0x0007e2000c101d7c */
[----:B------:R-:W-:Y:S01]  /*20650*/  PLOP3.LUT P0, PT, PT, PT, PT, 0x80, 0x0 ;  /* 0x000000000000781c */ /* 0x000fe20003f0f070 */
[----:B------:R-:W-:-:S12]  /*20660*/  NOP ;  /* 0x0000000000007918 */ /* 0x000fd80000000000 */
.L_x_573:
[----:B---3--:R-:W2:Y:S01]  /*20670*/  LDL R2, [R1+0x4] ;  /* 0x0000040001027983 */ /* 0x008ea20000100800 */
[----:B------:R-:W-:Y:S02]  /*20680*/  PLOP3.LUT P1, PT, P1, P0, PT, 0xa2, 0x0 ;  /* 0x000000000000781c */ /* 0x000fe40000f21472 */
[----:B--2---:R-:W-:-:S08]  /*20690*/  @P0 R2UR P1, UR4, R2 ;  /* 0x00000000020402ca */ /* 0x004fd00000020000 */
[----:B------:R-:W-:-:S05]  /*206a0*/  @P0 PLOP3.LUT P0, PT, P1, PT, PT, 0x80, 0x0 ;  /* 0x000000000000081c */ /* 0x000fca0000f0f070 */
[----:B------:R-:W-:Y:S01]  /*206b0*/  @!P1 SYNCS.ARRIVE.TRANS64.RED.A0T1 RZ, [UR4+0x2e800], RZ ;  /* 0x02e800ffffff99a7 */ /* 0x000fe20008200404 */
[----:B------:R-:W-:Y:S07]  /*206c0*/  @!P1 ARRIVES.LDGSTSBAR.64.TRANSCNT [UR4+0x2e800] ;  /* 0x02e80000ff0099b0 */ /* 0x000fee0008000a84 */
[----:B------:R-:W-:Y:S05]  /*206d0*/  @P0 BRA.U.ANY `(.L_x_573) ;  /* 0xfffffffd00e40947 */ /* 0x000fea000393ffff */
[----:B------:R-:W2:Y:S02]  /*206e0*/  LDL.LU R3, [R1+0x60] ;  /* 0x0000600001037983 */ /* 0x000ea40000300800 */
[----:B--2---:R-:W-:-:S05]  /*206f0*/  VIADD R3, R3, 0x1 ;  /* 0x0000000103037836 */ /* 0x004fca0000000000 */
[----:B------:R0:W-:Y:S01]  /*20700*/  STL [R1+0x60], R3 ;  /* 0x0000600301007387 */ /* 0x0001e20000100800 */
[----:B------:R-:W-:-:S04]  /*20710*/  LEA.HI R0, R3, R3, RZ, 0x1 ;  /* 0x0000000303007211 */ /* 0x000fc800078f08ff */
[----:B------:R-:W-:-:S04]  /*20720*/  LOP3.LUT R0, R0, 0xfffffffe, RZ, 0xc0, !PT ;  /* 0xfffffffe00007812 */ /* 0x000fc800078ec0ff */
[----:B------:R-:W-:-:S04]  /*20730*/  IADD3 R0, R3, -R0, RZ ;  /* 0x8000000003007210 */ /* 0x000fc80007ffe0ff */
[----:B------:R-:W-:Y:S01]  /*20740*/  SHF.L.U32 R0, R0, 0x1f, RZ ;  /* 0x0000001f00007819 */ /* 0x000fe200000006ff */
[----:B------:R-:W-:Y:S01]  /*20750*/  NOP ;  /* 0x0000000000007918 */ /* 0x000fe20000000000 */
[----:B------:R0:W-:Y:S01]  /*20760*/  SYNCS.ARRIVE.TRANS64.A1T0 RZ, [R2+URZ+0x2e800], RZ ;  /* 0x02e800ff02ff79a7 */ /* 0x0001e2000810003f */
[----:B------:R-:W-:Y:S01]  /*20770*/  BSSY B0, `(.L_x_574) ;  /* 0x0000003000007945 */ /* 0x000fe20003800000 */
[----:B------:R-:W2:Y:S03]  /*20780*/  SYNCS.PHASECHK.TRANS64.TRYWAIT P0, [R2+URZ+0x2e820], R0 ;  /* 0x02e82000020075a7 */ /* 0x000ea6000800017f */
[----:B0-2---:R-:W-:Y:S05]  /*20790*/  @!P0 BRA `(.L_x_575) ;  /* 0x0000005000e88947 */ /* 0x005fea0003800000 */
.L_x_737:
[----:B------:R-:W-:Y:S05]  /*207a0*/  BSYNC B0 ;  /* 0x0000000000007941 */ /* 0x000fea0003800000 */
.L_x_574:
[----:B0-----:R-:W2:Y:S02]  /*207b0*/  LDL.LU R2, [R1+0x44] ;  /* 0x0000440001027983 */ /* 0x001ea40000300800 */
[----:B--2---:R-:W-:-:S13]  /*207c0*/  ISETP.GE.AND P0, PT, R2, 0xe1, PT ;  /* 0x000000e10200780c */ /* 0x004fda0003f06270 */
[----:B------:R-:W-:Y:S05]  /*207d0*/  @!P0 BRA `(.L_x_576) ;  /* 0x0000001000048947 */ /* 0x000fea0003800000 */
[----:B------:R-:W2:Y:S04]  /*207e0*/  LDL.LU R2, [R1+0x50] ;  /* 0x0000500001027983 */ /* 0x000ea80000300800 */
[----:B------:R0:W5:Y:S01]  /*207f0*/  LDL.LU R0, [R1+0x8] ;  /* 0x0000080001007983 */ /* 0x0001620000300800 */
[----:B--2---:R-:W-:-:S03]  /*20800*/  VIADD R3, R2, 0xfffffffe ;  /* 0xfffffffe02037836 */ /* 0x004fc60000000000 */
[----:B------:R0:W5:Y:S04]  /*20810*/  LDL.LU R2, [R1+0x10] ;  /* 0x0000100001027983 */ /* 0x0001680000300800 */
.L_x_596:
[----:B--2---:R-:W2:Y:S01]  /*20820*/  LDL R4, [R1+0x1c] ;  /* 0x00001c0001047983 */ /* 0x004ea20000100800 */
[----:B-----5:R-:W-:Y:S01]  /*20830*/  VIADD R5, R0, 0x1 ;  /* 0x0000000100057836 */ /* 0x020fe20000000000 */
[----:B------:R-:W-:Y:S05]  /*20840*/  YIELD ;  /* 0x0000000000007946 */ /* 0x000fea0003800000 */
[C---:B------:R-:W-:Y:S01]  /*20850*/  ISETP.NE.AND P0, PT, R5.reuse, 0x2, PT ;  /* 0x000000020500780c */ /* 0x040fe20003f05270 */
[----:B------:R-:W-:Y:S03]  /*20860*/  BSSY B0, `(.L_x_577) ;  /* 0x0000071000007945 */ /* 0x000fe60003800000 */
[----:B-1----:R-:W-:-:S02]  /*20870*/  SEL R10, R5, RZ, P0 ;  /* 0x000000ff050a7207 */ /* 0x002fc40000000000 */
[----:B--2---:R-:W-:Y:S02]  /*20880*/  LOP3.LUT P1, RZ, R4, 0x1, RZ, 0xc0, !PT ;  /* 0x0000000104ff7812 */ /* 0x004fe4000782c0ff */
[----:B------:R-:W-:-:S04]  /*20890*/  SEL R4, RZ, 0x1, P0 ;  /* 0x00000001ff047807 */ /* 0x000fc80000000000 */
[----:B------:R-:W-:-:S05]  /*208a0*/  LOP3.LUT R9, R2, R4, RZ, 0x3c, !PT ;  /* 0x0000000402097212 */ /* 0x000fca00078e3cff */
[----:B------:R1:W-:Y:S04]  /*208b0*/  STL [R1+0x10], R9 ;  /* 0x0000100901007387 */ /* 0x0003e80000100800 */
[----:B------:R1:W-:Y:S01]  /*208c0*/  STL [R1+0x8], R10 ;  /* 0x0000080a01007387 */ /* 0x0003e20000100800 */
[----:B------:R-:W-:Y:S05]  /*208d0*/  @!P1 BRA `(.L_x_578) ;  /* 0x0000000400a49947 */ /* 0x000fea0003800000 */
[----:B------:R-:W-:Y:S01]  /*208e0*/  ULDC.64 UR4, c[0x0][0x418] ;  /* 0x0001060000047ab9 */ /* 0x000fe20000000a00 */
[----:B------:R-:W-:Y:S01]  /*208f0*/  IMAD.MOV.U32 R8, RZ, RZ, R3 ;  /* 0x000000ffff087224 */ /* 0x000fe200078e0003 */
[----:B------:R-:W-:-:S04]  /*20900*/  ISETP.NE.U32.AND P0, PT, RZ, UR4, PT ;  /* 0x00000004ff007c0c */ /* 0x000fc8000bf05070 */
[----:B------:R-:W-:-:S13]  /*20910*/  ISETP.NE.AND.EX P0, PT, RZ, UR5, PT, P0 ;  /* 0x00000005ff007c0c */ /* 0x000fda000bf05300 */
[----:B------:R-:W-:Y:S05]  /*20920*/  @!P0 BRA `(.L_x_579) ;  /* 0x0000000000508947 */ /* 0x000fea0003800000 */
[----:B------:R-:W2:Y:S01]  /*20930*/  LDL R12, [R1+0x20] ;  /* 0x00002000010c7983 */ /* 0x000ea20000100800 */
[----:B------:R-:W3:Y:S01]  /*20940*/  LDC R7, c[0x0][0x43c] ;  /* 0x00010f00ff077b82 */ /* 0x000ee20000000800 */
[----:B------:R-:W-:Y:S02]  /*20950*/  ULDC.64 UR6, c[0x0][0x428] ;  /* 0x00010a0000067ab9 */ /* 0x000fe40000000a00 */
[----:B------:R-:W4:Y:S01]  /*20960*/  LDL R11, [R1+0x18] ;  /* 0x00001800010b7983 */ /* 0x000f220000100800 */
[----:B---3--:R-:W-:-:S13]  /*20970*/  ISETP.NE.AND P0, PT, R7, 0x1, PT ;  /* 0x000000010700780c */ /* 0x008fda0003f05270 */
[----:B------:R-:W3:Y:S02]  /*20980*/  @P0 LDC.64 R4, c[0x0][0x440] ;  /* 0x00011000ff040b82 */ /* 0x000ee40000000a00 */
[----:B---3--:R-:W-:-:S04]  /*20990*/  @P0 IMAD.HI.U32 R6, R3, R4, RZ ;  /* 0x0000000403060227 */ /* 0x008fc800078e00ff */
[----:B------:R-:W-:Y:S01]  /*209a0*/  IMAD.MOV.U32 R4, RZ, RZ, R3 ;  /* 0x000000ffff047224 */ /* 0x000fe200078e0003 */
[----:B------:R-:W-:-:S04]  /*209b0*/  @P0 SHF.R.U32.HI R4, RZ, R5, R6 ;  /* 0x00000005ff040219 */ /* 0x000fc80000011606 */
[--C-:B------:R-:W-:Y:S01]  /*209c0*/  SHF.R.S32.HI R5, RZ, 0x1f, R4.reuse ;  /* 0x0000001fff057819 */ /* 0x100fe20000011404 */
[----:B------:R-:W-:-:S04]  /*209d0*/  IMAD.MOV R8, RZ, RZ, -R4 ;  /* 0x000000ffff087224 */ /* 0x000fc800078e0a04 */
[----:B------:R-:W-:Y:S02]  /*209e0*/  IMAD R8, R7, R8, R3 ;  /* 0x0000000807087224 */ /* 0x000fe400078e0203 */
[----:B--2---:R-:W-:-:S04]  /*209f0*/  IMAD R6, R12, UR6, RZ ;  /* 0x000000060c067c24 */ /* 0x004fc8000f8e02ff */
[C---:B----4-:R-:W-:Y:S02]  /*20a00*/  IMAD R6, R11.reuse, UR7, R6 ;  /* 0x000000070b067c24 */ /* 0x050fe4000f8e0206 */
[----:B------:R-:W-:-:S05]  /*20a10*/  IMAD.WIDE.U32 R4, R11, UR6, R4 ;  /* 0x000000060b047c25 */ /* 0x000fca000f8e0004 */
[----:B------:R-:W-:Y:S02]  /*20a20*/  IADD3 R5, R6, R5, RZ ;  /* 0x0000000506057210 */ /* 0x000fe40007ffe0ff */
[----:B------:R-:W-:-:S04]  /*20a30*/  LEA R6, P0, R4, UR4, 0x2 ;  /* 0x0000000404067c11 */ /* 0x000fc8000f8010ff */
[----:B------:R-:W-:-:S05]  /*20a40*/  LEA.HI.X R7, R4, UR5, R5, 0x2, P0 ;  /* 0x0000000504077c11 */ /* 0x000fca00080f1405 */
[----:B------:R-:W2:Y:S04]  /*20a50*/  LDG.E R4, desc[UR60][R6.64] ;  /* 0x0000003c06047981 */ /* 0x000ea8000c1e1900 */
[----:B--2---:R2:W-:Y:S02]  /*20a60*/  STL [R1], R4 ;  /* 0x0000000401007387 */ /* 0x0045e40000100800 */
.L_x_579:
[----:B------:R-:W3:Y:S01]  /*20a70*/  LDL R5, [R1+0x4] ;  /* 0x0000040001057983 */ /* 0x000ee20000100800 */
[----:B--2---:R-:W2:Y:S01]  /*20a80*/  S2R R4, SR_TID.X ;  /* 0x0000000000047919 */ /* 0x004ea20000002100 */
[----:B------:R-:W-:Y:S01]  /*20a90*/  BSSY B1, `(.L_x_580) ;  /* 0x0000007000017945 */ /* 0x000fe20003800000 */
[----:B--2---:R-:W-:-:S04]  /*20aa0*/  LOP3.LUT R4, R4, 0x7f, RZ, 0xc0, !PT ;  /* 0x0000007f04047812 */ /* 0x004fc800078ec0ff */
[----:B------:R-:W-:Y:S01]  /*20ab0*/  ISETP.NE.AND P1, PT, R4, RZ, PT ;  /* 0x000000ff0400720c */ /* 0x000fe20003f25270 */
[----:B---3--:R-:W-:Y:S01]  /*20ac0*/  IMAD R6, R10, 0x8, R5 ;  /* 0x000000080a067824 */ /* 0x008fe200078e0205 */
[----:B------:R-:W-:-:S04]  /*20ad0*/  SHF.L.U32 R5, R9, 0x1f, RZ ;  /* 0x0000001f09057819 */ /* 0x000fc800000006ff */
[----:B------:R-:W2:Y:S02]  /*20ae0*/  SYNCS.PHASECHK.TRANS64.TRYWAIT P0, [R6+URZ+0x2e880], R5 ;  /* 0x02e88005060075a7 */ /* 0x000ea4000800017f */
[----:B--2---:R-:W-:Y:S05]  /*20af0*/  @!P0 BRA `(.L_x_581) ;  /* 0x0000005000288947 */ /* 0x004fea0003800000 */
.L_x_738:
[----:B------:R-:W-:Y:S05]  /*20b00*/  BSYNC B1 ;  /* 0x0000000000017941 */ /* 0x000fea0003800000 */
.L_x_580:
[----:B------:R-:W-:Y:S04]  /*20b10*/  BSSY B1, `(.L_x_582) ;  /* 0x0000009000017945 */ /* 0x000fe80003800000 */
        /* <DEDUP_REMOVED lines=8> */
.L_x_583:
[----:B------:R-:W-:Y:S05]  /*20ba0*/  BSYNC B1 ;  /* 0x0000000000017941 */ /* 0x000fea0003800000 */
.L_x_582:
[----:B-1----:R-:W3:Y:S04]  /*20bb0*/  LDL R9, [R1+0x4] ;  /* 0x0000040001097983 */ /* 0x002ee80000100800 */
[----:B------:R-:W3:Y:S04]  /*20bc0*/  LDL R4, [R1+0x8] ;  /* 0x0000080001047983 */ /* 0x000ee80000100800 */
[----:B------:R-:W4:Y:S01]  /*20bd0*/  LDL R7, [R1+0x24] ;  /* 0x0000240001077983 */ /* 0x000f220000100800 */
[----:B------:R-:W-:Y:S01]  /*20be0*/  IMAD.MOV.U32 R10, RZ, RZ, RZ ;  /* 0x000000ffff0a7224 */ /* 0x000fe200078e00ff */
[----:B------:R-:W-:Y:S01]  /*20bf0*/  UIADD3 UR4, UP0, UR36, 0x470, URZ ;  /* 0x0000047024047890 */ /* 0x000fe2000ff1e03f */
[----:B------:R-:W-:Y:S01]  /*20c00*/  PLOP3.LUT P0, PT, PT, PT, PT, 0x80, 0x0 ;  /* 0x000000000000781c */ /* 0x000fe20003f0f070 */
[----:B------:R-:W-:Y:S01]  /*20c10*/  UMOV UR6, 0x0 ;  /* 0x0000000000067882 */ /* 0x000fe20000000000 */
[----:B------:R-:W-:Y:S01]  /*20c20*/  UMOV UR7, 0x14f00000 ;  /* 0x14f0000000077882 */ /* 0x000fe20000000000 */
[----:B------:R-:W-:Y:S01]  /*20c30*/  R2UR UR10, R10 ;  /* 0x000000000a0a72ca */ /* 0x000fe200000e0000 */
[----:B------:R-:W-:Y:S01]  /*20c40*/  UIADD3.X UR5, URZ, UR37, URZ, UP0, !UPT ;  /* 0x000000253f057290 */ /* 0x000fe200087fe43f */
[----:B---3--:R-:W-:-:S02]  /*20c50*/  IMAD R4, R4, 0x7000, R9 ;  /* 0x0000700004047824 */ /* 0x008fc400078e0209 */
[----:B----4-:R-:W-:Y:S02]  /*20c60*/  IMAD R7, R8, 0xe0, R7 ;  /* 0x000000e008077824 */ /* 0x010fe400078e0207 */
[----:B------:R-:W-:Y:S02]  /*20c70*/  VIADD R8, R6, 0x2e870 ;  /* 0x0002e87006087836 */ /* 0x000fe40000000000 */
[----:B------:R-:W-:-:S07]  /*20c80*/  VIADD R9, R4, 0xe400 ;  /* 0x0000e40004097836 */ /* 0x000fce0000000000 */
.L_x_584:
[----:B------:R-:W3:Y:S01]  /*20c90*/  LDL R11, [R1] ;  /* 0x00000000010b7983 */ /* 0x000ee20000100800 */
[----:B------:R-:W-:-:S13]  /*20ca0*/  @P0 ELECT P2, URZ, PT ;  /* 0x00000000003f082f */ /* 0x000fda0003840000 */
[----:B------:R-:W-:Y:S02]  /*20cb0*/  @P2 R2UR UR12, R18 ;  /* 0x00000000120c22ca */ /* 0x000fe400000e0000 */
[----:B------:R-:W-:Y:S02]  /*20cc0*/  @P2 R2UR UR11, R7 ;  /* 0x00000000070b22ca */ /* 0x000fe400000e0000 */
[----:B------:R-:W-:Y:S02]  /*20cd0*/  @P2 R2UR UR9, R8 ;  /* 0x00000000080922ca */ /* 0x000fe400000e0000 */
[----:B------:R-:W-:Y:S02]  /*20ce0*/  @P2 R2UR UR8, R9 ;  /* 0x00000000090822ca */ /* 0x000fe400000e0000 */
[----:B------:R-:W-:Y:S02]  /*20cf0*/  @P2 PLOP3.LUT P0, PT, P2, PT, PT, 0x8, 0x0 ;  /* 0x000000000000281c */ /* 0x000fe4000170e170 */
[----:B---3--:R-:W-:-:S02]  /*20d00*/  @P2 R2UR UR13, R11 ;  /* 0x000000000b0d22ca */ /* 0x008fc400000e0000 */
[----:B------:R-:W-:-:S11]  /*20d10*/  PLOP3.LUT P2, PT, PT, PT, PT, 0x8, 0x0 ;  /* 0x000000000000781c */ /* 0x000fd60003f4e170 */
[----:B------:R1:W-:Y:S02]  /*20d20*/  UTMALDG.4D [UR8], [UR4], desc[UR6] ;  /* 0x00000608040075b4 */ /* 0x0003e40008019000 */
[----:B-1----:R-:W-:Y:S05]  /*20d30*/  @P0 BRA.U.ANY `(.L_x_584) ;  /* 0xfffffffd00d40947 */ /* 0x002fea000393ffff */
[----:B------:R-:W1:Y:S01]  /*20d40*/  SYNCS.PHASECHK.TRANS64.TRYWAIT P0, [R6+URZ+0x2e840], R5 ;  /* 0x02e84005060075a7 */ /* 0x000e62000800017f */
[----:B------:R-:W-:Y:S04]  /*20d50*/  BSSY B1, `(.L_x_585) ;  /* 0x0000002000017945 */ /* 0x000fe80003800000 */
[----:B-1----:R-:W-:Y:S05]  /*20d60*/  @!P0 BRA `(.L_x_586) ;  /* 0x0000004c00a08947 */ /* 0x002fea0003800000 */
.L_x_739:
[----:B------:R-:W-:Y:S05]  /*20d70*/  BSYNC B1 ;  /* 0x0000000000017941 */ /* 0x000fea0003800000 */
.L_x_585:
[----:B------:R-:W-:Y:S01]  /*20d80*/  BSSY B1, `(.L_x_587) ;  /* 0x000000b000017945 */ /* 0x000fe20003800000 */
[----:B------:R-:W-:Y:S01]  /*20d90*/  MOV R8, 0x0 ;  /* 0x0000000000087802 */ /* 0x000fe20000000f00 */
[----:B------:R-:W-:Y:S02]  /*20da0*/  IMAD.MOV.U32 R9, RZ, RZ, 0x14f00000 ;  /* 0x14f00000ff097424 */ /* 0x000fe400078e00ff */
[----:B------:R-:W-:Y:S05]  /*20db0*/  @P1 BRA `(.L_x_588) ;  /* 0x00000000001c1947 */ /* 0x000fea0003800000 */
[----:B------:R-:W3:Y:S01]  /*20dc0*/  S2R R11, SR_TID.X ;  /* 0x00000000000b7919 */ /* 0x000ee20000002100 */
[----:B-12---:R-:W-:-:S04]  /*20dd0*/  IMAD.MOV.U32 R5, RZ, RZ, 0x7000 ;  /* 0x00007000ff057424 */ /* 0x006fc800078e00ff */
[----:B------:R4:W-:Y:S01]  /*20de0*/  SYNCS.ARRIVE.TRANS64 RZ, [R6+URZ+0x2e830], R5 ;  /* 0x02e8300506ff79a7 */ /* 0x0009e2000800003f */
[----:B---3--:R-:W-:-:S04]  /*20df0*/  LOP3.LUT R11, R11, 0x1f, RZ, 0xc0, !PT ;  /* 0x0000001f0b0b7812 */ /* 0x008fc800078ec0ff */
[----:B------:R-:W-:-:S13]  /*20e00*/  ISETP.NE.AND P0, PT, R11, RZ, PT ;  /* 0x000000ff0b00720c */ /* 0x000fda0003f05270 */
[----:B----4-:R-:W-:Y:S05]  /*20e10*/  @!P0 BRA `(.L_x_588) ;  /* 0x0000000000048947 */ /* 0x010fea0003800000 */
[----:B------:R-:W-:Y:S01]  /*20e20*/  BPT.TRAP 0x1 ;  /* 0x000000040000795c */ /* 0x000fe20000300000 */
.L_x_588:
[----:B------:R-:W-:Y:S05]  /*20e30*/  BSYNC B1 ;  /* 0x0000000000017941 */ /* 0x000fea0003800000 */
.L_x_587:
        /* <DEDUP_REMOVED lines=8> */
.L_x_589:
[----:B------:R-:W2:Y:S01]  /*20ec0*/  LDL R5, [R1] ;  /* 0x0000000001057983 */ /* 0x000ea20000100800 */
[----:B------:R-:W-:-:S13]  /*20ed0*/  @P0 ELECT P1, URZ, PT ;  /* 0x00000000003f082f */ /* 0x000fda0003820000 */
[----:B------:R-:W-:Y:S02]  /*20ee0*/  @P1 R2UR UR12, R18 ;  /* 0x00000000120c12ca */ /* 0x000fe400000e0000 */
[----:B------:R-:W-:Y:S02]  /*20ef0*/  @P1 R2UR UR11, R7 ;  /* 0x00000000070b12ca */ /* 0x000fe400000e0000 */
[----:B------:R-:W-:Y:S02]  /*20f00*/  @P1 R2UR UR9, R6 ;  /* 0x00000000060912ca */ /* 0x000fe400000e0000 */
[----:B------:R-:W-:Y:S02]  /*20f10*/  @P1 R2UR UR8, R4 ;  /* 0x00000000040812ca */ /* 0x000fe400000e0000 */
[----:B------:R-:W-:Y:S02]  /*20f20*/  @P1 PLOP3.LUT P0, PT, P1, PT, PT, 0x8, 0x0 ;  /* 0x000000000000181c */ /* 0x000fe40000f0e170 */
[----:B--2---:R-:W-:-:S02]  /*20f30*/  @P1 R2UR UR13, R5 ;  /* 0x00000000050d12ca */ /* 0x004fc400000e0000 */
[----:B------:R-:W-:-:S11]  /*20f40*/  PLOP3.LUT P1, PT, PT, PT, PT, 0x8, 0x0 ;  /* 0x000000000000781c */ /* 0x000fd60003f2e170 */
[----:B------:R2:W-:Y:S02]  /*20f50*/  UTMALDG.4D [UR8], [UR4], desc[UR6] ;  /* 0x00000608040075b4 */ /* 0x0005e40008019000 */
[----:B--2---:R-:W-:Y:S05]  /*20f60*/  @P0 BRA.U.ANY `(.L_x_589) ;  /* 0xfffffffd00d40947 */ /* 0x004fea000393ffff */
.L_x_578:
[----:B------:R-:W-:Y:S05]  /*20f70*/  BSYNC B0 ;  /* 0x0000000000007941 */ /* 0x000fea0003800000 */
.L_x_577:
[----:B------:R-:W-:-:S06]  /*20f80*/  UISETP.NE.AND UP0, UPT, UR38, 0x3, UPT ;  /* 0x000000032600788c */ /* 0x000fcc000bf05270 */
[----:B------:R-:W-:-:S13]  /*20f90*/  PLOP3.LUT P0, PT, PT, PT, UP0, 0x80, 0x0 ;  /* 0x000000000000781c */ /* 0x000fda0003f0f008 */
[----:B------:R-:W-:Y:S05]  /*20fa0*/  @!P0 BRA `(.L_x_590) ;  /* 0x0000000000048947 */ /* 0x000fea0003800000 */
[----:B------:R-:W-:Y:S01]  /*20fb0*/  BPT.TRAP 0x1 ;  /* 0x000000040000795c */ /* 0x000fe20000300000 */
.L_x_590:
[----:B------:R-:W2:Y:S01]  /*20fc0*/  LDL R5, [R1+0x4] ;  /* 0x0000040001057983 */ /* 0x000ea20000100800 */
[----:B------:R-:W-:Y:S01]  /*20fd0*/  IMAD.U32 R4, RZ, RZ, UR39 ;  /* 0x00000027ff047e24 */ /* 0x000fe2000f8e00ff */
[----:B------:R-:W-:Y:S04]  /*20fe0*/  BSSY B0, `(.L_x_591) ;  /* 0x0000007000007945 */ /* 0x000fe80003800000 */
[----:B------:R-:W-:Y:S02]  /*20ff0*/  ISETP.NE.AND P1, PT, R4, 0x3, PT ;  /* 0x000000030400780c */ /* 0x000fe40003f25270 */
[----:B------:R-:W-:-:S04]  /*21000*/  LOP3.LUT R4, R2, 0x1, RZ, 0x3c, !PT ;  /* 0x0000000102047812 */ /* 0x000fc800078e3cff */
[----:B------:R-:W-:Y:S02]  /*21010*/  SHF.L.U32 R4, R4, 0x1f, RZ ;  /* 0x0000001f04047819 */ /* 0x000fe400000006ff */
[----:B--2---:R-:W-:-:S04]  /*21020*/  LEA R17, R0, R5, 0x3 ;  /* 0x0000000500117211 */ /* 0x004fc800078e18ff */
[----:B------:R-:W2:Y:S02]  /*21030*/  SYNCS.PHASECHK.TRANS64.TRYWAIT P0, [R17+URZ+0x2e870], R4 ;  /* 0x02e87004110075a7 */ /* 0x000ea4000800017f */
[----:B--2---:R-:W-:Y:S05]  /*21040*/  @!P0 BRA `(.L_x_592) ;  /* 0x0000004800fc8947 */ /* 0x004fea0003800000 */
.L_x_740:
[----:B------:R-:W-:Y:S05]  /*21050*/  BSYNC B0 ;  /* 0x0000000000007941 */ /* 0x000fea0003800000 */
.L_x_591:
[----:B------:R-:W-:Y:S05]  /*21060*/  @!P1 BRA `(.L_x_593) ;  /* 0x0000000000049947 */ /* 0x000fea0003800000 */
[----:B------:R-:W-:Y:S01]  /*21070*/  BPT.TRAP 0x1 ;  /* 0x000000040000795c */ /* 0x000fe20000300000 */
.L_x_593:
[----:B------:R-:W-:Y:S01]  /*21080*/  SHF.L.U32 R2, R2, 0x1f, RZ ;  /* 0x0000001f02027819 */ /* 0x000fe200000006ff */
[----:B------:R-:W-:-:S03]  /*21090*/  IMAD R12, R0, 0x7000, RZ ;  /* 0x00007000000c7824 */ /* 0x000fc600078e02ff */
[----:B------:R-:W3:Y:S02]  /*210a0*/  SYNCS.PHASECHK.TRANS64.TRYWAIT P0, [R17+URZ+0x2e860], R2 ;  /* 0x02e86002110075a7 */ /* 0x000ee4000800017f */
[----:B---3--:R-:W-:Y:S05]  /*210b0*/  @!P0 BRA `(.L_x_594) ;  /* 0x0000004800f48947 */ /* 0x008fea0003800000 */
.L_x_741:
[----:B------:R-:W4:Y:S04]  /*210c0*/  LDL R0, [R1+0x2c] ;  /* 0x00002c0001007983 */ /* 0x000f280000100800 */
[----:B------:R-:W5:Y:S04]  /*210d0*/  LDL R13, [R1+0x4] ;  /* 0x00000400010d7983 */ /* 0x000f680000100800 */
[----:B------:R-:W3:Y:S04]  /*210e0*/  LDL R15, [R1+0x30] ;  /* 0x00003000010f7983 */ /* 0x000ee80000100800 */
[----:B------:R-:W3:Y:S01]  /*210f0*/  LDL R14, [R1+0x28] ;  /* 0x00002800010e7983 */ /* 0x000ee20000100800 */
[----:B------:R-:W-:Y:S05]  /*21100*/  WARPSYNC.ALL ;  /* 0x0000000000007948 */ /* 0x000fea0003800000 */
[----:B----4-:R-:W-:-:S05]  /*21110*/  LOP3.LUT R0, R12, R0, RZ, 0xfc, !PT ;  /* 0x000000000c007212 */ /* 0x010fca00078efcff */
[----:B-----5:R-:W-:-:S05]  /*21120*/  IMAD.IADD R0, R13, 0x1, R0 ;  /* 0x000000010d007824 */ /* 0x020fca00078e0200 */
[----:B--2---:R-:W2:Y:S01]  /*21130*/  LDSM.16.MT88.4 R4, [R0+0xe400] ;  /* 0x00e400000004783b */ /* 0x004ea20000004200 */
[----:B---3--:R-:W-:Y:S01]  /*21140*/  IMAD.IADD R2, R15, 0x1, R0 ;  /* 0x000000010f027824 */ /* 0x008fe200078e0200 */
[----:B------:R-:W-:Y:S02]  /*21150*/  LOP3.LUT R20, R12, R14, RZ, 0xfc, !PT ;  /* 0x0000000e0c147212 */ /* 0x000fe400078efcff */
[C-C-:B--2---:R-:W-:Y:S02]  /*21160*/  PRMT R8, R4.reuse, 0x6420, R5.reuse ;  /* 0x0000642004087816 */ /* 0x144fe40000000005 */
[----:B-1----:R-:W-:Y:S02]  /*21170*/  PRMT R9, R4, 0x7531, R5 ;  /* 0x0000753104097816 */ /* 0x002fe40000000005 */
[C-C-:B------:R-:W-:Y:S02]  /*21180*/  PRMT R10, R6.reuse, 0x6420, R7.reuse ;  /* 0x00006420060a7816 */ /* 0x140fe40000000007 */
[----:B------:R-:W-:-:S02]  /*21190*/  PRMT R11, R6, 0x7531, R7 ;  /* 0x00007531060b7816 */ /* 0x000fc40000000007 */
[----:B------:R-:W1:Y:S01]  /*211a0*/  LDSM.16.MT88.4 R4, [R2+0xe400] ;  /* 0x00e400000204783b */ /* 0x000e620000004200 */
[----:B------:R-:W-:-:S05]  /*211b0*/  IMAD.IADD R20, R13, 0x1, R20 ;  /* 0x000000010d147824 */ /* 0x000fca00078e0214 */
[----:B------:R1:W-:Y:S02]  /*211c0*/  STSM.16.M88.4 [R20+0x400], R8 ;  /* 0x0004000814007844 */ /* 0x0003e40000000200 */
[C-C-:B-1----:R-:W-:Y:S02]  /*211d0*/  PRMT R8, R4.reuse, 0x6420, R5.reuse ;  /* 0x0000642004087816 */ /* 0x142fe40000000005 */
[----:B------:R-:W-:Y:S02]  /*211e0*/  PRMT R9, R4, 0x7531, R5 ;  /* 0x0000753104097816 */ /* 0x000fe40000000005 */
[C-C-:B------:R-:W-:Y:S02]  /*211f0*/  PRMT R10, R6.reuse, 0x6420, R7.reuse ;  /* 0x00006420060a7816 */ /* 0x140fe40000000007 */
[----:B------:R-:W-:-:S05]  /*21200*/  PRMT R11, R6, 0x7531, R7 ;  /* 0x00007531060b7816 */ /* 0x000fca0000000007 */
[----:B------:R-:W-:Y:S04]  /*21210*/  STSM.16.M88.4 [R20+0xc00], R8 ;  /* 0x000c000814007844 */ /* 0x000fe80000000200 */
[----:B------:R-:W1:Y:S02]  /*21220*/  LDSM.16.MT88.4 R4, [R0+0xf400] ;  /* 0x00f400000004783b */ /* 0x000e640000004200 */
        /* <DEDUP_REMOVED lines=79> */
.L_x_595:
[----:B------:R-:W3:Y:S01]  /*21720*/  S2R R0, SR_TID.X ;  /* 0x0000000000007919 */ /* 0x000ee20000002100 */
[----:B-1----:R1:W-:Y:S01]  /*21730*/  SYNCS.ARRIVE.TRANS64.A1T0 RZ, [R17+URZ+0x2e850], RZ ;  /* 0x02e850ff11ff79a7 */ /* 0x0023e2000810003f */
[----:B------:R4:W5:Y:S01]  /*21740*/  LDL R2, [R1+0x10] ;  /* 0x0000100001027983 */ /* 0x0009620000100800 */
[----:B---3--:R-:W-:Y:S01]  /*21750*/  LOP3.LUT R0, R0, 0x7f, RZ, 0xc0, !PT ;  /* 0x0000007f00007812 */ /* 0x008fe200078ec0ff */
        /* <DEDUP_REMOVED lines=9> */
.L_x_576:
[----:B------:R-:W3:Y:S01]  /*217f0*/  S2R R4, SR_TID.X ;  /* 0x0000000000047919 */ /* 0x000ee20000002100 */
[----:B------:R-:W-:Y:S01]  /*21800*/  BSSY B0, `(.L_x_597) ;  /* 0x0000010000007945 */ /* 0x000fe20003800000 */
[----:B---3--:R-:W-:-:S04]  /*21810*/  LOP3.LUT R4, R4, 0x7f, RZ, 0xc0, !PT ;  /* 0x0000007f04047812 */ /* 0x008fc800078ec0ff */
[----:B------:R-:W-:-:S13]  /*21820*/  ISETP.NE.AND P0, PT, R4, RZ, PT ;  /* 0x000000ff0400720c */ /* 0x000fda0003f05270 */
[----:B------:R-:W-:Y:S05]  /*21830*/  @P0 BRA `(.L_x_598) ;  /* 0x0000000000300947 */ /* 0x000fea0003800000 */
[----:B------:R-:W3:Y:S01]  /*21840*/  S2R R3, SR_LANEID ;  /* 0x0000000000037919 */ /* 0x000ee20000000000 */
[----:B------:R-:W-:Y:S01]  /*21850*/  VOTEU.ANY UR4, UPT, PT ;  /* 0x0000000000047886 */ /* 0x000fe200038e0100 */
[----:B------:R-:W4:Y:S01]  /*21860*/  LDC.64 R4, c[0x0][0xc60] ;  /* 0x00031800ff047b82 */ /* 0x000f220000000a00 */
[----:B-----5:R-:W3:Y:S08]  /*21870*/  FLO.U32 R0, UR4 ;  /* 0x0000000400007d00 */ /* 0x020ef000080e0000 */
[----:B------:R-:W4:Y:S01]  /*21880*/  POPC R2, UR4 ;  /* 0x0000000400027d09 */ /* 0x000f220008000000 */
[----:B---3--:R-:W-:-:S13]  /*21890*/  ISETP.EQ.U32.AND P1, PT, R0, R3, PT ;  /* 0x000000030000720c */ /* 0x008fda0003f22070 */
[----:B----4-:R-:W3:Y:S01]  /*218a0*/  @P1 ATOMG.E.ADD.STRONG.GPU PT, R5, desc[UR60][R4.64], R2 ;  /* 0x00000002040519a8 */ /* 0x010ee200081ee1fc */
[----:B------:R-:W4:Y:S02]  /*218b0*/  S2R R3, SR_LTMASK ;  /* 0x0000000000037919 */ /* 0x000f240000003900 */
[----:B----4-:R-:W-:-:S06]  /*218c0*/  LOP3.LUT R3, R3, UR4, RZ, 0xc0, !PT ;  /* 0x0000000403037c12 */ /* 0x010fcc000f8ec0ff */
[----:B------:R-:W4:Y:S01]  /*218d0*/  POPC R3, R3 ;  /* 0x0000000300037309 */ /* 0x000f220000000000 */
[----:B---3--:R-:W4:Y:S02]  /*218e0*/  SHFL.IDX PT, R0, R5, R0, 0x1f ;  /* 0x00001f0005007589 */ /* 0x008f2400000e0000 */
[----:B----4-:R-:W-:-:S07]  /*218f0*/  IADD3 R16, R0, UR40, R3 ;  /* 0x0000002800107c10 */ /* 0x010fce000fffe003 */
.L_x_598:
[----:B------:R-:W-:Y:S05]  /*21900*/  BSYNC B0 ;  /* 0x0000000000007941 */ /* 0x000fea0003800000 */
.L_x_597:
[----:B------:R-:W-:-:S06]  /*21910*/  UISETP.NE.AND UP0, UPT, UR38, 0x3, UPT ;  /* 0x000000032600788c */ /* 0x000fcc000bf05270 */
[----:B------:R-:W-:-:S13]  /*21920*/  PLOP3.LUT P1, PT, PT, PT, UP0, 0x80, 0x0 ;  /* 0x000000000000781c */ /* 0x000fda0003f2f008 */
[----:B------:R-:W-:Y:S05]  /*21930*/  @!P1 BRA `(.L_x_599) ;  /* 0x0000000000049947 */ /* 0x000fea0003800000 */
[----:B------:R-:W-:Y:S01]  /*21940*/  BPT.TRAP 0x1 ;  /* 0x000000040000795c */ /* 0x000fe20000300000 */
.L_x_599:
[----:B------:R-:W3:Y:S04]  /*21950*/  LDL R4, [R1+0x10] ;  /* 0x0000100001047983 */ /* 0x000ee80000100800 */
[----:B------:R-:W4:Y:S04]  /*21960*/  LDL R3, [R1+0x4] ;  /* 0x0000040001037983 */ /* 0x000f280000100800 */
[----:B-----5:R-:W4:Y:S01]  /*21970*/  LDL R2, [R1+0x8] ;  /* 0x0000080001027983 */ /* 0x020f220000100800 */
[----:B------:R-:W-:Y:S01]  /*21980*/  MOV R0, UR39 ;  /* 0x0000002700007c02 */ /* 0x000fe20008000f00 */
[----:B------:R-:W-:Y:S03]  /*21990*/  BSSY B0, `(.L_x_600) ;  /* 0x0000007000007945 */ /* 0x000fe60003800000 */
[----:B------:R-:W-:-:S02]  /*219a0*/  ISETP.NE.AND P2, PT, R0, 0x3, PT ;  /* 0x000000030000780c */ /* 0x000fc40003f45270 */
[----:B---3--:R-:W-:-:S04]  /*219b0*/  LOP3.LUT R0, R4, 0x1, RZ, 0x3c, !PT ;  /* 0x0000000104007812 */ /* 0x008fc800078e3cff */
[----:B------:R-:W-:Y:S01]  /*219c0*/  SHF.L.U32 R0, R0, 0x1f, RZ ;  /* 0x0000001f00007819 */ /* 0x000fe200000006ff */
[----:B----4-:R-:W-:-:S04]  /*219d0*/  IMAD R17, R2, 0x8, R3 ;  /* 0x0000000802117824 */ /* 0x010fc800078e0203 */
[----:B------:R-:W3:Y:S02]  /*219e0*/  SYNCS.PHASECHK.TRANS64.TRYWAIT P1, [R17+URZ+0x2e870], R0 ;  /* 0x02e87000110075a7 */ /* 0x000ee4000802017f */
[----:B---3--:R-:W-:Y:S05]  /*219f0*/  @!P1 BRA `(.L_x_601) ;  /* 0x0000004000b89947 */ /* 0x008fea0003800000 */
.L_x_742:
[----:B------:R-:W-:Y:S05]  /*21a00*/  BSYNC B0 ;  /* 0x0000000000007941 */ /* 0x000fea0003800000 */
.L_x_600:
[----:B------:R-:W-:Y:S05]  /*21a10*/  @!P2 BRA `(.L_x_602) ;  /* 0x000000000004a947 */ /* 0x000fea0003800000 */
[----:B------:R-:W-:Y:S01]  /*21a20*/  BPT.TRAP 0x1 ;  /* 0x000000040000795c */ /* 0x000fe20000300000 */
.L_x_602:
[----:B---3--:R-:W3:Y:S02]  /*21a30*/  LDL R0, [R1+0x10] ;  /* 0x0000100001007983 */ /* 0x008ee40000100800 */
[----:B---3--:R-:W-:-:S04]  /*21a40*/  SHF.L.U32 R0, R0, 0x1f, RZ ;  /* 0x0000001f00007819 */ /* 0x008fc800000006ff */
[----:B------:R-:W3:Y:S02]  /*21a50*/  SYNCS.PHASECHK.TRANS64.TRYWAIT P1, [R17+URZ+0x2e860], R0 ;  /* 0x02e86000110075a7 */ /* 0x000ee4000802017f */
[----:B---3--:R-:W-:Y:S05]  /*21a60*/  @!P1 BRA `(.L_x_603) ;  /* 0x0000004000b09947 */ /* 0x008fea0003800000 */
.L_x_743:
[----:B------:R-:W3:Y:S04]  /*21a70*/  LDL R18, [R1+0x8] ;  /* 0x0000080001127983 */ /* 0x000ee80000100800 */
[----:B------:R-:W4:Y:S04]  /*21a80*/  LDL R2, [R1+0x2c] ;  /* 0x00002c0001027983 */ /* 0x000f280000100800 */
[----:B--2---:R-:W2:Y:S04]  /*21a90*/  LDL R12, [R1+0x4] ;  /* 0x00000400010c7983 */ /* 0x004ea80000100800 */
[----:B------:R-:W5:Y:S04]  /*21aa0*/  LDL R3, [R1+0x30] ;  /* 0x0000300001037983 */ /* 0x000f680000100800 */
[----:B------:R-:W5:Y:S01]  /*21ab0*/  LDL R13, [R1+0x28] ;  /* 0x00002800010d7983 */ /* 0x000f620000100800 */
[----:B------:R-:W-:Y:S05]  /*21ac0*/  WARPSYNC.ALL ;  /* 0x0000000000007948 */ /* 0x000fea0003800000 */
[----:B---3--:R-:W-:-:S05]  /*21ad0*/  IMAD R0, R18, 0x7000, RZ ;  /* 0x0000700012007824 */ /* 0x008fca00078e02ff */
[----:B----4-:R-:W-:-:S05]  /*21ae0*/  LOP3.LUT R2, R0, R2, RZ, 0xfc, !PT ;  /* 0x0000000200027212 */ /* 0x010fca00078efcff */
[----:B--2---:R-:W-:-:S05]  /*21af0*/  IMAD.IADD R2, R12, 0x1, R2 ;  /* 0x000000010c027824 */ /* 0x004fca00078e0202 */
[----:B-1----:R-:W1:Y:S01]  /*21b00*/  LDSM.16.MT88.4 R4, [R2+0xe400] ;  /* 0x00e400000204783b */ /* 0x002e620000004200 */
[----:B-----5:R-:W-:Y:S01]  /*21b10*/  IMAD.IADD R3, R3, 0x1, R2 ;  /* 0x0000000103037824 */ /* 0x020fe200078e0202 */
[----:B------:R-:W-:Y:S02]  /*21b20*/  LOP3.LUT R0, R0, R13, RZ, 0xfc, !PT ;  /* 0x0000000d00007212 */ /* 0x000fe400078efcff */
[C-C-:B-1----:R-:W-:Y:S02]  /*21b30*/  PRMT R8, R4.reuse, 0x6420, R5.reuse ;  /* 0x0000642004087816 */ /* 0x142fe40000000005 */
[----:B------:R-:W-:Y:S02]  /*21b40*/  PRMT R9, R4, 0x7531, R5 ;  /* 0x0000753104097816 */ /* 0x000fe40000000005 */
        /* <DEDUP_REMOVED lines=90> */
.L_x_604:
[----:B------:R-:W3:Y:S01]  /*220f0*/  LDL.LU R3, [R1+0x10] ;  /* 0x0000100001037983 */ /* 0x000ee20000300800 */
[----:B-1----:R1:W-:Y:S01]  /*22100*/  SYNCS.ARRIVE.TRANS64.A1T0 RZ, [R17+URZ+0x2e850], RZ ;  /* 0x02e850ff11ff79a7 */ /* 0x0023e2000810003f */
[----:B--2---:R-:W-:Y:S01]  /*22110*/  IADD3 R0, R18, 0x1, RZ ;  /* 0x0000000112007810 */ /* 0x004fe20007ffe0ff */
[----:B-1----:R-:W-:-:S05]  /*22120*/  @!P0 VIADD R17, R17, 0x2e880 ;  /* 0x0002e88011118836 */ /* 0x002fca0000000000 */
[----:B------:R-:W-:Y:S01]  /*22130*/  @!P0 PRMT R17, RZ, 0x654, R17 ;  /* 0x00000654ff118816 */ /* 0x000fe20000000011 */
[----:B------:R-:W-:Y:S06]  /*22140*/  BAR.SYNC.DEFER_BLOCKING 0x2, 0x80 ;  /* 0x0082000000007b1d */ /* 0x000fec0000010000 */
[----:B------:R1:W-:Y:S01]  /*22150*/  @!P0 SYNCS.ARRIVE.TRANS64.RED.A1T0 RZ, [R17+URZ], RZ ;  /* 0x000000ff11ff89a7 */ /* 0x0003e2000810043f */
[----:B------:R-:W-:-:S04]  /*22160*/  ISETP.NE.AND P0, PT, R0, 0x2, PT ;  /* 0x000000020000780c */ /* 0x000fc80003f05270 */
[----:B------:R-:W-:Y:S02]  /*22170*/  SEL R2, RZ, 0x1, P0 ;  /* 0x00000001ff027807 */ /* 0x000fe40000000000 */
[----:B------:R-:W-:-:S05]  /*22180*/  SEL R0, R0, RZ, P0 ;  /* 0x000000ff00007207 */ /* 0x000fca0000000000 */
[----:B------:R1:W-:Y:S01]  /*22190*/  STL [R1+0x8], R0 ;  /* 0x0000080001007387 */ /* 0x0003e20000100800 */
[----:B---3--:R-:W-:-:S05]  /*221a0*/  LOP3.LUT R3, R3, R2, RZ, 0x3c, !PT ;  /* 0x0000000203037212 */ /* 0x008fca00078e3cff */
[----:B------:R1:W-:Y:S02]  /*221b0*/  STL [R1+0x10], R3 ;  /* 0x0000100301007387 */ /* 0x0003e40000100800 */
.L_x_553:
[----:B-1----:R-:W2:Y:S02]  /*221c0*/  LDL R0, [R1+0x1c] ;  /* 0x00001c0001007983 */ /* 0x002ea40000100800 */
[----:B--2---:R-:W-:-:S13]  /*221d0*/  LOP3.LUT P0, RZ, R0, 0x2, RZ, 0xc0, !PT ;  /* 0x0000000200ff7812 */ /* 0x004fda000780c0ff */
[----:B------:R-:W-:Y:S05]  /*221e0*/  @!P0 BRA `(.L_x_605) ;  /* 0x0000000000288947 */ /* 0x000fea0003800000 */
[----:B------:R-:W-:Y:S05]  /*221f0*/  WARPSYNC.ALL ;  /* 0x0000000000007948 */ /* 0x000fea0003800000 */
[----:B------:R-:W1:Y:S08]  /*22200*/  S2UR UR5, SR_CgaCtaId ;  /* 0x00000000000579c3 */ /* 0x000e700000008800 */
[----:B------:R-:W-:Y:S06]  /*22210*/  BAR.SYNC.DEFER_BLOCKING 0x5, 0x180 ;  /* 0x0146000000007b1d */ /* 0x000fec0000010000 */
[----:B------:R-:W-:-:S02]  /*22220*/  UMOV UR4, 0x400 ;  /* 0x0000040000047882 */ /* 0x000fc40000000000 */
[----:B-1----:R-:W-:-:S06]  /*22230*/  ULEA UR4, UR5, UR4, 0x18 ;  /* 0x0000000405047291 */ /* 0x002fcc000f8ec03f */
[----:B------:R-:W-:-:S05]  /*22240*/  IMAD.U32 R0, RZ, RZ, UR4 ;  /* 0x00000004ff007e24 */ /* 0x000fca000f8e00ff */
[----:B------:R1:W2:Y:S04]  /*22250*/  LDS.128 R16, [R0+0x2e8d0] ;  /* 0x02e8d00000107984 */ /* 0x0002a80000000c00 */
[----:B------:R1:W-:Y:S01]  /*22260*/  STL [R1+0x4], R0 ;  /* 0x0000040001007387 */ /* 0x0003e20000100800 */
[----:B------:R-:W-:Y:S06]  /*22270*/  BAR.ARV 0x4, 0x180 ;  /* 0x0106000000007b1d */ /* 0x000fec0000002000 */
[----:B------:R-:W-:Y:S05]  /*22280*/  BRA `(.L_x_606) ;  /* 0x0000000800487947 */ /* 0x000fea0003800000 */
.L_x_605:
[----:B------:R-:W1:Y:S01]  /*22290*/  S2R R0, SR_TID.X ;  /* 0x0000000000007919 */ /* 0x000e620000002100 */
[----:B------:R-:W-:Y:S01]  /*222a0*/  UMOV UR4, 0xffffffff ;  /* 0xffffffff00047882 */ /* 0x000fe20000000000 */
[----:B-1----:R-:W-:-:S04]  /*222b0*/  LOP3.LUT R7, R0, 0x1f, RZ, 0xc0, !PT ;  /* 0x0000001f00077812 */ /* 0x002fc800078ec0ff */
[----:B------:R-:W-:Y:S01]  /*222c0*/  ISETP.NE.AND P0, PT, R7, 0x1f, PT ;  /* 0x0000001f0700780c */ /* 0x000fe20003f05270 */
[----:B------:R-:W-:-:S12]  /*222d0*/  BRA.DIV UR4, `(.L_x_607) ;  /* 0x0000003a04a87947 */ /* 0x000fd8000b800000 */
[----:B------:R-:W-:Y:S01]  /*222e0*/  IMAD.IADD R0, R19, 0x1, R7 ;  /* 0x0000000113007824 */ /* 0x000fe200078e0207 */
[----:B------:R-:W-:-:S04]  /*222f0*/  ULDC UR4, c[0x0][0xc3c] ;  /* 0x00030f0000047ab9 */ /* 0x000fc80000000800 */
[----:B------:R-:W-:-:S13]  /*22300*/  ISETP.GE.OR P1, PT, R0, UR4, !P0 ;  /* 0x0000000400007c0c */ /* 0x000fda000c726670 */
[----:B------:R-:W1:Y:S02]  /*22310*/  @!P1 LDC.64 R2, c[0x0][0xc80] ;  /* 0x00032000ff029b82 */ /* 0x000e640000000a00 */
[----:B-1----:R-:W-:-:S06]  /*22320*/  @!P1 IMAD.WIDE R2, R0, 0x4, R2 ;  /* 0x0000000400029825 */ /* 0x002fcc00078e0202 */
[----:B------:R1:W2:Y:S01]  /*22330*/  @!P1 LDG.E R3, desc[UR60][R2.64] ;  /* 0x0000003c02039981 */ /* 0x0002a2000c1e1900 */
[C---:B------:R-:W-:Y:S02]  /*22340*/  ISETP.GE.U32.AND P2, PT, R7.reuse, 0x2, PT ;  /* 0x000000020700780c */ /* 0x040fe40003f46070 */
[C---:B------:R-:W-:Y:S01]  /*22350*/  ISETP.GE.U32.AND P3, PT, R7.reuse, 0x4, PT ;  /* 0x000000040700780c */ /* 0x040fe20003f66070 */
[----:B------:R-:W-:Y:S01]  /*22360*/  SHFL.IDX PT, R0, R16, RZ, 0x1f ;  /* 0x00001fff10007589 */ /* 0x000fe200000e0000 */
[C---:B------:R-:W-:Y:S02]  /*22370*/  ISETP.GE.U32.AND P4, PT, R7.reuse, 0x8, PT ;  /* 0x000000080700780c */ /* 0x040fe40003f86070 */
[C---:B------:R-:W-:Y:S01]  /*22380*/  ISETP.GE.U32.AND P5, PT, R7.reuse, 0x10, PT ;  /* 0x000000100700780c */ /* 0x040fe20003fa6070 */
[----:B------:R-:W-:Y:S01]  /*22390*/  SHFL.IDX PT, R4, R16, 0x1, 0x1f ;  /* 0x00201f0010047f89 */ /* 0x000fe200000e0000 */
[----:B-1----:R-:W-:Y:S02]  /*223a0*/  IMAD.MOV.U32 R2, RZ, RZ, RZ ;  /* 0x000000ffff027224 */ /* 0x002fe400078e00ff */
[----:B--2---:R-:W-:Y:S01]  /*223b0*/  @!P1 IMAD.MOV.U32 R2, RZ, RZ, R3 ;  /* 0x000000ffff029224 */ /* 0x004fe200078e0003 */
[----:B------:R-:W-:-:S04]  /*223c0*/  ISETP.NE.AND P1, PT, R7, RZ, PT ;  /* 0x000000ff0700720c */ /* 0x000fc80003f25270 */
[----:B------:R-:W1:Y:S02]  /*223d0*/  SHFL.UP PT, R3, R2, 0x1, RZ ;  /* 0x0420000002037989 */ /* 0x000e6400000e00ff */
[----:B-1----:R-:W-:-:S05]  /*223e0*/  SEL R3, R3, RZ, P1 ;  /* 0x000000ff03037207 */ /* 0x002fca0000800000 */
[----:B------:R-:W-:-:S05]  /*223f0*/  IMAD.IADD R3, R2, 0x1, R3 ;  /* 0x0000000102037824 */ /* 0x000fca00078e0203 */
[----:B------:R-:W1:Y:S02]  /*22400*/  SHFL.UP PT, R5, R3, 0x2, RZ ;  /* 0x0440000003057989 */ /* 0x000e6400000e00ff */
[----:B-1----:R-:W-:-:S04]  /*22410*/  SEL R5, R5, RZ, P2 ;  /* 0x000000ff05057207 */ /* 0x002fc80001000000 */
[----:B------:R-:W-:-:S05]  /*22420*/  IADD3 R3, R3, R5, RZ ;  /* 0x0000000503037210 */ /* 0x000fca0007ffe0ff */
[----:B------:R-:W1:Y:S02]  /*22430*/  SHFL.UP PT, R5, R3, 0x4, RZ ;  /* 0x0480000003057989 */ /* 0x000e6400000e00ff */
[----:B-1----:R-:W-:-:S05]  /*22440*/  SEL R5, R5, RZ, P3 ;  /* 0x000000ff05057207 */ /* 0x002fca0001800000 */
[----:B------:R-:W-:-:S05]  /*22450*/  IMAD.IADD R3, R3, 0x1, R5 ;  /* 0x0000000103037824 */ /* 0x000fca00078e0205 */
[----:B------:R-:W1:Y:S02]  /*22460*/  SHFL.UP PT, R5, R3, 0x8, RZ ;  /* 0x0500000003057989 */ /* 0x000e6400000e00ff */
[----:B-1----:R-:W-:-:S05]  /*22470*/  SEL R5, R5, RZ, P4 ;  /* 0x000000ff05057207 */ /* 0x002fca0002000000 */
[----:B------:R-:W-:-:S05]  /*22480*/  IMAD.IADD R3, R3, 0x1, R5 ;  /* 0x0000000103037824 */ /* 0x000fca00078e0205 */
[----:B------:R-:W1:Y:S02]  /*22490*/  SHFL.UP PT, R5, R3, 0x10, RZ ;  /* 0x0600000003057989 */ /* 0x000e6400000e00ff */
[----:B-1----:R-:W-:-:S05]  /*224a0*/  SEL R5, R5, RZ, P5 ;  /* 0x000000ff05057207 */ /* 0x002fca0002800000 */
[----:B------:R-:W-:-:S05]  /*224b0*/  IMAD.IADD R5, R3, 0x1, R5 ;  /* 0x0000000103057824 */ /* 0x000fca00078e0205 */
[----:B------:R1:W2:Y:S02]  /*224c0*/  SHFL.IDX PT, R6, R5, 0x1f, 0x1f ;  /* 0x03e01f0005067f89 */ /* 0x0002a400000e0000 */
.L_x_753:
[----:B------:R-:W-:Y:S02]  /*224d0*/  ULDC UR4, c[0x0][0xc38] ;  /* 0x00030e0000047ab9 */ /* 0x000fe40000000800 */
[----:B------:R-:W-:-:S04]  /*224e0*/  IMAD.U32 R16, RZ, RZ, UR4 ;  /* 0x00000004ff107e24 */ /* 0x000fc8000f8e00ff */
[----:B--2---:R-:W-:-:S04]  /*224f0*/  IMAD R6, R6, R16, RZ ;  /* 0x0000001006067224 */ /* 0x004fc800078e02ff */
[----:B------:R-:W-:-:S05]  /*22500*/  IMAD.IADD R4, R4, 0x1, R6 ;  /* 0x0000000104047824 */ /* 0x000fca00078e0206 */
[----:B------:R-:W-:-:S13]  /*22510*/  ISETP.GT.AND P6, PT, R4, R0, PT ;  /* 0x000000000400720c */ /* 0x000fda0003fc4270 */
[----:B------:R-:W-:Y:S05]  /*22520*/  @P6 BRA `(.L_x_608) ;  /* 0x00000000009c6947 */ /* 0x000fea0003800000 */
.L_x_613:
[----:B------:R-:W2:Y:S01]  /*22530*/  LDC R2, c[0x0][0xc3c] ;  /* 0x00030f00ff027b82 */ /* 0x000ea20000000800 */
[----:B------:R-:W-:-:S04]  /*22540*/  IADD3 R19, R19, 0x1f, RZ ;  /* 0x0000001f13137810 */ /* 0x000fc80007ffe0ff */
[----:B--2---:R-:W-:-:S13]  /*22550*/  ISETP.GE.AND P6, PT, R19, R2, PT ;  /* 0x000000021300720c */ /* 0x004fda0003fc6270 */
[----:B------:R-:W-:Y:S05]  /*22560*/  @P6 BRA `(.L_x_609) ;  /* 0x0000000400446947 */ /* 0x000fea0003800000 */
[----:B------:R-:W2:Y:S01]  /*22570*/  S2R R3, SR_TID.X ;  /* 0x0000000000037919 */ /* 0x000ea20000002100 */
[----:B------:R-:W-:Y:S01]  /*22580*/  BSSY B0, `(.L_x_610) ;  /* 0x0000009000007945 */ /* 0x000fe20003800000 */
[----:B--2---:R-:W-:-:S05]  /*22590*/  LOP3.LUT R3, R3, 0x1f, RZ, 0xc0, !PT ;  /* 0x0000001f03037812 */ /* 0x004fca00078ec0ff */
[----:B-1----:R-:W-:-:S05]  /*225a0*/  IMAD.IADD R5, R19, 0x1, R3 ;  /* 0x0000000113057824 */ /* 0x002fca00078e0203 */
[----:B------:R-:W-:Y:S01]  /*225b0*/  ISETP.GE.OR P6, PT, R5, R2, !P0 ;  /* 0x000000020500720c */ /* 0x000fe200047c6670 */
[----:B------:R-:W-:-:S12]  /*225c0*/  IMAD.MOV.U32 R2, RZ, RZ, RZ ;  /* 0x000000ffff027224 */ /* 0x000fd800078e00ff */
[----:B------:R-:W-:Y:S05]  /*225d0*/  @P6 BRA `(.L_x_611) ;  /* 0x00000000000c6947 */ /* 0x000fea0003800000 */
[----:B------:R-:W1:Y:S02]  /*225e0*/  LDC.64 R2, c[0x0][0xc80] ;  /* 0x00032000ff027b82 */ /* 0x000e640000000a00 */
[----:B-1----:R-:W-:-:S06]  /*225f0*/  IMAD.WIDE R2, R5, 0x4, R2 ;  /* 0x0000000405027825 */ /* 0x002fcc00078e0202 */
[----:B------:R1:W5:Y:S02]  /*22600*/  LDG.E R2, desc[UR60][R2.64] ;  /* 0x0000003c02027981 */ /* 0x000364000c1e1900 */
.L_x_611:
[----:B------:R-:W-:Y:S05]  /*22610*/  BSYNC B0 ;  /* 0x0000000000007941 */ /* 0x000fea0003800000 */
.L_x_610:
[----:B------:R-:W-:-:S03]  /*22620*/  UMOV UR4, 0xffffffff ;  /* 0xffffffff00047882 */ /* 0x000fc60000000000 */
[----:B------:R-:W-:Y:S05]  /*22630*/  BRA.DIV UR4, `(.L_x_612) ;  /* 0x0000003e040c7947 */ /* 0x000fea000b800000 */
[----:B-1---5:R-:W1:Y:S02]  /*22640*/  SHFL.UP PT, R3, R2, 0x1, RZ ;  /* 0x0420000002037989 */ /* 0x022e6400000e00ff */
        /* <DEDUP_REMOVED lines=14> */
[----:B------:R1:W2:Y:S02]  /*22730*/  SHFL.IDX PT, R6, R5, 0x1f, 0x1f ;  /* 0x03e01f0005067f89 */ /* 0x0002a400000e0000 */
.L_x_761:
[----:B------:R-:W-:Y:S02]  /*22740*/  ULDC UR4, c[0x0][0xc38] ;  /* 0x00030e0000047ab9 */ /* 0x000fe40000000800 */
[----:B------:R-:W-:-:S04]  /*22750*/  IMAD.U32 R16, RZ, RZ, UR4 ;  /* 0x00000004ff107e24 */ /* 0x000fc8000f8e00ff */
[----:B--2---:R-:W-:-:S04]  /*22760*/  IMAD R6, R6, R16, RZ ;  /* 0x0000001006067224 */ /* 0x004fc800078e02ff */
[----:B------:R-:W-:-:S05]  /*22770*/  IMAD.IADD R4, R6, 0x1, R4 ;  /* 0x0000000106047824 */ /* 0x000fca00078e0204 */
[----:B------:R-:W-:-:S13]  /*22780*/  ISETP.GT.AND P6, PT, R4, R0, PT ;  /* 0x000000000400720c */ /* 0x000fda0003fc4270 */
[----:B------:R-:W-:Y:S05]  /*22790*/  @!P6 BRA `(.L_x_613) ;  /* 0xfffffffc0064e947 */ /* 0x000fea000383ffff */
.L_x_608:
[----:B------:R-:W-:Y:S01]  /*227a0*/  IMAD.IADD R6, R4, 0x1, -R6 ;  /* 0x0000000104067824 */ /* 0x000fe200078e0a06 */
[----:B------:R-:W-:-:S03]  /*227b0*/  UMOV UR4, 0xffffffff ;  /* 0xffffffff00047882 */ /* 0x000fc60000000000 */
[----:B------:R-:W-:-:S05]  /*227c0*/  IMAD R3, R5, R16, R6 ;  /* 0x0000001005037224 */ /* 0x000fca00078e0206 */
[----:B------:R-:W-:Y:S01]  /*227d0*/  ISETP.GT.AND P6, PT, R3, R0, PT ;  /* 0x000000000300720c */ /* 0x000fe20003fc4270 */
[----:B------:R-:W-:-:S12]  /*227e0*/  BRA.DIV UR4, `(.L_x_614) ;  /* 0x0000003e04787947 */ /* 0x000fd8000b800000 */
[----:B------:R-:W-:-:S04]  /*227f0*/  VOTE.ANY R3, PT, !P6 ;  /* 0x0000000000037806 */ /* 0x000fc800070e0100 */
[----:B------:R-:W2:Y:S02]  /*22800*/  POPC R4, R3 ;  /* 0x0000000300047309 */ /* 0x000ea40000000000 */
[----:B--2---:R2:W3:Y:S02]  /*22810*/  SHFL.IDX PT, R17, R2, R4, 0x1f ;  /* 0x00001f0402117589 */ /* 0x0044e400000e0000 */
.L_x_765:
[----:B------:R-:W-:Y:S01]  /*22820*/  ISETP.NE.AND P0, PT, R3, RZ, PT ;  /* 0x000000ff0300720c */ /* 0x000fe20003f05270 */
[----:B--2---:R-:W-:-:S12]  /*22830*/  IMAD.MOV.U32 R2, RZ, RZ, RZ ;  /* 0x000000ffff027224 */ /* 0x004fd800078e00ff */
[----:B------:R-:W-:Y:S05]  /*22840*/  @!P0 BRA `(.L_x_615) ;  /* 0x0000000000108947 */ /* 0x000fea0003800000 */
[----:B------:R-:W-:Y:S01]  /*22850*/  UMOV UR4, 0xffffffff ;  /* 0xffffffff00047882 */ /* 0x000fe20000000000 */
[----:B------:R-:W-:Y:S02]  /*22860*/  IADD3 R12, R4, -0x1, RZ ;  /* 0xffffffff040c7810 */ /* 0x000fe40007ffe0ff */
[----:B------:R-:W-:Y:S05]  /*22870*/  BRA.DIV UR4, `(.L_x_616) ;  /* 0x0000003e049c7947 */ /* 0x000fea000b800000 */
[----:B------:R2:W4:Y:S02]  /*22880*/  SHFL.IDX PT, R2, R5, R12, 0x1f ;  /* 0x00001f0c05027589 */ /* 0x00052400000e0000 */
.L_x_615:
[----:B-123--:R-:W-:Y:S01]  /*22890*/  IABS R5, R17 ;  /* 0x0000001100057213 */ /* 0x00efe20000000000 */
[----:B----4-:R-:W-:Y:S02]  /*228a0*/  IMAD R16, R2, R16, R6 ;  /* 0x0000001002107224 */ /* 0x010fe400078e0206 */
[----:B------:R-:W-:Y:S01]  /*228b0*/  IMAD.IADD R19, R4, 0x1, R19 ;  /* 0x0000000104137824 */ /* 0x000fe200078e0213 */
[----:B------:R-:W1:Y:S01]  /*228c0*/  I2F.RP R2, R5 ;  /* 0x0000000500027306 */ /* 0x000e620000209400 */
[----:B------:R-:W-:-:S07]  /*228d0*/  IMAD.IADD R0, R0, 0x1, -R16 ;  /* 0x0000000100007824 */ /* 0x000fce00078e0a10 */
[----:B-1----:R-:W1:Y:S02]  /*228e0*/  MUFU.RCP R2, R2 ;  /* 0x0000000200027308 */ /* 0x002e640000001000 */
[----:B-1----:R-:W-:-:S06]  /*228f0*/  VIADD R2, R2, 0xffffffe ;  /* 0x0ffffffe02027836 */ /* 0x002fcc0000000000 */
[----:B------:R-:W1:Y:S02]  /*22900*/  F2I.FTZ.U32.TRUNC.NTZ R3, R2 ;  /* 0x0000000200037305 */ /* 0x000e64000021f000 */
[----:B-1----:R-:W-:-:S04]  /*22910*/  IMAD.MOV R2, RZ, RZ, -R3 ;  /* 0x000000ffff027224 */ /* 0x002fc800078e0a03 */
[----:B------:R-:W-:Y:S02]  /*22920*/  IMAD R6, R2, R5, RZ ;  /* 0x0000000502067224 */ /* 0x000fe400078e02ff */
[----:B------:R-:W-:-:S04]  /*22930*/  IMAD.MOV.U32 R2, RZ, RZ, RZ ;  /* 0x000000ffff027224 */ /* 0x000fc800078e00ff */
[----:B------:R-:W-:Y:S01]  /*22940*/  IMAD.HI.U32 R2, R3, R6, R2 ;  /* 0x0000000603027227 */ /* 0x000fe200078e0002 */
[----:B------:R-:W-:Y:S02]  /*22950*/  IABS R6, R17 ;  /* 0x0000001100067213 */ /* 0x000fe40000000000 */
[----:B------:R-:W-:-:S03]  /*22960*/  IABS R3, R0 ;  /* 0x0000000000037213 */ /* 0x000fc60000000000 */
[----:B------:R-:W-:Y:S02]  /*22970*/  IMAD.MOV R6, RZ, RZ, -R6 ;  /* 0x000000ffff067224 */ /* 0x000fe400078e0a06 */
[----:B------:R-:W-:-:S04]  /*22980*/  IMAD.HI.U32 R2, R2, R3, RZ ;  /* 0x0000000302027227 */ /* 0x000fc800078e00ff */
[----:B------:R-:W-:-:S05]  /*22990*/  IMAD R3, R2, R6, R3 ;  /* 0x0000000602037224 */ /* 0x000fca00078e0203 */
[----:B------:R-:W-:-:S13]  /*229a0*/  ISETP.GT.U32.AND P1, PT, R5, R3, PT ;  /* 0x000000030500720c */ /* 0x000fda0003f24070 */
[-C--:B------:R-:W-:Y:S01]  /*229b0*/  @!P1 IADD3 R3, R3, -R5.reuse, RZ ;  /* 0x8000000503039210 */ /* 0x080fe20007ffe0ff */
[----:B------:R-:W-:Y:S01]  /*229c0*/  @!P1 VIADD R2, R2, 0x1 ;  /* 0x0000000102029836 */ /* 0x000fe20000000000 */
[----:B------:R-:W-:Y:S02]  /*229d0*/  ISETP.NE.AND P1, PT, R17, RZ, PT ;  /* 0x000000ff1100720c */ /* 0x000fe40003f25270 */
[----:B------:R-:W-:Y:S02]  /*229e0*/  ISETP.GE.U32.AND P0, PT, R3, R5, PT ;  /* 0x000000050300720c */ /* 0x000fe40003f06070 */
[----:B------:R-:W-:-:S04]  /*229f0*/  LOP3.LUT R3, R0, R17, RZ, 0x3c, !PT ;  /* 0x0000001100037212 */ /* 0x000fc800078e3cff */
[----:B------:R-:W-:-:S07]  /*22a00*/  ISETP.GE.AND P2, PT, R3, RZ, PT ;  /* 0x000000ff0300720c */ /* 0x000fce0003f46270 */
[----:B------:R-:W-:-:S06]  /*22a10*/  @P0 VIADD R2, R2, 0x1 ;  /* 0x0000000102020836 */ /* 0x000fcc0000000000 */
[----:B------:R-:W-:Y:S01]  /*22a20*/  @!P2 IMAD.MOV R2, RZ, RZ, -R2 ;  /* 0x000000ffff02a224 */ /* 0x000fe200078e0a02 */
[----:B------:R-:W-:-:S04]  /*22a30*/  @!P1 LOP3.LUT R2, RZ, R17, RZ, 0x33, !PT ;  /* 0x00000011ff029212 */ /* 0x000fc800078e33ff */
[----:B------:R-:W-:Y:S01]  /*22a40*/  MOV R18, R2 ;  /* 0x0000000200127202 */ /* 0x000fe20000000f00 */
[----:B------:R-:W-:-:S04]  /*22a50*/  IMAD.MOV R3, RZ, RZ, -R2 ;  /* 0x000000ffff037224 */ /* 0x000fc800078e0a02 */
[----:B------:R-:W-:Y:S01]  /*22a60*/  IMAD R17, R17, R3, R0 ;  /* 0x0000000311117224 */ /* 0x000fe200078e0200 */
[----:B------:R-:W-:Y:S06]  /*22a70*/  BRA `(.L_x_617) ;  /* 0x00000000001c7947 */ /* 0x000fec0003800000 */
.L_x_609:
[----:B------:R-:W-:Y:S01]  /*22a80*/  UMOV UR4, URZ ;  /* 0x0000003f00047c82 */ /* 0x000fe20008000000 */
[----:B------:R-:W-:Y:S01]  /*22a90*/  UMOV UR5, URZ ;  /* 0x0000003f00057c82 */ /* 0x000fe20008000000 */
[----:B------:R-:W-:Y:S01]  /*22aa0*/  ULDC UR6, c[0x0][0xc3c] ;  /* 0x00030f0000067ab9 */ /* 0x000fe20000000800 */
[----:B------:R-:W-:Y:S02]  /*22ab0*/  IMAD.MOV.U32 R16, RZ, RZ, R0 ;  /* 0x000000ffff107224 */ /* 0x000fe400078e0000 */
[----:B------:R-:W-:Y:S02]  /*22ac0*/  IMAD.U32 R17, RZ, RZ, UR4 ;  /* 0x00000004ff117e24 */ /* 0x000fe4000f8e00ff */
[----:B------:R-:W-:Y:S02]  /*22ad0*/  IMAD.U32 R18, RZ, RZ, UR5 ;  /* 0x00000005ff127e24 */ /* 0x000fe4000f8e00ff */
[----:B------:R-:W-:-:S07]  /*22ae0*/  IMAD.U32 R19, RZ, RZ, UR6 ;  /* 0x00000006ff137e24 */ /* 0x000fce000f8e00ff */
.L_x_617:
[----:B------:R3:W2:Y:S01]  /*22af0*/  LDL R3, [R1+0x4] ;  /* 0x0000040001037983 */ /* 0x0006a20000100800 */
[----:B------:R-:W4:Y:S01]  /*22b00*/  S2R R0, SR_TID.X ;  /* 0x0000000000007919 */ /* 0x000f220000002100 */
[----:B------:R-:W-:Y:S05]  /*22b10*/  WARPSYNC.ALL ;  /* 0x0000000000007948 */ /* 0x000fea0003800000 */
[----:B----4-:R-:W-:Y:S01]  /*22b20*/  LOP3.LUT R0, R0, 0x1f, RZ, 0xc0, !PT ;  /* 0x0000001f00007812 */ /* 0x010fe200078ec0ff */
[----:B------:R-:W-:Y:S03]  /*22b30*/  BAR.SYNC.DEFER_BLOCKING 0x4, 0x180 ;  /* 0x0106000000007b1d */ /* 0x000fe60000010000 */
[----:B------:R-:W-:-:S13]  /*22b40*/  ISETP.NE.AND P0, PT, R0, RZ, PT ;  /* 0x000000ff0000720c */ /* 0x000fda0003f05270 */
[----:B------:R-:W2:Y:S01]  /*22b50*/  @!P0 S2R R0, SR_CgaCtaId ;  /* 0x0000000000008919 */ /* 0x000ea20000008800 */
[----:B------:R-:W-:-:S04]  /*22b60*/  @!P0 MOV R2, 0x400 ;  /* 0x0000040000028802 */ /* 0x000fc80000000f00 */
[----:B--2---:R-:W-:-:S05]  /*22b70*/  @!P0 LEA R3, R0, R2, 0x18 ;  /* 0x0000000200038211 */ /* 0x004fca00078ec0ff */
[----:B------:R3:W-:Y:S04]  /*22b80*/  @!P0 STS.128 [R3+0x2e8d0], R16 ;  /* 0x02e8d01003008388 */ /* 0x0007e80000000c00 */
[----:B------:R3:W-:Y:S01]  /*22b90*/  @!P0 STL [R1+0x4], R3 ;  /* 0x0000040301008387 */ /* 0x0007e20000100800 */
[----:B------:R-:W-:Y:S06]  /*22ba0*/  BAR.ARV 0x5, 0x180 ;  /* 0x0146000000007b1d */ /* 0x000fec0000002000 */
.L_x_606:
[----:B------:R-:W-:Y:S02]  /*22bb0*/  ULDC UR4, c[0x0][0xc3c] ;  /* 0x00030f0000047ab9 */ /* 0x000fe40000000800 */
[----:B--2---:R-:W-:-:S13]  /*22bc0*/  ISETP.GE.AND P0, PT, R19, UR4, PT ;  /* 0x0000000413007c0c */ /* 0x004fda000bf06270 */
[----:B------:R-:W-:Y:S05]  /*22bd0*/  @!P0 BRA `(.L_x_618) ;  /* 0xffffffa800f08947 */ /* 0x000fea000383ffff */
[----:B------:R-:W-:Y:S05]  /*22be0*/  BSYNC B7 ;  /* 0x0000000000077941 */ /* 0x000fea0003800000 */
.L_x_516:
[----:B-1----:R-:W2:Y:S01]  /*22bf0*/  LDL.LU R0, [R1+0x60] ;  /* 0x0000600001007983 */ /* 0x002ea20000300800 */
[----:B------:R-:W-:Y:S01]  /*22c00*/  BSSY B0, `(.L_x_619) ;  /* 0x000000b000007945 */ /* 0x000fe20003800000 */
[----:B------:R-:W1:Y:S01]  /*22c10*/  S2R R5, SR_CgaCtaId ;  /* 0x0000000000057919 */ /* 0x000e620000008800 */
[----:B--2---:R-:W-:-:S05]  /*22c20*/  VIADD R0, R0, 0x1 ;  /* 0x0000000100007836 */ /* 0x004fca0000000000 */
[----:B0-----:R-:W-:-:S04]  /*22c30*/  LEA.HI R2, R0, R0, RZ, 0x1 ;  /* 0x0000000000027211 */ /* 0x001fc800078f08ff */
[----:B---3--:R-:W-:-:S04]  /*22c40*/  LOP3.LUT R3, R2, 0xfffffffe, RZ, 0xc0, !PT ;  /* 0xfffffffe02037812 */ /* 0x008fc800078ec0ff */
[----:B------:R-:W-:Y:S02]  /*22c50*/  IADD3 R3, R0, -R3, RZ ;  /* 0x8000000300037210 */ /* 0x000fe40007ffe0ff */
[----:B------:R-:W-:Y:S02]  /*22c60*/  MOV R0, 0x400 ;  /* 0x0000040000007802 */ /* 0x000fe40000000f00 */
[----:B------:R-:W-:Y:S02]  /*22c70*/  SHF.L.U32 R3, R3, 0x1f, RZ ;  /* 0x0000001f03037819 */ /* 0x000fe400000006ff */
[----:B-1----:R-:W-:-:S04]  /*22c80*/  LEA R0, R5, R0, 0x18 ;  /* 0x0000000005007211 */ /* 0x002fc800078ec0ff */
[----:B------:R-:W0:Y:S02]  /*22c90*/  SYNCS.PHASECHK.TRANS64.TRYWAIT P0, [R0+URZ+0x2e820], R3 ;  /* 0x02e82003000075a7 */ /* 0x000e24000800017f */
[----:B0-----:R-:W-:Y:S05]  /*22ca0*/  @!P0 BRA `(.L_x_620) ;  /* 0x0000003800b88947 */ /* 0x001fea0003800000 */
.L_x_768:
[----:B------:R-:W-:Y:S05]  /*22cb0*/  BSYNC B0 ;  /* 0x0000000000007941 */ /* 0x000fea0003800000 */
.L_x_619:
[----:B------:R-:W-:-:S03]  /*22cc0*/  UMOV UR4, 0xffffffff ;  /* 0xffffffff00047882 */ /* 0x000fc60000000000 */
[----:B------:R-:W-:Y:S05]  /*22cd0*/  BRA.DIV UR4, `(.L_x_621) ;  /* 0x0000003a04c07947 */ /* 0x000fea000b800000 */
[----:B------:R-:W1:Y:S02]  /*22ce0*/  S2R R2, SR_TID.X ;  /* 0x0000000000027919 */ /* 0x000e640000002100 */
[----:B-1----:R-:W-:-:S04]  /*22cf0*/  SHF.R.U32.HI R2, RZ, 0x5, R2 ;  /* 0x00000005ff027819 */ /* 0x002fc80000011602 */
[----:B------:R-:W-:-:S05]  /*22d00*/  LOP3.LUT R2, R2, 0x3, RZ, 0xc0, !PT ;  /* 0x0000000302027812 */ /* 0x000fca00078ec0ff */
[----:B------:R1:W2:Y:S02]  /*22d10*/  SHFL.IDX PT, R14, R2, RZ, 0x1f ;  /* 0x00001fff020e7589 */ /* 0x0002a400000e0000 */
.L_x_771:
[----:B--2---:R-:W-:-:S13]  /*22d20*/  ISETP.NE.AND P0, PT, R14, RZ, PT ;  /* 0x000000ff0e00720c */ /* 0x004fda0003f05270 */
[----:B------:R-:W-:Y:S05]  /*22d30*/  @P0 BRA `(.L_x_335) ;  /* 0x0000000000b80947 */ /* 0x000fea0003800000 */
[----:B------:R-:W-:-:S03]  /*22d40*/  UMOV UR4, 0xffffffff ;  /* 0xffffffff00047882 */ /* 0x000fc60000000000 */
[----:B------:R-:W-:Y:S05]  /*22d50*/  BRA.DIV UR4, `(.L_x_622) ;  /* 0x0000003a04d47947 */ /* 0x000fea000b800000 */
[----:B------:R-:W-:-:S13]  /*22d60*/  ELECT P6, URZ, PT ;  /* 0x00000000003f782f */ /* 0x000fda00038c0000 */
.L_x_774:
[----:B------:R-:W-:Y:S05]  /*22d70*/  @!P6 BRA `(.L_x_335) ;  /* 0x0000000000a8e947 */ /* 0x000fea0003800000 */
[----:B-1----:R-:W2:Y:S02]  /*22d80*/  LDL R2, [R1+0xb8] ;  /* 0x0000b80001027983 */ /* 0x002ea40000100800 */
[----:B--2---:R-:W-:-:S13]  /*22d90*/  R2UR UR4, R2 ;  /* 0x00000000020472ca */ /* 0x004fda00000e0000 */
[----:B------:R-:W-:-:S06]  /*22da0*/  ULOP3.LUT UR4, UR4, 0x2, URZ, 0xfc, !UPT ;  /* 0x0000000204047892 */ /* 0x000fcc000f8efc3f */
[----:B------:R-:W-:-:S05]  /*22db0*/  IMAD.U32 R2, RZ, RZ, UR4 ;  /* 0x00000004ff027e24 */ /* 0x000fca000f8e00ff */
[----:B------:R-:W-:-:S13]  /*22dc0*/  ISETP.NE.AND P0, PT, R2, 0x3, PT ;  /* 0x000000030200780c */ /* 0x000fda0003f05270 */
[----:B------:R-:W-:Y:S05]  /*22dd0*/  @!P0 BRA `(.L_x_623) ;  /* 0x0000000000048947 */ /* 0x000fea0003800000 */
[----:B------:R-:W-:Y:S01]  /*22de0*/  BPT.TRAP 0x1 ;  /* 0x000000040000795c */ /* 0x000fe20000300000 */
.L_x_623:
[----:B0-----:R-:W2:Y:S04]  /*22df0*/  LDL R3, [R1+0x8] ;  /* 0x0000080001037983 */ /* 0x001ea80000100800 */
        /* <DEDUP_REMOVED lines=13> */
.L_x_775:
[----:B------:R-:W1:Y:S02]  /*22ed0*/  SYNCS.PHASECHK.TRANS64.TRYWAIT P1, [R7+URZ], R2 ;  /* 0x00000002070075a7 */ /* 0x000e64000802017f */
[----:B-1----:R-:W-:Y:S05]  /*22ee0*/  @!P1 BRA `(.L_x_625) ;  /* 0x0000003800a49947 */ /* 0x002fea0003800000 */
.L_x_776:
[----:B------:R-:W-:Y:S05]  /*22ef0*/  @!P0 BRA `(.L_x_626) ;  /* 0x0000000000048947 */ /* 0x000fea0003800000 */
[----:B------:R-:W-:Y:S01]  /*22f00*/  BPT.TRAP 0x1 ;  /* 0x000000040000795c */ /* 0x000fe20000300000 */
.L_x_626:
[----:B------:R-:W2:Y:S02]  /*22f10*/  LDL.LU R4, [R1+0x8] ;  /* 0x0000080001047983 */ /* 0x000ea40000300800 */
[----:B--2---:R-:W-:-:S04]  /*22f20*/  LEA R4, R4, R0, 0x3 ;  /* 0x0000000004047211 */ /* 0x004fc800078e18ff */
[----:B------:R-:W2:Y:S02]  /*22f30*/  SYNCS.PHASECHK.TRANS64.TRYWAIT P1, [R4+URZ+0x2e860], R5 ;  /* 0x02e86005040075a7 */ /* 0x000ea4000802017f */
[----:B--2---:R-:W-:Y:S05]  /*22f40*/  @!P1 BRA `(.L_x_627) ;  /* 0x0000003800a09947 */ /* 0x004fea0003800000 */
.L_x_777:
[----:B------:R-:W-:Y:S05]  /*22f50*/  @!P0 BRA `(.L_x_628) ;  /* 0x0000000000048947 */ /* 0x000fea0003800000 */
[----:B------:R-:W-:Y:S01]  /*22f60*/  BPT.TRAP 0x1 ;  /* 0x000000040000795c */ /* 0x000fe20000300000 */
.L_x_628:
[----:B------:R-:W-:-:S04]  /*22f70*/  IMAD R3, R3, 0x8, R0 ;  /* 0x0000000803037824 */ /* 0x000fc800078e0200 */
[----:B------:R-:W3:Y:S02]  /*22f80*/  SYNCS.PHASECHK.TRANS64.TRYWAIT P1, [R3+URZ+0x2e860], R2 ;  /* 0x02e86002030075a7 */ /* 0x000ee4000802017f */
[----:B---3--:R-:W-:Y:S05]  /*22f90*/  @!P1 BRA `(.L_x_629) ;  /* 0x0000003800a09947 */ /* 0x008fea0003800000 */
.L_x_778:
[----:B------:R-:W-:Y:S05]  /*22fa0*/  @!P0 BRA `(.L_x_630) ;  /* 0x0000000000048947 */ /* 0x000fea0003800000 */
[----:B------:R-:W-:Y:S01]  /*22fb0*/  BPT.TRAP 0x1 ;  /* 0x000000040000795c */ /* 0x000fe20000300000 */
.L_x_630:
[----:B------:R-:W4:Y:S02]  /*22fc0*/  SYNCS.PHASECHK.TRANS64.TRYWAIT P0, [R4+URZ+0x2e880], R5 ;  /* 0x02e88005040075a7 */ /* 0x000f24000800017f */
[----:B----4-:R-:W-:Y:S05]  /*22fd0*/  @!P0 BRA `(.L_x_631) ;  /* 0x0000003800a48947 */ /* 0x010fea0003800000 */
.L_x_632:
[----:B------:R0:W0:Y:S02]  /*22fe0*/  SYNCS.PHASECHK.TRANS64.TRYWAIT P0, [R3+URZ+0x2e880], R2 ;  /* 0x02e88002030075a7 */ /* 0x000024000800017f */
[----:B0-----:R-:W-:Y:S05]  /*22ff0*/  @!P0 NANOSLEEP.SYNCS 0x989680 ;  /* 0x009896800000895d */ /* 0x001fea0003900000 */
[----:B------:R-:W0:Y:S02]  /*23000*/  @!P0 SYNCS.PHASECHK.TRANS64 P0, [R3+URZ+0x2e880], R2 ;  /* 0x02e88002030085a7 */ /* 0x000e24000800007f */
[----:B0-----:R-:W-:Y:S05]  /*23010*/  @!P0 BRA `(.L_x_632) ;  /* 0xfffffffc00f08947 */ /* 0x001fea000383ffff */
.L_x_335:
[----:B------:R-:W-:Y:S05]  /*23020*/  BSYNC B8 ;  /* 0x0000000000087941 */ /* 0x000fea0003800000 */
.L_x_332:
[----:B------:R-:W-:Y:S05]  /*23030*/  EXIT ;  /* 0x000000000000794d */ /* 0x000fea0003800000 */
.L_x_357:
[----:B0-----:R0:W1:Y:S02]  /*23040*/  SYNCS.PHASECHK.TRANS64.TRYWAIT P6, [R111+URZ+0x2e890], R125 ;  /* 0x02e8907d6f0075a7 */ /* 0x00106400080c017f */
[----:B-1----:R-:W-:Y:S05]  /*23050*/  @!P6 NANOSLEEP.SYNCS 0x989680 ;  /* 0x009896800000e95d */ /* 0x002fea0003900000 */
[----:B------:R-:W1:Y:S02]  /*23060*/  @!P6 SYNCS.PHASECHK.TRANS64 P6, [R111+URZ+0x2e890], R125 ;  /* 0x02e8907d6f00e5a7 */ /* 0x000e6400080c007f */
[----:B-1----:R-:W-:Y:S05]  /*23070*/  @!P6 BRA `(.L_x_357) ;  /* 0xfffffffc00f0e947 */ /* 0x002fea000383ffff */
[----:B------:R-:W-:Y:S05]  /*23080*/  BRA `(.L_x_633) ;  /* 0xfffffe0000647947 */ /* 0x000fea000383ffff */
.L_x_391:
[----:B0-----:R0:W1:Y:S02]  /*23090*/  SYNCS.PHASECHK.TRANS64.TRYWAIT P3, [R111+URZ+0x2e890], R125 ;  /* 0x02e8907d6f0075a7 */ /* 0x001064000806017f */
[----:B-1----:R-:W-:Y:S05]  /*230a0*/  @!P3 NANOSLEEP.SYNCS 0x989680 ;  /* 0x009896800000b95d */ /* 0x002fea0003900000 */
[----:B------:R-:W1:Y:S02]  /*230b0*/  @!P3 SYNCS.PHASECHK.TRANS64 P3, [R111+URZ+0x2e890], R125 ;  /* 0x02e8907d6f00b5a7 */ /* 0x000e64000806007f */
[----:B-1----:R-:W-:Y:S05]  /*230c0*/  @!P3 BRA `(.L_x_391) ;  /* 0xfffffffc00f0b947 */ /* 0x002fea000383ffff */
[----:B------:R-:W-:Y:S05]  /*230d0*/  BRA `(.L_x_634) ;  /* 0xfffffe4000f47947 */ /* 0x000fea000383ffff */
.L_x_408:
[----:B0-----:R0:W1:Y:S02]  /*230e0*/  SYNCS.PHASECHK.TRANS64.TRYWAIT P2, [R111+URZ+0x2e890], R125 ;  /* 0x02e8907d6f0075a7 */ /* 0x001064000804017f */
[----:B-1----:R-:W-:Y:S05]  /*230f0*/  @!P2 NANOSLEEP.SYNCS 0x989680 ;  /* 0x009896800000a95d */ /* 0x002fea0003900000 */
[----:B------:R-:W1:Y:S02]  /*23100*/  @!P2 SYNCS.PHASECHK.TRANS64 P2, [R111+URZ+0x2e890], R125 ;  /* 0x02e8907d6f00a5a7 */ /* 0x000e64000804007f */
[----:B-1----:R-:W-:Y:S05]  /*23110*/  @!P2 BRA `(.L_x_408) ;  /* 0xfffffffc00f0a947 */ /* 0x002fea000383ffff */
[----:B------:R-:W-:Y:S05]  /*23120*/  BRA `(.L_x_635) ;  /* 0xfffffe8400187947 */ /* 0x000fea000383ffff */
.L_x_418:
[----:B--2---:R2:W3:Y:S02]  /*23130*/  SYNCS.PHASECHK.TRANS64.TRYWAIT P3, [R111+URZ+0x2e8b0], R125 ;  /* 0x02e8b07d6f0075a7 */ /* 0x0044e4000806017f */
[----:B---3--:R-:W-:Y:S05]  /*23140*/  @!P3 NANOSLEEP.SYNCS 0x989680 ;  /* 0x009896800000b95d */ /* 0x008fea0003900000 */
[----:B------:R-:W3:Y:S02]  /*23150*/  @!P3 SYNCS.PHASECHK.TRANS64 P3, [R111+URZ+0x2e8b0], R125 ;  /* 0x02e8b07d6f00b5a7 */ /* 0x000ee4000806007f */
[----:B---3--:R-:W-:Y:S05]  /*23160*/  @!P3 BRA `(.L_x_418) ;  /* 0xfffffffc00f0b947 */ /* 0x008fea000383ffff */
[----:B------:R-:W-:Y:S05]  /*23170*/  BRA `(.L_x_636) ;  /* 0xfffffe8800e07947 */ /* 0x000fea000383ffff */
.L_x_430:
[----:B------:R-:W0:Y:S01]  /*23180*/  S2R R50, SR_TID.X ;  /* 0x0000000000327919 */ /* 0x000e220000002100 */
[----:B------:R-:W-:Y:S01]  /*23190*/  BSSY B0, `(.L_x_637) ;  /* 0x000000c000007945 */ /* 0x000fe20003800000 */
[----:B------:R-:W-:Y:S01]  /*231a0*/  IMAD.MOV.U32 R12, RZ, RZ, RZ ;  /* 0x000000ffff0c7224 */ /* 0x000fe200078e00ff */
[----:B------:R-:W-:Y:S01]  /*231b0*/  MOV R15, 0xffffffff ;  /* 0xffffffff000f7802 */ /* 0x000fe20000000f00 */
[----:B------:R-:W-:Y:S02]  /*231c0*/  IMAD.MOV.U32 R11, RZ, RZ, 0x1f ;  /* 0x0000001fff0b7424 */ /* 0x000fe400078e00ff */
[----:B0-----:R-:W-:-:S05]  /*231d0*/  VIADD R51, R50, 0xffffff80 ;  /* 0xffffff8032337836 */ /* 0x001fca0000000000 */
[----:B------:R-:W-:-:S04]  /*231e0*/  SHF.R.S32.HI R50, RZ, 0x1f, R51 ;  /* 0x0000001fff327819 */ /* 0x000fc80000011433 */
[----:B------:R-:W-:-:S04]  /*231f0*/  LEA.HI R50, R50, R51, RZ, 0x7 ;  /* 0x0000003332327211 */ /* 0x000fc800078f38ff */
[----:B------:R-:W-:-:S05]  /*23200*/  SHF.R.S32.HI R50, RZ, 0x7, R50 ;  /* 0x00000007ff327819 */ /* 0x000fca0000011432 */
[----:B------:R-:W-:-:S07]  /*23210*/  IMAD.MOV.U32 R13, RZ, RZ, R50 ;  /* 0x000000ffff0d7224 */ /* 0x000fce00078e0032 */
[----:B-----5:R-:W-:Y:S05]  /*23220*/  WARPSYNC.COLLECTIVE R15, `(.L_x_638) ;  /* 0x000000000f087348 */ /* 0x020fea0003c00000 */
[----:B------:R0:W1:Y:S02]  /*23230*/  SHFL.IDX P6, R14, R13, R12, R11 ;  /* 0x0000000c0d0e7389 */ /* 0x00006400000c000b */
[----:B01---5:R-:W-:Y:S01]  /*23240*/  ENDCOLLECTIVE ;  /* 0x000000000000791b */ /* 0x023fe20003800000 */
.L_x_638:
[----:B------:R-:W-:Y:S05]  /*23250*/  BSYNC B0 ;  /* 0x0000000000007941 */ /* 0x000fea0003800000 */
.L_x_637:
[----:B------:R1:W-:Y:S01]  /*23260*/  STL [R1+0x48], R14 ;  /* 0x0000480e01007387 */ /* 0x0003e20000100800 */
[----:B------:R-:W-:Y:S05]  /*23270*/  BRA `(.L_x_639) ;  /* 0xfffffe9800187947 */ /* 0x000fea000383ffff */
.L_x_442:
[----:B------:R-:W-:Y:S01]  /*23280*/  BSSY B1, `(.L_x_640) ;  /* 0x0000008000017945 */ /* 0x000fe20003800000 */
[----:B------:R-:W-:Y:S02]  /*23290*/  IMAD.MOV.U32 R13, RZ, RZ, R26 ;  /* 0x000000ffff0d7224 */ /* 0x000fe400078e001a */
[----:B------:R-:W-:Y:S02]  /*232a0*/  IMAD.MOV.U32 R12, RZ, RZ, RZ ;  /* 0x000000ffff0c7224 */ /* 0x000fe400078e00ff */
[----:B------:R-:W-:Y:S02]  /*232b0*/  IMAD.MOV.U32 R11, RZ, RZ, 0x1c1f ;  /* 0x00001c1fff0b7424 */ /* 0x000fe400078e00ff */
[----:B------:R-:W-:-:S07]  /*232c0*/  IMAD.MOV.U32 R15, RZ, RZ, -0x1 ;  /* 0xffffffffff0f7424 */ /* 0x000fce00078e00ff */
[----:B-1----:R-:W-:Y:S05]  /*232d0*/  WARPSYNC.COLLECTIVE R15, `(.L_x_641) ;  /* 0x000000000f087348 */ /* 0x002fea0003c00000 */
[----:B-1----:R0:W1:Y:S02]  /*232e0*/  SHFL.IDX P6, R14, R13, R12, R11 ;  /* 0x0000000c0d0e7389 */ /* 0x00206400000c000b */
[----:B01----:R-:W-:Y:S01]  /*232f0*/  ENDCOLLECTIVE ;  /* 0x000000000000791b */ /* 0x003fe20003800000 */
.L_x_641:
[----:B------:R-:W-:Y:S05]  /*23300*/  BSYNC B1 ;  /* 0x0000000000017941 */ /* 0x000fea0003800000 */
.L_x_640:
[----:B------:R-:W-:Y:S01]  /*23310*/  MOV R13, R24 ;  /* 0x00000018000d7202 */ /* 0x000fe20000000f00 */
[----:B------:R-:W-:Y:S02]  /*23320*/  IMAD.MOV.U32 R12, RZ, RZ, RZ ;  /* 0x000000ffff0c7224 */ /* 0x000fe400078e00ff */
[----:B------:R-:W-:Y:S02]  /*23330*/  IMAD.MOV.U32 R11, RZ, RZ, 0x1c1f ;  /* 0x00001c1fff0b7424 */ /* 0x000fe400078e00ff */
[----:B------:R-:W-:Y:S02]  /*23340*/  IMAD.MOV.U32 R15, RZ, RZ, -0x1 ;  /* 0xffffffffff0f7424 */ /* 0x000fe400078e00ff */
[----:B------:R-:W-:-:S07]  /*23350*/  IMAD.MOV.U32 R3, RZ, RZ, R14 ;  /* 0x000000ffff037224 */ /* 0x000fce00078e000e */
[----:B------:R-:W-:Y:S05]  /*23360*/  WARPSYNC.COLLECTIVE R15, `(.L_x_642) ;  /* 0x000000000f087348 */ /* 0x000fea0003c00000 */
[----:B------:R0:W1:Y:S02]  /*23370*/  SHFL.IDX P6, R14, R13, R12, R11 ;  /* 0x0000000c0d0e7389 */ /* 0x00006400000c000b */
[----:B01----:R-:W-:Y:S01]  /*23380*/  ENDCOLLECTIVE ;  /* 0x000000000000791b */ /* 0x003fe20003800000 */
.L_x_642:
[----:B------:R-:W-:Y:S02]  /*23390*/  IMAD.MOV.U32 R13, RZ, RZ, R27 ;  /* 0x000000ffff0d7224 */ /* 0x000fe400078e001b */
[----:B------:R-:W-:-:S07]  /*233a0*/  IMAD.MOV.U32 R5, RZ, RZ, R14 ;  /* 0x000000ffff057224 */ /* 0x000fce00078e000e */
[----:B------:R-:W-:Y:S05]  /*233b0*/  WARPSYNC.COLLECTIVE R15, `(.L_x_643) ;  /* 0x000000000f087348 */ /* 0x000fea0003c00000 */
[----:B------:R0:W1:Y:S02]  /*233c0*/  SHFL.IDX P6, R14, R13, R12, R11 ;  /* 0x0000000c0d0e7389 */ /* 0x00006400000c000b */
[----:B01----:R-:W-:Y:S01]  /*233d0*/  ENDCOLLECTIVE ;  /* 0x000000000000791b */ /* 0x003fe20003800000 */
.L_x_643:
[----:B------:R-:W-:Y:S01]  /*233e0*/  IMAD.MOV.U32 R13, RZ, RZ, R28 ;  /* 0x000000ffff0d7224 */ /* 0x000fe200078e001c */
[----:B------:R-:W-:-:S07]  /*233f0*/  MOV R7, R14 ;  /* 0x0000000e00077202 */ /* 0x000fce0000000f00 */
[----:B------:R-:W-:Y:S05]  /*23400*/  WARPSYNC.COLLECTIVE R15, `(.L_x_644) ;  /* 0x000000000f087348 */ /* 0x000fea0003c00000 */
[----:B------:R0:W1:Y:S02]  /*23410*/  SHFL.IDX P6, R14, R13, R12, R11 ;  /* 0x0000000c0d0e7389 */ /* 0x00006400000c000b */
[----:B01----:R-:W-:Y:S01]  /*23420*/  ENDCOLLECTIVE ;  /* 0x000000000000791b */ /* 0x003fe20003800000 */
.L_x_644:
[----:B------:R-:W-:Y:S05]  /*23430*/  BRA `(.L_x_645) ;  /* 0xfffffe9c00207947 */ /* 0x000fea000383ffff */
.L_x_446:
[----:B0-----:R0:W1:Y:S02]  /*23440*/  SYNCS.PHASECHK.TRANS64.TRYWAIT P0, [R16+URZ+0x2e800], R39 ;  /* 0x02e80027100075a7 */ /* 0x001064000800017f */
[----:B-1----:R-:W-:Y:S05]  /*23450*/  @!P0 NANOSLEEP.SYNCS 0x989680 ;  /* 0x009896800000895d */ /* 0x002fea0003900000 */
[----:B------:R-:W1:Y:S02]  /*23460*/  @!P0 SYNCS.PHASECHK.TRANS64 P0, [R16+URZ+0x2e800], R39 ;  /* 0x02e80027100085a7 */ /* 0x000e64000800007f */
[----:B-1----:R-:W-:Y:S05]  /*23470*/  @!P0 BRA `(.L_x_446) ;  /* 0xfffffffc00f08947 */ /* 0x002fea000383ffff */
[----:B------:R-:W-:Y:S05]  /*23480*/  BRA `(.L_x_646) ;  /* 0xfffffea000d07947 */ /* 0x000fea000383ffff */
.L_x_454:
        /* <DEDUP_REMOVED lines=8> */
.L_x_648:
[----:B------:R-:W-:Y:S05]  /*23510*/  BSYNC B1 ;  /* 0x0000000000017941 */ /* 0x000fea0003800000 */
.L_x_647:
[----:B------:R-:W-:Y:S01]  /*23520*/  IMAD.MOV.U32 R13, RZ, RZ, R24 ;  /* 0x000000ffff0d7224 */ /* 0x000fe200078e0018 */
[----:B------:R-:W-:Y:S01]  /*23530*/  MOV R3, R14 ;  /* 0x0000000e00037202 */ /* 0x000fe20000000f00 */
[----:B------:R-:W-:Y:S02]  /*23540*/  IMAD.MOV.U32 R12, RZ, RZ, RZ ;  /* 0x000000ffff0c7224 */ /* 0x000fe400078e00ff */
[----:B------:R-:W-:Y:S02]  /*23550*/  IMAD.MOV.U32 R11, RZ, RZ, 0x1c1f ;  /* 0x00001c1fff0b7424 */ /* 0x000fe400078e00ff */
[----:B------:R-:W-:-:S07]  /*23560*/  IMAD.MOV.U32 R15, RZ, RZ, -0x1 ;  /* 0xffffffffff0f7424 */ /* 0x000fce00078e00ff */
[----:B------:R-:W-:Y:S05]  /*23570*/  WARPSYNC.COLLECTIVE R15, `(.L_x_649) ;  /* 0x000000000f087348 */ /* 0x000fea0003c00000 */
[----:B------:R0:W1:Y:S02]  /*23580*/  SHFL.IDX P6, R14, R13, R12, R11 ;  /* 0x0000000c0d0e7389 */ /* 0x00006400000c000b */
[----:B01----:R-:W-:Y:S01]  /*23590*/  ENDCOLLECTIVE ;  /* 0x000000000000791b */ /* 0x003fe20003800000 */
.L_x_649:
[----:B------:R-:W-:Y:S01]  /*235a0*/  MOV R13, R27 ;  /* 0x0000001b000d7202 */ /* 0x000fe20000000f00 */
[----:B------:R-:W-:-:S07]  /*235b0*/  IMAD.MOV.U32 R21, RZ, RZ, R14 ;  /* 0x000000ffff157224 */ /* 0x000fce00078e000e */
[----:B------:R-:W-:Y:S05]  /*235c0*/  WARPSYNC.COLLECTIVE R15, `(.L_x_650) ;  /* 0x000000000f087348 */ /* 0x000fea0003c00000 */
[----:B------:R0:W1:Y:S02]  /*235d0*/  SHFL.IDX P6, R14, R13, R12, R11 ;  /* 0x0000000c0d0e7389 */ /* 0x00006400000c000b */
[----:B01----:R-:W-:Y:S01]  /*235e0*/  ENDCOLLECTIVE ;  /* 0x000000000000791b */ /* 0x003fe20003800000 */
.L_x_650:
[----:B------:R-:W-:Y:S02]  /*235f0*/  IMAD.MOV.U32 R13, RZ, RZ, R28 ;  /* 0x000000ffff0d7224 */ /* 0x000fe400078e001c */
[----:B------:R-:W-:-:S07]  /*23600*/  IMAD.MOV.U32 R25, RZ, RZ, R14 ;  /* 0x000000ffff197224 */ /* 0x000fce00078e000e */
[----:B------:R-:W-:Y:S05]  /*23610*/  WARPSYNC.COLLECTIVE R15, `(.L_x_651) ;  /* 0x000000000f087348 */ /* 0x000fea0003c00000 */
[----:B------:R0:W1:Y:S02]  /*23620*/  SHFL.IDX P6, R14, R13, R12, R11 ;  /* 0x0000000c0d0e7389 */ /* 0x00006400000c000b */
[----:B01----:R-:W-:Y:S01]  /*23630*/  ENDCOLLECTIVE ;  /* 0x000000000000791b */ /* 0x003fe20003800000 */
.L_x_651:
[----:B------:R-:W-:Y:S05]  /*23640*/  BRA `(.L_x_652) ;  /* 0xfffffeb800787947 */ /* 0x000fea000383ffff */
.L_x_458:
[----:B0-----:R0:W1:Y:S02]  /*23650*/  SYNCS.PHASECHK.TRANS64.TRYWAIT P1, [R16+URZ+0x2e800], R35 ;  /* 0x02e80023100075a7 */ /* 0x001064000802017f */
[----:B-1----:R-:W-:Y:S05]  /*23660*/  @!P1 NANOSLEEP.SYNCS 0x989680 ;  /* 0x009896800000995d */ /* 0x002fea0003900000 */
[----:B------:R-:W1:Y:S02]  /*23670*/  @!P1 SYNCS.PHASECHK.TRANS64 P1, [R16+URZ+0x2e800], R35 ;  /* 0x02e80023100095a7 */ /* 0x000e64000802007f */
[----:B-1----:R-:W-:Y:S05]  /*23680*/  @!P1 BRA `(.L_x_458) ;  /* 0xfffffffc00f09947 */ /* 0x002fea000383ffff */
[----:B------:R-:W-:Y:S05]  /*23690*/  BRA `(.L_x_653) ;  /* 0xfffffebc00dc7947 */ /* 0x000fea000383ffff */
.L_x_464:
[----:B-1----:R1:W3:Y:S02]  /*236a0*/  SYNCS.PHASECHK.TRANS64.TRYWAIT P1, [R3+URZ+0x2e830], R6 ;  /* 0x02e83006030075a7 */ /* 0x0022e4000802017f */
[----:B---3--:R-:W-:Y:S05]  /*236b0*/  @!P1 NANOSLEEP.SYNCS 0x989680 ;  /* 0x009896800000995d */ /* 0x008fea0003900000 */
[----:B------:R-:W3:Y:S02]  /*236c0*/  @!P1 SYNCS.PHASECHK.TRANS64 P1, [R3+URZ+0x2e830], R6 ;  /* 0x02e83006030095a7 */ /* 0x000ee4000802007f */
[----:B---3--:R-:W-:Y:S05]  /*236d0*/  @!P1 BRA `(.L_x_464) ;  /* 0xfffffffc00f09947 */ /* 0x008fea000383ffff */
[----:B------:R-:W-:Y:S05]  /*236e0*/  BRA `(.L_x_463) ;  /* 0xfffffed800687947 */ /* 0x000fea000383ffff */
.L_x_470:
[----:B-1----:R1:W2:Y:S02]  /*236f0*/  SYNCS.PHASECHK.TRANS64.TRYWAIT P2, [R13+URZ+0x2e830], R0 ;  /* 0x02e830000d0075a7 */ /* 0x0022a4000804017f */
[----:B--2---:R-:W-:Y:S05]  /*23700*/  @!P2 NANOSLEEP.SYNCS 0x989680 ;  /* 0x009896800000a95d */ /* 0x004fea0003900000 */
[----:B------:R-:W2:Y:S02]  /*23710*/  @!P2 SYNCS.PHASECHK.TRANS64 P2, [R13+URZ+0x2e830], R0 ;  /* 0x02e830000d00a5a7 */ /* 0x000ea4000804007f */
[----:B--2---:R-:W-:Y:S05]  /*23720*/  @!P2 BRA `(.L_x_470) ;  /* 0xfffffffc00f0a947 */ /* 0x004fea000383ffff */
[----:B------:R-:W-:Y:S05]  /*23730*/  BRA `(.L_x_469) ;  /* 0xffffff1c00447947 */ /* 0x000fea000383ffff */
.L_x_474:
[----:B-1----:R1:W2:Y:S02]  /*23740*/  SYNCS.PHASECHK.TRANS64.TRYWAIT P1, [R12+URZ+0x2e850], R0 ;  /* 0x02e850000c0075a7 */ /* 0x0022a4000802017f */
[----:B--2---:R-:W-:Y:S05]  /*23750*/  @!P1 NANOSLEEP.SYNCS 0x989680 ;  /* 0x009896800000995d */ /* 0x004fea0003900000 */
[----:B------:R-:W2:Y:S02]  /*23760*/  @!P1 SYNCS.PHASECHK.TRANS64 P1, [R12+URZ+0x2e850], R0 ;  /* 0x02e850000c0095a7 */ /* 0x000ea4000802007f */
[----:B--2---:R-:W-:Y:S05]  /*23770*/  @!P1 BRA `(.L_x_474) ;  /* 0xfffffffc00f09947 */ /* 0x004fea000383ffff */
[----:B------:R-:W-:Y:S05]  /*23780*/  BRA `(.L_x_471) ;  /* 0xffffff3000907947 */ /* 0x000fea000383ffff */
.L_x_480:
[----:B--2---:R2:W3:Y:S02]  /*23790*/  SYNCS.PHASECHK.TRANS64.TRYWAIT P1, [R12+URZ+0x2e850], R3 ;  /* 0x02e850030c0075a7 */ /* 0x0044e4000802017f */
[----:B---3--:R-:W-:Y:S05]  /*237a0*/  @!P1 NANOSLEEP.SYNCS 0x989680 ;  /* 0x009896800000995d */ /* 0x008fea0003900000 */
[----:B------:R-:W3:Y:S02]  /*237b0*/  @!P1 SYNCS.PHASECHK.TRANS64 P1, [R12+URZ+0x2e850], R3 ;  /* 0x02e850030c0095a7 */ /* 0x000ee4000802007f */
[----:B---3--:R-:W-:Y:S05]  /*237c0*/  @!P1 BRA `(.L_x_480) ;  /* 0xfffffffc00f09947 */ /* 0x008fea000383ffff */
[----:B------:R-:W-:Y:S05]  /*237d0*/  BRA `(.L_x_479) ;  /* 0xffffff5c00287947 */ /* 0x000fea000383ffff */
.L_x_484:
[----:B------:R-:W-:Y:S01]  /*237e0*/  IMAD.MOV.U32 R12, RZ, RZ, R0 ;  /* 0x000000ffff0c7224 */ /* 0x000fe200078e0000 */
[----:B------:R-:W-:Y:S01]  /*237f0*/  SEL R5, R96, R97, P0 ;  /* 0x0000006160057207 */ /* 0x000fe20000000000 */
[----:B------:R-:W-:Y:S01]  /*23800*/  IMAD.MOV.U32 R11, RZ, RZ, 0x1c1f ;  /* 0x00001c1fff0b7424 */ /* 0x000fe200078e00ff */
[----:B------:R-:W-:Y:S01]  /*23810*/  SEL R7, R97, R96, P0 ;  /* 0x0000006061077207 */ /* 0x000fe20000000000 */
[----:B------:R-:W-:Y:S01]  /*23820*/  IMAD.MOV.U32 R15, RZ, RZ, -0x1 ;  /* 0xffffffffff0f7424 */ /* 0x000fe200078e00ff */
[----:B------:R-:W-:Y:S02]  /*23830*/  SEL R9, R92, R93, P0 ;  /* 0x0000005d5c097207 */ /* 0x000fe40000000000 */
[----:B------:R-:W-:-:S07]  /*23840*/  SEL R21, R93, R92, P0 ;  /* 0x0000005c5d157207 */ /* 0x000fce0000000000 */
[----:B-----5:R-:W-:Y:S05]  /*23850*/  WARPSYNC.COLLECTIVE R15, `(.L_x_654) ;  /* 0x000000000f087348 */ /* 0x020fea0003c00000 */
[----:B------:R0:W1:Y:S02]  /*23860*/  SHFL.IDX P6, R14, R13, R12, R11 ;  /* 0x0000000c0d0e7389 */ /* 0x00006400000c000b */
[----:B01---5:R-:W-:Y:S01]  /*23870*/  ENDCOLLECTIVE ;  /* 0x000000000000791b */ /* 0x023fe20003800000 */
.L_x_654:
[----:B------:R-:W-:Y:S02]  /*23880*/  SEL R25, R48, R45, P0 ;  /* 0x0000002d30197207 */ /* 0x000fe40000000000 */
[----:B------:R-:W-:Y:S02]  /*23890*/  SEL R27, R45, R48, P0 ;  /* 0x000000302d1b7207 */ /* 0x000fe40000000000 */
[----:B------:R-:W-:Y:S02]  /*238a0*/  SEL R29, R40, R37, P0 ;  /* 0x00000025281d7207 */ /* 0x000fe40000000000 */
[----:B------:R-:W-:Y:S02]  /*238b0*/  SEL R31, R37, R40, P0 ;  /* 0x00000028251f7207 */ /* 0x000fe40000000000 */
[----:B------:R-:W-:Y:S02]  /*238c0*/  SEL R45, R65, R68, P0 ;  /* 0x00000044412d7207 */ /* 0x000fe40000000000 */
[----:B------:R-:W-:-:S02]  /*238d0*/  SEL R47, R68, R65, P0 ;  /* 0x00000041442f7207 */ /* 0x000fc40000000000 */
[----:B------:R-:W-:Y:S01]  /*238e0*/  SEL R63, R38, R67, P0 ;  /* 0x00000043263f7207 */ /* 0x000fe20000000000 */
[----:B------:R-:W-:Y:S01]  /*238f0*/  IMAD.MOV.U32 R13, RZ, RZ, R3 ;  /* 0x000000ffff0d7224 */ /* 0x000fe200078e0003 */
[----:B------:R-:W-:Y:S01]  /*23900*/  SEL R65, R67, R38, P0 ;  /* 0x0000002643417207 */ /* 0x000fe20000000000 */
[----:B------:R-:W-:Y:S01]  /*23910*/  IMAD.MOV.U32 R12, RZ, RZ, R2 ;  /* 0x000000ffff0c7224 */ /* 0x000fe200078e0002 */
[----:B------:R-:W-:Y:S02]  /*23920*/  SEL R67, R30, R69, P0 ;  /* 0x000000451e437207 */ /* 0x000fe40000000000 */
[----:B------:R-:W-:Y:S02]  /*23930*/  SEL R69, R69, R30, P0 ;  /* 0x0000001e45457207 */ /* 0x000fe40000000000 */
[----:B------:R-:W-:Y:S02]  /*23940*/  SEL R33, R32, R35, P0 ;  /* 0x0000002320217207 */ /* 0x000fe40000000000 */
[----:B------:R-:W-:-:S02]  /*23950*/  SEL R35, R35, R32, P0 ;  /* 0x0000002023237207 */ /* 0x000fc40000000000 */
[----:B------:R-:W-:-:S07]  /*23960*/  MOV R6, R14 ;  /* 0x0000000e00067202 */ /* 0x000fce0000000f00 */
[----:B------:R-:W-:Y:S05]  /*23970*/  WARPSYNC.COLLECTIVE R15, `(.L_x_655) ;  /* 0x000000000f087348 */ /* 0x000fea0003c00000 */
[----:B------:R0:W1:Y:S02]  /*23980*/  SHFL.IDX P6, R14, R13, R12, R11 ;  /* 0x0000000c0d0e7389 */ /* 0x00006400000c000b */
[----:B01----:R-:W-:Y:S01]  /*23990*/  ENDCOLLECTIVE ;  /* 0x000000000000791b */ /* 0x003fe20003800000 */
.L_x_655:
        /* <DEDUP_REMOVED lines=13> */
[----:B------:R-:W-:Y:S01]  /*23a70*/  SEL R59, R46, R61, P0 ;  /* 0x0000003d2e3b7207 */ /* 0x000fe20000000000 */
[----:B------:R-:W-:Y:S01]  /*23a80*/  IMAD.MOV.U32 R3, RZ, RZ, R14 ;  /* 0x000000ffff037224 */ /* 0x000fe200078e000e */
[----:B------:R-:W-:-:S07]  /*23a90*/  SEL R61, R61, R46, P0 ;  /* 0x0000002e3d3d7207 */ /* 0x000fce0000000000 */
[----:B------:R-:W-:Y:S05]  /*23aa0*/  WARPSYNC.COLLECTIVE R15, `(.L_x_656) ;  /* 0x000000000f087348 */ /* 0x000fea0003c00000 */
[----:B------:R0:W1:Y:S02]  /*23ab0*/  SHFL.IDX P6, R14, R13, R12, R11 ;  /* 0x0000000c0d0e7389 */ /* 0x00006400000c000b */
[----:B01----:R-:W-:Y:S01]  /*23ac0*/  ENDCOLLECTIVE ;  /* 0x000000000000791b */ /* 0x003fe20003800000 */
.L_x_656:
[----:B------:R-:W-:Y:S02]  /*23ad0*/  SEL R55, R52, R55, P0 ;  /* 0x0000003734377207 */ /* 0x000fe40000000000 */
[----:B------:R-:W-:Y:S02]  /*23ae0*/  SEL R4, R6, R3, P0 ;  /* 0x0000000306047207 */ /* 0x000fe40000000000 */
[----:B------:R-:W-:Y:S01]  /*23af0*/  SEL R6, R3, R6, P0 ;  /* 0x0000000603067207 */ /* 0x000fe20000000000 */
[----:B------:R-:W-:Y:S02]  /*23b00*/  IMAD.MOV.U32 R13, RZ, RZ, R7 ;  /* 0x000000ffff0d7224 */ /* 0x000fe400078e0007 */
[----:B------:R-:W-:Y:S01]  /*23b10*/  IMAD.MOV.U32 R12, RZ, RZ, R2 ;  /* 0x000000ffff0c7224 */ /* 0x000fe200078e0002 */
[----:B------:R-:W-:-:S07]  /*23b20*/  MOV R10, R14 ;  /* 0x0000000e000a7202 */ /* 0x000fce0000000f00 */
[----:B------:R-:W-:Y:S05]  /*23b30*/  WARPSYNC.COLLECTIVE R15, `(.L_x_657) ;  /* 0x000000000f087348 */ /* 0x000fea0003c00000 */
[----:B------:R0:W1:Y:S02]  /*23b40*/  SHFL.IDX P6, R14, R13, R12, R11 ;  /* 0x0000000c0d0e7389 */ /* 0x00006400000c000b */
[----:B01----:R-:W-:Y:S01]  /*23b50*/  ENDCOLLECTIVE ;  /* 0x000000000000791b */ /* 0x003fe20003800000 */
.L_x_657:
[----:B------:R-:W-:Y:S02]  /*23b60*/  IMAD.MOV.U32 R13, RZ, RZ, R9 ;  /* 0x000000ffff0d7224 */ /* 0x000fe400078e0009 */
[----:B------:R-:W-:Y:S02]  /*23b70*/  IMAD.MOV.U32 R12, RZ, RZ, R0 ;  /* 0x000000ffff0c7224 */ /* 0x000fe400078e0000 */
[----:B------:R-:W-:-:S07]  /*23b80*/  IMAD.MOV.U32 R7, RZ, RZ, R14 ;  /* 0x000000ffff077224 */ /* 0x000fce00078e000e */
[----:B------:R-:W-:Y:S05]  /*23b90*/  WARPSYNC.COLLECTIVE R15, `(.L_x_658) ;  /* 0x000000000f087348 */ /* 0x000fea0003c00000 */
[----:B------:R0:W1:Y:S02]  /*23ba0*/  SHFL.IDX P6, R14, R13, R12, R11 ;  /* 0x0000000c0d0e7389 */ /* 0x00006400000c000b */
[----:B01----:R-:W-:Y:S01]  /*23bb0*/  ENDCOLLECTIVE ;  /* 0x000000000000791b */ /* 0x003fe20003800000 */
.L_x_658:
        /* <DEDUP_REMOVED lines=8> */
.L_x_659:
[----:B------:R-:W-:Y:S02]  /*23c40*/  IMAD.MOV.U32 R13, RZ, RZ, R25 ;  /* 0x000000ffff0d7224 */ /* 0x000fe400078e0019 */
[----:B------:R-:W-:Y:S02]  /*23c50*/  IMAD.MOV.U32 R12, RZ, RZ, R0 ;  /* 0x000000ffff0c7224 */ /* 0x000fe400078e0000 */
[----:B------:R-:W-:-:S07]  /*23c60*/  IMAD.MOV.U32 R20, RZ, RZ, R14 ;  /* 0x000000ffff147224 */ /* 0x000fce00078e000e */
[----:B------:R-:W-:Y:S05]  /*23c70*/  WARPSYNC.COLLECTIVE R15, `(.L_x_660) ;  /* 0x000000000f087348 */ /* 0x000fea0003c00000 */
[----:B------:R0:W1:Y:S02]  /*23c80*/  SHFL.IDX P6, R14, R13, R12, R11 ;  /* 0x0000000c0d0e7389 */ /* 0x00006400000c000b */
[----:B01----:R-:W-:Y:S01]  /*23c90*/  ENDCOLLECTIVE ;  /* 0x000000000000791b */ /* 0x003fe20003800000 */
.L_x_660:
[----:B------:R-:W-:Y:S02]  /*23ca0*/  IMAD.MOV.U32 R13, RZ, RZ, R27 ;  /* 0x000000ffff0d7224 */ /* 0x000fe400078e001b */
[----:B------:R-:W-:Y:S01]  /*23cb0*/  IMAD.MOV.U32 R12, RZ, RZ, R2 ;  /* 0x000000ffff0c7224 */ /* 0x000fe200078e0002 */
[----:B------:R-:W-:-:S07]  /*23cc0*/  MOV R26, R14 ;  /* 0x0000000e001a7202 */ /* 0x000fce0000000f00 */
[----:B------:R-:W-:Y:S05]  /*23cd0*/  WARPSYNC.COLLECTIVE R15, `(.L_x_661) ;  /* 0x000000000f087348 */ /* 0x000fea0003c00000 */
[----:B------:R0:W1:Y:S02]  /*23ce0*/  SHFL.IDX P6, R14, R13, R12, R11 ;  /* 0x0000000c0d0e7389 */ /* 0x00006400000c000b */
[----:B01----:R-:W-:Y:S01]  /*23cf0*/  ENDCOLLECTIVE ;  /* 0x000000000000791b */ /* 0x003fe20003800000 */
.L_x_661:
[----:B------:R-:W-:Y:S02]  /*23d00*/  IMAD.MOV.U32 R13, RZ, RZ, R29 ;  /* 0x000000ffff0d7224 */ /* 0x000fe400078e001d */
[----:B------:R-:W-:Y:S02]  /*23d10*/  IMAD.MOV.U32 R12, RZ, RZ, R0 ;  /* 0x000000ffff0c7224 */ /* 0x000fe400078e0000 */
[----:B------:R-:W-:-:S07]  /*23d20*/  IMAD.MOV.U32 R27, RZ, RZ, R14 ;  /* 0x000000ffff1b7224 */ /* 0x000fce00078e000e */
[----:B------:R-:W-:Y:S05]  /*23d30*/  WARPSYNC.COLLECTIVE R15, `(.L_x_662) ;  /* 0x000000000f087348 */ /* 0x000fea0003c00000 */
[----:B------:R0:W1:Y:S02]  /*23d40*/  SHFL.IDX P6, R14, R13, R12, R11 ;  /* 0x0000000c0d0e7389 */ /* 0x00006400000c000b */
[----:B01----:R-:W-:Y:S01]  /*23d50*/  ENDCOLLECTIVE ;  /* 0x000000000000791b */ /* 0x003fe20003800000 */
.L_x_662:
        /* <DEDUP_REMOVED lines=8> */
.L_x_663:
[----:B------:R-:W-:Y:S02]  /*23de0*/  IMAD.MOV.U32 R13, RZ, RZ, R33 ;  /* 0x000000ffff0d7224 */ /* 0x000fe400078e0021 */
[----:B------:R-:W-:Y:S02]  /*23df0*/  IMAD.MOV.U32 R12, RZ, RZ, R0 ;  /* 0x000000ffff0c7224 */ /* 0x000fe400078e0000 */
[----:B------:R-:W-:-:S07]  /*23e00*/  IMAD.MOV.U32 R31, RZ, RZ, R14 ;  /* 0x000000ffff1f7224 */ /* 0x000fce00078e000e */
[----:B------:R-:W-:Y:S05]  /*23e10*/  WARPSYNC.COLLECTIVE R15, `(.L_x_664) ;  /* 0x000000000f087348 */ /* 0x000fea0003c00000 */
[----:B------:R0:W1:Y:S02]  /*23e20*/  SHFL.IDX P6, R14, R13, R12, R11 ;  /* 0x0000000c0d0e7389 */ /* 0x00006400000c000b */
[----:B01----:R-:W-:Y:S01]  /*23e30*/  ENDCOLLECTIVE ;  /* 0x000000000000791b */ /* 0x003fe20003800000 */
.L_x_664:
        /* <DEDUP_REMOVED lines=8> */
.L_x_665:
[----:B------:R-:W-:Y:S02]  /*23ec0*/  IMAD.MOV.U32 R13, RZ, RZ, R37 ;  /* 0x000000ffff0d7224 */ /* 0x000fe400078e0025 */
[----:B------:R-:W-:Y:S02]  /*23ed0*/  IMAD.MOV.U32 R12, RZ, RZ, R0 ;  /* 0x000000ffff0c7224 */ /* 0x000fe400078e0000 */
[----:B------:R-:W-:-:S07]  /*23ee0*/  IMAD.MOV.U32 R35, RZ, RZ, R14 ;  /* 0x000000ffff237224 */ /* 0x000fce00078e000e */
[----:B------:R-:W-:Y:S05]  /*23ef0*/  WARPSYNC.COLLECTIVE R15, `(.L_x_666) ;  /* 0x000000000f087348 */ /* 0x000fea0003c00000 */
[----:B------:R0:W1:Y:S02]  /*23f00*/  SHFL.IDX P6, R14, R13, R12, R11 ;  /* 0x0000000c0d0e7389 */ /* 0x00006400000c000b */
[----:B01----:R-:W-:Y:S01]  /*23f10*/  ENDCOLLECTIVE ;  /* 0x000000000000791b */ /* 0x003fe20003800000 */
.L_x_666:
        /* <DEDUP_REMOVED lines=8> */
.L_x_667:
[----:B------:R-:W-:Y:S02]  /*23fa0*/  IMAD.MOV.U32 R13, RZ, RZ, R41 ;  /* 0x000000ffff0d7224 */ /* 0x000fe400078e0029 */
[----:B------:R-:W-:Y:S02]  /*23fb0*/  IMAD.MOV.U32 R12, RZ, RZ, R0 ;  /* 0x000000ffff0c7224 */ /* 0x000fe400078e0000 */
[----:B------:R-:W-:-:S07]  /*23fc0*/  IMAD.MOV.U32 R39, RZ, RZ, R14 ;  /* 0x000000ffff277224 */ /* 0x000fce00078e000e */
[----:B------:R-:W-:Y:S05]  /*23fd0*/  WARPSYNC.COLLECTIVE R15, `(.L_x_668) ;  /* 0x000000000f087348 */ /* 0x000fea0003c00000 */
[----:B------:R0:W1:Y:S02]  /*23fe0*/  SHFL.IDX P6, R14, R13, R12, R11 ;  /* 0x0000000c0d0e7389 */ /* 0x00006400000c000b */
[----:B01----:R-:W-:Y:S01]  /*23ff0*/  ENDCOLLECTIVE ;  /* 0x000000000000791b */ /* 0x003fe20003800000 */
.L_x_668:
        /* <DEDUP_REMOVED lines=8> */
.L_x_669:
[----:B------:R-:W-:Y:S02]  /*24080*/  IMAD.MOV.U32 R13, RZ, RZ, R45 ;  /* 0x000000ffff0d7224 */ /* 0x000fe400078e002d */
[----:B------:R-:W-:Y:S02]  /*24090*/  IMAD.MOV.U32 R12, RZ, RZ, R0 ;  /* 0x000000ffff0c7224 */ /* 0x000fe400078e0000 */
[----:B------:R-:W-:-:S07]  /*240a0*/  IMAD.MOV.U32 R43, RZ, RZ, R14 ;  /* 0x000000ffff2b7224 */ /* 0x000fce00078e000e */
[----:B------:R-:W-:Y:S05]  /*240b0*/  WARPSYNC.COLLECTIVE R15, `(.L_x_670) ;  /* 0x000000000f087348 */ /* 0x000fea0003c00000 */
[----:B------:R0:W1:Y:S02]  /*240c0*/  SHFL.IDX P6, R14, R13, R12, R11 ;  /* 0x0000000c0d0e7389 */ /* 0x00006400000c000b */
[----:B01----:R-:W-:Y:S01]  /*240d0*/  ENDCOLLECTIVE ;  /* 0x000000000000791b */ /* 0x003fe20003800000 */
.L_x_670:
[----:B------:R-:W-:Y:S02]  /*240e0*/  SEL R40, R42, R43, P0 ;  /* 0x0000002b2a287207 */ /* 0x000fe40000000000 */
[----:B------:R-:W-:Y:S01]  /*240f0*/  SEL R42, R43, R42, P0 ;  /* 0x0000002a2b2a7207 */ /* 0x000fe20000000000 */
[----:B------:R-:W-:Y:S02]  /*24100*/  IMAD.MOV.U32 R13, RZ, RZ, R47 ;  /* 0x000000ffff0d7224 */ /* 0x000fe400078e002f */
[----:B------:R-:W-:Y:S02]  /*24110*/  IMAD.MOV.U32 R12, RZ, RZ, R2 ;  /* 0x000000ffff0c7224 */ /* 0x000fe400078e0002 */
[----:B------:R-:W-:Y:S01]  /*24120*/  IMAD.MOV.U32 R47, RZ, RZ, RZ ;  /* 0x000000ffff2f7224 */ /* 0x000fe200078e00ff */
[----:B------:R-:W-:-:S07]  /*24130*/  MOV R45, R14 ;  /* 0x0000000e002d7202 */ /* 0x000fce0000000f00 */
[----:B------:R-:W-:Y:S05]  /*24140*/  WARPSYNC.COLLECTIVE R15, `(.L_x_671) ;  /* 0x000000000f087348 */ /* 0x000fea0003c00000 */
[----:B------:R0:W1:Y:S02]  /*24150*/  SHFL.IDX P6, R14, R13, R12, R11 ;  /* 0x0000000c0d0e7389 */ /* 0x00006400000c000b */
[----:B01----:R-:W-:Y:S01]  /*24160*/  ENDCOLLECTIVE ;  /* 0x000000000000791b */ /* 0x003fe20003800000 */
.L_x_671:
[----:B------:R-:W-:Y:S02]  /*24170*/  IMAD.MOV.U32 R13, RZ, RZ, R49 ;  /* 0x000000ffff0d7224 */ /* 0x000fe400078e0031 */
[----:B------:R-:W-:Y:S02]  /*24180*/  IMAD.MOV.U32 R12, RZ, RZ, R0 ;  /* 0x000000ffff0c7224 */ /* 0x000fe400078e0000 */
[----:B------:R-:W-:-:S07]  /*24190*/  IMAD.MOV.U32 R44, RZ, RZ, R14 ;  /* 0x000000ffff2c7224 */ /* 0x000fce00078e000e */
[----:B------:R-:W-:Y:S05]  /*241a0*/  WARPSYNC.COLLECTIVE R15, `(.L_x_672) ;  /* 0x000000000f087348 */ /* 0x000fea0003c00000 */
[----:B------:R0:W1:Y:S02]  /*241b0*/  SHFL.IDX P6, R14, R13, R12, R11 ;  /* 0x0000000c0d0e7389 */ /* 0x00006400000c000b */
[----:B01----:R-:W-:Y:S01]  /*241c0*/  ENDCOLLECTIVE ;  /* 0x000000000000791b */ /* 0x003fe20003800000 */
.L_x_672:
        /* <DEDUP_REMOVED lines=8> */
.L_x_673:
[----:B------:R-:W-:Y:S02]  /*24250*/  IMAD.MOV.U32 R13, RZ, RZ, R53 ;  /* 0x000000ffff0d7224 */ /* 0x000fe400078e0035 */
[----:B------:R-:W-:Y:S02]  /*24260*/  IMAD.MOV.U32 R12, RZ, RZ, R0 ;  /* 0x000000ffff0c7224 */ /* 0x000fe400078e0000 */
[----:B------:R-:W-:-:S07]  /*24270*/  IMAD.MOV.U32 R46, RZ, RZ, R14 ;  /* 0x000000ffff2e7224 */ /* 0x000fce00078e000e */
[----:B------:R-:W-:Y:S05]  /*24280*/  WARPSYNC.COLLECTIVE R15, `(.L_x_674) ;  /* 0x000000000f087348 */ /* 0x000fea0003c00000 */
[----:B------:R0:W1:Y:S02]  /*24290*/  SHFL.IDX P6, R14, R13, R12, R11 ;  /* 0x0000000c0d0e7389 */ /* 0x00006400000c000b */
[----:B01----:R-:W-:Y:S01]  /*242a0*/  ENDCOLLECTIVE ;  /* 0x000000000000791b */ /* 0x003fe20003800000 */
.L_x_674:
[----:B------:R-:W-:Y:S02]  /*242b0*/  IMAD.MOV.U32 R13, RZ, RZ, R55 ;  /* 0x000000ffff0d7224 */ /* 0x000fe400078e0037 */
[----:B------:R-:W-:Y:S01]  /*242c0*/  IMAD.MOV.U32 R12, RZ, RZ, R2 ;  /* 0x000000ffff0c7224 */ /* 0x000fe200078e0002 */
[----:B------:R-:W-:-:S07]  /*242d0*/  MOV R53, R14 ;  /* 0x0000000e00357202 */ /* 0x000fce0000000f00 */
[----:B------:R-:W-:Y:S05]  /*242e0*/  WARPSYNC.COLLECTIVE R15, `(.L_x_675) ;  /* 0x000000000f087348 */ /* 0x000fea0003c00000 */
[----:B------:R0:W1:Y:S02]  /*242f0*/  SHFL.IDX P6, R14, R13, R12, R11 ;  /* 0x0000000c0d0e7389 */ /* 0x00006400000c000b */
[----:B01----:R-:W-:Y:S01]  /*24300*/  ENDCOLLECTIVE ;  /* 0x000000000000791b */ /* 0x003fe20003800000 */
.L_x_675:
[----:B------:R-:W-:Y:S02]  /*24310*/  IMAD.MOV.U32 R13, RZ, RZ, R59 ;  /* 0x000000ffff0d7224 */ /* 0x000fe400078e003b */
[----:B------:R-:W-:Y:S02]  /*24320*/  IMAD.MOV.U32 R12, RZ, RZ, R0 ;  /* 0x000000ffff0c7224 */ /* 0x000fe400078e0000 */
[----:B------:R-:W-:-:S07]  /*24330*/  IMAD.MOV.U32 R48, RZ, RZ, R14 ;  /* 0x000000ffff307224 */ /* 0x000fce00078e000e */
[----:B------:R-:W-:Y:S05]  /*24340*/  WARPSYNC.COLLECTIVE R15, `(.L_x_676) ;  /* 0x000000000f087348 */ /* 0x000fea0003c00000 */
[----:B------:R0:W1:Y:S02]  /*24350*/  SHFL.IDX P6, R14, R13, R12, R11 ;  /* 0x0000000c0d0e7389 */ /* 0x00006400000c000b */
[----:B01----:R-:W-:Y:S01]  /*24360*/  ENDCOLLECTIVE ;  /* 0x000000000000791b */ /* 0x003fe20003800000 */
.L_x_676:
[----:B------:R-:W-:Y:S02]  /*24370*/  IMAD.MOV.U32 R13, RZ, RZ, R61 ;  /* 0x000000ffff0d7224 */ /* 0x000fe400078e003d */
[----:B------:R-:W-:Y:S01]  /*24380*/  IMAD.MOV.U32 R12, RZ, RZ, R2 ;  /* 0x000000ffff0c7224 */ /* 0x000fe200078e0002 */
[----:B------:R-:W-:-:S07]  /*24390*/  MOV R59, R14 ;  /* 0x0000000e003b7202 */ /* 0x000fce0000000f00 */
[----:B------:R-:W-:Y:S05]  /*243a0*/  WARPSYNC.COLLECTIVE R15, `(.L_x_677) ;  /* 0x000000000f087348 */ /* 0x000fea0003c00000 */
[----:B------:R0:W1:Y:S02]  /*243b0*/  SHFL.IDX P6, R14, R13, R12, R11 ;  /* 0x0000000c0d0e7389 */ /* 0x00006400000c000b */
[----:B01----:R-:W-:Y:S01]  /*243c0*/  ENDCOLLECTIVE ;  /* 0x000000000000791b */ /* 0x003fe20003800000 */
.L_x_677:
[----:B------:R-:W-:Y:S02]  /*243d0*/  IMAD.MOV.U32 R13, RZ, RZ, R63 ;  /* 0x000000ffff0d7224 */ /* 0x000fe400078e003f */
[----:B------:R-:W-:Y:S02]  /*243e0*/  IMAD.MOV.U32 R12, RZ, RZ, R0 ;  /* 0x000000ffff0c7224 */ /* 0x000fe400078e0000 */
[----:B------:R-:W-:-:S07]  /*243f0*/  IMAD.MOV.U32 R50, RZ, RZ, R14 ;  /* 0x000000ffff327224 */ /* 0x000fce00078e000e */
[----:B------:R-:W-:Y:S05]  /*24400*/  WARPSYNC.COLLECTIVE R15, `(.L_x_678) ;  /* 0x000000000f087348 */ /* 0x000fea0003c00000 */
[----:B------:R0:W1:Y:S02]  /*24410*/  SHFL.IDX P6, R14, R13, R12, R11 ;  /* 0x0000000c0d0e7389 */ /* 0x00006400000c000b */
[----:B01----:R-:W-:Y:S01]  /*24420*/  ENDCOLLECTIVE ;  /* 0x000000000000791b */ /* 0x003fe20003800000 */
.L_x_678:
        /* <DEDUP_REMOVED lines=8> */
.L_x_679:
[----:B------:R-:W-:Y:S02]  /*244b0*/  IMAD.MOV.U32 R13, RZ, RZ, R67 ;  /* 0x000000ffff0d7224 */ /* 0x000fe400078e0043 */
[----:B------:R-:W-:Y:S02]  /*244c0*/  IMAD.MOV.U32 R12, RZ, RZ, R0 ;  /* 0x000000ffff0c7224 */ /* 0x000fe400078e0000 */
[----:B------:R-:W-:-:S07]  /*244d0*/  IMAD.MOV.U32 R52, RZ, RZ, R14 ;  /* 0x000000ffff347224 */ /* 0x000fce00078e000e */
[----:B------:R-:W-:Y:S05]  /*244e0*/  WARPSYNC.COLLECTIVE R15, `(.L_x_680) ;  /* 0x000000000f087348 */ /* 0x000fea0003c00000 */
[----:B------:R0:W1:Y:S02]  /*244f0*/  SHFL.IDX P6, R14, R13, R12, R11 ;  /* 0x0000000c0d0e7389 */ /* 0x00006400000c000b */
[----:B01----:R-:W-:Y:S01]  /*24500*/  ENDCOLLECTIVE ;  /* 0x000000000000791b */ /* 0x003fe20003800000 */
.L_x_680:
        /* <DEDUP_REMOVED lines=8> */
.L_x_681:
[----:B------:R-:W-:Y:S01]  /*24590*/  IMAD.MOV.U32 R13, RZ, RZ, R71 ;  /* 0x000000ffff0d7224 */ /* 0x000fe200078e0047 */
[----:B------:R-:W-:Y:S01]  /*245a0*/  MOV R12, R0 ;  /* 0x00000000000c7202 */ /* 0x000fe20000000f00 */
[----:B------:R-:W-:-:S07]  /*245b0*/  IMAD.MOV.U32 R54, RZ, RZ, R14 ;  /* 0x000000ffff367224 */ /* 0x000fce00078e000e */
[----:B------:R-:W-:Y:S05]  /*245c0*/  WARPSYNC.COLLECTIVE R15, `(.L_x_682) ;  /* 0x000000000f087348 */ /* 0x000fea0003c00000 */
[----:B------:R0:W1:Y:S02]  /*245d0*/  SHFL.IDX P6, R14, R13, R12, R11 ;  /* 0x0000000c0d0e7389 */ /* 0x00006400000c000b */
[----:B01----:R-:W-:Y:S01]  /*245e0*/  ENDCOLLECTIVE ;  /* 0x000000000000791b */ /* 0x003fe20003800000 */
.L_x_682:
[----:B------:R-:W-:Y:S02]  /*245f0*/  SEL R33, R67, R54, P0 ;  /* 0x0000003643217207 */ /* 0x000fe40000000000 */
[----:B------:R-:W-:Y:S01]  /*24600*/  SEL R35, R54, R67, P0 ;  /* 0x0000004336237207 */ /* 0x000fe20000000000 */
[----:B------:R-:W-:Y:S02]  /*24610*/  IMAD.MOV.U32 R13, RZ, RZ, R73 ;  /* 0x000000ffff0d7224 */ /* 0x000fe400078e0049 */
[----:B------:R-:W-:Y:S02]  /*24620*/  IMAD.MOV.U32 R12, RZ, RZ, R2 ;  /* 0x000000ffff0c7224 */ /* 0x000fe400078e0002 */
[----:B------:R-:W-:-:S07]  /*24630*/  IMAD.MOV.U32 R71, RZ, RZ, R14 ;  /* 0x000000ffff477224 */ /* 0x000fce00078e000e */
[----:B------:R-:W-:Y:S05]  /*24640*/  WARPSYNC.COLLECTIVE R15, `(.L_x_683) ;  /* 0x000000000f087348 */ /* 0x000fea0003c00000 */
[----:B------:R0:W1:Y:S02]  /*24650*/  SHFL.IDX P6, R14, R13, R12, R11 ;  /* 0x0000000c0d0e7389 */ /* 0x00006400000c000b */
[----:B01----:R-:W-:Y:S01]  /*24660*/  ENDCOLLECTIVE ;  /* 0x000000000000791b */ /* 0x003fe20003800000 */
.L_x_683:
[----:B------:R-:W-:Y:S01]  /*24670*/  MOV R13, R75 ;  /* 0x0000004b000d7202 */ /* 0x000fe20000000f00 */
[----:B------:R-:W-:Y:S02]  /*24680*/  IMAD.MOV.U32 R12, RZ, RZ, R0 ;  /* 0x000000ffff0c7224 */ /* 0x000fe400078e0000 */
[----:B------:R-:W-:-:S07]  /*24690*/  IMAD.MOV.U32 R58, RZ, RZ, R14 ;  /* 0x000000ffff3a7224 */ /* 0x000fce00078e000e */
[----:B------:R-:W-:Y:S05]  /*246a0*/  WARPSYNC.COLLECTIVE R15, `(.L_x_684) ;  /* 0x000000000f087348 */ /* 0x000fea0003c00000 */
[----:B------:R0:W1:Y:S02]  /*246b0*/  SHFL.IDX P6, R14, R13, R12, R11 ;  /* 0x0000000c0d0e7389 */ /* 0x00006400000c000b */
[----:B01----:R-:W-:Y:S01]  /*246c0*/  ENDCOLLECTIVE ;  /* 0x000000000000791b */ /* 0x003fe20003800000 */
.L_x_684:
        /* <DEDUP_REMOVED lines=8> */
.L_x_685:
[----:B------:R-:W-:Y:S02]  /*24750*/  SEL R12, R9, R20, P0 ;  /* 0x00000014090c7207 */ /* 0x000fe40000000000 */
[----:B------:R-:W-:Y:S02]  /*24760*/  SEL R11, R46, R49, P0 ;  /* 0x000000312e0b7207 */ /* 0x000fe40000000000 */
[----:B------:R-:W-:Y:S02]  /*24770*/  SEL R13, R53, R48, P0 ;  /* 0x00000030350d7207 */ /* 0x000fe40000000000 */
[----:B------:R-:W-:Y:S02]  /*24780*/  SEL R15, R48, R53, P0 ;  /* 0x00000035300f7207 */ /* 0x000fe40000000000 */
[----:B------:R-:W-:Y:S02]  /*24790*/  MOV R60, R14 ;  /* 0x0000000e003c7202 */ /* 0x000fe40000000f00 */
[----:B------:R-:W-:-:S02]  /*247a0*/  SEL R14, R20, R9, P0 ;  /* 0x00000009140e7207 */ /* 0x000fc40000000000 */
[----:B------:R-:W-:Y:S01]  /*247b0*/  SEL R9, R49, R46, P0 ;  /* 0x0000002e31097207 */ /* 0x000fe20000000000 */
[----:B------:R-:W-:Y:S06]  /*247c0*/  BRA `(.L_x_686) ;  /* 0xffffff64003c7947 */ /* 0x000fec000383ffff */
.L_x_496:
[----:B------:R-:W-:Y:S01]  /*247d0*/  IMAD.MOV.U32 R13, RZ, RZ, R3 ;  /* 0x000000ffff0d7224 */ /* 0x000fe200078e0003 */
[----:B------:R-:W-:Y:S01]  /*247e0*/  MOV R15, 0xffffffff ;  /* 0xffffffff000f7802 */ /* 0x000fe20000000f00 */
[----:B------:R-:W-:Y:S02]  /*247f0*/  IMAD.MOV.U32 R12, RZ, RZ, RZ ;  /* 0x000000ffff0c7224 */ /* 0x000fe400078e00ff */
[----:B------:R-:W-:-:S07]  /*24800*/  IMAD.MOV.U32 R11, RZ, RZ, 0x181f ;  /* 0x0000181fff0b7424 */ /* 0x000fce00078e00ff */
[----:B-1----:R-:W-:Y:S05]  /*24810*/  WARPSYNC.COLLECTIVE R15, `(.L_x_687) ;  /* 0x000000000f087348 */ /* 0x002fea0003c00000 */
[----:B------:R0:W2:Y:S02]  /*24820*/  SHFL.IDX P6, R14, R13, R12, R11 ;  /* 0x0000000c0d0e7389 */ /* 0x0000a400000c000b */
[----:B012---:R-:W-:Y:S01]  /*24830*/  ENDCOLLECTIVE ;  /* 0x000000000000791b */ /* 0x007fe20003800000 */
.L_x_687:
[----:B------:R-:W-:Y:S02]  /*24840*/  IMAD.MOV.U32 R13, RZ, RZ, R2 ;  /* 0x000000ffff0d7224 */ /* 0x000fe400078e0002 */
[----:B------:R-:W-:-:S07]  /*24850*/  IMAD.MOV.U32 R0, RZ, RZ, R14 ;  /* 0x000000ffff007224 */ /* 0x000fce00078e000e */
[----:B------:R-:W-:Y:S05]  /*24860*/  WARPSYNC.COLLECTIVE R15, `(.L_x_688) ;  /* 0x000000000f087348 */ /* 0x000fea0003c00000 */
[----:B------:R0:W1:Y:S02]  /*24870*/  SHFL.IDX P6, R14, R13, R12, R11 ;  /* 0x0000000c0d0e7389 */ /* 0x00006400000c000b */
[----:B01----:R-:W-:Y:S01]  /*24880*/  ENDCOLLECTIVE ;  /* 0x000000000000791b */ /* 0x003fe20003800000 */
.L_x_688:
[----:B------:R-:W-:Y:S05]  /*24890*/  BRA `(.L_x_689) ;  /* 0xffffff7c00307947 */ /* 0x000fea000383ffff */
.L_x_499:
[----:B------:R-:W-:Y:S01]  /*248a0*/  BSSY B1, `(.L_x_690) ;  /* 0x0000008000017945 */ /* 0x000fe20003800000 */
[----:B------:R-:W-:Y:S01]  /*248b0*/  IMAD.MOV.U32 R13, RZ, RZ, R3 ;  /* 0x000000ffff0d7224 */ /* 0x000fe200078e0003 */
[----:B------:R-:W-:Y:S01]  /*248c0*/  MOV R11, 0x181f ;  /* 0x0000181f000b7802 */ /* 0x000fe20000000f00 */
[----:B------:R-:W-:Y:S02]  /*248d0*/  IMAD.MOV.U32 R12, RZ, RZ, 0x1 ;  /* 0x00000001ff0c7424 */ /* 0x000fe400078e00ff */
[----:B----4-:R-:W-:-:S07]  /*248e0*/  IMAD.MOV.U32 R15, RZ, RZ, -0x1 ;  /* 0xffffffffff0f7424 */ /* 0x010fce00078e00ff */
[----:B0123--:R-:W-:Y:S05]  /*248f0*/  WARPSYNC.COLLECTIVE R15, `(.L_x_691) ;  /* 0x000000000f087348 */ /* 0x00ffea0003c00000 */
[----:B---3--:R3:W4:Y:S02]  /*24900*/  SHFL.IDX P6, R14, R13, R12, R11 ;  /* 0x0000000c0d0e7389 */ /* 0x00872400000c000b */
[----:B01234-:R-:W-:Y:S01]  /*24910*/  ENDCOLLECTIVE ;  /* 0x000000000000791b */ /* 0x01ffe20003800000 */
.L_x_691:
[----:B------:R-:W-:Y:S05]  /*24920*/  BSYNC B1 ;  /* 0x0000000000017941 */ /* 0x000fea0003800000 */
.L_x_690:
[----:B------:R-:W-:Y:S01]  /*24930*/  IMAD.MOV.U32 R13, RZ, RZ, R2 ;  /* 0x000000ffff0d7224 */ /* 0x000fe200078e0002 */
[----:B------:R-:W-:Y:S01]  /*24940*/  MOV R11, 0x181f ;  /* 0x0000181f000b7802 */ /* 0x000fe20000000f00 */
[----:B------:R-:W-:Y:S02]  /*24950*/  IMAD.MOV.U32 R12, RZ, RZ, 0x1 ;  /* 0x00000001ff0c7424 */ /* 0x000fe400078e00ff */
[----:B------:R-:W-:Y:S02]  /*24960*/  IMAD.MOV.U32 R15, RZ, RZ, -0x1 ;  /* 0xffffffffff0f7424 */ /* 0x000fe400078e00ff */
[----:B------:R-:W-:-:S07]  /*24970*/  IMAD.MOV.U32 R0, RZ, RZ, R14 ;  /* 0x000000ffff007224 */ /* 0x000fce00078e000e */
[----:B------:R-:W-:Y:S05]  /*24980*/  WARPSYNC.COLLECTIVE R15, `(.L_x_692) ;  /* 0x000000000f087348 */ /* 0x000fea0003c00000 */
[----:B------:R0:W1:Y:S02]  /*24990*/  SHFL.IDX P6, R14, R13, R12, R11 ;  /* 0x0000000c0d0e7389 */ /* 0x00006400000c000b */
[----:B01----:R-:W-:Y:S01]  /*249a0*/  ENDCOLLECTIVE ;  /* 0x000000000000791b */ /* 0x003fe20003800000 */
.L_x_692:
[----:B------:R-:W-:Y:S05]  /*249b0*/  BRA `(.L_x_693) ;  /* 0xffffff7c00447947 */ /* 0x000fea000383ffff */
.L_x_502:
[----:B------:R-:W-:Y:S01]  /*249c0*/  BSSY B1, `(.L_x_694) ;  /* 0x0000008000017945 */ /* 0x000fe20003800000 */
[----:B------:R-:W-:Y:S01]  /*249d0*/  IMAD.MOV.U32 R13, RZ, RZ, R3 ;  /* 0x000000ffff0d7224 */ /* 0x000fe200078e0003 */
[----:B----4-:R-:W-:Y:S01]  /*249e0*/  MOV R15, 0xffffffff ;  /* 0xffffffff000f7802 */ /* 0x010fe20000000f00 */
[----:B------:R-:W-:Y:S02]  /*249f0*/  IMAD.MOV.U32 R12, RZ, RZ, 0x2 ;  /* 0x00000002ff0c7424 */ /* 0x000fe400078e00ff */
[----:B------:R-:W-:-:S07]  /*24a00*/  IMAD.MOV.U32 R11, RZ, RZ, 0x181f ;  /* 0x0000181fff0b7424 */ /* 0x000fce00078e00ff */
[----:B0123--:R-:W-:Y:S05]  /*24a10*/  WARPSYNC.COLLECTIVE R15, `(.L_x_695) ;  /* 0x000000000f087348 */ /* 0x00ffea0003c00000 */
[----:B---3--:R3:W4:Y:S02]  /*24a20*/  SHFL.IDX P6, R14, R13, R12, R11 ;  /* 0x0000000c0d0e7389 */ /* 0x00872400000c000b */
[----:B01234-:R-:W-:Y:S01]  /*24a30*/  ENDCOLLECTIVE ;  /* 0x000000000000791b */ /* 0x01ffe20003800000 */
.L_x_695:
[----:B------:R-:W-:Y:S05]  /*24a40*/  BSYNC B1 ;  /* 0x0000000000017941 */ /* 0x000fea0003800000 */
.L_x_694:
[----:B------:R-:W-:Y:S01]  /*24a50*/  IMAD.MOV.U32 R13, RZ, RZ, R2 ;  /* 0x000000ffff0d7224 */ /* 0x000fe200078e0002 */
[----:B------:R-:W-:Y:S01]  /*24a60*/  MOV R15, 0xffffffff ;  /* 0xffffffff000f7802 */ /* 0x000fe20000000f00 */
[----:B------:R-:W-:Y:S02]  /*24a70*/  IMAD.MOV.U32 R12, RZ, RZ, 0x2 ;  /* 0x00000002ff0c7424 */ /* 0x000fe400078e00ff */
[----:B------:R-:W-:Y:S02]  /*24a80*/  IMAD.MOV.U32 R11, RZ, RZ, 0x181f ;  /* 0x0000181fff0b7424 */ /* 0x000fe400078e00ff */
[----:B------:R-:W-:-:S07]  /*24a90*/  IMAD.MOV.U32 R0, RZ, RZ, R14 ;  /* 0x000000ffff007224 */ /* 0x000fce00078e000e */
[----:B------:R-:W-:Y:S05]  /*24aa0*/  WARPSYNC.COLLECTIVE R15, `(.L_x_696) ;  /* 0x000000000f087348 */ /* 0x000fea0003c00000 */
[----:B------:R0:W1:Y:S02]  /*24ab0*/  SHFL.IDX P6, R14, R13, R12, R11 ;  /* 0x0000000c0d0e7389 */ /* 0x00006400000c000b */
[----:B01----:R-:W-:Y:S01]  /*24ac0*/  ENDCOLLECTIVE ;  /* 0x000000000000791b */ /* 0x003fe20003800000 */
.L_x_696:
[----:B------:R-:W-:Y:S05]  /*24ad0*/  BRA `(.L_x_697) ;  /* 0xffffff7c00547947 */ /* 0x000fea000383ffff */
.L_x_505:
[----:B------:R-:W-:Y:S01]  /*24ae0*/  BSSY B1, `(.L_x_698) ;  /* 0x0000008000017945 */ /* 0x000fe20003800000 */
[----:B------:R-:W-:Y:S02]  /*24af0*/  IMAD.MOV.U32 R13, RZ, RZ, R3 ;  /* 0x000000ffff0d7224 */ /* 0x000fe400078e0003 */
[----:B------:R-:W-:Y:S02]  /*24b00*/  IMAD.MOV.U32 R12, RZ, RZ, 0x3 ;  /* 0x00000003ff0c7424 */ /* 0x000fe400078e00ff */
[----:B------:R-:W-:Y:S02]  /*24b10*/  IMAD.MOV.U32 R11, RZ, RZ, 0x181f ;  /* 0x0000181fff0b7424 */ /* 0x000fe400078e00ff */
[----:B0-----:R-:W-:-:S07]  /*24b20*/  IMAD.MOV.U32 R15, RZ, RZ, -0x1 ;  /* 0xffffffffff0f7424 */ /* 0x001fce00078e00ff */
[----:B-1234-:R-:W-:Y:S05]  /*24b30*/  WARPSYNC.COLLECTIVE R15, `(.L_x_699) ;  /* 0x000000000f087348 */ /* 0x01efea0003c00000 */
[----:B----4-:R0:W4:Y:S02]  /*24b40*/  SHFL.IDX P6, R14, R13, R12, R11 ;  /* 0x0000000c0d0e7389 */ /* 0x01012400000c000b */
[----:B01234-:R-:W-:Y:S01]  /*24b50*/  ENDCOLLECTIVE ;  /* 0x000000000000791b */ /* 0x01ffe20003800000 */
.L_x_699:
[----:B------:R-:W-:Y:S05]  /*24b60*/  BSYNC B1 ;  /* 0x0000000000017941 */ /* 0x000fea0003800000 */
.L_x_698:
[----:B------:R-:W-:Y:S01]  /*24b70*/  IMAD.MOV.U32 R13, RZ, RZ, R2 ;  /* 0x000000ffff0d7224 */ /* 0x000fe200078e0002 */
[----:B------:R-:W-:Y:S01]  /*24b80*/  MOV R0, R14 ;  /* 0x0000000e00007202 */ /* 0x000fe20000000f00 */
[----:B------:R-:W-:Y:S02]  /*24b90*/  IMAD.MOV.U32 R12, RZ, RZ, 0x3 ;  /* 0x00000003ff0c7424 */ /* 0x000fe400078e00ff */
[----:B------:R-:W-:Y:S02]  /*24ba0*/  IMAD.MOV.U32 R11, RZ, RZ, 0x181f ;  /* 0x0000181fff0b7424 */ /* 0x000fe400078e00ff */
[----:B------:R-:W-:-:S07]  /*24bb0*/  IMAD.MOV.U32 R15, RZ, RZ, -0x1 ;  /* 0xffffffffff0f7424 */ /* 0x000fce00078e00ff */
[----:B------:R-:W-:Y:S05]  /*24bc0*/  WARPSYNC.COLLECTIVE R15, `(.L_x_700) ;  /* 0x000000000f087348 */ /* 0x000fea0003c00000 */
[----:B------:R0:W1:Y:S02]  /*24bd0*/  SHFL.IDX P6, R14, R13, R12, R11 ;  /* 0x0000000c0d0e7389 */ /* 0x00006400000c000b */
[----:B01----:R-:W-:Y:S01]  /*24be0*/  ENDCOLLECTIVE ;  /* 0x000000000000791b */ /* 0x003fe20003800000 */
.L_x_700:
[----:B------:R-:W-:Y:S05]  /*24bf0*/  BRA `(.L_x_701) ;  /* 0xffffff7c00647947 */ /* 0x000fea000383ffff */
.L_x_522:
[----:B------:R-:W0:Y:S01]  /*24c00*/  S2R R9, SR_TID.X ;  /* 0x0000000000097919 */ /* 0x000e220000002100 */
[----:B------:R-:W-:Y:S01]  /*24c10*/  BSSY B1, `(.L_x_702) ;  /* 0x000000a000017945 */ /* 0x000fe20003800000 */
[----:B------:R-:W-:Y:S02]  /*24c20*/  IMAD.MOV.U32 R12, RZ, RZ, RZ ;  /* 0x000000ffff0c7224 */ /* 0x000fe400078e00ff */
[----:B------:R-:W-:Y:S02]  /*24c30*/  IMAD.MOV.U32 R11, RZ, RZ, 0x1f ;  /* 0x0000001fff0b7424 */ /* 0x000fe400078e00ff */
[----:B------:R-:W-:Y:S01]  /*24c40*/  IMAD.MOV.U32 R15, RZ, RZ, -0x1 ;  /* 0xffffffffff0f7424 */ /* 0x000fe200078e00ff */
[----:B0-----:R-:W-:-:S04]  /*24c50*/  SHF.R.U32.HI R9, RZ, 0x5, R9 ;  /* 0x00000005ff097819 */ /* 0x001fc80000011609 */
[----:B------:R-:W-:-:S04]  /*24c60*/  LOP3.LUT R9, R9, 0x3, RZ, 0xc0, !PT ;  /* 0x0000000309097812 */ /* 0x000fc800078ec0ff */
[----:B------:R-:W-:-:S07]  /*24c70*/  MOV R13, R9 ;  /* 0x00000009000d7202 */ /* 0x000fce0000000f00 */
[----:B------:R-:W-:Y:S05]  /*24c80*/  WARPSYNC.COLLECTIVE R15, `(.L_x_703) ;  /* 0x000000000f087348 */ /* 0x000fea0003c00000 */
[----:B------:R0:W1:Y:S02]  /*24c90*/  SHFL.IDX P6, R14, R13, R12, R11 ;  /* 0x0000000c0d0e7389 */ /* 0x00006400000c000b */
[----:B01----:R-:W-:Y:S01]  /*24ca0*/  ENDCOLLECTIVE ;  /* 0x000000000000791b */ /* 0x003fe20003800000 */
.L_x_703:
[----:B------:R-:W-:Y:S05]  /*24cb0*/  BSYNC B1 ;  /* 0x0000000000017941 */ /* 0x000fea0003800000 */
.L_x_702:
[----:B------:R-:W-:Y:S05]  /*24cc0*/  BRA `(.L_x_704) ;  /* 0xffffff9000887947 */ /* 0x000fea000383ffff */
.L_x_524:
[----:B------:R-:W-:Y:S01]  /*24cd0*/  BSSY B1, `(.L_x_705) ;  /* 0x0000006000017945 */ /* 0x000fe20003800000 */
[----:B------:R-:W-:-:S07]  /*24ce0*/  IMAD.MOV.U32 R15, RZ, RZ, -0x1 ;  /* 0xffffffffff0f7424 */ /* 0x000fce00078e00ff */
[----:B0-----:R-:W-:Y:S05]  /*24cf0*/  WARPSYNC.COLLECTIVE R15, `(.L_x_706) ;  /* 0x000000000f0c7348 */ /* 0x001fea0003c00000 */
[----:B------:R-:W-:Y:S02]  /*24d00*/  ELECT P6, UR62, PT ;  /* 0x00000000003e782f */ /* 0x000fe400038c0000 */
[----:B------:R-:W-:Y:S01]  /*24d10*/  MOV R14, UR62 ;  /* 0x0000003e000e7c02 */ /* 0x000fe20008000f00 */
[----:B0-----:R-:W-:Y:S10]  /*24d20*/  ENDCOLLECTIVE ;  /* 0x000000000000791b */ /* 0x001ff40003800000 */
.L_x_706:
[----:B------:R-:W-:Y:S05]  /*24d30*/  BSYNC B1 ;  /* 0x0000000000017941 */ /* 0x000fea0003800000 */
.L_x_705:
[----:B------:R-:W-:Y:S05]  /*24d40*/  BRA `(.L_x_523) ;  /* 0xffffff9000807947 */ /* 0x000fea000383ffff */
.L_x_526:
[----:B0-----:R-:W2:Y:S02]  /*24d50*/  LDL R5, [R1+0x4] ;  /* 0x0000040001057983 */ /* 0x001ea40000100800 */
[----:B--2---:R0:W1:Y:S02]  /*24d60*/  SYNCS.PHASECHK.TRANS64.TRYWAIT P0, [R5+URZ+0x2e820], R4 ;  /* 0x02e82004050075a7 */ /* 0x004064000800017f */
[----:B-1----:R-:W-:Y:S05]  /*24d70*/  @!P0 NANOSLEEP.SYNCS 0x989680 ;  /* 0x009896800000895d */ /* 0x002fea0003900000 */
[----:B------:R-:W1:Y:S02]  /*24d80*/  @!P0 SYNCS.PHASECHK.TRANS64 P0, [R5+URZ+0x2e820], R4 ;  /* 0x02e82004050085a7 */ /* 0x000e64000800007f */
[----:B-1----:R-:W-:Y:S05]  /*24d90*/  @!P0 BRA `(.L_x_526) ;  /* 0xfffffffc00ec8947 */ /* 0x002fea000383ffff */
[----:B------:R-:W-:Y:S05]  /*24da0*/  BRA `(.L_x_707) ;  /* 0xffffff9000907947 */ /* 0x000fea000383ffff */
.L_x_530:
[----:B0-----:R0:W1:Y:S02]  /*24db0*/  SYNCS.PHASECHK.TRANS64.TRYWAIT P0, [R7+URZ+0x2e8a0], R9 ;  /* 0x02e8a009070075a7 */ /* 0x001064000800017f */
[----:B-1----:R-:W-:Y:S05]  /*24dc0*/  @!P0 NANOSLEEP.SYNCS 0x989680 ;  /* 0x009896800000895d */ /* 0x002fea0003900000 */
[----:B------:R-:W1:Y:S02]  /*24dd0*/  @!P0 SYNCS.PHASECHK.TRANS64 P0, [R7+URZ+0x2e8a0], R9 ;  /* 0x02e8a009070085a7 */ /* 0x000e64000800007f */
[----:B-1----:R-:W-:Y:S05]  /*24de0*/  @!P0 BRA `(.L_x_530) ;  /* 0xfffffffc00f08947 */ /* 0x002fea000383ffff */
[----:B------:R-:W-:Y:S05]  /*24df0*/  BRA `(.L_x_708) ;  /* 0xffffff9000b87947 */ /* 0x000fea000383ffff */
.L_x_535:
[----:B-1----:R1:W2:Y:S02]  /*24e00*/  SYNCS.PHASECHK.TRANS64.TRYWAIT P0, [R7+URZ+0x2e8c0], R9 ;  /* 0x02e8c009070075a7 */ /* 0x0022a4000800017f */
[----:B--2---:R-:W-:Y:S05]  /*24e10*/  @!P0 NANOSLEEP.SYNCS 0x989680 ;  /* 0x009896800000895d */ /* 0x004fea0003900000 */
[----:B------:R-:W2:Y:S02]  /*24e20*/  @!P0 SYNCS.PHASECHK.TRANS64 P0, [R7+URZ+0x2e8c0], R9 ;  /* 0x02e8c009070085a7 */ /* 0x000ea4000800007f */
[----:B--2---:R-:W-:Y:S05]  /*24e30*/  @!P0 BRA `(.L_x_535) ;  /* 0xfffffffc00f08947 */ /* 0x004fea000383ffff */
[----:B------:R-:W-:Y:S05]  /*24e40*/  BRA `(.L_x_709) ;  /* 0xffffff94003c7947 */ /* 0x000fea000383ffff */
.L_x_542:
[----:B0-----:R0:W1:Y:S02]  /*24e50*/  SYNCS.PHASECHK.TRANS64.TRYWAIT P1, [R5+URZ+0x2e8a0], R6 ;  /* 0x02e8a006050075a7 */ /* 0x001064000802017f */
[----:B-1----:R-:W-:Y:S05]  /*24e60*/  @!P1 NANOSLEEP.SYNCS 0x989680 ;  /* 0x009896800000995d */ /* 0x002fea0003900000 */
[----:B------:R-:W1:Y:S02]  /*24e70*/  @!P1 SYNCS.PHASECHK.TRANS64 P1, [R5+URZ+0x2e8a0], R6 ;  /* 0x02e8a006050095a7 */ /* 0x000e64000802007f */
[----:B-1----:R-:W-:Y:S05]  /*24e80*/  @!P1 BRA `(.L_x_542) ;  /* 0xfffffffc00f09947 */ /* 0x002fea000383ffff */
[----:B------:R-:W-:Y:S05]  /*24e90*/  BRA `(.L_x_710) ;  /* 0xffffff9800147947 */ /* 0x000fea000383ffff */
.L_x_547:
[----:B-1----:R1:W2:Y:S02]  /*24ea0*/  SYNCS.PHASECHK.TRANS64.TRYWAIT P1, [R5+URZ+0x2e8c0], R6 ;  /* 0x02e8c006050075a7 */ /* 0x0022a4000802017f */
[----:B--2---:R-:W-:Y:S05]  /*24eb0*/  @!P1 NANOSLEEP.SYNCS 0x989680 ;  /* 0x009896800000995d */ /* 0x004fea0003900000 */
[----:B------:R-:W2:Y:S02]  /*24ec0*/  @!P1 SYNCS.PHASECHK.TRANS64 P1, [R5+URZ+0x2e8c0], R6 ;  /* 0x02e8c006050095a7 */ /* 0x000ea4000802007f */
[----:B--2---:R-:W-:Y:S05]  /*24ed0*/  @!P1 BRA `(.L_x_547) ;  /* 0xfffffffc00f09947 */ /* 0x004fea000383ffff */
[----:B------:R-:W-:Y:S05]  /*24ee0*/  BRA `(.L_x_711) ;  /* 0xffffff9800947947 */ /* 0x000fea000383ffff */
.L_x_562:
        /* <DEDUP_REMOVED lines=8> */
[----:B-1----:R-:W-:Y:S05]  /*24f70*/  WARPSYNC.COLLECTIVE R15, `(.L_x_713) ;  /* 0x000000000f087348 */ /* 0x002fea0003c00000 */
[----:B------:R0:W2:Y:S02]  /*24f80*/  SHFL.IDX P6, R14, R13, R12, R11 ;  /* 0x0000000c0d0e7389 */ /* 0x0000a400000c000b */
[----:B012---:R-:W-:Y:S01]  /*24f90*/  ENDCOLLECTIVE ;  /* 0x000000000000791b */ /* 0x007fe20003800000 */
.L_x_713:
[----:B------:R-:W-:Y:S05]  /*24fa0*/  BSYNC B0 ;  /* 0x0000000000007941 */ /* 0x000fea0003800000 */
.L_x_712:
[----:B------:R-:W-:Y:S05]  /*24fb0*/  BRA `(.L_x_714) ;  /* 0xffffffa400347947 */ /* 0x000fea000383ffff */
.L_x_564:
[----:B------:R-:W-:Y:S01]  /*24fc0*/  BSSY B0, `(.L_x_715) ;  /* 0x0000006000007945 */ /* 0x000fe20003800000 */
[----:B------:R-:W-:-:S07]  /*24fd0*/  IMAD.MOV.U32 R15, RZ, RZ, -0x1 ;  /* 0xffffffffff0f7424 */ /* 0x000fce00078e00ff */
[----:B01----:R-:W-:Y:S05]  /*24fe0*/  WARPSYNC.COLLECTIVE R15, `(.L_x_716) ;  /* 0x000000000f0c7348 */ /* 0x003fea0003c00000 */
[----:B------:R-:W-:Y:S02]  /*24ff0*/  ELECT P6, UR62, PT ;  /* 0x00000000003e782f */ /* 0x000fe400038c0000 */
[----:B------:R-:W-:Y:S01]  /*25000*/  MOV R14, UR62 ;  /* 0x0000003e000e7c02 */ /* 0x000fe20008000f00 */
[----:B01----:R-:W-:Y:S10]  /*25010*/  ENDCOLLECTIVE ;  /* 0x000000000000791b */ /* 0x003ff40003800000 */
.L_x_716:
[----:B------:R-:W-:Y:S05]  /*25020*/  BSYNC B0 ;  /* 0x0000000000007941 */ /* 0x000fea0003800000 */
.L_x_715:
[----:B------:R-:W-:Y:S05]  /*25030*/  BRA `(.L_x_717) ;  /* 0xffffffa400407947 */ /* 0x000fea000383ffff */
.L_x_566:
[----:B0-----:R0:W1:Y:S02]  /*25040*/  SYNCS.PHASECHK.TRANS64.TRYWAIT P0, [R2+URZ+0x2e880], R4 ;  /* 0x02e88004020075a7 */ /* 0x001064000800017f */
[----:B-1----:R-:W-:Y:S05]  /*25050*/  @!P0 NANOSLEEP.SYNCS 0x989680 ;  /* 0x009896800000895d */ /* 0x002fea0003900000 */
[----:B------:R-:W1:Y:S02]  /*25060*/  @!P0 SYNCS.PHASECHK.TRANS64 P0, [R2+URZ+0x2e880], R4 ;  /* 0x02e88004020085a7 */ /* 0x000e64000800007f */
[----:B-1----:R-:W-:Y:S05]  /*25070*/  @!P0 BRA `(.L_x_566) ;  /* 0xfffffffc00f08947 */ /* 0x002fea000383ffff */
[----:B------:R-:W-:Y:S05]  /*25080*/  BRA `(.L_x_718) ;  /* 0xffffffa400b47947 */ /* 0x000fea000383ffff */
.L_x_568:
[----:B-1----:R1:W2:Y:S02]  /*25090*/  SYNCS.PHASECHK.TRANS64.TRYWAIT P0, [R2+URZ+0x2e840], R4 ;  /* 0x02e84004020075a7 */ /* 0x0022a4000800017f */
[----:B--2---:R-:W-:Y:S05]  /*250a0*/  @!P0 NANOSLEEP.SYNCS 0x989680 ;  /* 0x009896800000895d */ /* 0x004fea0003900000 */
[----:B------:R-:W2:Y:S02]  /*250b0*/  @!P0 SYNCS.PHASECHK.TRANS64 P0, [R2+URZ+0x2e840], R4 ;  /* 0x02e84004020085a7 */ /* 0x000ea4000800007f */
[----:B--2---:R-:W-:Y:S05]  /*250c0*/  @!P0 BRA `(.L_x_568) ;  /* 0xfffffffc00f08947 */ /* 0x004fea000383ffff */
[----:B------:R-:W-:Y:S05]  /*250d0*/  BRA `(.L_x_719) ;  /* 0xffffffa800147947 */ /* 0x000fea000383ffff */
.L_x_572:
[----:B------:R-:W2:Y:S01]  /*250e0*/  LDL.LU R11, [R1+0x54] ;  /* 0x00005400010b7983 */ /* 0x000ea20000300800 */
[----:B------:R-:W-:Y:S01]  /*250f0*/  MOV R13, R0 ;  /* 0x00000000000d7202 */ /* 0x000fe20000000f00 */
[----:B------:R-:W-:Y:S01]  /*25100*/  IMAD.MOV.U32 R12, RZ, RZ, RZ ;  /* 0x000000ffff0c7224 */ /* 0x000fe200078e00ff */
[----:B------:R-:W-:Y:S01]  /*25110*/  LOP3.LUT R8, R8, 0x7f, RZ, 0xc0, !PT ;  /* 0x0000007f08087812 */ /* 0x000fe200078ec0ff */
[----:B------:R-:W-:-:S03]  /*25120*/  IMAD.MOV.U32 R15, RZ, RZ, -0x1 ;  /* 0xffffffffff0f7424 */ /* 0x000fc600078e00ff */
[----:B------:R-:W-:-:S05]  /*25130*/  SHF.R.U32.HI R5, RZ, 0x3, R8 ;  /* 0x00000003ff057819 */ /* 0x000fca0000011608 */
[----:B------:R-:W-:-:S04]  /*25140*/  IMAD.IADD R2, R5, 0x1, R17 ;  /* 0x0000000105027824 */ /* 0x000fc800078e0211 */
[C---:B------:R-:W-:Y:S02]  /*25150*/  VIADD R5, R2.reuse, 0x10 ;  /* 0x0000001002057836 */ /* 0x040fe40000000000 */
[----:B------:R-:W-:Y:S02]  /*25160*/  VIADD R8, R2, 0x60 ;  /* 0x0000006002087836 */ /* 0x000fe40000000000 */
[----:B--2---:R-:W-:Y:S02]  /*25170*/  IMAD R3, R11, R7, RZ ;  /* 0x000000070b037224 */ /* 0x004fe400078e02ff */
[----:B------:R-:W-:-:S03]  /*25180*/  IMAD.MOV.U32 R11, RZ, RZ, 0x181f ;  /* 0x0000181fff0b7424 */ /* 0x000fc600078e00ff */
[----:B------:R-:W-:-:S13]  /*25190*/  ISETP.GE.AND P1, PT, R2, R3, PT ;  /* 0x000000030200720c */ /* 0x000fda0003f26270 */
[----:B-----5:R-:W-:Y:S05]  /*251a0*/  WARPSYNC.COLLECTIVE R15, `(.L_x_720) ;  /* 0x000000000f087348 */ /* 0x020fea0003c00000 */
[----:B------:R0:W1:Y:S02]  /*251b0*/  SHFL.IDX P6, R14, R13, R12, R11 ;  /* 0x0000000c0d0e7389 */ /* 0x00006400000c000b */
[----:B01---5:R-:W-:Y:S01]  /*251c0*/  ENDCOLLECTIVE ;  /* 0x000000000000791b */ /* 0x023fe20003800000 */
.L_x_720:
[----:B------:R-:W-:Y:S01]  /*251d0*/  MOV R13, R4 ;  /* 0x00000004000d7202 */ /* 0x000fe20000000f00 */
[----:B------:R-:W-:-:S07]  /*251e0*/  IMAD.MOV.U32 R6, RZ, RZ, R14 ;  /* 0x000000ffff067224 */ /* 0x000fce00078e000e */
[----:B------:R-:W-:Y:S05]  /*251f0*/  WARPSYNC.COLLECTIVE R15, `(.L_x_721) ;  /* 0x000000000f087348 */ /* 0x000fea0003c00000 */
[----:B------:R0:W1:Y:S02]  /*25200*/  SHFL.IDX P6, R14, R13, R12, R11 ;  /* 0x0000000c0d0e7389 */ /* 0x00006400000c000b */
[----:B01----:R-:W-:Y:S01]  /*25210*/  ENDCOLLECTIVE ;  /* 0x000000000000791b */ /* 0x003fe20003800000 */
.L_x_721:
[----:B------:R-:W-:Y:S01]  /*25220*/  MOV R13, R0 ;  /* 0x00000000000d7202 */ /* 0x000fe20000000f00 */
[----:B------:R-:W-:Y:S02]  /*25230*/  IMAD.MOV.U32 R12, RZ, RZ, 0x1 ;  /* 0x00000001ff0c7424 */ /* 0x000fe400078e00ff */
[----:B------:R-:W-:-:S07]  /*25240*/  IMAD.MOV.U32 R7, RZ, RZ, R14 ;  /* 0x000000ffff077224 */ /* 0x000fce00078e000e */
[----:B------:R-:W-:Y:S05]  /*25250*/  WARPSYNC.COLLECTIVE R15, `(.L_x_722) ;  /* 0x000000000f087348 */ /* 0x000fea0003c00000 */
[----:B------:R0:W1:Y:S02]  /*25260*/  SHFL.IDX P6, R14, R13, R12, R11 ;  /* 0x0000000c0d0e7389 */ /* 0x00006400000c000b */
[----:B01----:R-:W-:Y:S01]  /*25270*/  ENDCOLLECTIVE ;  /* 0x000000000000791b */ /* 0x003fe20003800000 */
.L_x_722:
        /* <DEDUP_REMOVED lines=15> */
.L_x_723:
[----:B------:R-:W-:Y:S01]  /*25370*/  IMAD.MOV.U32 R13, RZ, RZ, R0 ;  /* 0x000000ffff0d7224 */ /* 0x000fe200078e0000 */
[----:B------:R-:W-:Y:S01]  /*25380*/  MOV R12, 0x2 ;  /* 0x00000002000c7802 */ /* 0x000fe20000000f00 */
[----:B------:R-:W-:-:S07]  /*25390*/  IMAD.MOV.U32 R5, RZ, RZ, R14 ;  /* 0x000000ffff057224 */ /* 0x000fce00078e000e */
[----:B------:R-:W-:Y:S05]  /*253a0*/  WARPSYNC.COLLECTIVE R15, `(.L_x_724) ;  /* 0x000000000f087348 */ /* 0x000fea0003c00000 */
[----:B------:R0:W1:Y:S02]  /*253b0*/  SHFL.IDX P6, R14, R13, R12, R11 ;  /* 0x0000000c0d0e7389 */ /* 0x00006400000c000b */
[----:B01----:R-:W-:Y:S01]  /*253c0*/  ENDCOLLECTIVE ;  /* 0x000000000000791b */ /* 0x003fe20003800000 */
.L_x_724:
[----:B------:R-:W-:-:S04]  /*253d0*/  @!P1 IADD3 R5, P2, R9, R5, RZ ;  /* 0x0000000509059210 */ /* 0x000fc80007f5e0ff */
[----:B------:R-:W-:-:S05]  /*253e0*/  @!P1 IADD3.X R6, RZ, R6, RZ, P2, !PT ;  /* 0x00000006ff069210 */ /* 0x000fca00017fe4ff */
[----:B------:R-:W-:Y:S02]  /*253f0*/  @!P1 IMAD.MOV.U32 R7, RZ, RZ, R6 ;  /* 0x000000ffff079224 */ /* 0x000fe400078e0006 */
[----:B------:R-:W-:Y:S02]  /*25400*/  @!P1 IMAD.MOV.U32 R6, RZ, RZ, R5 ;  /* 0x000000ffff069224 */ /* 0x000fe400078e0005 */
[----:B------:R-:W-:Y:S02]  /*25410*/  IMAD.MOV.U32 R13, RZ, RZ, R4 ;  /* 0x000000ffff0d7224 */ /* 0x000fe400078e0004 */
[----:B------:R-:W-:Y:S01]  /*25420*/  VIADD R5, R2, 0x20 ;  /* 0x0000002002057836 */ /* 0x000fe20000000000 */
[----:B------:R-:W-:Y:S01]  /*25430*/  @!PT LDS RZ, [RZ] ;  /* 0x00000000fffff984 */ /* 0x000fe20000000800 */
[----:B------:R-:W-:Y:S01]  /*25440*/  @!PT LDS RZ, [RZ] ;  /* 0x00000000fffff984 */ /* 0x000fe20000000800 */
[----:B------:R-:W-:Y:S01]  /*25450*/  @!PT LDS RZ, [RZ] ;  /* 0x00000000fffff984 */ /* 0x000fe20000000800 */
[----:B------:R0:W-:Y:S04]  /*25460*/  @!P1 LDGSTS.E.BYPASS.LTC128B.128 [R10+0x1cc00], desc[UR60][R6.64], !P0 ;  /* 0x1cc00000060a9fae */ /* 0x0001e8000c101d7c */
[----:B------:R-:W-:Y:S01]  /*25470*/  ISETP.GE.AND P1, PT, R5, R3, PT ;  /* 0x000000030500720c */ /* 0x000fe20003f26270 */
[----:B0-----:R-:W-:-:S12]  /*25480*/  IMAD.MOV.U32 R6, RZ, RZ, R14 ;  /* 0x000000ffff067224 */ /* 0x001fd800078e000e */
[----:B------:R-:W-:Y:S05]  /*25490*/  WARPSYNC.COLLECTIVE R15, `(.L_x_725) ;  /* 0x000000000f087348 */ /* 0x000fea0003c00000 */
[----:B------:R0:W1:Y:S02]  /*254a0*/  SHFL.IDX P6, R14, R13, R12, R11 ;  /* 0x0000000c0d0e7389 */ /* 0x00006400000c000b */
[----:B01----:R-:W-:Y:S01]  /*254b0*/  ENDCOLLECTIVE ;  /* 0x000000000000791b */ /* 0x003fe20003800000 */
.L_x_725:
[----:B------:R-:W-:Y:S02]  /*254c0*/  IMAD.MOV.U32 R13, RZ, RZ, R0 ;  /* 0x000000ffff0d7224 */ /* 0x000fe400078e0000 */
[----:B------:R-:W-:Y:S02]  /*254d0*/  IMAD.MOV.U32 R12, RZ, RZ, 0x3 ;  /* 0x00000003ff0c7424 */ /* 0x000fe400078e00ff */
[----:B------:R-:W-:-:S07]  /*254e0*/  IMAD.MOV.U32 R5, RZ, RZ, R14 ;  /* 0x000000ffff057224 */ /* 0x000fce00078e000e */
[----:B------:R-:W-:Y:S05]  /*254f0*/  WARPSYNC.COLLECTIVE R15, `(.L_x_726) ;  /* 0x000000000f087348 */ /* 0x000fea0003c00000 */
[----:B------:R0:W1:Y:S02]  /*25500*/  SHFL.IDX P6, R14, R13, R12, R11 ;  /* 0x0000000c0d0e7389 */ /* 0x00006400000c000b */
[----:B01----:R-:W-:Y:S01]  /*25510*/  ENDCOLLECTIVE ;  /* 0x000000000000791b */ /* 0x003fe20003800000 */
.L_x_726:
[----:B------:R-:W-:-:S05]  /*25520*/  @!P1 IADD3 R5, P2, R9, R5, RZ ;  /* 0x0000000509059210 */ /* 0x000fca0007f5e0ff */
[----:B------:R-:W-:-:S05]  /*25530*/  @!P1 IMAD.X R6, RZ, RZ, R6, P2 ;  /* 0x000000ffff069224 */ /* 0x000fca00010e0606 */
[----:B------:R-:W-:Y:S01]  /*25540*/  @!P1 MOV R7, R6 ;  /* 0x0000000600079202 */ /* 0x000fe20000000f00 */
[----:B------:R-:W-:Y:S02]  /*25550*/  @!P1 IMAD.MOV.U32 R6, RZ, RZ, R5 ;  /* 0x000000ffff069224 */ /* 0x000fe400078e0005 */
[----:B------:R-:W-:Y:S02]  /*25560*/  IMAD.MOV.U32 R13, RZ, RZ, R4 ;  /* 0x000000ffff0d7224 */ /* 0x000fe400078e0004 */
[----:B------:R-:W-:Y:S01]  /*25570*/  VIADD R5, R2, 0x30 ;  /* 0x0000003002057836 */ /* 0x000fe20000000000 */
[----:B------:R-:W-:Y:S01]  /*25580*/  @!PT LDS RZ, [RZ] ;  /* 0x00000000fffff984 */ /* 0x000fe20000000800 */
[----:B------:R-:W-:Y:S01]  /*25590*/  @!PT LDS RZ, [RZ] ;  /* 0x00000000fffff984 */ /* 0x000fe20000000800 */
[----:B------:R-:W-:Y:S01]  /*255a0*/  @!PT LDS RZ, [RZ] ;  /* 0x00000000fffff984 */ /* 0x000fe20000000800 */
[----:B------:R0:W-:Y:S04]  /*255b0*/  @!P1 LDGSTS.E.BYPASS.LTC128B.128 [R10+0x1d400], desc[UR60][R6.64], !P0 ;  /* 0x1d400000060a9fae */ /* 0x0001e8000c101d7c */
[----:B------:R-:W-:-:S02]  /*255c0*/  ISETP.GE.AND P1, PT, R5, R3, PT ;  /* 0x000000030500720c */ /* 0x000fc40003f26270 */
[----:B0-----:R-:W-:-:S11]  /*255d0*/  MOV R6, R14 ;  /* 0x0000000e00067202 */ /* 0x001fd60000000f00 */
[----:B------:R-:W-:Y:S05]  /*255e0*/  WARPSYNC.COLLECTIVE R15, `(.L_x_727) ;  /* 0x000000000f087348 */ /* 0x000fea0003c00000 */
[----:B------:R0:W1:Y:S02]  /*255f0*/  SHFL.IDX P6, R14, R13, R12, R11 ;  /* 0x0000000c0d0e7389 */ /* 0x00006400000c000b */
[----:B01----:R-:W-:Y:S01]  /*25600*/  ENDCOLLECTIVE ;  /* 0x000000000000791b */ /* 0x003fe20003800000 */
.L_x_727:
[----:B------:R-:W-:Y:S02]  /*25610*/  IMAD.MOV.U32 R13, RZ, RZ, R0 ;  /* 0x000000ffff0d7224 */ /* 0x000fe400078e0000 */
[----:B------:R-:W-:Y:S02]  /*25620*/  IMAD.MOV.U32 R12, RZ, RZ, 0x4 ;  /* 0x00000004ff0c7424 */ /* 0x000fe400078e00ff */
[----:B------:R-:W-:-:S07]  /*25630*/  IMAD.MOV.U32 R5, RZ, RZ, R14 ;  /* 0x000000ffff057224 */ /* 0x000fce00078e000e */
[----:B------:R-:W-:Y:S05]  /*25640*/  WARPSYNC.COLLECTIVE R15, `(.L_x_728) ;  /* 0x000000000f087348 */ /* 0x000fea0003c00000 */
[----:B------:R0:W1:Y:S02]  /*25650*/  SHFL.IDX P6, R14, R13, R12, R11 ;  /* 0x0000000c0d0e7389 */ /* 0x00006400000c000b */
[----:B01----:R-:W-:Y:S01]  /*25660*/  ENDCOLLECTIVE ;  /* 0x000000000000791b */ /* 0x003fe20003800000 */
.L_x_728:
[----:B------:R-:W-:-:S05]  /*25670*/  @!P1 IADD3 R5, P2, R9, R5, RZ ;  /* 0x0000000509059210 */ /* 0x000fca0007f5e0ff */
[----:B------:R-:W-:-:S04]  /*25680*/  @!P1 IMAD.X R6, RZ, RZ, R6, P2 ;  /* 0x000000ffff069224 */ /* 0x000fc800010e0606 */
[----:B------:R-:W-:Y:S01]  /*25690*/  @!P1 IMAD.MOV.U32 R7, RZ, RZ, R6 ;  /* 0x000000ffff079224 */ /* 0x000fe200078e0006 */
[----:B------:R-:W-:Y:S01]  /*256a0*/  @!P1 MOV R6, R5 ;  /* 0x0000000500069202 */ /* 0x000fe20000000f00 */
[----:B------:R-:W-:Y:S01]  /*256b0*/  VIADD R5, R2, 0x40 ;  /* 0x0000004002057836 */ /* 0x000fe20000000000 */
[----:B------:R-:W-:-:S03]  /*256c0*/  MOV R13, R4 ;  /* 0x00000004000d7202 */ /* 0x000fc60000000f00 */
        /* <DEDUP_REMOVED lines=9> */
.L_x_729:
[----:B------:R-:W-:Y:S02]  /*25760*/  IMAD.MOV.U32 R13, RZ, RZ, R0 ;  /* 0x000000ffff0d7224 */ /* 0x000fe400078e0000 */
[----:B------:R-:W-:Y:S02]  /*25770*/  IMAD.MOV.U32 R12, RZ, RZ, 0x5 ;  /* 0x00000005ff0c7424 */ /* 0x000fe400078e00ff */
[----:B------:R-:W-:-:S07]  /*25780*/  IMAD.MOV.U32 R5, RZ, RZ, R14 ;  /* 0x000000ffff057224 */ /* 0x000fce00078e000e */
[----:B------:R-:W-:Y:S05]  /*25790*/  WARPSYNC.COLLECTIVE R15, `(.L_x_730) ;  /* 0x000000000f087348 */ /* 0x000fea0003c00000 */
[----:B------:R0:W1:Y:S02]  /*257a0*/  SHFL.IDX P6, R14, R13, R12, R11 ;  /* 0x0000000c0d0e7389 */ /* 0x00006400000c000b */
[----:B01----:R-:W-:Y:S01]  /*257b0*/  ENDCOLLECTIVE ;  /* 0x000000000000791b */ /* 0x003fe20003800000 */
.L_x_730:
[----:B------:R-:W-:-:S05]  /*257c0*/  @!P1 IADD3 R5, P2, R9, R5, RZ ;  /* 0x0000000509059210 */ /* 0x000fca0007f5e0ff */
[----:B------:R-:W-:-:S04]  /*257d0*/  @!P1 IMAD.X R6, RZ, RZ, R6, P2 ;  /* 0x000000ffff069224 */ /* 0x000fc800010e0606 */
[----:B------:R-:W-:Y:S02]  /*257e0*/  @!P1 IMAD.MOV.U32 R7, RZ, RZ, R6 ;  /* 0x000000ffff079224 */ /* 0x000fe400078e0006 */
[----:B------:R-:W-:Y:S01]  /*257f0*/  @!P1 IMAD.MOV.U32 R6, RZ, RZ, R5 ;  /* 0x000000ffff069224 */ /* 0x000fe200078e0005 */
[----:B------:R-:W-:Y:S01]  /*25800*/  IADD3 R5, R2, 0x50, RZ ;  /* 0x0000005002057810 */ /* 0x000fe20007ffe0ff */
[----:B------:R-:W-:-:S03]  /*25810*/  IMAD.MOV.U32 R13, RZ, RZ, R4 ;  /* 0x000000ffff0d7224 */ /* 0x000fc600078e0004 */
        /* <DEDUP_REMOVED lines=9> */
.L_x_731:
[----:B------:R-:W-:Y:S01]  /*258b0*/  IMAD.MOV.U32 R13, RZ, RZ, R0 ;  /* 0x000000ffff0d7224 */ /* 0x000fe200078e0000 */
[----:B------:R-:W-:Y:S02]  /*258c0*/  MOV R12, 0x6 ;  /* 0x00000006000c7802 */ /* 0x000fe40000000f00 */
[----:B------:R-:W-:-:S07]  /*258d0*/  MOV R5, R14 ;  /* 0x0000000e00057202 */ /* 0x000fce0000000f00 */
[----:B------:R-:W-:Y:S05]  /*258e0*/  WARPSYNC.COLLECTIVE R15, `(.L_x_732) ;  /* 0x000000000f087348 */ /* 0x000fea0003c00000 */
[----:B------:R0:W1:Y:S02]  /*258f0*/  SHFL.IDX P6, R14, R13, R12, R11 ;  /* 0x0000000c0d0e7389 */ /* 0x00006400000c000b */
[----:B01----:R-:W-:Y:S01]  /*25900*/  ENDCOLLECTIVE ;  /* 0x000000000000791b */ /* 0x003fe20003800000 */
.L_x_732:
[----:B------:R-:W-:-:S05]  /*25910*/  @!P1 IADD3 R5, P2, R9, R5, RZ ;  /* 0x0000000509059210 */ /* 0x000fca0007f5e0ff */
[----:B------:R-:W-:-:S04]  /*25920*/  @!P1 IMAD.X R6, RZ, RZ, R6, P2 ;  /* 0x000000ffff069224 */ /* 0x000fc800010e0606 */
[----:B------:R-:W-:Y:S02]  /*25930*/  @!P1 IMAD.MOV.U32 R7, RZ, RZ, R6 ;  /* 0x000000ffff079224 */ /* 0x000fe400078e0006 */
[----:B------:R-:W-:Y:S02]  /*25940*/  @!P1 IMAD.MOV.U32 R6, RZ, RZ, R5 ;  /* 0x000000ffff069224 */ /* 0x000fe400078e0005 */
        /* <DEDUP_REMOVED lines=10> */
.L_x_733:
[----:B------:R-:W-:Y:S02]  /*259f0*/  IMAD.MOV.U32 R13, RZ, RZ, R0 ;  /* 0x000000ffff0d7224 */ /* 0x000fe400078e0000 */
[----:B------:R-:W-:Y:S02]  /*25a00*/  IMAD.MOV.U32 R12, RZ, RZ, 0x7 ;  /* 0x00000007ff0c7424 */ /* 0x000fe400078e00ff */
[----:B------:R-:W-:-:S07]  /*25a10*/  IMAD.MOV.U32 R5, RZ, RZ, R14 ;  /* 0x000000ffff057224 */ /* 0x000fce00078e000e */
[----:B------:R-:W-:Y:S05]  /*25a20*/  WARPSYNC.COLLECTIVE R15, `(.L_x_734) ;  /* 0x000000000f087348 */ /* 0x000fea0003c00000 */
[----:B------:R0:W1:Y:S02]  /*25a30*/  SHFL.IDX P6, R14, R13, R12, R11 ;  /* 0x0000000c0d0e7389 */ /* 0x00006400000c000b */
[----:B01----:R-:W-:Y:S01]  /*25a40*/  ENDCOLLECTIVE ;  /* 0x000000000000791b */ /* 0x003fe20003800000 */
.L_x_734:
[----:B------:R-:W-:-:S04]  /*25a50*/  @!P1 IADD3 R5, P2, R9, R5, RZ ;  /* 0x0000000509059210 */ /* 0x000fc80007f5e0ff */
[----:B------:R-:W-:-:S05]  /*25a60*/  @!P1 IADD3.X R6, RZ, R6, RZ, P2, !PT ;  /* 0x00000006ff069210 */ /* 0x000fca00017fe4ff */
[----:B------:R-:W-:Y:S02]  /*25a70*/  @!P1 IMAD.MOV.U32 R7, RZ, RZ, R6 ;  /* 0x000000ffff079224 */ /* 0x000fe400078e0006 */
[----:B------:R-:W-:Y:S02]  /*25a80*/  IMAD.MOV.U32 R13, RZ, RZ, R4 ;  /* 0x000000ffff0d7224 */ /* 0x000fe400078e0004 */
[----:B------:R-:W-:-:S05]  /*25a90*/  @!P1 IMAD.MOV.U32 R6, RZ, RZ, R5 ;  /* 0x000000ffff069224 */ /* 0x000fca00078e0005 */
[----:B------:R-:W-:Y:S01]  /*25aa0*/  @!PT LDS RZ, [RZ] ;  /* 0x00000000fffff984 */ /* 0x000fe20000000800 */
[----:B------:R-:W-:Y:S01]  /*25ab0*/  @!PT LDS RZ, [RZ] ;  /* 0x00000000fffff984 */ /* 0x000fe20000000800 */
[----:B------:R-:W-:Y:S01]  /*25ac0*/  @!PT LDS RZ, [RZ] ;  /* 0x00000000fffff984 */ /* 0x000fe20000000800 */
[----:B------:R0:W-:Y:S01]  /*25ad0*/  @!P1 LDGSTS.E.BYPASS.LTC128B.128 [R10+0x1f400], desc[UR60][R6.64], !P0 ;  /* 0x1f400000060a9fae */ /* 0x0001e2000c101d7c */
[----:B------:R-:W-:-:S07]  /*25ae0*/  MOV R0, R14 ;  /* 0x0000000e00007202 */ /* 0x000fce0000000f00 */
[----:B0-----:R-:W-:Y:S05]  /*25af0*/  WARPSYNC.COLLECTIVE R15, `(.L_x_735) ;  /* 0x000000000f087348 */ /* 0x001fea0003c00000 */
[----:B------:R1:W2:Y:S02]  /*25b00*/  SHFL.IDX P6, R14, R13, R12, R11 ;  /* 0x0000000c0d0e7389 */ /* 0x0002a400000c000b */
[----:B012---:R-:W-:Y:S01]  /*25b10*/  ENDCOLLECTIVE ;  /* 0x000000000000791b */ /* 0x007fe20003800000 */
.L_x_735:
[----:B------:R-:W-:Y:S01]  /*25b20*/  IMAD.MOV.U32 R4, RZ, RZ, R14 ;  /* 0x000000ffff047224 */ /* 0x000fe200078e000e */
[----:B------:R-:W-:Y:S06]  /*25b30*/  BRA `(.L_x_736) ;  /* 0xffffffa800947947 */ /* 0x000fec000383ffff */
.L_x_575:
[----:B0-----:R-:W2:Y:S02]  /*25b40*/  LDL R2, [R1+0x4] ;  /* 0x0000040001027983 */ /* 0x001ea40000100800 */
[----:B--2---:R0:W2:Y:S02]  /*25b50*/  SYNCS.PHASECHK.TRANS64.TRYWAIT P0, [R2+URZ+0x2e820], R0 ;  /* 0x02e82000020075a7 */ /* 0x0040a4000800017f */
[----:B--2---:R-:W-:Y:S05]  /*25b60*/  @!P0 NANOSLEEP.SYNCS 0x989680 ;  /* 0x009896800000895d */ /* 0x004fea0003900000 */
[----:B------:R-:W2:Y:S02]  /*25b70*/  @!P0 SYNCS.PHASECHK.TRANS64 P0, [R2+URZ+0x2e820], R0 ;  /* 0x02e82000020085a7 */ /* 0x000ea4000800007f */
[----:B--2---:R-:W-:Y:S05]  /*25b80*/  @!P0 BRA `(.L_x_575) ;  /* 0xfffffffc00ec8947 */ /* 0x004fea000383ffff */
[----:B------:R-:W-:Y:S05]  /*25b90*/  BRA `(.L_x_737) ;  /* 0xffffffac00007947 */ /* 0x000fea000383ffff */
.L_x_581:
[----:B--2---:R2:W3:Y:S02]  /*25ba0*/  SYNCS.PHASECHK.TRANS64.TRYWAIT P0, [R6+URZ+0x2e880], R5 ;  /* 0x02e88005060075a7 */ /* 0x0044e4000800017f */
[----:B---3--:R-:W-:Y:S05]  /*25bb0*/  @!P0 NANOSLEEP.SYNCS 0x989680 ;  /* 0x009896800000895d */ /* 0x008fea0003900000 */
[----:B------:R-:W3:Y:S02]  /*25bc0*/  @!P0 SYNCS.PHASECHK.TRANS64 P0, [R6+URZ+0x2e880], R5 ;  /* 0x02e88005060085a7 */ /* 0x000ee4000800007f */
[----:B---3--:R-:W-:Y:S05]  /*25bd0*/  @!P0 BRA `(.L_x_581) ;  /* 0xfffffffc00f08947 */ /* 0x008fea000383ffff */
[----:B------:R-:W-:Y:S05]  /*25be0*/  BRA `(.L_x_738) ;  /* 0xffffffac00c47947 */ /* 0x000fea000383ffff */
.L_x_586:
[----:B-1----:R1:W3:Y:S02]  /*25bf0*/  SYNCS.PHASECHK.TRANS64.TRYWAIT P0, [R6+URZ+0x2e840], R5 ;  /* 0x02e84005060075a7 */ /* 0x0022e4000800017f */
[----:B---3--:R-:W-:Y:S05]  /*25c00*/  @!P0 NANOSLEEP.SYNCS 0x989680 ;  /* 0x009896800000895d */ /* 0x008fea0003900000 */
[----:B------:R-:W3:Y:S02]  /*25c10*/  @!P0 SYNCS.PHASECHK.TRANS64 P0, [R6+URZ+0x2e840], R5 ;  /* 0x02e84005060085a7 */ /* 0x000ee4000800007f */
[----:B---3--:R-:W-:Y:S05]  /*25c20*/  @!P0 BRA `(.L_x_586) ;  /* 0xfffffffc00f08947 */ /* 0x008fea000383ffff */
[----:B------:R-:W-:Y:S05]  /*25c30*/  BRA `(.L_x_739) ;  /* 0xffffffb0004c7947 */ /* 0x000fea000383ffff */
.L_x_592:
[----:B--2---:R2:W3:Y:S02]  /*25c40*/  SYNCS.PHASECHK.TRANS64.TRYWAIT P0, [R17+URZ+0x2e870], R4 ;  /* 0x02e87004110075a7 */ /* 0x0044e4000800017f */
[----:B---3--:R-:W-:Y:S05]  /*25c50*/  @!P0 NANOSLEEP.SYNCS 0x989680 ;  /* 0x009896800000895d */ /* 0x008fea0003900000 */
[----:B------:R-:W3:Y:S02]  /*25c60*/  @!P0 SYNCS.PHASECHK.TRANS64 P0, [R17+URZ+0x2e870], R4 ;  /* 0x02e87004110085a7 */ /* 0x000ee4000800007f */
[----:B---3--:R-:W-:Y:S05]  /*25c70*/  @!P0 BRA `(.L_x_592) ;  /* 0xfffffffc00f08947 */ /* 0x008fea000383ffff */
[----:B------:R-:W-:Y:S05]  /*25c80*/  BRA `(.L_x_740) ;  /* 0xffffffb000f07947 */ /* 0x000fea000383ffff */
.L_x_594:
[----:B---3--:R3:W4:Y:S02]  /*25c90*/  SYNCS.PHASECHK.TRANS64.TRYWAIT P0, [R17+URZ+0x2e860], R2 ;  /* 0x02e86002110075a7 */ /* 0x008724000800017f */
[----:B----4-:R-:W-:Y:S05]  /*25ca0*/  @!P0 NANOSLEEP.SYNCS 0x989680 ;  /* 0x009896800000895d */ /* 0x010fea0003900000 */
[----:B------:R-:W4:Y:S02]  /*25cb0*/  @!P0 SYNCS.PHASECHK.TRANS64 P0, [R17+URZ+0x2e860], R2 ;  /* 0x02e86002110085a7 */ /* 0x000f24000800007f */
[----:B----4-:R-:W-:Y:S05]  /*25cc0*/  @!P0 BRA `(.L_x_594) ;  /* 0xfffffffc00f08947 */ /* 0x010fea000383ffff */
[----:B------:R-:W-:Y:S05]  /*25cd0*/  BRA `(.L_x_741) ;  /* 0xffffffb000f87947 */ /* 0x000fea000383ffff */
.L_x_601:
[----:B---3--:R3:W4:Y:S02]  /*25ce0*/  SYNCS.PHASECHK.TRANS64.TRYWAIT P1, [R17+URZ+0x2e870], R0 ;  /* 0x02e87000110075a7 */ /* 0x008724000802017f */
[----:B----4-:R-:W-:Y:S05]  /*25cf0*/  @!P1 NANOSLEEP.SYNCS 0x989680 ;  /* 0x009896800000995d */ /* 0x010fea0003900000 */
[----:B------:R-:W4:Y:S02]  /*25d00*/  @!P1 SYNCS.PHASECHK.TRANS64 P1, [R17+URZ+0x2e870], R0 ;  /* 0x02e87000110095a7 */ /* 0x000f24000802007f */
[----:B----4-:R-:W-:Y:S05]  /*25d10*/  @!P1 BRA `(.L_x_601) ;  /* 0xfffffffc00f09947 */ /* 0x010fea000383ffff */
[----:B------:R-:W-:Y:S05]  /*25d20*/  BRA `(.L_x_742) ;  /* 0xffffffbc00347947 */ /* 0x000fea000383ffff */
.L_x_603:
[----:B---3--:R3:W4:Y:S02]  /*25d30*/  SYNCS.PHASECHK.TRANS64.TRYWAIT P1, [R17+URZ+0x2e860], R0 ;  /* 0x02e86000110075a7 */ /* 0x008724000802017f */
[----:B----4-:R-:W-:Y:S05]  /*25d40*/  @!P1 NANOSLEEP.SYNCS 0x989680 ;  /* 0x009896800000995d */ /* 0x010fea0003900000 */
[----:B------:R-:W4:Y:S02]  /*25d50*/  @!P1 SYNCS.PHASECHK.TRANS64 P1, [R17+URZ+0x2e860], R0 ;  /* 0x02e86000110095a7 */ /* 0x000f24000802007f */
[----:B----4-:R-:W-:Y:S05]  /*25d60*/  @!P1 BRA `(.L_x_603) ;  /* 0xfffffffc00f09947 */ /* 0x010fea000383ffff */
[----:B------:R-:W-:Y:S05]  /*25d70*/  BRA `(.L_x_743) ;  /* 0xffffffbc003c7947 */ /* 0x000fea000383ffff */
.L_x_607:
[----:B------:R-:W-:Y:S01]  /*25d80*/  BSSY B0, `(.L_x_744) ;  /* 0x0000008000007945 */ /* 0x000fe20003800000 */
[----:B------:R-:W-:Y:S01]  /*25d90*/  IMAD.MOV.U32 R13, RZ, RZ, R16 ;  /* 0x000000ffff0d7224 */ /* 0x000fe200078e0010 */
[----:B------:R-:W-:Y:S01]  /*25da0*/  MOV R11, 0x1f ;  /* 0x0000001f000b7802 */ /* 0x000fe20000000f00 */
[----:B------:R-:W-:Y:S02]  /*25db0*/  IMAD.MOV.U32 R12, RZ, RZ, RZ ;  /* 0x000000ffff0c7224 */ /* 0x000fe400078e00ff */
[----:B------:R-:W-:-:S07]  /*25dc0*/  IMAD.MOV.U32 R15, RZ, RZ, -0x1 ;  /* 0xffffffffff0f7424 */ /* 0x000fce00078e00ff */
[----:B0-----:R-:W-:Y:S05]  /*25dd0*/  WARPSYNC.COLLECTIVE R15, `(.L_x_745) ;  /* 0x000000000f087348 */ /* 0x001fea0003c00000 */
[----:B------:R1:W2:Y:S02]  /*25de0*/  SHFL.IDX P6, R14, R13, R12, R11 ;  /* 0x0000000c0d0e7389 */ /* 0x0002a400000c000b */
[----:B012---:R-:W-:Y:S01]  /*25df0*/  ENDCOLLECTIVE ;  /* 0x000000000000791b */ /* 0x007fe20003800000 */
.L_x_745:
[----:B------:R-:W-:Y:S05]  /*25e00*/  BSYNC B0 ;  /* 0x0000000000007941 */ /* 0x000fea0003800000 */
.L_x_744:
[----:B------:R-:W-:Y:S01]  /*25e10*/  IMAD.MOV.U32 R13, RZ, RZ, R16 ;  /* 0x000000ffff0d7224 */ /* 0x000fe200078e0010 */
[----:B------:R-:W-:Y:S01]  /*25e20*/  MOV R11, 0x1f ;  /* 0x0000001f000b7802 */ /* 0x000fe20000000f00 */
[----:B------:R-:W-:Y:S02]  /*25e30*/  IMAD.MOV.U32 R12, RZ, RZ, 0x1 ;  /* 0x00000001ff0c7424 */ /* 0x000fe400078e00ff */
[----:B------:R-:W-:Y:S02]  /*25e40*/  IMAD.MOV.U32 R15, RZ, RZ, -0x1 ;  /* 0xffffffffff0f7424 */ /* 0x000fe400078e00ff */
[----:B------:R-:W-:Y:S02]  /*25e50*/  IMAD.IADD R5, R19, 0x1, R7 ;  /* 0x0000000113057824 */ /* 0x000fe400078e0207 */
[----:B------:R-:W-:-:S07]  /*25e60*/  IMAD.MOV.U32 R0, RZ, RZ, R14 ;  /* 0x000000ffff007224 */ /* 0x000fce00078e000e */
[----:B------:R-:W-:Y:S05]  /*25e70*/  WARPSYNC.COLLECTIVE R15, `(.L_x_746) ;  /* 0x000000000f087348 */ /* 0x000fea0003c00000 */
[----:B------:R0:W1:Y:S02]  /*25e80*/  SHFL.IDX P6, R14, R13, R12, R11 ;  /* 0x0000000c0d0e7389 */ /* 0x00006400000c000b */
[----:B01----:R-:W-:Y:S01]  /*25e90*/  ENDCOLLECTIVE ;  /* 0x000000000000791b */ /* 0x003fe20003800000 */
.L_x_746:
[----:B------:R-:W-:Y:S02]  /*25ea0*/  ULDC UR4, c[0x0][0xc3c] ;  /* 0x00030f0000047ab9 */ /* 0x000fe40000000800 */
[----:B------:R-:W-:-:S13]  /*25eb0*/  ISETP.GE.OR P1, PT, R5, UR4, !P0 ;  /* 0x0000000405007c0c */ /* 0x000fda000c726670 */
[----:B------:R-:W0:Y:S01]  /*25ec0*/  @!P1 LDC.64 R2, c[0x0][0xc80] ;  /* 0x00032000ff029b82 */ /* 0x000e220000000a00 */
[----:B------:R-:W-:Y:S02]  /*25ed0*/  IMAD.MOV.U32 R11, RZ, RZ, RZ ;  /* 0x000000ffff0b7224 */ /* 0x000fe400078e00ff */
[----:B------:R-:W-:Y:S02]  /*25ee0*/  IMAD.MOV.U32 R4, RZ, RZ, R14 ;  /* 0x000000ffff047224 */ /* 0x000fe400078e000e */
[----:B0-----:R-:W-:-:S06]  /*25ef0*/  @!P1 IMAD.WIDE R2, R5, 0x4, R2 ;  /* 0x0000000405029825 */ /* 0x001fcc00078e0202 */
[----:B------:R0:W2:Y:S01]  /*25f00*/  @!P1 LDG.E R3, desc[UR60][R2.64] ;  /* 0x0000003c02039981 */ /* 0x0000a2000c1e1900 */
[C---:B------:R-:W-:Y:S02]  /*25f10*/  ISETP.GE.U32.AND P2, PT, R7.reuse, 0x2, PT ;  /* 0x000000020700780c */ /* 0x040fe40003f46070 */
[C---:B------:R-:W-:Y:S02]  /*25f20*/  ISETP.GE.U32.AND P3, PT, R7.reuse, 0x4, PT ;  /* 0x000000040700780c */ /* 0x040fe40003f66070 */
[C---:B------:R-:W-:Y:S02]  /*25f30*/  ISETP.GE.U32.AND P4, PT, R7.reuse, 0x8, PT ;  /* 0x000000080700780c */ /* 0x040fe40003f86070 */
[C---:B------:R-:W-:Y:S01]  /*25f40*/  ISETP.GE.U32.AND P5, PT, R7.reuse, 0x10, PT ;  /* 0x000000100700780c */ /* 0x040fe20003fa6070 */
[----:B0-----:R-:W-:Y:S01]  /*25f50*/  IMAD.MOV.U32 R2, RZ, RZ, RZ ;  /* 0x000000ffff027224 */ /* 0x001fe200078e00ff */
[----:B--2---:R-:W-:Y:S02]  /*25f60*/  @!P1 MOV R2, R3 ;  /* 0x0000000300029202 */ /* 0x004fe40000000f00 */
[----:B------:R-:W-:-:S03]  /*25f70*/  ISETP.NE.AND P1, PT, R7, RZ, PT ;  /* 0x000000ff0700720c */ /* 0x000fc60003f25270 */
[----:B------:R-:W-:-:S10]  /*25f80*/  IMAD.MOV.U32 R13, RZ, RZ, R2 ;  /* 0x000000ffff0d7224 */ /* 0x000fd400078e0002 */
[----:B------:R-:W-:Y:S05]  /*25f90*/  WARPSYNC.COLLECTIVE R15, `(.L_x_747) ;  /* 0x000000000f087348 */ /* 0x000fea0003c00000 */
[----:B------:R0:W1:Y:S02]  /*25fa0*/  SHFL.UP P6, R14, R13, R12, R11 ;  /* 0x0400000c0d0e7389 */ /* 0x00006400000c000b */
[----:B01----:R-:W-:Y:S01]  /*25fb0*/  ENDCOLLECTIVE ;  /* 0x000000000000791b */ /* 0x003fe20003800000 */
.L_x_747:
[----:B------:R-:W-:Y:S02]  /*25fc0*/  IMAD.MOV.U32 R12, RZ, RZ, 0x2 ;  /* 0x00000002ff0c7424 */ /* 0x000fe400078e00ff */
[----:B------:R-:W-:-:S05]  /*25fd0*/  IMAD.MOV.U32 R3, RZ, RZ, R14 ;  /* 0x000000ffff037224 */ /* 0x000fca00078e000e */
[----:B------:R-:W-:-:S05]  /*25fe0*/  SEL R3, R3, RZ, P1 ;  /* 0x000000ff03037207 */ /* 0x000fca0000800000 */
[----:B------:R-:W-:-:S05]  /*25ff0*/  IMAD.IADD R3, R2, 0x1, R3 ;  /* 0x0000000102037824 */ /* 0x000fca00078e0203 */
[----:B------:R-:W-:-:S07]  /*26000*/  MOV R13, R3 ;  /* 0x00000003000d7202 */ /* 0x000fce0000000f00 */
[----:B------:R-:W-:Y:S05]  /*26010*/  WARPSYNC.COLLECTIVE R15, `(.L_x_748) ;  /* 0x000000000f087348 */ /* 0x000fea0003c00000 */
[----:B------:R0:W1:Y:S02]  /*26020*/  SHFL.UP P6, R14, R13, R12, R11 ;  /* 0x0400000c0d0e7389 */ /* 0x00006400000c000b */
[----:B01----:R-:W-:Y:S01]  /*26030*/  ENDCOLLECTIVE ;  /* 0x000000000000791b */ /* 0x003fe20003800000 */
.L_x_748:
[----:B------:R-:W-:Y:S01]  /*26040*/  MOV R12, 0x4 ;  /* 0x00000004000c7802 */ /* 0x000fe20000000f00 */
[----:B------:R-:W-:-:S05]  /*26050*/  IMAD.MOV.U32 R5, RZ, RZ, R14 ;  /* 0x000000ffff057224 */ /* 0x000fca00078e000e */
[----:B------:R-:W-:-:S05]  /*26060*/  SEL R5, R5, RZ, P2 ;  /* 0x000000ff05057207 */ /* 0x000fca0001000000 */
[----:B------:R-:W-:-:S04]  /*26070*/  IMAD.IADD R3, R3, 0x1, R5 ;  /* 0x0000000103037824 */ /* 0x000fc800078e0205 */
[----:B------:R-:W-:-:S07]  /*26080*/  IMAD.MOV.U32 R13, RZ, RZ, R3 ;  /* 0x000000ffff0d7224 */ /* 0x000fce00078e0003 */
[----:B------:R-:W-:Y:S05]  /*26090*/  WARPSYNC.COLLECTIVE R15, `(.L_x_749) ;  /* 0x000000000f087348 */ /* 0x000fea0003c00000 */
[----:B------:R0:W1:Y:S02]  /*260a0*/  SHFL.UP P6, R14, R13, R12, R11 ;  /* 0x0400000c0d0e7389 */ /* 0x00006400000c000b */
[----:B01----:R-:W-:Y:S01]  /*260b0*/  ENDCOLLECTIVE ;  /* 0x000000000000791b */ /* 0x003fe20003800000 */
.L_x_749:
[----:B------:R-:W-:Y:S02]  /*260c0*/  IMAD.MOV.U32 R12, RZ, RZ, 0x8 ;  /* 0x00000008ff0c7424 */ /* 0x000fe400078e00ff */
[----:B------:R-:W-:-:S05]  /*260d0*/  IMAD.MOV.U32 R5, RZ, RZ, R14 ;  /* 0x000000ffff057224 */ /* 0x000fca00078e000e */
[----:B------:R-:W-:-:S05]  /*260e0*/  SEL R5, R5, RZ, P3 ;  /* 0x000000ff05057207 */ /* 0x000fca0001800000 */
[----:B------:R-:W-:-:S04]  /*260f0*/  IMAD.IADD R3, R3, 0x1, R5 ;  /* 0x0000000103037824 */ /* 0x000fc800078e0205 */
[----:B------:R-:W-:-:S07]  /*26100*/  IMAD.MOV.U32 R13, RZ, RZ, R3 ;  /* 0x000000ffff0d7224 */ /* 0x000fce00078e0003 */
[----:B------:R-:W-:Y:S05]  /*26110*/  WARPSYNC.COLLECTIVE R15, `(.L_x_750) ;  /* 0x000000000f087348 */ /* 0x000fea0003c00000 */
[----:B------:R0:W1:Y:S02]  /*26120*/  SHFL.UP P6, R14, R13, R12, R11 ;  /* 0x0400000c0d0e7389 */ /* 0x00006400000c000b */
[----:B01----:R-:W-:Y:S01]  /*26130*/  ENDCOLLECTIVE ;  /* 0x000000000000791b */ /* 0x003fe20003800000 */
.L_x_750:
[----:B------:R-:W-:Y:S01]  /*26140*/  IMAD.MOV.U32 R12, RZ, RZ, 0x10 ;  /* 0x00000010ff0c7424 */ /* 0x000fe200078e00ff */
[----:B------:R-:W-:-:S04]  /*26150*/  MOV R5, R14 ;  /* 0x0000000e00057202 */ /* 0x000fc80000000f00 */
[----:B------:R-:W-:-:S05]  /*26160*/  SEL R5, R5, RZ, P4 ;  /* 0x000000ff05057207 */ /* 0x000fca0002000000 */
[----:B------:R-:W-:-:S04]  /*26170*/  IMAD.IADD R3, R3, 0x1, R5 ;  /* 0x0000000103037824 */ /* 0x000fc800078e0205 */
[----:B------:R-:W-:-:S07]  /*26180*/  IMAD.MOV.U32 R13, RZ, RZ, R3 ;  /* 0x000000ffff0d7224 */ /* 0x000fce00078e0003 */
[----:B------:R-:W-:Y:S05]  /*26190*/  WARPSYNC.COLLECTIVE R15, `(.L_x_751) ;  /* 0x000000000f087348 */ /* 0x000fea0003c00000 */
[----:B------:R0:W1:Y:S02]  /*261a0*/  SHFL.UP P6, R14, R13, R12, R11 ;  /* 0x0400000c0d0e7389 */ /* 0x00006400000c000b */
[----:B01----:R-:W-:Y:S01]  /*261b0*/  ENDCOLLECTIVE ;  /* 0x000000000000791b */ /* 0x003fe20003800000 */
.L_x_751:
[----:B------:R-:W-:Y:S02]  /*261c0*/  IMAD.MOV.U32 R12, RZ, RZ, 0x1f ;  /* 0x0000001fff0c7424 */ /* 0x000fe400078e00ff */
[----:B------:R-:W-:Y:S02]  /*261d0*/  IMAD.MOV.U32 R11, RZ, RZ, 0x1f ;  /* 0x0000001fff0b7424 */ /* 0x000fe400078e00ff */
[----:B------:R-:W-:-:S05]  /*261e0*/  IMAD.MOV.U32 R5, RZ, RZ, R14 ;  /* 0x000000ffff057224 */ /* 0x000fca00078e000e */
[----:B------:R-:W-:-:S04]  /*261f0*/  SEL R5, R5, RZ, P5 ;  /* 0x000000ff05057207 */ /* 0x000fc80002800000 */
[----:B------:R-:W-:-:S05]  /*26200*/  IADD3 R5, R3, R5, RZ ;  /* 0x0000000503057210 */ /* 0x000fca0007ffe0ff */
[----:B------:R-:W-:-:S07]  /*26210*/  IMAD.MOV.U32 R13, RZ, RZ, R5 ;  /* 0x000000ffff0d7224 */ /* 0x000fce00078e0005 */
[----:B------:R-:W-:Y:S05]  /*26220*/  WARPSYNC.COLLECTIVE R15, `(.L_x_752) ;  /* 0x000000000f087348 */ /* 0x000fea0003c00000 */
[----:B------:R0:W1:Y:S02]  /*26230*/  SHFL.IDX P6, R14, R13, R12, R11 ;  /* 0x0000000c0d0e7389 */ /* 0x00006400000c000b */
[----:B01----:R-:W-:Y:S01]  /*26240*/  ENDCOLLECTIVE ;  /* 0x000000000000791b */ /* 0x003fe20003800000 */
.L_x_752:
[----:B------:R-:W-:Y:S01]  /*26250*/  IMAD.MOV.U32 R6, RZ, RZ, R14 ;  /* 0x000000ffff067224 */ /* 0x000fe200078e000e */
[----:B------:R-:W-:Y:S06]  /*26260*/  BRA `(.L_x_753) ;  /* 0xffffffc000987947 */ /* 0x000fec000383ffff */
.L_x_612:
[----:B------:R-:W-:Y:S01]  /*26270*/  BSSY B0, `(.L_x_754) ;  /* 0x0000008000007945 */ /* 0x000fe20003800000 */
[----:B-----5:R-:W-:Y:S01]  /*26280*/  MOV R13, R2 ;  /* 0x00000002000d7202 */ /* 0x020fe20000000f00 */
[----:B------:R-:W-:Y:S02]  /*26290*/  IMAD.MOV.U32 R12, RZ, RZ, 0x1 ;  /* 0x00000001ff0c7424 */ /* 0x000fe400078e00ff */
[----:B------:R-:W-:Y:S02]  /*262a0*/  IMAD.MOV.U32 R11, RZ, RZ, RZ ;  /* 0x000000ffff0b7224 */ /* 0x000fe400078e00ff */
[----:B------:R-:W-:-:S07]  /*262b0*/  IMAD.MOV.U32 R15, RZ, RZ, -0x1 ;  /* 0xffffffffff0f7424 */ /* 0x000fce00078e00ff */
[----:B01----:R-:W-:Y:S05]  /*262c0*/  WARPSYNC.COLLECTIVE R15, `(.L_x_755) ;  /* 0x000000000f087348 */ /* 0x003fea0003c00000 */
[----:B------:R2:W3:Y:S02]  /*262d0*/  SHFL.UP P6, R14, R13, R12, R11 ;  /* 0x0400000c0d0e7389 */ /* 0x0004e400000c000b */
[----:B0123--:R-:W-:Y:S01]  /*262e0*/  ENDCOLLECTIVE ;  /* 0x000000000000791b */ /* 0x00ffe20003800000 */
.L_x_755:
[----:B------:R-:W-:Y:S05]  /*262f0*/  BSYNC B0 ;  /* 0x0000000000007941 */ /* 0x000fea0003800000 */
.L_x_754:
[----:B------:R-:W-:Y:S02]  /*26300*/  IMAD.MOV.U32 R3, RZ, RZ, R14 ;  /* 0x000000ffff037224 */ /* 0x000fe400078e000e */
[----:B------:R-:W-:Y:S02]  /*26310*/  IMAD.MOV.U32 R12, RZ, RZ, 0x2 ;  /* 0x00000002ff0c7424 */ /* 0x000fe400078e00ff */
[----:B------:R-:W-:Y:S01]  /*26320*/  IMAD.MOV.U32 R11, RZ, RZ, RZ ;  /* 0x000000ffff0b7224 */ /* 0x000fe200078e00ff */
[----:B------:R-:W-:Y:S01]  /*26330*/  SEL R3, R3, RZ, P1 ;  /* 0x000000ff03037207 */ /* 0x000fe20000800000 */
[----:B------:R-:W-:-:S03]  /*26340*/  IMAD.MOV.U32 R15, RZ, RZ, -0x1 ;  /* 0xffffffffff0f7424 */ /* 0x000fc600078e00ff */
[----:B------:R-:W-:-:S05]  /*26350*/  IADD3 R3, R2, R3, RZ ;  /* 0x0000000302037210 */ /* 0x000fca0007ffe0ff */
[----:B------:R-:W-:-:S07]  /*26360*/  IMAD.MOV.U32 R13, RZ, RZ, R3 ;  /* 0x000000ffff0d7224 */ /* 0x000fce00078e0003 */
[----:B------:R-:W-:Y:S05]  /*26370*/  WARPSYNC.COLLECTIVE R15, `(.L_x_756) ;  /* 0x000000000f087348 */ /* 0x000fea0003c00000 */
[----:B------:R0:W1:Y:S02]  /*26380*/  SHFL.UP P6, R14, R13, R12, R11 ;  /* 0x0400000c0d0e7389 */ /* 0x00006400000c000b */
[----:B01----:R-:W-:Y:S01]  /*26390*/  ENDCOLLECTIVE ;  /* 0x000000000000791b */ /* 0x003fe20003800000 */
.L_x_756:
        /* <DEDUP_REMOVED lines=8> */
.L_x_757:
[----:B------:R-:W-:Y:S02]  /*26420*/  IMAD.MOV.U32 R12, RZ, RZ, 0x8 ;  /* 0x00000008ff0c7424 */ /* 0x000fe400078e00ff */
[----:B------:R-:W-:-:S05]  /*26430*/  IMAD.MOV.U32 R5, RZ, RZ, R14 ;  /* 0x000000ffff057224 */ /* 0x000fca00078e000e */
[----:B------:R-:W-:-:S04]  /*26440*/  SEL R5, R5, RZ, P3 ;  /* 0x000000ff05057207 */ /* 0x000fc80001800000 */
[----:B------:R-:W-:-:S05]  /*26450*/  IADD3 R3, R3, R5, RZ ;  /* 0x0000000503037210 */ /* 0x000fca0007ffe0ff */
[----:B------:R-:W-:-:S07]  /*26460*/  IMAD.MOV.U32 R13, RZ, RZ, R3 ;  /* 0x000000ffff0d7224 */ /* 0x000fce00078e0003 */
[----:B------:R-:W-:Y:S05]  /*26470*/  WARPSYNC.COLLECTIVE R15, `(.L_x_758) ;  /* 0x000000000f087348 */ /* 0x000fea0003c00000 */
[----:B------:R0:W1:Y:S02]  /*26480*/  SHFL.UP P6, R14, R13, R12, R11 ;  /* 0x0400000c0d0e7389 */ /* 0x00006400000c000b */
[----:B01----:R-:W-:Y:S01]  /*26490*/  ENDCOLLECTIVE ;  /* 0x000000000000791b */ /* 0x003fe20003800000 */
.L_x_758:
        /* <DEDUP_REMOVED lines=8> */
.L_x_759:
[----:B------:R-:W-:Y:S01]  /*26520*/  MOV R12, 0x1f ;  /* 0x0000001f000c7802 */ /* 0x000fe20000000f00 */
[----:B------:R-:W-:Y:S02]  /*26530*/  IMAD.MOV.U32 R11, RZ, RZ, 0x1f ;  /* 0x0000001fff0b7424 */ /* 0x000fe400078e00ff */
[----:B------:R-:W-:-:S05]  /*26540*/  IMAD.MOV.U32 R5, RZ, RZ, R14 ;  /* 0x000000ffff057224 */ /* 0x000fca00078e000e */
[----:B------:R-:W-:-:S05]  /*26550*/  SEL R5, R5, RZ, P5 ;  /* 0x000000ff05057207 */ /* 0x000fca0002800000 */
[----:B------:R-:W-:-:S04]  /*26560*/  IMAD.IADD R5, R3, 0x1, R5 ;  /* 0x0000000103057824 */ /* 0x000fc800078e0205 */
[----:B------:R-:W-:-:S07]  /*26570*/  IMAD.MOV.U32 R13, RZ, RZ, R5 ;  /* 0x000000ffff0d7224 */ /* 0x000fce00078e0005 */
[----:B------:R-:W-:Y:S05]  /*26580*/  WARPSYNC.COLLECTIVE R15, `(.L_x_760) ;  /* 0x000000000f087348 */ /* 0x000fea0003c00000 */
[----:B------:R0:W1:Y:S02]  /*26590*/  SHFL.IDX P6, R14, R13, R12, R11 ;  /* 0x0000000c0d0e7389 */ /* 0x00006400000c000b */
[----:B01----:R-:W-:Y:S01]  /*265a0*/  ENDCOLLECTIVE ;  /* 0x000000000000791b */ /* 0x003fe20003800000 */
.L_x_760:
[----:B------:R-:W-:Y:S01]  /*265b0*/  IMAD.MOV.U32 R6, RZ, RZ, R14 ;  /* 0x000000ffff067224 */ /* 0x000fe200078e000e */
[----:B------:R-:W-:Y:S06]  /*265c0*/  BRA `(.L_x_761) ;  /* 0xffffffc0005c7947 */ /* 0x000fec000383ffff */
.L_x_614:
[----:B------:R-:W-:Y:S01]  /*265d0*/  BSSY B0, `(.L_x_762) ;  /* 0x0000006000007945 */ /* 0x000fe20003800000 */
[----:B------:R-:W-:Y:S01]  /*265e0*/  PLOP3.LUT P6, PT, P6, PT, PT, 0x8, 0x0 ;  /* 0x000000000000781c */ /* 0x000fe200037ce170 */
[----:B------:R-:W-:-:S12]  /*265f0*/  IMAD.MOV.U32 R15, RZ, RZ, -0x1 ;  /* 0xffffffffff0f7424 */ /* 0x000fd800078e00ff */
[----:B01----:R-:W-:Y:S05]  /*26600*/  WARPSYNC.COLLECTIVE R15, `(.L_x_763) ;  /* 0x000000000f087348 */ /* 0x003fea0003c00000 */
[----:B------:R-:W-:Y:S01]  /*26610*/  VOTE.ANY R14, PT, P6 ;  /* 0x00000000000e7806 */ /* 0x000fe200030e0100 */
[----:B01----:R-:W-:Y:S06]  /*26620*/  ENDCOLLECTIVE ;  /* 0x000000000000791b */ /* 0x003fec0003800000 */
.L_x_763:
[----:B------:R-:W-:Y:S05]  /*26630*/  BSYNC B0 ;  /* 0x0000000000007941 */ /* 0x000fea0003800000 */
.L_x_762:
[----:B------:R-:W-:Y:S01]  /*26640*/  IMAD.MOV.U32 R3, RZ, RZ, R14 ;  /* 0x000000ffff037224 */ /* 0x000fe200078e000e */
[----:B------:R-:W-:Y:S01]  /*26650*/  MOV R13, R2 ;  /* 0x00000002000d7202 */ /* 0x000fe20000000f00 */
[----:B------:R-:W-:Y:S02]  /*26660*/  IMAD.MOV.U32 R11, RZ, RZ, 0x1f ;  /* 0x0000001fff0b7424 */ /* 0x000fe400078e00ff */
[----:B------:R-:W0:Y:S01]  /*26670*/  POPC R4, R3 ;  /* 0x0000000300047309 */ /* 0x000e220000000000 */
[----:B------:R-:W-:Y:S02]  /*26680*/  IMAD.MOV.U32 R15, RZ, RZ, -0x1 ;  /* 0xffffffffff0f7424 */ /* 0x000fe400078e00ff */
[----:B0-----:R-:W-:-:S07]  /*26690*/  IMAD.MOV.U32 R12, RZ, RZ, R4 ;  /* 0x000000ffff0c7224 */ /* 0x001fce00078e0004 */
[----:B------:R-:W-:Y:S05]  /*266a0*/  WARPSYNC.COLLECTIVE R15, `(.L_x_764) ;  /* 0x000000000f087348 */ /* 0x000fea0003c00000 */
[----:B------:R0:W1:Y:S02]  /*266b0*/  SHFL.IDX P6, R14, R13, R12, R11 ;  /* 0x0000000c0d0e7389 */ /* 0x00006400000c000b */
[----:B01----:R-:W-:Y:S01]  /*266c0*/  ENDCOLLECTIVE ;  /* 0x000000000000791b */ /* 0x003fe20003800000 */
.L_x_764:
[----:B------:R-:W-:Y:S01]  /*266d0*/  IMAD.MOV.U32 R17, RZ, RZ, R14 ;  /* 0x000000ffff117224 */ /* 0x000fe200078e000e */
[----:B------:R-:W-:Y:S06]  /*266e0*/  BRA `(.L_x_765) ;  /* 0xffffffc0004c7947 */ /* 0x000fec000383ffff */
.L_x_616:
[----:B------:R-:W-:Y:S01]  /*266f0*/  BSSY B0, `(.L_x_766) ;  /* 0x0000007000007945 */ /* 0x000fe20003800000 */
[----:B------:R-:W-:Y:S01]  /*26700*/  MOV R13, R5 ;  /* 0x00000005000d7202 */ /* 0x000fe20000000f00 */
[----:B------:R-:W-:Y:S02]  /*26710*/  IMAD.MOV.U32 R11, RZ, RZ, 0x1f ;  /* 0x0000001fff0b7424 */ /* 0x000fe400078e00ff */
[----:B------:R-:W-:-:S07]  /*26720*/  IMAD.MOV.U32 R15, RZ, RZ, -0x1 ;  /* 0xffffffffff0f7424 */ /* 0x000fce00078e00ff */
[----:B01-3--:R-:W-:Y:S05]  /*26730*/  WARPSYNC.COLLECTIVE R15, `(.L_x_767) ;  /* 0x000000000f087348 */ /* 0x00bfea0003c00000 */
[----:B------:R2:W4:Y:S02]  /*26740*/  SHFL.IDX P6, R14, R13, R12, R11 ;  /* 0x0000000c0d0e7389 */ /* 0x00052400000c000b */
[----:B01234-:R-:W-:Y:S01]  /*26750*/  ENDCOLLECTIVE ;  /* 0x000000000000791b */ /* 0x01ffe20003800000 */
.L_x_767:
[----:B------:R-:W-:Y:S05]  /*26760*/  BSYNC B0 ;  /* 0x0000000000007941 */ /* 0x000fea0003800000 */
.L_x_766:
[----:B------:R-:W-:Y:S01]  /*26770*/  IMAD.MOV.U32 R2, RZ, RZ, R14 ;  /* 0x000000ffff027224 */ /* 0x000fe200078e000e */
[----:B------:R-:W-:Y:S06]  /*26780*/  BRA `(.L_x_615) ;  /* 0xffffffc000407947 */ /* 0x000fec000383ffff */
.L_x_620:
[----:B0-----:R0:W1:Y:S02]  /*26790*/  SYNCS.PHASECHK.TRANS64.TRYWAIT P0, [R0+URZ+0x2e820], R3 ;  /* 0x02e82003000075a7 */ /* 0x001064000800017f */
[----:B-1----:R-:W-:Y:S05]  /*267a0*/  @!P0 NANOSLEEP.SYNCS 0x989680 ;  /* 0x009896800000895d */ /* 0x002fea0003900000 */
[----:B------:R-:W1:Y:S02]  /*267b0*/  @!P0 SYNCS.PHASECHK.TRANS64 P0, [R0+URZ+0x2e820], R3 ;  /* 0x02e82003000085a7 */ /* 0x000e64000800007f */
[----:B-1----:R-:W-:Y:S05]  /*267c0*/  @!P0 BRA `(.L_x_620) ;  /* 0xfffffffc00f08947 */ /* 0x002fea000383ffff */
[----:B------:R-:W-:Y:S05]  /*267d0*/  BRA `(.L_x_768) ;  /* 0xffffffc400347947 */ /* 0x000fea000383ffff */
.L_x_621:
[----:B------:R-:W1:Y:S01]  /*267e0*/  S2R R2, SR_TID.X ;  /* 0x0000000000027919 */ /* 0x000e620000002100 */
[----:B------:R-:W-:Y:S01]  /*267f0*/  BSSY B0, `(.L_x_769) ;  /* 0x000000a000007945 */ /* 0x000fe20003800000 */
[----:B------:R-:W-:Y:S01]  /*26800*/  MOV R12, RZ ;  /* 0x000000ff000c7202 */ /* 0x000fe20000000f00 */
        /* <DEDUP_REMOVED lines=8> */
.L_x_770:
[----:B------:R-:W-:Y:S05]  /*26890*/  BSYNC B0 ;  /* 0x0000000000007941 */ /* 0x000fea0003800000 */
.L_x_769:
[----:B------:R-:W-:Y:S05]  /*268a0*/  BRA `(.L_x_771) ;  /* 0xffffffc4001c7947 */ /* 0x000fea000383ffff */
.L_x_622:
[----:B------:R-:W-:Y:S01]  /*268b0*/  BSSY B0, `(.L_x_772) ;  /* 0x0000006000007945 */ /* 0x000fe20003800000 */
[----:B------:R-:W-:-:S07]  /*268c0*/  IMAD.MOV.U32 R15, RZ, RZ, -0x1 ;  /* 0xffffffffff0f7424 */ /* 0x000fce00078e00ff */
[----:B01----:R-:W-:Y:S05]  /*268d0*/  WARPSYNC.COLLECTIVE R15, `(.L_x_773) ;  /* 0x000000000f0c7348 */ /* 0x003fea0003c00000 */
[----:B------:R-:W-:Y:S02]  /*268e0*/  ELECT P6, UR62, PT ;  /* 0x00000000003e782f */ /* 0x000fe400038c0000 */
[----:B------:R-:W-:Y:S01]  /*268f0*/  MOV R14, UR62 ;  /* 0x0000003e000e7c02 */ /* 0x000fe20008000f00 */
[----:B01----:R-:W-:Y:S10]  /*26900*/  ENDCOLLECTIVE ;  /* 0x000000000000791b */ /* 0x003ff40003800000 */
.L_x_773:
[----:B------:R-:W-:Y:S05]  /*26910*/  BSYNC B0 ;  /* 0x0000000000007941 */ /* 0x000fea0003800000 */
.L_x_772:
[----:B------:R-:W-:Y:S05]  /*26920*/  BRA `(.L_x_774) ;  /* 0xffffffc400107947 */ /* 0x000fea000383ffff */
.L_x_624:
[----:B0-----:R0:W1:Y:S02]  /*26930*/  SYNCS.PHASECHK.TRANS64.TRYWAIT P1, [R6+URZ], R5 ;  /* 0x00000005060075a7 */ /* 0x001064000802017f */
[----:B-1----:R-:W-:Y:S05]  /*26940*/  @!P1 NANOSLEEP.SYNCS 0x989680 ;  /* 0x009896800000995d */ /* 0x002fea0003900000 */
[----:B------:R-:W1:Y:S02]  /*26950*/  @!P1 SYNCS.PHASECHK.TRANS64 P1, [R6+URZ], R5 ;  /* 0x00000005060095a7 */ /* 0x000e64000802007f */
[----:B-1----:R-:W-:Y:S05]  /*26960*/  @!P1 BRA `(.L_x_624) ;  /* 0xfffffffc00f09947 */ /* 0x002fea000383ffff */
[----:B------:R-:W-:Y:S05]  /*26970*/  BRA `(.L_x_775) ;  /* 0xffffffc400547947 */ /* 0x000fea000383ffff */
.L_x_625:
[----:B-1----:R1:W2:Y:S02]  /*26980*/  SYNCS.PHASECHK.TRANS64.TRYWAIT P1, [R7+URZ], R2 ;  /* 0x00000002070075a7 */ /* 0x0022a4000802017f */
[----:B--2---:R-:W-:Y:S05]  /*26990*/  @!P1 NANOSLEEP.SYNCS 0x989680 ;  /* 0x009896800000995d */ /* 0x004fea0003900000 */
[----:B------:R-:W2:Y:S02]  /*269a0*/  @!P1 SYNCS.PHASECHK.TRANS64 P1, [R7+URZ], R2 ;  /* 0x00000002070095a7 */ /* 0x000ea4000802007f */
[----:B--2---:R-:W-:Y:S05]  /*269b0*/  @!P1 BRA `(.L_x_625) ;  /* 0xfffffffc00f09947 */ /* 0x004fea000383ffff */
[----:B------:R-:W-:Y:S05]  /*269c0*/  BRA `(.L_x_776) ;  /* 0xffffffc400487947 */ /* 0x000fea000383ffff */
.L_x_627:
[----:B--2---:R2:W3:Y:S02]  /*269d0*/  SYNCS.PHASECHK.TRANS64.TRYWAIT P1, [R4+URZ+0x2e860], R5 ;  /* 0x02e86005040075a7 */ /* 0x0044e4000802017f */
[----:B---3--:R-:W-:Y:S05]  /*269e0*/  @!P1 NANOSLEEP.SYNCS 0x989680 ;  /* 0x009896800000995d */ /* 0x008fea0003900000 */
[----:B------:R-:W3:Y:S02]  /*269f0*/  @!P1 SYNCS.PHASECHK.TRANS64 P1, [R4+URZ+0x2e860], R5 ;  /* 0x02e86005040095a7 */ /* 0x000ee4000802007f */
[----:B---3--:R-:W-:Y:S05]  /*26a00*/  @!P1 BRA `(.L_x_627) ;  /* 0xfffffffc00f09947 */ /* 0x008fea000383ffff */
[----:B------:R-:W-:Y:S05]  /*26a10*/  BRA `(.L_x_777) ;  /* 0xffffffc4004c7947 */ /* 0x000fea000383ffff */
.L_x_629:
[----:B---3--:R3:W4:Y:S02]  /*26a20*/  SYNCS.PHASECHK.TRANS64.TRYWAIT P1, [R3+URZ+0x2e860], R2 ;  /* 0x02e86002030075a7 */ /* 0x008724000802017f */
[----:B----4-:R-:W-:Y:S05]  /*26a30*/  @!P1 NANOSLEEP.SYNCS 0x989680 ;  /* 0x009896800000995d */ /* 0x010fea0003900000 */
[----:B------:R-:W4:Y:S02]  /*26a40*/  @!P1 SYNCS.PHASECHK.TRANS64 P1, [R3+URZ+0x2e860], R2 ;  /* 0x02e86002030095a7 */ /* 0x000f24000802007f */
[----:B----4-:R-:W-:Y:S05]  /*26a50*/  @!P1 BRA `(.L_x_629) ;  /* 0xfffffffc00f09947 */ /* 0x010fea000383ffff */
[----:B------:R-:W-:Y:S05]  /*26a60*/  BRA `(.L_x_778) ;  /* 0xffffffc4004c7947 */ /* 0x000fea000383ffff */
.L_x_631:
[----:B----4-:R4:W0:Y:S02]  /*26a70*/  SYNCS.PHASECHK.TRANS64.TRYWAIT P0, [R4+URZ+0x2e880], R5 ;  /* 0x02e88005040075a7 */ /* 0x010824000800017f */
[----:B0-----:R-:W-:Y:S05]  /*26a80*/  @!P0 NANOSLEEP.SYNCS 0x989680 ;  /* 0x009896800000895d */ /* 0x001fea0003900000 */
[----:B------:R-:W0:Y:S02]  /*26a90*/  @!P0 SYNCS.PHASECHK.TRANS64 P0, [R4+URZ+0x2e880], R5 ;  /* 0x02e88005040085a7 */ /* 0x000e24000800007f */
[----:B0-----:R-:W-:Y:S05]  /*26aa0*/  @!P0 BRA `(.L_x_631) ;  /* 0xfffffffc00f08947 */ /* 0x001fea000383ffff */
[----:B------:R-:W-:Y:S05]  /*26ab0*/  BRA `(.L_x_632) ;  /* 0xffffffc400487947 */ /* 0x000fea000383ffff */
.L_x_779:
        /* <DEDUP_REMOVED lines=12> */
.L_x_2696:


//--------------------- .text._ZN7cutlass13device_kernelIN5flash11enable_sm90INS1_16FlashAttnFwdSm90INS1_25CollectiveMainloopFwdSm90ILi2EN4cute5tupleIJNS5_1CILi1EEES8_S8_EEENS6_IJNS7_ILi128EEENS7_ILi224EEESA_EEELi128ENS_12float_e4m3_tEfNS_4arch4Sm90ELb0ELb1ELb0ELb0ELb0ELb0ELb0ELb1ELb1ELb1ELb0ELb0EEENS1_21CollectiveEpilogueFwdINS6_IJSA_SA_SB_EEES9_NS_10bfloat16_tESF_Li256ELb0ELb1ELb0ELb1EEENS1_30DynamicPersistentTileSchedulerILi256ELi128ELb0ELb1ELb1EEEEEEEEEvNT_6ParamsE --------------------------
	.section	.text._ZN7cutlass13device_kernelIN5flash11enable_sm90INS1_16FlashAttnFwdSm90INS1_25CollectiveMainloopFwdSm90ILi2EN4cute5tupleIJNS5_1CILi1EEES8_S8_EEENS6_IJNS7_ILi128EEENS7_ILi224EEESA_EEELi128ENS_12float_e4m3_tEfNS_4arch4Sm90ELb0ELb1ELb0ELb0ELb0ELb0ELb0ELb1ELb1ELb1ELb0ELb0EEENS1_21CollectiveEpilogueFwdINS6_IJSA_SA_SB_EEES9_NS_10bfloat16_tESF_Li256ELb0ELb1ELb0ELb1EEENS1_30DynamicPersistentTileSchedulerILi256ELi128ELb0ELb1ELb1EEEEEEEEEvNT_6ParamsE,"ax",@progbits
	.align	128
.text._ZN7cutlass13device_kernelIN5flash11enable_sm90INS1_16FlashAttnFwdSm90INS1_25CollectiveMainloopFwdSm90ILi2EN4cute5tupleIJNS5_1CILi1EEES8_S8_EEENS6_IJNS7_ILi128EEENS7_ILi224EEESA_EEELi128ENS_12float_e4m3_tEfNS_4arch4Sm90ELb0ELb1ELb0ELb0ELb0ELb0ELb0ELb1ELb1ELb1ELb0ELb0EEENS1_21CollectiveEpilogueFwdINS6_IJSA_SA_SB_EEES9_NS_10bfloat16_tESF_Li256ELb0ELb1ELb0ELb1EEENS1_30DynamicPersistentTileSchedulerILi256ELi128ELb0ELb1ELb1EEEEEEEEEvNT_6ParamsE:
        .type           _ZN7cutlass13device_kernelIN5flash11enable_sm90INS1_16FlashAttnFwdSm90INS1_25CollectiveMainloopFwdSm90ILi2EN4cute5tupleIJNS5_1CILi1EEES8_S8_EEENS6_IJNS7_ILi128EEENS7_ILi224EEESA_EEELi128ENS_12float_e4m3_tEfNS_4arch4Sm90ELb0ELb1ELb0ELb0ELb0ELb0ELb0ELb1ELb1ELb1ELb0ELb0EEENS1_21CollectiveEpilogueFwdINS6_IJSA_SA_SB_EEES9_NS_10bfloat16_tESF_Li256ELb0ELb1ELb0ELb1EEENS1_30DynamicPersistentTileSchedulerILi256ELi128ELb0ELb1ELb1EEEEEEEEEvNT_6ParamsE,@function
        .size           _ZN7cutlass13device_kernelIN5flash11enable_sm90INS1_16FlashAttnFwdSm90INS1_25CollectiveMainloopFwdSm90ILi2EN4cute5tupleIJNS5_1CILi1EEES8_S8_EEENS6_IJNS7_ILi128EEENS7_ILi224EEESA_EEELi128ENS_12float_e4m3_tEfNS_4arch4Sm90ELb0ELb1ELb0ELb0ELb0ELb0ELb0ELb1ELb1ELb1ELb0ELb0EEENS1_21CollectiveEpilogueFwdINS6_IJSA_SA_SB_EEES9_NS_10bfloat16_tESF_Li256ELb0ELb1ELb0ELb1EEENS1_30DynamicPersistentTileSchedulerILi256ELi128ELb0ELb1ELb1EEEEEEEEEvNT_6ParamsE,(.L_x_2697 - _ZN7cutlass13device_kernelIN5flash11enable_sm90INS1_16FlashAttnFwdSm90INS1_25CollectiveMainloopFwdSm90ILi2EN4cute5tupleIJNS5_1CILi1EEES8_S8_EEENS6_IJNS7_ILi128EEENS7_ILi224EEESA_EEELi128ENS_12float_e4m3_tEfNS_4arch4Sm90ELb0ELb1ELb0ELb0ELb0ELb0ELb0ELb1ELb1ELb1ELb0ELb0EEENS1_21CollectiveEpilogueFwdINS6_IJSA_SA_SB_EEES9_NS_10bfloat16_tESF_Li256ELb0ELb1ELb0ELb1EEENS1_30DynamicPersistentTileSchedulerILi256ELi128ELb0ELb1ELb1EEEEEEEEEvNT_6ParamsE)
        .other          _ZN7cutlass13device_kernelIN5flash11enable_sm90INS1_16FlashAttnFwdSm90INS1_25CollectiveMainloopFwdSm90ILi2EN4cute5tupleIJNS5_1CILi1EEES8_S8_EEENS6_IJNS7_ILi128EEENS7_ILi224EEESA_EEELi128ENS_12float_e4m3_tEfNS_4arch4Sm90ELb0ELb1ELb0ELb0ELb0ELb0ELb0ELb1ELb1ELb1ELb0ELb0EEENS1_21CollectiveEpilogueFwdINS6_IJSA_SA_SB_EEES9_NS_10bfloat16_tESF_Li256ELb0ELb1ELb0ELb1EEENS1_30DynamicPersistentTileSchedulerILi256ELi128ELb0ELb1ELb1EEEEEEEEEvNT_6ParamsE,@"STO_CUDA_ENTRY STV_DEFAULT"
_ZN7cutlass13device_kernelIN5flash11enable_sm90INS1_16FlashAttnFwdSm90INS1_25CollectiveMainloopFwdSm90ILi2EN4cute5tupleIJNS5_1CILi1EEES8_S8_EEENS6_IJNS7_ILi128EEENS7_ILi224EEESA_EEELi128ENS_12float_e4m3_tEfNS_4arch4Sm90ELb0ELb1ELb0ELb0ELb0ELb0ELb0ELb1ELb1ELb1ELb0ELb0EEENS1_21CollectiveEpilogueFwdINS6_IJSA_SA_SB_EEES9_NS_10bfloat16_tESF_Li256ELb0ELb1ELb0ELb1EEENS1_30DynamicPersistentTileSchedulerILi256ELi128ELb0ELb1ELb1EEEEEEEEEvNT_6ParamsE:
        /* <DEDUP_REMOVED lines=18> */
.L_x_781:
[----:B------:R-:W-:Y:S05]  /*0120*/  BSYNC B0 ;  /* 0x0000000000007941 */ /* 0x000fea0003800000 */
.L_x_780:
        /* <DEDUP_REMOVED lines=41> */
.L_x_782:
        /* <DEDUP_REMOVED lines=22> */
.L_x_783:
        /* <DEDUP_REMOVED lines=18> */
.L_x_784:
        /* <DEDUP_REMOVED lines=22> */
.L_x_785:
        /* <DEDUP_REMOVED lines=22> */
.L_x_786:
[----:B------:R-:W-:Y:S01]  /*0900*/  PLOP3.LUT P0, PT, PT, PT, UP0, 0x80, 0x0 ;  /* 0x000000000000781c */ /* 0x000fe20003f0f008 */
[----:B------:R-:W-:Y:S01]  /*0910*/  UMOV UR38, 0x1 ;  /* 0x0000000100267882 */ /* 0x000fe20000000000 */
[----:B------:R-:W-:Y:S01]  /*0920*/  NOP ;  /* 0x0000000000007918 */ /* 0x000fe20000000000 */
[----:B------:R-:W-:Y:S01]  /*0930*/  USEL UR38, UR38, 0x2, !UP0 ;  /* 0x0000000226267887 */ /* 0x000fe2000c000000 */
[----:B------:R-:W-:Y:S01]  /*0940*/  ULDC.64 UR50, c[0x0][0x208] ;  /* 0x0000820000327ab9 */ /* 0x000fe20000000a00 */
[----:B012-4-:R-:W-:Y:S08]  /*0950*/  BAR.SYNC.DEFER_BLOCKING 0x0 ;  /* 0x0000000000007b1d */ /* 0x017ff00000010000 */
[----:B------:R-:W-:Y:S05]  /*0960*/  @!P0 BRA `(.L_x_787) ;  /* 0x0000018800a48947 */ /* 0x000fea0003800000 */
.L_x_788:
[----:B------:R-:W-:-:S08]  /*0970*/  NOP ;  /* 0x0000000000007918 */ /* 0x000fd00000000000 */
[----:B------:R-:W0:Y:S02]  /*0980*/  USETMAXREG.TRY_ALLOC.CTAPOOL UP0, 0xf0 ;  /* 0x000000f0000079c8 */ /* 0x000e240008000600 */
[----:B0-----:R-:W-:-:S13]  /*0990*/  PLOP3.LUT P0, PT, PT, PT, UP0, 0x80, 0x0 ;  /* 0x000000000000781c */ /* 0x001fda0003f0f008 */
[----:B------:R-:W-:Y:S05]  /*09a0*/  @!P0 BRA `(.L_x_788) ;  /* 0xfffffffc00f08947 */ /* 0x000fea000383ffff */
[----:B------:R-:W0:Y:S01]  /*09b0*/  S2R R2, SR_TID.X ;  /* 0x0000000000027919 */ /* 0x000e220000002100 */
[----:B------:R-:W1:Y:S08]  /*09c0*/  S2UR UR4, SR_CTAID.X ;  /* 0x00000000000479c3 */ /* 0x000e700000002500 */
[----:B------:R-:W-:Y:S08]  /*09d0*/  BAR.ARV 0x4, 0x180 ;  /* 0x0106000000007b1d */ /* 0x000ff00000002000 */
        /* <DEDUP_REMOVED lines=9> */
[----:B------:R-:W-:Y:S01]  /*0a70*/  UMOV UR46, URZ ;  /* 0x0000003f002e7c82 */ /* 0x000fe20008000000 */
[----:B------:R-:W-:Y:S02]  /*0a80*/  UMOV UR45, URZ ;  /* 0x0000003f002d7c82 */ /* 0x000fe40008000000 */
[----:B------:R-:W-:Y:S01]  /*0a90*/  SHF.R.S32.HI R3, RZ, 0x1f, R0 ;  /* 0x0000001fff037819 */ /* 0x000fe20000011400 */
[----:B------:R-:W-:-:S03]  /*0aa0*/  UMOV UR48, URZ ;  /* 0x0000003f00307c82 */ /* 0x000fc60008000000 */
[CC--:B------:R-:W-:Y:S02]  /*0ab0*/  LEA.HI R2, R3.reuse, R0.reuse, RZ, 0x7 ;  /* 0x0000000003027211 */ /* 0x0c0fe400078f38ff */
[CC--:B------:R-:W-:Y:S02]  /*0ac0*/  LEA.HI R4, R3.reuse, R0.reuse, RZ, 0x4 ;  /* 0x0000000003047211 */ /* 0x0c0fe400078f20ff */
[----:B------:R-:W-:Y:S02]  /*0ad0*/  LOP3.LUT R5, R2, 0xffffff80, RZ, 0xc0, !PT ;  /* 0xffffff8002057812 */ /* 0x000fe400078ec0ff */
[CC--:B------:R-:W-:Y:S02]  /*0ae0*/  LEA.HI R6, R3.reuse, R0.reuse, RZ, 0x5 ;  /* 0x0000000003067211 */ /* 0x0c0fe400078f28ff */
[----:B------:R-:W-:Y:S01]  /*0af0*/  SHF.R.S32.HI R7, RZ, 0x4, R4 ;  /* 0x00000004ff077819 */ /* 0x000fe20000011404 */
[----:B------:R-:W-:Y:S01]  /*0b00*/  IMAD.IADD R18, R0, 0x1, -R5 ;  /* 0x0000000100127824 */ /* 0x000fe200078e0a05 */
[----:B------:R-:W-:Y:S01]  /*0b10*/  LEA.HI R5, R3, R0, RZ, 0x2 ;  /* 0x0000000003057211 */ /* 0x000fe200078f10ff */
[----:B------:R-:W-:Y:S01]  /*0b20*/  IMAD.SHL.U32 R6, R6, 0x20, RZ ;  /* 0x0000002006067824 */ /* 0x000fe200078e00ff */
[----:B------:R-:W-:-:S02]  /*0b30*/  LOP3.LUT R3, R4, 0x3fffff0, RZ, 0xc0, !PT ;  /* 0x03fffff004037812 */ /* 0x000fc400078ec0ff */
[----:B------:R-:W-:Y:S02]  /*0b40*/  SHF.R.S32.HI R9, RZ, 0x1f, R18 ;  /* 0x0000001fff097819 */ /* 0x000fe40000011412 */
[----:B------:R-:W-:Y:S01]  /*0b50*/  LOP3.LUT R11, R5, 0xfffffffc, RZ, 0xc0, !PT ;  /* 0xfffffffc050b7812 */ /* 0x000fe200078ec0ff */
[C---:B------:R-:W-:Y:S01]  /*0b60*/  IMAD.IADD R5, R0.reuse, 0x1, -R3 ;  /* 0x0000000100057824 */ /* 0x040fe200078e0a03 */
[----:B------:R-:W-:Y:S02]  /*0b70*/  LEA.HI R8, R9, R18, RZ, 0x2 ;  /* 0x0000001209087211 */ /* 0x000fe400078f10ff */
[----:B------:R-:W-:Y:S01]  /*0b80*/  SHF.R.S32.HI R3, RZ, 0x7, R2 ;  /* 0x00000007ff037819 */ /* 0x000fe20000011402 */
[----:B------:R-:W-:Y:S01]  /*0b90*/  IMAD.IADD R10, R0, 0x1, -R11 ;  /* 0x00000001000a7824 */ /* 0x000fe200078e0a0b */
[--C-:B------:R-:W-:Y:S02]  /*0ba0*/  SHF.R.S32.HI R0, RZ, 0x2, R8.reuse ;  /* 0x00000002ff007819 */ /* 0x100fe40000011408 */
[----:B------:R-:W-:-:S02]  /*0bb0*/  SHF.R.S32.HI R11, RZ, 0x1f, R8 ;  /* 0x0000001fff0b7819 */ /* 0x000fc40000011408 */
[----:B------:R-:W-:Y:S02]  /*0bc0*/  LEA.HI R4, R4, R7, RZ, 0x1 ;  /* 0x0000000704047211 */ /* 0x000fe400078f08ff */
[----:B------:R-:W-:Y:S02]  /*0bd0*/  LEA.HI R11, R11, R0, RZ, 0x3 ;  /* 0x000000000b0b7211 */ /* 0x000fe400078f18ff */
[----:B------:R-:W-:Y:S02]  /*0be0*/  LOP3.LUT R6, R6, 0xfffffc00, RZ, 0xc0, !PT ;  /* 0xfffffc0006067812 */ /* 0x000fe400078ec0ff */
[----:B------:R-:W-:Y:S02]  /*0bf0*/  LEA.HI R2, R2, R3, RZ, 0x1 ;  /* 0x0000000302027211 */ /* 0x000fe400078f08ff */
[----:B------:R-:W-:Y:S01]  /*0c00*/  LOP3.LUT R11, R11, 0xfffffff8, RZ, 0xc0, !PT ;  /* 0xfffffff80b0b7812 */ /* 0x000fe200078ec0ff */
[----:B------:R-:W-:Y:S01]  /*0c10*/  IMAD R5, R5, 0x40, R6 ;  /* 0x0000004005057824 */ /* 0x000fe200078e0206 */
[----:B------:R-:W-:-:S02]  /*0c20*/  LEA.HI R9, R9, R18, RZ, 0x5 ;  /* 0x0000001209097211 */ /* 0x000fc400078f28ff */
[----:B------:R-:W-:Y:S01]  /*0c30*/  LOP3.LUT R4, R4, 0x1ffffffe, RZ, 0xc0, !PT ;  /* 0x1ffffffe04047812 */ /* 0x000fe200078ec0ff */
[----:B------:R-:W-:Y:S01]  /*0c40*/  IMAD.IADD R0, R0, 0x1, -R11 ;  /* 0x0000000100007824 */ /* 0x000fe200078e0a0b */
[----:B------:R-:W-:Y:S02]  /*0c50*/  LOP3.LUT R2, R2, 0x3fffffe, RZ, 0xc0, !PT ;  /* 0x03fffffe02027812 */ /* 0x000fe400078ec0ff */
[----:B------:R-:W-:Y:S01]  /*0c60*/  LEA.HI R6, R10, R10, RZ, 0x1 ;  /* 0x0000000a0a067211 */ /* 0x000fe200078f08ff */
[----:B------:R-:W-:Y:S01]  /*0c70*/  IMAD.IADD R4, R7, 0x1, -R4 ;  /* 0x0000000107047824 */ /* 0x000fe200078e0a04 */
[----:B------:R-:W-:Y:S01]  /*0c80*/  SHF.R.S32.HI R9, RZ, 0x5, R9 ;  /* 0x00000005ff097819 */ /* 0x000fe20000011409 */
[----:B------:R-:W-:Y:S01]  /*0c90*/  IMAD.IADD R2, R3, 0x1, -R2 ;  /* 0x0000000103027824 */ /* 0x000fe200078e0a02 */
[----:B------:R-:W-:Y:S01]  /*0ca0*/  LOP3.LUT R3, R6, 0x1ffffffe, RZ, 0xc0, !PT ;  /* 0x1ffffffe06037812 */ /* 0x000fe200078ec0ff */
[----:B------:R-:W-:Y:S01]  /*0cb0*/  IMAD R228, R4, 0x8, R5 ;  /* 0x0000000804e47824 */ /* 0x000fe200078e0205 */
[----:B------:R-:W-:Y:S01]  /*0cc0*/  LOP3.LUT R5, R8, 0x7ffffffc, RZ, 0xc0, !PT ;  /* 0x7ffffffc08057812 */ /* 0x000fe200078ec0ff */
[----:B------:R-:W-:-:S02]  /*0cd0*/  IMAD R9, R9, 0x10, R0 ;  /* 0x0000001009097824 */ /* 0x000fc400078e0200 */
[----:B------:R-:W-:Y:S02]  /*0ce0*/  IMAD.IADD R10, R10, 0x1, -R3 ;  /* 0x000000010a0a7824 */ /* 0x000fe400078e0a03 */
[----:B------:R-:W-:Y:S02]  /*0cf0*/  IMAD R23, R2, 0x40, R9 ;  /* 0x0000004002177824 */ /* 0x000fe400078e0209 */
[----:B------:R-:W-:Y:S02]  /*0d00*/  IMAD.IADD R18, R18, 0x1, -R5 ;  /* 0x0000000112127824 */ /* 0x000fe400078e0a05 */
[----:B------:R-:W-:-:S07]  /*0d10*/  IMAD R19, R10, 0x8, R23 ;  /* 0x000000080a137824 */ /* 0x000fce00078e0217 */
.L_x_889:
[----:B------:R-:W-:Y:S01]  /*0d20*/  ULDC UR5, c[0x0][0xc60] ;  /* 0x0003180000057ab9 */ /* 0x000fe20000000800 */
[----:B------:R-:W-:Y:S01]  /*0d30*/  UMOV UR9, UR4 ;  /* 0x0000000400097c82 */ /* 0x000fe20008000000 */
[----:B------:R-:W-:-:S11]  /*0d40*/  UISETP.NE.AND UP0, UPT, UR5, 0x1, UPT ;  /* 0x000000010500788c */ /* 0x000fd6000bf05270 */
[----:B------:R-:W-:Y:S01]  /*0d50*/  @UP0 ULDC UR6, c[0x0][0xc64] ;  /* 0x0003190000060ab9 */ /* 0x000fe20000000800 */
[----:B------:R-:W-:Y:S01]  /*0d60*/  @UP0 ULDC UR8, c[0x0][0xc68] ;  /* 0x00031a0000080ab9 */ /* 0x000fe20000000800 */
[----:B------:R-:W-:-:S04]  /*0d70*/  UIMAD.WIDE.U32 UR6, UR4, UR6, URZ ;  /* 0x00000006040672a5 */ /* 0x000fc8000f8e003f */
[----:B------:R-:W-:-:S03]  /*0d80*/  @UP0 USHF.R.U32.HI UR9, URZ, UR8, UR7 ;  /* 0x000000083f090299 */ /* 0x000fc60008011607 */
[----:B------:R-:W-:Y:S02]  /*0d90*/  ULDC UR6, c[0x0][0xc78] ;  /* 0x00031e0000067ab9 */ /* 0x000fe40000000800 */
[----:B------:R-:W-:Y:S02]  /*0da0*/  UISETP.GE.AND UP0, UPT, UR9, UR6, UPT ;  /* 0x000000060900728c */ /* 0x000fe4000bf06270 */
[----:B------:R-:W-:-:S04]  /*0db0*/  UIADD3 UR6, -UR9, URZ, URZ ;  /* 0x0000003f09067290 */ /* 0x000fc8000fffe13f */
[----:B------:R-:W-:Y:S01]  /*0dc0*/  PLOP3.LUT P0, PT, PT, PT, UP0, 0x80, 0x0 ;  /* 0x000000000000781c */ /* 0x000fe20003f0f008 */
[----:B------:R-:W-:-:S12]  /*0dd0*/  UIMAD UR7, UR5, UR6, UR4 ;  /* 0x00000006050772a4 */ /* 0x000fd8000f8e0204 */
[----:B012345:R-:W-:Y:S05]  /*0de0*/  @!P0 BRA `(.L_x_789) ;  /* 0x0000000000208947 */ /* 0x03ffea0003800000 */
[----:B------:R-:W-:Y:S01]  /*0df0*/  ULDC UR6, c[0x0][0xc6c] ;  /* 0x00031b0000067ab9 */ /* 0x000fe20000000800 */
[----:B------:R-:W-:Y:S01]  /*0e00*/  UMOV UR8, UR7 ;  /* 0x0000000700087c82 */ /* 0x000fe20008000000 */
[----:B------:R-:W-:-:S11]  /*0e10*/  UISETP.NE.AND UP0, UPT, UR6, 0x1, UPT ;  /* 0x000000010600788c */ /* 0x000fd6000bf05270 */
[----:B------:R-:W-:Y:S02]  /*0e20*/  @UP0 ULDC.64 UR10, c[0x0][0xc70] ;  /* 0x00031c00000a0ab9 */ /* 0x000fe40000000a00 */
[----:B------:R-:W-:-:S04]  /*0e30*/  UIMAD.WIDE.U32 UR4, UR7, UR10, URZ ;  /* 0x0000000a070472a5 */ /* 0x000fc8000f8e003f */
[----:B------:R-:W-:-:S04]  /*0e40*/  @UP0 USHF.R.U32.HI UR8, URZ, UR11, UR5 ;  /* 0x0000000b3f080299 */ /* 0x000fc80008011605 */
[----:B------:R-:W-:Y:S01]  /*0e50*/  UIMAD UR4, UR8, UR6, URZ ;  /* 0x00000006080472a4 */ /* 0x000fe2000f8e023f */
[----:B------:R-:W-:Y:S11]  /*0e60*/  BRA `(.L_x_790) ;  /* 0x00000000001c7947 */ /* 0x000ff60003800000 */
.L_x_789:
[----:B------:R-:W-:Y:S01]  /*0e70*/  ULDC UR6, c[0x0][0xc54] ;  /* 0x0003150000067ab9 */ /* 0x000fe20000000800 */
[----:B------:R-:W-:Y:S01]  /*0e80*/  UMOV UR8, UR7 ;  /* 0x0000000700087c82 */ /* 0x000fe20008000000 */
[----:B------:R-:W-:-:S11]  /*0e90*/  UISETP.NE.AND UP0, UPT, UR6, 0x1, UPT ;  /* 0x000000010600788c */ /* 0x000fd6000bf05270 */
[----:B------:R-:W-:Y:S02]  /*0ea0*/  @UP0 ULDC.64 UR10, c[0x0][0xc58] ;  /* 0x00031600000a0ab9 */ /* 0x000fe40000000a00 */
[----:B------:R-:W-:-:S04]  /*0eb0*/  UIMAD.WIDE.U32 UR4, UR7, UR10, URZ ;  /* 0x0000000a070472a5 */ /* 0x000fc8000f8e003f */
[----:B------:R-:W-:-:S04]  /*0ec0*/  @UP0 USHF.R.U32.HI UR8, URZ, UR11, UR5 ;  /* 0x0000000b3f080299 */ /* 0x000fc80008011605 */
[----:B------:R-:W-:-:S12]  /*0ed0*/  UIMAD UR4, UR8, UR6, URZ ;  /* 0x00000006080472a4 */ /* 0x000fd8000f8e023f */
.L_x_790:
[----:B------:R-:W-:Y:S01]  /*0ee0*/  ULDC UR42, c[0x0][0xc48] ;  /* 0x00031200002a7ab9 */ /* 0x000fe20000000800 */
[----:B------:R-:W-:Y:S01]  /*0ef0*/  UIADD3 UR6, UR7, -UR4, URZ ;  /* 0x8000000407067290 */ /* 0x000fe2000fffe03f */
[----:B------:R-:W-:Y:S01]  /*0f00*/  IMAD.MOV.U32 R3, RZ, RZ, 0x3f800000 ;  /* 0x3f800000ff037424 */ /* 0x000fe200078e00ff */
[----:B------:R-:W-:Y:S01]  /*0f10*/  UISETP.NE.AND UP2, UPT, UR42, 0x1, UPT ;  /* 0x000000012a00788c */ /* 0x000fe2000bf45270 */
[----:B------:R-:W-:Y:S01]  /*0f20*/  IMAD.MOV.U32 R0, RZ, RZ, 0x3f800000 ;  /* 0x3f800000ff007424 */ /* 0x000fe200078e00ff */
[----:B------:R-:W-:Y:S01]  /*0f30*/  ULDC.64 UR4, c[0x0][0x990] ;  /* 0x0002640000047ab9 */ /* 0x000fe20000000a00 */
[----:B------:R-:W-:Y:S01]  /*0f40*/  ULDC UR18, c[0x0][0xc54] ;  /* 0x0003150000127ab9 */ /* 0x000fe20000000800 */
[----:B------:R-:W-:Y:S01]  /*0f50*/  UISETP.NE.U32.AND UP0, UPT, UR4, URZ, UPT ;  /* 0x0000003f0400728c */ /* 0x000fe2000bf05070 */
[----:B------:R-:W0:Y:S01]  /*0f60*/  LDC R8, c[0x0][0x448] ;  /* 0x00011200ff087b82 */ /* 0x000e220000000800 */
[----:B------:R-:W-:Y:S02]  /*0f70*/  UIMAD UR18, UR9, UR18, UR6 ;  /* 0x00000012091272a4 */ /* 0x000fe4000f8e0206 */
[----:B------:R-:W-:Y:S01]  /*0f80*/  UISETP.NE.AND.EX UP0, UPT, UR5, URZ, UPT, UP0 ;  /* 0x0000003f0500728c */ /* 0x000fe2000bf05300 */
[----:B------:R-:W-:-:S02]  /*0f90*/  ULDC.64 UR6, c[0x0][0x998] ;  /* 0x0002660000067ab9 */ /* 0x000fc40000000a00 */
[----:B------:R-:W-:Y:S01]  /*0fa0*/  @UP2 ULDC UR10, c[0x0][0xc4c] ;  /* 0x00031300000a2ab9 */ /* 0x000fe20000000800 */
[----:B------:R-:W-:Y:S01]  /*0fb0*/  UISETP.NE.U32.AND UP1, UPT, UR6, URZ, UPT ;  /* 0x0000003f0600728c */ /* 0x000fe2000bf25070 */
[----:B------:R-:W1:Y:S01]  /*0fc0*/  LDC.64 R12, c[0x0][0x9e0] ;  /* 0x00027800ff0c7b82 */ /* 0x000e620000000a00 */
[----:B------:R-:W-:Y:S01]  /*0fd0*/  UIMAD.WIDE.U32 UR10, UR18, UR10, URZ ;  /* 0x0000000a120a72a5 */ /* 0x000fe2000f8e003f */
[----:B------:R-:W-:Y:S01]  /*0fe0*/  PLOP3.LUT P0, PT, PT, PT, UP0, 0x80, 0x0 ;  /* 0x000000000000781c */ /* 0x000fe20003f0f008 */
[----:B------:R-:W-:Y:S01]  /*0ff0*/  @UP2 ULDC UR9, c[0x0][0xc50] ;  /* 0x0003140000092ab9 */ /* 0x000fe20000000800 */
[----:B------:R-:W-:Y:S01]  /*1000*/  UISETP.NE.AND.EX UP1, UPT, UR7, URZ, UPT, UP1 ;  /* 0x0000003f0700728c */ /* 0x000fe2000bf25310 */
[----:B------:R-:W-:Y:S01]  /*1010*/  UMOV UR44, UR18 ;  /* 0x00000012002c7c82 */ /* 0x000fe20008000000 */
[----:B------:R-:W-:Y:S02]  /*1020*/  @UP2 USHF.R.U32.HI UR44, URZ, UR9, UR11 ;  /* 0x000000093f2c2299 */ /* 0x000fe4000801160b */
[----:B------:R-:W2:Y:S01]  /*1030*/  LDC R11, c[0x0][0x288] ;  /* 0x0000a200ff0b7b82 */ /* 0x000ea20000000800 */
[----:B------:R-:W-:Y:S01]  /*1040*/  @UP0 ULDC.64 UR10, c[0x0][0x9a8] ;  /* 0x00026a00000a0ab9 */ /* 0x000fe20000000a00 */
[----:B------:R-:W-:Y:S01]  /*1050*/  @UP0 USHF.R.S32.HI UR9, URZ, 0x1f, UR44 ;  /* 0x0000001f3f090899 */ /* 0x000fe2000801142c */
[----:B------:R-:W-:Y:S01]  /*1060*/  PLOP3.LUT P1, PT, PT, PT, UP1, 0x80, 0x0 ;  /* 0x000000000000781c */ /* 0x000fe20003f2f018 */
[----:B------:R-:W-:-:S02]  /*1070*/  @UP0 UIMAD.WIDE.U32 UR12, UR44, UR10, URZ ;  /* 0x0000000a2c0c02a5 */ /* 0x000fc4000f8e003f */
[----:B------:R-:W-:Y:S02]  /*1080*/  @UP0 UIMAD UR9, UR9, UR10, URZ ;  /* 0x0000000a090902a4 */ /* 0x000fe4000f8e023f */
[----:B------:R-:W3:Y:S01]  /*1090*/  LDC R137, c[0x0][0x424] ;  /* 0x00010900ff897b82 */ /* 0x000ee20000000800 */
[----:B------:R-:W-:Y:S02]  /*10a0*/  @UP1 USHF.R.S32.HI UR10, URZ, 0x1f, UR44 ;  /* 0x0000001f3f0a1899 */ /* 0x000fe4000801142c */
[----:B------:R-:W-:Y:S01]  /*10b0*/  UIADD3 UR15, -UR44, URZ, URZ ;  /* 0x0000003f2c0f7290 */ /* 0x000fe2000fffe13f */
[----:B------:R-:W-:Y:S01]  /*10c0*/  @UP1 ULDC.64 UR16, c[0x0][0x9b8] ;  /* 0x00026e0000101ab9 */ /* 0x000fe20000000a00 */
[----:B------:R-:W-:Y:S02]  /*10d0*/  @UP0 UIMAD UR14, UR44, UR11, UR9 ;  /* 0x0000000b2c0e02a4 */ /* 0x000fe4000f8e0209 */
[----:B------:R-:W-:Y:S02]  /*10e0*/  @UP1 UIMAD UR9, UR10, UR16, URZ ;  /* 0x000000100a0912a4 */ /* 0x000fe4000f8e023f */
[----:B------:R-:W-:-:S02]  /*10f0*/  UIMAD UR42, UR42, UR15, UR18 ;  /* 0x0000000f2a2a72a4 */ /* 0x000fc4000f8e0212 */
[----:B------:R-:W-:Y:S02]  /*1100*/  @UP1 UIMAD UR15, UR44, UR17, UR9 ;  /* 0x000000112c0f12a4 */ /* 0x000fe4000f8e0209 */
[----:B------:R-:W-:Y:S02]  /*1110*/  @UP0 USHF.R.S32.HI UR9, URZ, 0x1f, UR42 ;  /* 0x0000001f3f090899 */ /* 0x000fe4000801142a */
[----:B------:R-:W-:Y:S02]  /*1120*/  @UP1 UIMAD.WIDE.U32 UR10, UR44, UR16, URZ ;  /* 0x000000102c0a12a5 */ /* 0x000fe4000f8e003f */
[----:B------:R-:W-:Y:S01]  /*1130*/  @UP1 USHF.R.S32.HI UR20, URZ, 0x1f, UR42 ;  /* 0x0000001f3f141899 */ /* 0x000fe2000801142a */
[----:B------:R-:W-:Y:S01]  /*1140*/  @UP0 ULDC.64 UR16, c[0x0][0x9b0] ;  /* 0x00026c0000100ab9 */ /* 0x000fe20000000a00 */
[----:B------:R-:W-:Y:S01]  /*1150*/  @UP1 ULDC.64 UR18, c[0x0][0x9c0] ;  /* 0x0002700000121ab9 */ /* 0x000fe20000000a00 */
[----:B------:R-:W-:Y:S02]  /*1160*/  @UP0 UIADD3 UR13, UR13, UR14, URZ ;  /* 0x0000000e0d0d0290 */ /* 0x000fe4000fffe03f */
[----:B------:R-:W-:-:S02]  /*1170*/  @UP0 UIMAD UR9, UR9, UR16, URZ ;  /* 0x00000010090902a4 */ /* 0x000fc4000f8e023f */
[----:B------:R-:W-:Y:S02]  /*1180*/  @UP1 UIADD3 UR11, UR11, UR15, URZ ;  /* 0x0000000f0b0b1290 */ /* 0x000fe4000fffe03f */
[----:B------:R-:W-:Y:S02]  /*1190*/  @UP1 UIMAD UR14, UR20, UR18, URZ ;  /* 0x00000012140e12a4 */ /* 0x000fe4000f8e023f */
        /* <DEDUP_REMOVED lines=9> */
[----:B------:R-:W-:Y:S01]  /*1230*/  IMAD.U32 R4, RZ, RZ, UR4 ;  /* 0x00000004ff047e24 */ /* 0x000fe2000f8e00ff */
[----:B------:R-:W-:-:S02]  /*1240*/  @UP1 ULEA.HI.X UR7, UR10, UR7, UR9, 0x2, UP3 ;  /* 0x000000070a071291 */ /* 0x000fc400098f1409 */
[----:B------:R-:W-:Y:S01]  /*1250*/  IMAD.U32 R6, RZ, RZ, UR6 ;  /* 0x00000006ff067e24 */ /* 0x000fe2000f8e00ff */
[----:B------:R-:W-:Y:S01]  /*1260*/  ULOP3.LUT UR8, UR8, 0x1ffffff, URZ, 0x3c, !UPT ;  /* 0x01ffffff08087892 */ /* 0x000fe2000f8e3c3f */
[----:B------:R-:W-:Y:S01]  /*1270*/  IMAD.U32 R5, RZ, RZ, UR5 ;  /* 0x00000005ff057e24 */ /* 0x000fe2000f8e00ff */
[----:B------:R-:W-:Y:S01]  /*1280*/  ULDC UR4, c[0x0][0xc3c] ;  /* 0x00030f0000047ab9 */ /* 0x000fe20000000800 */
[----:B------:R-:W-:Y:S01]  /*1290*/  IMAD.U32 R7, RZ, RZ, UR7 ;  /* 0x00000007ff077e24 */ /* 0x000fe2000f8e00ff */
[----:B------:R-:W-:Y:S02]  /*12a0*/  ULDC UR5, c[0x0][0x988] ;  /* 0x0002620000057ab9 */ /* 0x000fe40000000800 */
[----:B------:R2:W4:Y:S01]  /*12b0*/  @P0 LDG.E R3, desc[UR50][R4.64] ;  /* 0x0000003204030981 */ /* 0x000522000c1e1900 */
[----:B------:R-:W-:Y:S01]  /*12c0*/  UIADD3 UR4, UR8, UR4, URZ ;  /* 0x0000000408047290 */ /* 0x000fe2000fffe03f */
[----:B------:R-:W-:Y:S02]  /*12d0*/  ULDC.64 UR6, c[0x0][0x418] ;  /* 0x0001060000067ab9 */ /* 0x000fe40000000a00 */
[----:B------:R-:W4:Y:S01]  /*12e0*/  @P1 LDG.E R0, desc[UR50][R6.64] ;  /* 0x0000003206001981 */ /* 0x000f22000c1e1900 */
[----:B0-----:R-:W-:Y:S01]  /*12f0*/  ISETP.NE.AND P1, PT, R8, 0x1, PT ;  /* 0x000000010800780c */ /* 0x001fe20003f25270 */
[----:B------:R-:W-:Y:S01]  /*1300*/  USHF.L.U32 UR36, UR4, 0x7, URZ ;  /* 0x0000000704247899 */ /* 0x000fe2000800063f */
[----:B------:R-:W0:Y:S01]  /*1310*/  LDC R8, c[0x0][0x2f0] ;  /* 0x0000bc00ff087b82 */ /* 0x000e220000000800 */
[----:B------:R-:W-:-:S02]  /*1320*/  ISETP.NE.U32.AND P0, PT, RZ, UR6, PT ;  /* 0x00000006ff007c0c */ /* 0x000fc4000bf05070 */
[----:B------:R-:W-:Y:S01]  /*1330*/  UIADD3 UR4, UR36, 0x7f, URZ ;  /* 0x0000007f24047890 */ /* 0x000fe2000fffe03f */
[----:B-1----:R-:W-:Y:S02]  /*1340*/  ISETP.GE.AND P2, PT, R13, 0x1, PT ;  /* 0x000000010d00780c */ /* 0x002fe40003f46270 */
[----:B------:R-:W-:Y:S02]  /*1350*/  ISETP.NE.AND.EX P0, PT, RZ, UR7, PT, P0 ;  /* 0x00000007ff007c0c */ /* 0x000fe4000bf05300 */
[----:B--2---:R-:W-:Y:S02]  /*1360*/  IADD3 R4, -R11, 0x1, RZ ;  /* 0x000000010b047810 */ /* 0x004fe40007ffe1ff */
[----:B---3--:R-:W-:Y:S01]  /*1370*/  SEL R137, R137, 0x1, P0 ;  /* 0x0000000189897807 */ /* 0x008fe20000000000 */
[----:B------:R-:W1:Y:S08]  /*1380*/  @P1 LDC R9, c[0x0][0x44c] ;  /* 0x00011300ff091b82 */ /* 0x000e700000000800 */
[----:B------:R-:W2:Y:S01]  /*1390*/  @P1 LDC R10, c[0x0][0x450] ;  /* 0x00011400ff0a1b82 */ /* 0x000ea20000000800 */
[----:B0-----:R-:W-:-:S02]  /*13a0*/  IMAD R17, R137, R8, RZ ;  /* 0x0000000889117224 */ /* 0x001fc400078e02ff */
[----:B----4-:R-:W-:Y:S01]  /*13b0*/  FMUL.FTZ R0, R3, R0 ;  /* 0x0000000003007220 */ /* 0x010fe20000410000 */
[----:B-1----:R-:W-:-:S04]  /*13c0*/  @P1 IMAD.HI.U32 R3, R9, UR4, RZ ;  /* 0x0000000409031c27 */ /* 0x002fc8000f8e00ff */
[----:B------:R-:W-:Y:S01]  /*13d0*/  FMUL.FTZ R5, R0, UR5 ;  /* 0x0000000500057c20 */ /* 0x000fe20008410000 */
[----:B------:R-:W-:Y:S01]  /*13e0*/  IMAD.U32 R0, RZ, RZ, UR4 ;  /* 0x00000004ff007e24 */ /* 0x000fe2000f8e00ff */
[----:B--2---:R-:W-:-:S03]  /*13f0*/  @P1 SHF.R.U32.HI R0, RZ, R10, R3 ;  /* 0x0000000aff001219 */ /* 0x004fc60000011603 */
[----:B------:R-:W-:Y:S01]  /*1400*/  R2UR UR37, R5 ;  /* 0x00000000052572ca */ /* 0x000fe200000e0000 */
[----:B------:R-:W-:-:S04]  /*1410*/  IMAD R5, R137, R8, R4 ;  /* 0x0000000889057224 */ /* 0x000fc800078e0204 */
[----:B------:R-:W-:-:S04]  /*1420*/  IMAD.IADD R3, R5, 0x1, R0 ;  /* 0x0000000105037824 */ /* 0x000fc800078e0200 */
[----:B------:R-:W-:Y:S01]  /*1430*/  IMAD.IADD R6, R3, 0x1, R12 ;  /* 0x0000000103067824 */ /* 0x000fe200078e020c */
[----:B------:R-:W-:Y:S06]  /*1440*/  @!P2 BRA `(.L_x_791) ;  /* 0x000000000040a947 */ /* 0x000fec0003800000 */
[C---:B------:R-:W-:Y:S01]  /*1450*/  ISETP.GT.AND P0, PT, R3.reuse, RZ, PT ;  /* 0x000000ff0300720c */ /* 0x040fe20003f04270 */
[----:B------:R-:W-:-:S12]  /*1460*/  VIADD R0, R3, 0xffffffff ;  /* 0xffffffff03007836 */ /* 0x000fd80000000000 */
[----:B------:R-:W-:Y:S05]  /*1470*/  @P0 BRA `(.L_x_792) ;  /* 0x00000000001c0947 */ /* 0x000fea0003800000 */
[----:B------:R-:W-:Y:S01]  /*1480*/  ISETP.NE.AND P0, PT, R13, 0x1, PT ;  /* 0x000000010d00780c */ /* 0x000fe20003f05270 */
[----:B------:R-:W-:-:S12]  /*1490*/  IMAD.MOV R3, RZ, RZ, -R3 ;  /* 0x000000ffff037224 */ /* 0x000fd800078e0a03 */
[----:B------:R-:W0:Y:S02]  /*14a0*/  @P0 LDC.64 R4, c[0x0][0x9e8] ;  /* 0x00027a00ff040b82 */ /* 0x000e240000000a00 */
[----:B0-----:R-:W-:-:S05]  /*14b0*/  @P0 IMAD.HI.U32 R0, R3, R4, RZ ;  /* 0x0000000403000227 */ /* 0x001fca00078e00ff */
[----:B------:R-:W-:-:S04]  /*14c0*/  @P0 SHF.R.U32.HI R3, RZ, R5, R0 ;  /* 0x00000005ff030219 */ /* 0x000fc80000011600 */
[----:B------:R-:W-:Y:S01]  /*14d0*/  LOP3.LUT R0, RZ, R3, RZ, 0x33, !PT ;  /* 0x00000003ff007212 */ /* 0x000fe200078e33ff */
[----:B------:R-:W-:Y:S06]  /*14e0*/  BRA `(.L_x_793) ;  /* 0x0000000000107947 */ /* 0x000fec0003800000 */
.L_x_792:
[----:B------:R-:W-:-:S13]  /*14f0*/  ISETP.NE.AND P0, PT, R13, 0x1, PT ;  /* 0x000000010d00780c */ /* 0x000fda0003f05270 */
[----:B------:R-:W0:Y:S02]  /*1500*/  @P0 LDC.64 R4, c[0x0][0x9e8] ;  /* 0x00027a00ff040b82 */ /* 0x000e240000000a00 */
[----:B0-----:R-:W-:-:S05]  /*1510*/  @P0 IMAD.HI.U32 R4, R0, R4, RZ ;  /* 0x0000000400040227 */ /* 0x001fca00078e00ff */
[----:B------:R-:W-:-:S07]  /*1520*/  @P0 SHF.R.U32.HI R0, RZ, R5, R4 ;  /* 0x00000005ff000219 */ /* 0x000fce0000011604 */
.L_x_793:
[----:B------:R-:W-:-:S05]  /*1530*/  IMAD R3, R0, R13, R13 ;  /* 0x0000000d00037224 */ /* 0x000fca00078e020d */
[----:B------:R-:W-:-:S07]  /*1540*/  VIMNMX R6, R6, R3, PT ;  /* 0x0000000306067248 */ /* 0x000fce0003fe0100 */
.L_x_791:
[----:B------:R-:W0:Y:S01]  /*1550*/  @P1 LDC R3, c[0x0][0x44c] ;  /* 0x00011300ff031b82 */ /* 0x000e220000000800 */
[----:B------:R-:W-:Y:S01]  /*1560*/  IMAD.U32 R0, RZ, RZ, UR36 ;  /* 0x00000024ff007e24 */ /* 0x000fe2000f8e00ff */
[----:B------:R-:W-:Y:S01]  /*1570*/  ULDC UR4, c[0x0][0x9dc] ;  /* 0x0002770000047ab9 */ /* 0x000fe20000000800 */
[----:B------:R-:W-:Y:S02]  /*1580*/  VIADD R7, R6, 0xdf ;  /* 0x000000df06077836 */ /* 0x000fe40000000000 */
[CC--:B------:R-:W-:Y:S02]  /*1590*/  IMAD R5, R137.reuse, R8.reuse, 0xdf ;  /* 0x000000df89057424 */ /* 0x0c0fe400078e0208 */
[----:B------:R-:W-:Y:S01]  /*15a0*/  IMAD.MOV.U32 R6, RZ, RZ, RZ ;  /* 0x000000ffff067224 */ /* 0x000fe200078e00ff */
[----:B------:R-:W1:Y:S01]  /*15b0*/  @P1 LDC R4, c[0x0][0x450] ;  /* 0x00011400ff041b82 */ /* 0x000e620000000800 */
[----:B------:R-:W-:Y:S02]  /*15c0*/  IMAD R137, R137, R8, -R11 ;  /* 0x0000000889897224 */ /* 0x000fe400078e0a0b */
[----:B------:R-:W-:-:S04]  /*15d0*/  IMAD.HI R6, R7, -0x6db6db6d, R6 ;  /* 0x9249249307067827 */ /* 0x000fc800078e0206 */
[----:B0-----:R-:W-:-:S05]  /*15e0*/  @P1 IMAD.HI.U32 R3, R3, UR36, RZ ;  /* 0x0000002403031c27 */ /* 0x001fca000f8e00ff */
[----:B-1----:R-:W-:Y:S01]  /*15f0*/  @P1 SHF.R.U32.HI R0, RZ, R4, R3 ;  /* 0x00000004ff001219 */ /* 0x002fe20000011603 */
[----:B------:R-:W-:-:S04]  /*1600*/  IMAD.MOV.U32 R4, RZ, RZ, RZ ;  /* 0x000000ffff047224 */ /* 0x000fc800078e00ff */
[----:B------:R-:W-:Y:S01]  /*1610*/  IMAD.HI R4, R5, -0x6db6db6d, R4 ;  /* 0x9249249305047827 */ /* 0x000fe200078e0204 */
[----:B------:R-:W-:-:S03]  /*1620*/  SHF.R.U32.HI R5, RZ, 0x1f, R6 ;  /* 0x0000001fff057819 */ /* 0x000fc60000011606 */
[----:B------:R-:W-:Y:S01]  /*1630*/  IMAD.IADD R0, R137, 0x1, R0 ;  /* 0x0000000189007824 */ /* 0x000fe200078e0200 */
[----:B------:R-:W-:Y:S02]  /*1640*/  SHF.R.U32.HI R3, RZ, 0x1f, R4 ;  /* 0x0000001fff037819 */ /* 0x000fe40000011604 */
[----:B------:R-:W-:Y:S01]  /*1650*/  LEA.HI.SX32 R136, R6, R5, 0x19 ;  /* 0x0000000506887211 */ /* 0x000fe200078fcaff */
[----:B------:R-:W-:Y:S01]  /*1660*/  VIADD R7, R0, -UR4 ;  /* 0x8000000400077c36 */ /* 0x000fe20008000000 */
[----:B------:R-:W-:-:S04]  /*1670*/  LEA.HI.SX32 R3, R4, R3, 0x19 ;  /* 0x0000000304037211 */ /* 0x000fc800078fcaff */
[----:B------:R-:W-:Y:S02]  /*1680*/  R2UR UR5, R7 ;  /* 0x00000000070572ca */ /* 0x000fe400000e0000 */
[----:B------:R-:W-:Y:S01]  /*1690*/  VIMNMX R136, R3, R136, PT ;  /* 0x0000008803887248 */ /* 0x000fe20003fe0100 */
[----:B------:R-:W-:-:S12]  /*16a0*/  @!P2 BRA `(.L_x_794) ;  /* 0x000000000044a947 */ /* 0x000fd80003800000 */
[----:B------:R-:W-:-:S13]  /*16b0*/  ISETP.GT.AND P0, PT, R0, -0x1, PT ;  /* 0xffffffff0000780c */ /* 0x000fda0003f04270 */
[----:B------:R-:W-:Y:S05]  /*16c0*/  @P0 BRA `(.L_x_795) ;  /* 0x00000000001c0947 */ /* 0x000fea0003800000 */
[----:B------:R-:W-:Y:S02]  /*16d0*/  ISETP.NE.AND P0, PT, R13, 0x1, PT ;  /* 0x000000010d00780c */ /* 0x000fe40003f05270 */
[----:B------:R-:W-:-:S11]  /*16e0*/  LOP3.LUT R3, RZ, R0, RZ, 0x33, !PT ;  /* 0x00000000ff037212 */ /* 0x000fd600078e33ff */
[----:B------:R-:W0:Y:S02]  /*16f0*/  @P0 LDC.64 R4, c[0x0][0x9e8] ;  /* 0x00027a00ff040b82 */ /* 0x000e240000000a00 */
[----:B0-----:R-:W-:-:S05]  /*1700*/  @P0 IMAD.HI.U32 R0, R3, R4, RZ ;  /* 0x0000000403000227 */ /* 0x001fca00078e00ff */
[----:B------:R-:W-:-:S04]  /*1710*/  @P0 SHF.R.U32.HI R3, RZ, R5, R0 ;  /* 0x00000005ff030219 */ /* 0x000fc80000011600 */
[----:B------:R-:W-:Y:S01]  /*1720*/  LOP3.LUT R0, RZ, R3, RZ, 0x33, !PT ;  /* 0x00000003ff007212 */ /* 0x000fe200078e33ff */
[----:B------:R-:W-:Y:S06]  /*1730*/  BRA `(.L_x_796) ;  /* 0x0000000000107947 */ /* 0x000fec0003800000 */
.L_x_795:
[----:B------:R-:W-:-:S13]  /*1740*/  ISETP.NE.AND P0, PT, R13, 0x1, PT ;  /* 0x000000010d00780c */ /* 0x000fda0003f05270 */
[----:B------:R-:W0:Y:S02]  /*1750*/  @P0 LDC.64 R4, c[0x0][0x9e8] ;  /* 0x00027a00ff040b82 */ /* 0x000e240000000a00 */
[----:B0-----:R-:W-:-:S05]  /*1760*/  @P0 IMAD.HI.U32 R4, R0, R4, RZ ;  /* 0x0000000400040227 */ /* 0x001fca00078e00ff */
[----:B------:R-:W-:-:S07]  /*1770*/  @P0 SHF.R.U32.HI R0, RZ, R5, R4 ;  /* 0x00000005ff000219 */ /* 0x000fce0000011604 */
.L_x_796:
[----:B------:R-:W-:-:S05]  /*1780*/  IMAD R0, R0, R13, RZ ;  /* 0x0000000d00007224 */ /* 0x000fca00078e02ff */
[----:B------:R-:W-:-:S13]  /*1790*/  R2UR UR4, R0 ;  /* 0x00000000000472ca */ /* 0x000fda00000e0000 */
[----:B------:R-:W-:-:S04]  /*17a0*/  UISETP.LT.AND UP0, UPT, UR5, UR4, UPT ;  /* 0x000000040500728c */ /* 0x000fc8000bf01270 */
[----:B------:R-:W-:-:S12]  /*17b0*/  USEL UR5, UR5, UR4, !UP0 ;  /* 0x0000000405057287 */ /* 0x000fd8000c000000 */
.L_x_794:
[----:B------:R-:W-:Y:S01]  /*17c0*/  UMOV UR4, URZ ;  /* 0x0000003f00047c82 */ /* 0x000fe20008000000 */
[----:B------:R-:W-:Y:S01]  /*17d0*/  PLOP3.LUT P0, PT, PT, PT, PT, 0x80, 0x0 ;  /* 0x000000000000781c */ /* 0x000fe20003f0f070 */
[----:B------:R-:W-:Y:S01]  /*17e0*/  UIMAD.WIDE UR4, UR5, -0x6db6db6d, UR4 ;  /* 0x92492493050478a5 */ /* 0x000fe2000f8e0204 */
[----:B------:R-:W-:Y:S02]  /*17f0*/  CS2R R6, SRZ ;  /* 0x0000000000067805 */ /* 0x000fe4000001ff00 */
[----:B------:R-:W-:Y:S02]  /*1800*/  CS2R R86, SRZ ;  /* 0x0000000000567805 */ /* 0x000fe4000001ff00 */
[----:B------:R-:W-:Y:S01]  /*1810*/  CS2R R14, SRZ ;  /* 0x00000000000e7805 */ /* 0x000fe2000001ff00 */
[----:B------:R-:W-:Y:S01]  /*1820*/  USHF.R.U32.HI UR4, URZ, 0x1f, UR5 ;  /* 0x0000001f3f047899 */ /* 0x000fe20008011605 */
[----:B------:R-:W-:Y:S02]  /*1830*/  CS2R R84, SRZ ;  /* 0x0000000000547805 */ /* 0x000fe4000001ff00 */
[----:B------:R-:W-:-:S02]  /*1840*/  CS2R R20, SRZ ;  /* 0x0000000000147805 */ /* 0x000fc4000001ff00 */
[----:B------:R-:W-:Y:S01]  /*1850*/  CS2R R78, SRZ ;  /* 0x00000000004e7805 */ /* 0x000fe2000001ff00 */
[----:B------:R-:W-:Y:S01]  /*1860*/  ULEA.HI.SX32 UR4, UR5, UR4, 0x19 ;  /* 0x0000000405047291 */ /* 0x000fe2000f8fca3f */
[----:B------:R-:W-:Y:S02]  /*1870*/  CS2R R24, SRZ ;  /* 0x0000000000187805 */ /* 0x000fe4000001ff00 */
[----:B------:R-:W-:Y:S02]  /*1880*/  CS2R R76, SRZ ;  /* 0x00000000004c7805 */ /* 0x000fe4000001ff00 */
[----:B------:R-:W-:Y:S01]  /*1890*/  CS2R R28, SRZ ;  /* 0x00000000001c7805 */ /* 0x000fe2000001ff00 */
[----:B------:R-:W-:Y:S01]  /*18a0*/  UISETP.LT.AND UP0, UPT, URZ, UR4, UPT ;  /* 0x000000043f00728c */ /* 0x000fe2000bf01270 */
[----:B------:R-:W-:Y:S02]  /*18b0*/  CS2R R70, SRZ ;  /* 0x0000000000467805 */ /* 0x000fe4000001ff00 */
[----:B------:R-:W-:-:S02]  /*18c0*/  CS2R R26, SRZ ;  /* 0x00000000001a7805 */ /* 0x000fc4000001ff00 */
[----:B------:R-:W-:Y:S01]  /*18d0*/  CS2R R68, SRZ ;  /* 0x0000000000447805 */ /* 0x000fe2000001ff00 */
[----:B------:R-:W-:Y:S01]  /*18e0*/  USEL UR39, URZ, UR4, !UP0 ;  /* 0x000000043f277287 */ /* 0x000fe2000c000000 */
[----:B------:R-:W-:Y:S02]  /*18f0*/  CS2R R32, SRZ ;  /* 0x0000000000207805 */ /* 0x000fe4000001ff00 */
[----:B------:R-:W-:Y:S02]  /*1900*/  CS2R R62, SRZ ;  /* 0x00000000003e7805 */ /* 0x000fe4000001ff00 */
[----:B------:R-:W-:Y:S02]  /*1910*/  CS2R R30, SRZ ;  /* 0x00000000001e7805 */ /* 0x000fe4000001ff00 */
[----:B------:R-:W-:Y:S02]  /*1920*/  CS2R R60, SRZ ;  /* 0x00000000003c7805 */ /* 0x000fe4000001ff00 */
[----:B------:R-:W-:-:S02]  /*1930*/  CS2R R36, SRZ ;  /* 0x0000000000247805 */ /* 0x000fc4000001ff00 */
[----:B------:R-:W-:Y:S02]  /*1940*/  ISETP.GT.AND P1, PT, R136, UR39, PT ;  /* 0x0000002788007c0c */ /* 0x000fe4000bf24270 */
        /* <DEDUP_REMOVED lines=15> */
[----:B------:R-:W-:Y:S01]  /*1a40*/  CS2R R96, SRZ ;  /* 0x0000000000607805 */ /* 0x000fe2000001ff00 */
[----:B------:R-:W-:Y:S06]  /*1a50*/  @!P1 BRA `(.L_x_797) ;  /* 0x0000015400589947 */ /* 0x000fec0003800000 */
[----:B------:R-:W0:Y:S01]  /*1a60*/  S2R R0, SR_TID.X ;  /* 0x0000000000007919 */ /* 0x000e220000002100 */
[----:B------:R-:W1:Y:S01]  /*1a70*/  S2UR UR40, SR_CgaCtaId ;  /* 0x00000000002879c3 */ /* 0x000e620000008800 */
[----:B------:R-:W-:Y:S02]  /*1a80*/  UMOV UR41, 0x400 ;  /* 0x0000040000297882 */ /* 0x000fe40000000000 */
[----:B-1----:R-:W-:-:S04]  /*1a90*/  ULEA UR41, UR40, UR41, 0x18 ;  /* 0x0000002928297291 */ /* 0x002fc8000f8ec03f */
[----:B------:R-:W-:Y:S01]  /*1aa0*/  UIADD3 UR5, UR41, 0x1c400, URZ ;  /* 0x0001c40029057890 */ /* 0x000fe2000fffe03f */
[----:B0-----:R-:W-:-:S03]  /*1ab0*/  VIADD R0, R0, 0xffffff80 ;  /* 0xffffff8000007836 */ /* 0x001fc60000000000 */
[----:B------:R-:W-:Y:S02]  /*1ac0*/  ULOP3.LUT UP0, URZ, UR5, 0x9f, URZ, 0xc0, !UPT ;  /* 0x0000009f053f7892 */ /* 0x000fe4000f80c03f */
[----:B------:R-:W-:-:S04]  /*1ad0*/  SHF.R.S32.HI R3, RZ, 0x1f, R0 ;  /* 0x0000001fff037819 */ /* 0x000fc80000011400 */
[----:B------:R-:W-:Y:S02]  /*1ae0*/  PLOP3.LUT P0, PT, PT, PT, UP0, 0x80, 0x0 ;  /* 0x000000000000781c */ /* 0x000fe40003f0f008 */
[----:B------:R-:W-:-:S04]  /*1af0*/  LEA.HI R3, R3, R0, RZ, 0x7 ;  /* 0x0000000003037211 */ /* 0x000fc800078f38ff */
[----:B------:R-:W-:-:S06]  /*1b00*/  SHF.R.S32.HI R3, RZ, 0x7, R3 ;  /* 0x00000007ff037819 */ /* 0x000fcc0000011403 */
[----:B------:R-:W0:Y:S02]  /*1b10*/  SHFL.IDX PT, R3, R3, RZ, 0x1f ;  /* 0x00001fff03037589 */ /* 0x000e2400000e0000 */
[----:B0-----:R-:W-:-:S13]  /*1b20*/  R2UR UR43, R3 ;  /* 0x00000000032b72ca */ /* 0x001fda00000e0000 */
[----:B------:R-:W-:-:S04]  /*1b30*/  ULEA.HI UR4, UR43, UR43, URZ, 0x1 ;  /* 0x0000002b2b047291 */ /* 0x000fc8000f8f083f */
        /* <DEDUP_REMOVED lines=22> */
.L_x_798:
[----:B------:R-:W-:Y:S01]  /*1ca0*/  ULEA.HI UR4, UR46, UR46, URZ, 0x1 ;  /* 0x0000002e2e047291 */ /* 0x000fe2000f8f083f */
[----:B------:R-:W-:-:S03]  /*1cb0*/  IMAD.U32 R3, RZ, RZ, UR47 ;  /* 0x0000002fff037e24 */ /* 0x000fc6000f8e00ff */
[----:B------:R-:W-:Y:S02]  /*1cc0*/  ULOP3.LUT UR4, UR4, 0xfffffffe, URZ, 0xc0, !UPT ;  /* 0xfffffffe04047892 */ /* 0x000fe4000f8ec03f */
[----:B------:R-:W-:Y:S02]  /*1cd0*/  ISETP.NE.AND P0, PT, R3, 0x3, PT ;  /* 0x000000030300780c */ /* 0x000fe40003f05270 */
[----:B------:R-:W-:-:S06]  /*1ce0*/  UIADD3 UR4, UR46, -UR4, URZ ;  /* 0x800000042e047290 */ /* 0x000fcc000fffe03f */
[----:B------:R-:W-:-:S05]  /*1cf0*/  IMAD.U32 R0, RZ, RZ, UR4 ;  /* 0x00000004ff007e24 */ /* 0x000fca000f8e00ff */
[----:B------:R-:W-:-:S04]  /*1d00*/  SHF.L.U32 R0, R0, 0x1f, RZ ;  /* 0x0000001f00007819 */ /* 0x000fc800000006ff */
[----:B------:R-:W0:Y:S02]  /*1d10*/  SYNCS.PHASECHK.TRANS64.TRYWAIT P1, [UR41+0x2e800], R0 ;  /* 0x02e80000ff0075a7 */ /* 0x000e240008020169 */
[----:B0-----:R-:W-:Y:S05]  /*1d20*/  @!P1 BRA `(.L_x_799) ;  /* 0x000001b800a89947 */ /* 0x001fea0003800000 */
.L_x_972:
[----:B------:R-:W-:Y:S05]  /*1d30*/  @!P0 BRA `(.L_x_800) ;  /* 0x0000000000048947 */ /* 0x000fea0003800000 */
[----:B------:R-:W-:Y:S01]  /*1d40*/  BPT.TRAP 0x1 ;  /* 0x000000040000795c */ /* 0x000fe20000300000 */
.L_x_800:
[----:B------:R-:W-:Y:S02]  /*1d50*/  IMAD.U32 R5, RZ, RZ, UR48 ;  /* 0x00000030ff057e24 */ /* 0x000fe4000f8e00ff */
[----:B0-----:R-:W-:-:S03]  /*1d60*/  IMAD.U32 R0, RZ, RZ, UR45 ;  /* 0x0000002dff007e24 */ /* 0x001fc6000f8e00ff */
[----:B------:R-:W-:Y:S02]  /*1d70*/  LEA R5, R5, UR41, 0x3 ;  /* 0x0000002905057c11 */ /* 0x000fe4000f8e18ff */
[----:B------:R-:W-:-:S04]  /*1d80*/  SHF.L.U32 R0, R0, 0x1f, RZ ;  /* 0x0000001f00007819 */ /* 0x000fc800000006ff */
[----:B------:R0:W1:Y:S01]  /*1d90*/  SYNCS.PHASECHK.TRANS64.TRYWAIT P1, [R5+URZ+0x2e830], R0 ;  /* 0x02e83000050075a7 */ /* 0x000062000802017f */
[----:B------:R-:W-:Y:S05]  /*1da0*/  @!P0 BRA `(.L_x_801) ;  /* 0x0000000000048947 */ /* 0x000fea0003800000 */
[----:B------:R-:W-:Y:S01]  /*1db0*/  BPT.TRAP 0x1 ;  /* 0x000000040000795c */ /* 0x000fe20000300000 */
.L_x_801:
[----:B-1----:R-:W-:Y:S05]  /*1dc0*/  @P1 BRA `(.L_x_802) ;  /* 0x0000000000081947 */ /* 0x002fea0003800000 */
[----:B------:R-:W1:Y:S02]  /*1dd0*/  SYNCS.PHASECHK.TRANS64.TRYWAIT P1, [R5+URZ+0x2e830], R0 ;  /* 0x02e83000050075a7 */ /* 0x000e64000802017f */
[----:B-1----:R-:W-:Y:S05]  /*1de0*/  @!P1 BRA `(.L_x_803) ;  /* 0x000001b800909947 */ /* 0x002fea0003800000 */
.L_x_802:
[----:B------:R-:W2:Y:S01]  /*1df0*/  S2R R3, SR_TID.X ;  /* 0x0000000000037919 */ /* 0x000ea20000002100 */
[----:B------:R-:W-:Y:S01]  /*1e00*/  UIADD3 UR4, UR41, 0x20400, URZ ;  /* 0x0002040029047890 */ /* 0x000fe2000fffe03f */
[----:B------:R-:W-:-:S03]  /*1e10*/  LOP3.LUT R2, R2, 0xfff7ffff, RZ, 0xc0, !PT ;  /* 0xfff7ffff02027812 */ /* 0x000fc600078ec0ff */
[----:B------:R-:W-:-:S04]  /*1e20*/  USHF.R.U32.HI UR4, URZ, 0x4, UR4 ;  /* 0x000000043f047899 */ /* 0x000fc80008011604 */
[----:B------:R-:W-:-:S06]  /*1e30*/  ULOP3.LUT UR4, UR4, 0x3fff, URZ, 0xc0, !UPT ;  /* 0x00003fff04047892 */ /* 0x000fcc000f8ec03f */
[----:B------:R-:W-:Y:S01]  /*1e40*/  IMAD.U32 R7, RZ, RZ, UR4 ;  /* 0x00000004ff077e24 */ /* 0x000fe2000f8e00ff */
[----:B------:R-:W-:Y:S05]  /*1e50*/  WARPSYNC.ALL ;  /* 0x0000000000007948 */ /* 0x000fea0003800000 */
[----:B------:R-:W-:Y:S02]  /*1e60*/  LOP3.LUT R7, R7, 0x10000, RZ, 0xfc, !PT ;  /* 0x0001000007077812 */ /* 0x000fe400078efcff */
[----:B--2---:R-:W-:-:S13]  /*1e70*/  LOP3.LUT P3, RZ, R3, 0x7f, RZ, 0xc0, !PT ;  /* 0x0000007f03ff7812 */ /* 0x004fda000786c0ff */
[----:B------:R-:W-:Y:S02]  /*1e80*/  @P3 LOP3.LUT R2, R2, 0x80000, RZ, 0xfc, !PT ;  /* 0x0008000002023812 */ /* 0x000fe400078efcff */
[----:B------:R-:W-:Y:S01]  /*1e90*/  R2UR UR20, R7 ;  /* 0x00000000071472ca */ /* 0x000fe200000e0000 */
[----:B------:R-:W-:Y:S01]  /*1ea0*/  ULOP3.LUT UR12, UR49, 0x10000, URZ, 0xfc, !UPT ;  /* 0x00010000310c7892 */ /* 0x000fe2000f8efc3f */
[----:B------:R-:W-:Y:S01]  /*1eb0*/  WARPGROUP.ARRIVE ;  /* 0x00000000000079c5 */ /* 0x000fe20000000000 */
[----:B------:R-:W-:Y:S01]  /*1ec0*/  UMOV UR17, 0x40000040 ;  /* 0x4000004000117882 */ /* 0x000fe20000000000 */
[----:B------:R-:W-:Y:S01]  /*1ed0*/  UMOV UR19, 0x40000040 ;  /* 0x4000004000137882 */ /* 0x000fe20000000000 */
[----:B------:R-:W-:Y:S01]  /*1ee0*/  UMOV UR7, 0x40000040 ;  /* 0x4000004000077882 */ /* 0x000fe20000000000 */
[----:B------:R-:W-:Y:S01]  /*1ef0*/  UMOV UR11, 0x40000040 ;  /* 0x40000040000b7882 */ /* 0x000fe20000000000 */
[----:B------:R-:W-:Y:S01]  /*1f00*/  UMOV UR13, 0x40000040 ;  /* 0x40000040000d7882 */ /* 0x000fe20000000000 */
[----:B------:R-:W-:Y:S01]  /*1f10*/  UMOV UR16, UR12 ;  /* 0x0000000c00107c82 */ /* 0x000fe20008000000 */
[----:B------:R-:W-:Y:S01]  /*1f20*/  UMOV UR15, 0x40000040 ;  /* 0x40000040000f7882 */ /* 0x000fe20000000000 */
[----:B------:R-:W-:Y:S01]  /*1f30*/  VIADD R3, R19, UR36 ;  /* 0x0000002413037c36 */ /* 0x000fe20008000000 */
[----:B------:R-:W2:Y:S01]  /*1f40*/  LDC R8, c[0x0][0x288] ;  /* 0x0000a200ff087b82 */ /* 0x000ea20000000800 */
[----:B------:R-:W-:Y:S01]  /*1f50*/  ULDC UR52, c[0x0][0x9dc] ;  /* 0x0002770000347ab9 */ /* 0x000fe20000000800 */
[----:B------:R-:W-:-:S04]  /*1f60*/  UIMAD UR20, UR48, 0x700, UR20 ;  /* 0x00000700301478a4 */ /* 0x000fc8000f8e0214 */
[----:B------:R-:W-:Y:S02]  /*1f70*/  UIADD3 UR4, UR20, 0x100, URZ ;  /* 0x0000010014047890 */ /* 0x000fe4000fffe03f */
[----:B------:R-:W-:Y:S02]  /*1f80*/  UIADD3 UR5, UR20, 0x200, URZ ;  /* 0x0000020014057890 */ /* 0x000fe4000fffe03f */
[----:B------:R-:W-:Y:S01]  /*1f90*/  UMOV UR18, UR20 ;  /* 0x0000001400127c82 */ /* 0x000fe20008000000 */
[----:B------:R-:W-:Y:S01]  /*1fa0*/  UIADD3 UR6, UR20, 0x2, URZ ;  /* 0x0000000214067890 */ /* 0x000fe2000fffe03f */
[----:B------:R-:W-:Y:S01]  /*1fb0*/  QGMMA.64x32x32.F32.E4M3.E4M3 R120, gdesc[UR16], RZ, !UPT, gsb0 ;  /* 0x00600000107879f3 */ /* 0x000fe2000c0008ff */
[----:B------:R-:W-:Y:S01]  /*1fc0*/  UMOV UR18, UR4 ;  /* 0x0000000400127c82 */ /* 0x000fe20008000000 */
[----:B------:R-:W-:Y:S01]  /*1fd0*/  UMOV UR19, 0x40000040 ;  /* 0x4000004000137882 */ /* 0x000fe20000000000 */
[----:B------:R-:W-:Y:S02]  /*1fe0*/  UIADD3 UR4, UR20, 0x300, URZ ;  /* 0x0000030014047890 */ /* 0x000fe4000fffe03f */
[----:B------:R-:W-:-:S02]  /*1ff0*/  UIADD3 UR8, UR20, 0x102, URZ ;  /* 0x0000010214087890 */ /* 0x000fc4000fffe03f */
[----:B------:R-:W-:Y:S02]  /*2000*/  UIADD3 UR9, UR20, 0x202, URZ ;  /* 0x0000020214097890 */ /* 0x000fe4000fffe03f */
[----:B------:R-:W-:Y:S02]  /*2010*/  UIADD3 UR10, UR20, 0x4, URZ ;  /* 0x00000004140a7890 */ /* 0x000fe4000fffe03f */
[----:B------:R-:W-:Y:S01]  /*2020*/  UIADD3 UR14, UR20, 0x6, URZ ;  /* 0x00000006140e7890 */ /* 0x000fe2000fffe03f */
        /* <DEDUP_REMOVED lines=32> */
[----:B------:R-:W-:Y:S03]  /*2230*/  QGMMA.64x32x32.F32.E4M3.E4M3 R24, gdesc[UR16], RZ, !UPT, gsb0 ;  /* 0x00600000101879f3 */ /* 0x000fe6000c0008ff */
        /* <DEDUP_REMOVED lines=29> */
[----:B------:R-:W-:Y:S02]  /*2410*/  UIADD3 UR8, UR12, 0x4, URZ ;  /* 0x000000040c087890 */ /* 0x000fe4000fffe03f */
        /* <DEDUP_REMOVED lines=51> */
[----:B------:R-:W-:Y:S02]  /*2750*/  ULDC UR10, c[0x0][0x448] ;  /* 0x00011200000a7ab9 */ /* 0x000fe40000000800 */
[----:B------:R-:W-:Y:S02]  /*2760*/  UISETP.NE.AND UP0, UPT, UR10, 0x1, UPT ;  /* 0x000000010a00788c */ /* 0x000fe4000bf05270 */
[----:B------:R-:W-:-:S04]  /*2770*/  ULOP3.LUT UR10, URZ, UR52, URZ, 0x33, !UPT ;  /* 0x000000343f0a7292 */ /* 0x000fc8000f8e333f */
[----:B------:R-:W-:Y:S02]  /*2780*/  PLOP3.LUT P1, PT, PT, PT, UP0, 0x80, 0x0 ;  /* 0x000000000000781c */ /* 0x000fe40003f2f008 */
[----:B------:R-:W-:Y:S01]  /*2790*/  PLOP3.LUT P2, PT, PT, PT, UP0, 0x80, 0x0 ;  /* 0x000000000000781c */ /* 0x000fe20003f4f008 */
        /* <DEDUP_REMOVED lines=24> */
[----:B------:R-:W-:Y:S02]  /*2920*/  WARPGROUP.DEPBAR.LE gsb0, 0x0 ;  /* 0x00008000000079c5 */ /* 0x000fe40000010000 */
[----:B------:R-:W-:-:S06]  /*2930*/  WARPGROUP.ARRIVE ;  /* 0x00000000000079c5 */ /* 0x000fcc0000000000 */
[----:B------:R-:W-:Y:S01]  /*2940*/  QGMMA.64x32x32.F32.E4M3.E4M3 R56, gdesc[UR12], R56, gsb0 ;  /* 0x006000000c3879f3 */ /* 0x000fe20008000838 */
[----:B------:R-:W-:Y:S01]  /*2950*/  UMOV UR14, UR6 ;  /* 0x00000006000e7c82 */ /* 0x000fe20008000000 */
[----:B------:R-:W-:Y:S01]  /*2960*/  UMOV UR15, 0x40000040 ;  /* 0x40000040000f7882 */ /* 0x000fe20000000000 */
[----:B------:R-:W-:Y:S02]  /*2970*/  @UP0 ULDC UR6, c[0x0][0x44c] ;  /* 0x0001130000060ab9 */ /* 0x000fe40000000800 */
[----:B01----:R-:W-:Y:S01]  /*2980*/  @P1 IMAD.HI.U32 R0, R3, UR6, RZ ;  /* 0x0000000603001c27 */ /* 0x003fe2000f8e00ff */
[----:B------:R-:W-:-:S04]  /*2990*/  @UP0 ULDC UR6, c[0x0][0x450] ;  /* 0x0001140000060ab9 */ /* 0x000fc80000000800 */
[----:B------:R-:W-:Y:S01]  /*29a0*/  @P2 SHF.R.U32.HI R3, RZ, UR6, R0 ;  /* 0x00000006ff032c19 */ /* 0x000fe20008011600 */
[----:B------:R-:W-:Y:S01]  /*29b0*/  @!P3 VIADD R0, R5, 0x2e840 ;  /* 0x0002e8400500b836 */ /* 0x000fe20000000000 */
[----:B------:R-:W-:Y:S01]  /*29c0*/  ULDC.64 UR6, c[0x0][0x9e0] ;  /* 0x0002780000067ab9 */ /* 0x000fe20000000a00 */
[----:B------:R-:W-:Y:S01]  /*29d0*/  IMAD.MOV.U32 R5, RZ, RZ, -0xe0 ;  /* 0xffffff20ff057424 */ /* 0x000fe200078e00ff */
[----:B------:R-:W-:Y:S01]  /*29e0*/  UISETP.GE.AND UP1, UPT, UR7, 0x1, UPT ;  /* 0x000000010700788c */ /* 0x000fe2000bf26270 */
[----:B------:R-:W0:Y:S01]  /*29f0*/  SHFL.IDX PT, R11, R3, RZ, 0x1c1f ;  /* 0x001c1fff030b7589 */ /* 0x000e2200000e0000 */
[----:B------:R-:W-:Y:S01]  /*2a00*/  @!P3 PRMT R0, RZ, 0x654, R0 ;  /* 0x00000654ff00b816 */ /* 0x000fe20000000000 */
[----:B------:R-:W-:-:S03]  /*2a10*/  IMAD R5, R136, R5, 0xe1 ;  /* 0x000000e188057424 */ /* 0x000fc600078e0205 */
[----:B------:R-:W-:Y:S01]  /*2a20*/  PLOP3.LUT P1, PT, PT, PT, UP1, 0x40, 0x0 ;  /* 0x000000000000781c */ /* 0x000fe20003f2e818 */
[----:B------:R-:W-:Y:S02]  /*2a30*/  IMAD R6, R18, -0x2, R5 ;  /* 0xfffffffe12067824 */ /* 0x000fe400078e0205 */
[----:B------:R-:W-:Y:S02]  /*2a40*/  VIADD R138, R5, 0xffffffff ;  /* 0xffffffff058a7836 */ /* 0x000fe40000000000 */
[C---:B------:R-:W-:Y:S01]  /*2a50*/  VIADD R5, R6.reuse, 0xffffffff ;  /* 0xffffffff06057836 */ /* 0x040fe20000000000 */
[----:B--2---:R-:W-:Y:S01]  /*2a60*/  IADD3 R4, R6, -R8, R17 ;  /* 0x8000000806047210 */ /* 0x004fe20007ffe011 */
        /* <DEDUP_REMOVED lines=9> */
[----:B------:R1:W-:Y:S02]  /*2b00*/  @!P3 SYNCS.ARRIVE.TRANS64.RED.A1T0 RZ, [R0+URZ], RZ ;  /* 0x000000ff00ffb9a7 */ /* 0x0003e4000810043f */
[----:B-1----:R-:W-:-:S04]  /*2b10*/  IMAD R0, R136, -0xe0, R17 ;  /* 0xffffff2088007824 */ /* 0x002fc800078e0211 */
[----:B------:R-:W-:Y:S02]  /*2b20*/  VIADD R9, R0, 0xe0 ;  /* 0x000000e000097836 */ /* 0x000fe40000000000 */
[----:B------:R-:W-:Y:S02]  /*2b30*/  VIADD R0, R4, UR6 ;  /* 0x0000000604007c36 */ /* 0x000fe40008000000 */
[----:B------:R-:W-:Y:S02]  /*2b40*/  IMAD R9, R18, -0x2, R9 ;  /* 0xfffffffe12097824 */ /* 0x000fe400078e0209 */
[----:B------:R-:W-:-:S03]  /*2b50*/  VIADD R4, R4, UR10 ;  /* 0x0000000a04047c36 */ /* 0x000fc60008000000 */
[----:B0-----:R-:W-:Y:S01]  /*2b60*/  VIADDMNMX R10, R11, R0, R9, PT ;  /* 0x000000000b0a7246 */ /* 0x001fe20003800109 */
[----:B------:R-:W-:Y:S01]  /*2b70*/  IMAD.IADD R6, R4, 0x1, R11 ;  /* 0x0000000104067824 */ /* 0x000fe200078e020b */
[----:B------:R-:W-:Y:S06]  /*2b80*/  @P1 BRA `(.L_x_804) ;  /* 0x0000000000541947 */ /* 0x000fec0003800000 */
[----:B------:R-:W-:Y:S01]  /*2b90*/  IADD3 R12, R17, -R8, R11 ;  /* 0x80000008110c7210 */ /* 0x000fe20007ffe00b */
[----:B------:R-:W-:Y:S03]  /*2ba0*/  BSSY B0, `(.L_x_805) ;  /* 0x0000010000007945 */ /* 0x000fe60003800000 */
[----:B------:R-:W-:-:S13]  /*2bb0*/  ISETP.GT.AND P1, PT, R12, -0x1, PT ;  /* 0xffffffff0c00780c */ /* 0x000fda0003f24270 */
[----:B------:R-:W-:Y:S05]  /*2bc0*/  @P1 BRA `(.L_x_806) ;  /* 0x0000000000201947 */ /* 0x000fea0003800000 */
[----:B------:R-:W-:Y:S01]  /*2bd0*/  UISETP.NE.AND UP2, UPT, UR7, 0x1, UPT ;  /* 0x000000010700788c */ /* 0x000fe2000bf45270 */
[----:B------:R-:W-:-:S05]  /*2be0*/  LOP3.LUT R12, RZ, R12, RZ, 0x33, !PT ;  /* 0x0000000cff0c7212 */ /* 0x000fca00078e33ff */
[----:B------:R-:W-:-:S05]  /*2bf0*/  PLOP3.LUT P1, PT, PT, PT, UP2, 0x80, 0x0 ;  /* 0x000000000000781c */ /* 0x000fca0003f2f028 */
[----:B------:R-:W-:-:S08]  /*2c00*/  @UP2 ULDC.64 UR10, c[0x0][0x9e8] ;  /* 0x00027a00000a2ab9 */ /* 0x000fd00000000a00 */
[----:B------:R-:W-:-:S05]  /*2c10*/  @P1 IMAD.HI.U32 R11, R12, UR10, RZ ;  /* 0x0000000a0c0b1c27 */ /* 0x000fca000f8e00ff */
[----:B------:R-:W-:-:S04]  /*2c20*/  @P1 SHF.R.U32.HI R12, RZ, UR11, R11 ;  /* 0x0000000bff0c1c19 */ /* 0x000fc8000801160b */
[----:B------:R-:W-:Y:S01]  /*2c30*/  LOP3.LUT R12, RZ, R12, RZ, 0x33, !PT ;  /* 0x0000000cff0c7212 */ /* 0x000fe200078e33ff */
[----:B------:R-:W-:Y:S06]  /*2c40*/  BRA `(.L_x_807) ;  /* 0x0000000000147947 */ /* 0x000fec0003800000 */
.L_x_806:
[----:B------:R-:W-:-:S06]  /*2c50*/  UISETP.NE.AND UP2, UPT, UR7, 0x1, UPT ;  /* 0x000000010700788c */ /* 0x000fcc000bf45270 */
[----:B------:R-:W-:-:S05]  /*2c60*/  PLOP3.LUT P1, PT, PT, PT, UP2, 0x80, 0x0 ;  /* 0x000000000000781c */ /* 0x000fca0003f2f028 */
[----:B------:R-:W-:-:S08]  /*2c70*/  @UP2 ULDC.64 UR10, c[0x0][0x9e8] ;  /* 0x00027a00000a2ab9 */ /* 0x000fd00000000a00 */
[----:B------:R-:W-:-:S05]  /*2c80*/  @P1 IMAD.HI.U32 R11, R12, UR10, RZ ;  /* 0x0000000a0c0b1c27 */ /* 0x000fca000f8e00ff */
[----:B------:R-:W-:-:S07]  /*2c90*/  @P1 SHF.R.U32.HI R12, RZ, UR11, R11 ;  /* 0x0000000bff0c1c19 */ /* 0x000fce000801160b */
.L_x_807:
[----:B------:R-:W-:Y:S05]  /*2ca0*/  BSYNC B0 ;  /* 0x0000000000007941 */ /* 0x000fea0003800000 */
.L_x_805:
[----:B------:R-:W-:-:S05]  /*2cb0*/  IMAD R11, R12, UR7, R5 ;  /* 0x000000070c0b7c24 */ /* 0x000fca000f8e0205 */
[----:B------:R-:W-:Y:S02]  /*2cc0*/  VIMNMX R6, R6, R11, !PT ;  /* 0x0000000b06067248 */ /* 0x000fe40007fe0100 */
[----:B------:R-:W-:-:S07]  /*2cd0*/  VIADDMNMX R10, R11, UR7, R10, PT ;  /* 0x000000070b0a7c46 */ /* 0x000fce000b80010a */
.L_x_804:
[C---:B------:R-:W-:Y:S01]  /*2ce0*/  ISETP.GE.AND P1, PT, R138.reuse, 0x2, PT ;  /* 0x000000028a00780c */ /* 0x040fe20003f26270 */
[----:B------:R-:W0:Y:S01]  /*2cf0*/  SHFL.IDX PT, R3, R3, 0x1, 0x1c1f ;  /* 0x003c1f0003037f89 */ /* 0x000e2200000e0000 */
[----:B------:R-:W-:Y:S02]  /*2d00*/  ISETP.GE.AND P3, PT, R138, 0xa, PT ;  /* 0x0000000a8a00780c */ /* 0x000fe40003f66270 */
[----:B------:R-:W-:Y:S02]  /*2d10*/  P2R R13, PR, RZ, 0x2 ;  /* 0x00000002ff0d7803 */ /* 0x000fe40000000000 */
[----:B------:R-:W-:Y:S02]  /*2d20*/  ISETP.GT.AND P1, PT, R6, 0x1, !P1 ;  /* 0x000000010600780c */ /* 0x000fe40004f24270 */
[----:B------:R-:W-:Y:S02]  /*2d30*/  ISETP.GE.AND P2, PT, R138, 0x9, PT ;  /* 0x000000098a00780c */ /* 0x000fe40003f46270 */
[----:B------:R-:W-:-:S02]  /*2d40*/  ISETP.LT.OR P1, PT, R10, 0x2, P1 ;  /* 0x000000020a00780c */ /* 0x000fc40000f21670 */
[----:B------:R-:W-:Y:S02]  /*2d50*/  P2R R12, PR, RZ, 0x4 ;  /* 0x00000004ff0c7803 */ /* 0x000fe40000000000 */
[----:B------:R-:W-:Y:S02]  /*2d60*/  FSEL R121, R121, -INF , !P1 ;  /* 0xff80000079797808 */ /* 0x000fe40004800000 */
[----:B------:R-:W-:Y:S02]  /*2d70*/  ISETP.GT.AND P1, PT, R6, 0x9, !P3 ;  /* 0x000000090600780c */ /* 0x000fe40005f24270 */
[----:B------:R-:W-:Y:S02]  /*2d80*/  P2R R11, PR, RZ, 0x8 ;  /* 0x00000008ff0b7803 */ /* 0x000fe40000000000 */
[----:B------:R-:W-:Y:S02]  /*2d90*/  ISETP.LT.OR P1, PT, R10, 0xa, P1 ;  /* 0x0000000a0a00780c */ /* 0x000fe40000f21670 */
[----:B------:R-:W-:-:S02]  /*2da0*/  ISETP.GT.AND P2, PT, R6, 0x8, !P2 ;  /* 0x000000080600780c */ /* 0x000fc40005744270 */
[----:B------:R-:W-:Y:S01]  /*2db0*/  ISETP.GE.AND P3, PT, R138, 0x11, PT ;  /* 0x000000118a00780c */ /* 0x000fe20003f66270 */
[----:B0-----:R-:W-:Y:S01]  /*2dc0*/  IMAD.IADD R4, R4, 0x1, R3 ;  /* 0x0000000104047824 */ /* 0x001fe200078e0203 */
[----:B------:R-:W-:Y:S02]  /*2dd0*/  FSEL R125, R125, -INF , !P1 ;  /* 0xff8000007d7d7808 */ /* 0x000fe40004800000 */
[----:B------:R-:W-:Y:S02]  /*2de0*/  ISETP.LT.OR P2, PT, R10, 0x9, P2 ;  /* 0x000000090a00780c */ /* 0x000fe40001741670 */
[----:B------:R-:W-:Y:S02]  /*2df0*/  ISETP.GT.AND P1, PT, R6, 0x10, !P3 ;  /* 0x000000100600780c */ /* 0x000fe40005f24270 */
[----:B------:R-:W-:Y:S02]  /*2e00*/  FSEL R124, R124, -INF , !P2 ;  /* 0xff8000007c7c7808 */ /* 0x000fe40005000000 */
[----:B------:R-:W-:-:S02]  /*2e10*/  ISETP.LT.OR P1, PT, R10, 0x11, P1 ;  /* 0x000000110a00780c */ /* 0x000fc40000f21670 */
[----:B------:R-:W-:Y:S02]  /*2e20*/  ISETP.GE.AND P2, PT, R138, 0x12, PT ;  /* 0x000000128a00780c */ /* 0x000fe40003f46270 */
[----:B------:R-:W-:Y:S02]  /*2e30*/  FSEL R128, R128, -INF , !P1 ;  /* 0xff80000080807808 */ /* 0x000fe40004800000 */
[----:B------:R-:W-:Y:S02]  /*2e40*/  ISETP.GT.AND P1, PT, R6, 0x11, !P2 ;  /* 0x000000110600780c */ /* 0x000fe40005724270 */
[----:B------:R-:W-:Y:S02]  /*2e50*/  P2R R15, PR, RZ, 0x4 ;  /* 0x00000004ff0f7803 */ /* 0x000fe40000000000 */
[----:B------:R-:W-:Y:S02]  /*2e60*/  ISETP.LT.OR P1, PT, R10, 0x12, P1 ;  /* 0x000000120a00780c */ /* 0x000fe40000f21670 */
[----:B------:R-:W-:-:S02]  /*2e70*/  ISETP.GE.AND P2, PT, R138, 0x19, PT ;  /* 0x000000198a00780c */ /* 0x000fc40003f46270 */
[----:B------:R-:W-:Y:S02]  /*2e80*/  FSEL R129, R129, -INF , !P1 ;  /* 0xff80000081817808 */ /* 0x000fe40004800000 */
[----:B------:R-:W-:Y:S02]  /*2e90*/  ISETP.GT.AND P1, PT, R6, 0x18, !P2 ;  /* 0x000000180600780c */ /* 0x000fe40005724270 */
[----:B------:R-:W-:Y:S02]  /*2ea0*/  P2R R20, PR, RZ, 0x4 ;  /* 0x00000004ff147803 */ /* 0x000fe40000000000 */
[----:B------:R-:W-:Y:S02]  /*2eb0*/  ISETP.LT.OR P1, PT, R10, 0x19, P1 ;  /* 0x000000190a00780c */ /* 0x000fe40000f21670 */
[----:B------:R-:W-:Y:S02]  /*2ec0*/  ISETP.GE.AND P2, PT, R138, 0x1a, PT ;  /* 0x0000001a8a00780c */ /* 0x000fe40003f46270 */
[----:B------:R-:W-:-:S02]  /*2ed0*/  FSEL R132, R132, -INF , !P1 ;  /* 0xff80000084847808 */ /* 0x000fc40004800000 */
[----:B------:R-:W-:Y:S02]  /*2ee0*/  ISETP.GT.AND P1, PT, R6, 0x19, !P2 ;  /* 0x000000190600780c */ /* 0x000fe40005724270 */
[----:B------:R-:W-:Y:S02]  /*2ef0*/  P2R R21, PR, RZ, 0x4 ;  /* 0x00000004ff157803 */ /* 0x000fe40000000000 */
[----:B------:R-:W-:Y:S02]  /*2f00*/  ISETP.LT.OR P1, PT, R10, 0x1a, P1 ;  /* 0x0000001a0a00780c */ /* 0x000fe40000f21670 */
[----:B------:R-:W-:Y:S02]  /*2f10*/  P2R R14, PR, RZ, 0x8 ;  /* 0x00000008ff0e7803 */ /* 0x000fe40000000000 */
[----:B------:R-:W-:Y:S02]  /*2f20*/  FSEL R133, R133, -INF , !P1 ;  /* 0xff80000085857808 */ /* 0x000fe40004800000 */
[----:B------:R-:W-:-:S02]  /*2f30*/  ISETP.GE.AND P1, PT, R138, 0x21, PT ;  /* 0x000000218a00780c */ /* 0x000fc40003f26270 */
[----:B------:R-:W-:Y:S02]  /*2f40*/  ISETP.GE.AND P3, PT, R138, 0x22, PT ;  /* 0x000000228a00780c */ /* 0x000fe40003f66270 */
[----:B------:R-:W-:Y:S02]  /*2f50*/  ISETP.GT.AND P2, PT, R6, 0x20, !P1 ;  /* 0x000000200600780c */ /* 0x000fe40004f44270 */
[----:B------:R-:W-:Y:S02]  /*2f60*/  P2R R161, PR, RZ, 0x8 ;  /* 0x00000008ffa17803 */ /* 0x000fe40000000000 */
[----:B------:R-:W-:Y:S02]  /*2f70*/  ISETP.LT.OR P2, PT, R10, 0x21, P2 ;  /* 0x000000210a00780c */ /* 0x000fe40001741670 */
[----:B------:R-:W-:Y:S02]  /*2f80*/  ISETP.GE.AND P4, PT, R138, 0x31, PT ;  /* 0x000000318a00780c */ /* 0x000fe40003f86270 */
[----:B------:R-:W-:-:S02]  /*2f90*/  FSEL R104, R104, -INF , !P2 ;  /* 0xff80000068687808 */ /* 0x000fc40005000000 */
[----:B------:R-:W-:Y:S02]  /*2fa0*/  ISETP.GT.AND P2, PT, R6, 0x21, !P3 ;  /* 0x000000210600780c */ /* 0x000fe40005f44270 */
[----:B------:R-:W-:Y:S02]  /*2fb0*/  ISETP.GE.AND P3, PT, R138, 0x29, PT ;  /* 0x000000298a00780c */ /* 0x000fe40003f66270 */
[----:B------:R-:W-:Y:S02]  /*2fc0*/  ISETP.LT.OR P2, PT, R10, 0x22, P2 ;  /* 0x000000220a00780c */ /* 0x000fe40001741670 */
[----:B------:R-:W-:Y:S02]  /*2fd0*/  P2R R160, PR, RZ, 0x8 ;  /* 0x00000008ffa07803 */ /* 0x000fe40000000000 */
[----:B------:R-:W-:Y:S02]  /*2fe0*/  FSEL R105, R105, -INF , !P2 ;  /* 0xff80000069697808 */ /* 0x000fe40005000000 */
[----:B------:R-:W-:-:S02]  /*2ff0*/  ISETP.GT.AND P2, PT, R6, 0x28, !P3 ;  /* 0x000000280600780c */ /* 0x000fc40005f44270 */
[----:B------:R-:W-:Y:S02]  /*3000*/  P2R R173, PR, RZ, 0x10 ;  /* 0x00000010ffad7803 */ /* 0x000fe40000000000 */
[----:B------:R-:W-:Y:S02]  /*3010*/  ISETP.LT.OR P2, PT, R10, 0x29, P2 ;  /* 0x000000290a00780c */ /* 0x000fe40001741670 */
[----:B------:R-:W-:Y:S02]  /*3020*/  VIADDMNMX R0, R3, R0, R9, PT ;  /* 0x0000000003007246 */ /* 0x000fe40003800109 */
[----:B------:R-:W-:Y:S02]  /*3030*/  FSEL R108, R108, -INF , !P2 ;  /* 0xff8000006c6c7808 */ /* 0x000fe40005000000 */
[----:B------:R-:W-:-:S04]  /*3040*/  ISETP.GE.AND P2, PT, R138, 0x2a, PT ;  /* 0x0000002a8a00780c */ /* 0x000fc80003f46270 */
[----:B------:R-:W-:-:S04]  /*3050*/  ISETP.GT.AND P3, PT, R6, 0x29, !P2 ;  /* 0x000000290600780c */ /* 0x000fc80005764270 */
[----:B------:R-:W-:-:S04]  /*3060*/  ISETP.LT.OR P3, PT, R10, 0x2a, P3 ;  /* 0x0000002a0a00780c */ /* 0x000fc80001f61670 */
[----:B------:R-:W-:Y:S02]  /*3070*/  FSEL R109, R109, -INF , !P3 ;  /* 0xff8000006d6d7808 */ /* 0x000fe40005800000 */
[----:B------:R-:W-:Y:S02]  /*3080*/  ISETP.GT.AND P3, PT, R6, 0x30, !P4 ;  /* 0x000000300600780c */ /* 0x000fe40006764270 */
[----:B------:R-:W-:Y:S02]  /*3090*/  ISETP.GE.AND P4, PT, R138, 0x32, PT ;  /* 0x000000328a00780c */ /* 0x000fe40003f86270 */
[----:B------:R-:W-:Y:S02]  /*30a0*/  ISETP.LT.OR P3, PT, R10, 0x31, P3 ;  /* 0x000000310a00780c */ /* 0x000fe40001f61670 */
[----:B------:R-:W-:Y:S02]  /*30b0*/  P2R R176, PR, RZ, 0x10 ;  /* 0x00000010ffb07803 */ /* 0x000fe40000000000 */
[----:B------:R-:W-:-:S02]  /*30c0*/  FSEL R112, R112, -INF , !P3 ;  /* 0xff80000070707808 */ /* 0x000fc40005800000 */
[----:B------:R-:W-:Y:S02]  /*30d0*/  ISETP.GT.AND P3, PT, R6, 0x31, !P4 ;  /* 0x000000310600780c */ /* 0x000fe40006764270 */
[----:B------:R-:W-:Y:S02]  /*30e0*/  ISETP.GE.AND P4, PT, R138, 0x39, PT ;  /* 0x000000398a00780c */ /* 0x000fe40003f86270 */
[----:B------:R-:W-:Y:S02]  /*30f0*/  ISETP.LT.OR P3, PT, R10, 0x32, P3 ;  /* 0x000000320a00780c */ /* 0x000fe40001f61670 */
[----:B------:R-:W-:Y:S02]  /*3100*/  P2R R159, PR, RZ, 0x10 ;  /* 0x00000010ff9f7803 */ /* 0x000fe40000000000 */
[----:B------:R-:W-:Y:S02]  /*3110*/  FSEL R113, R113, -INF , !P3 ;  /* 0xff80000071717808 */ /* 0x000fe40005800000 */
[----:B------:R-:W-:-:S02]  /*3120*/  ISETP.GT.AND P3, PT, R6, 0x38, !P4 ;  /* 0x000000380600780c */ /* 0x000fc40006764270 */
[----:B------:R-:W-:Y:S02]  /*3130*/  ISETP.GE.AND P4, PT, R138, 0x3a, PT ;  /* 0x0000003a8a00780c */ /* 0x000fe40003f86270 */
[----:B------:R-:W-:Y:S02]  /*3140*/  ISETP.LT.OR P3, PT, R10, 0x39, P3 ;  /* 0x000000390a00780c */ /* 0x000fe40001f61670 */
[----:B------:R-:W-:Y:S02]  /*3150*/  P2R R158, PR, RZ, 0x10 ;  /* 0x00000010ff9e7803 */ /* 0x000fe40000000000 */
[----:B------:R-:W-:Y:S02]  /*3160*/  FSEL R116, R116, -INF , !P3 ;  /* 0xff80000074747808 */ /* 0x000fe40005800000 */
[----:B------:R-:W-:Y:S02]  /*3170*/  ISETP.GT.AND P3, PT, R6, 0x39, !P4 ;  /* 0x000000390600780c */ /* 0x000fe40006764270 */
[----:B------:R-:W-:-:S02]  /*3180*/  ISETP.GE.AND P4, PT, R138, 0x41, PT ;  /* 0x000000418a00780c */ /* 0x000fc40003f86270 */
[----:B------:R-:W-:Y:S02]  /*3190*/  ISETP.LT.OR P3, PT, R10, 0x3a, P3 ;  /* 0x0000003a0a00780c */ /* 0x000fe40001f61670 */
[----:B------:R-:W-:Y:S02]  /*31a0*/  P2R R157, PR, RZ, 0x10 ;  /* 0x00000010ff9d7803 */ /* 0x000fe40000000000 */
[----:B------:R-:W-:Y:S02]  /*31b0*/  FSEL R117, R117, -INF , !P3 ;  /* 0xff80000075757808 */ /* 0x000fe40005800000 */
[----:B------:R-:W-:Y:S02]  /*31c0*/  ISETP.GT.AND P3, PT, R6, 0x40, !P4 ;  /* 0x000000400600780c */ /* 0x000fe40006764270 */
[----:B------:R-:W-:Y:S02]  /*31d0*/  ISETP.GE.AND P4, PT, R138, 0x42, PT ;  /* 0x000000428a00780c */ /* 0x000fe40003f86270 */
[----:B------:R-:W-:-:S02]  /*31e0*/  ISETP.LT.OR P3, PT, R10, 0x41, P3 ;  /* 0x000000410a00780c */ /* 0x000fc40001f61670 */
[----:B------:R-:W-:Y:S02]  /*31f0*/  P2R R156, PR, RZ, 0x10 ;  /* 0x00000010ff9c7803 */ /* 0x000fe40000000000 */
[----:B------:R-:W-:Y:S02]  /*3200*/  FSEL R88, R88, -INF , !P3 ;  /* 0xff80000058587808 */ /* 0x000fe40005800000 */
[----:B------:R-:W-:Y:S02]  /*3210*/  ISETP.GT.AND P3, PT, R6, 0x41, !P4 ;  /* 0x000000410600780c */ /* 0x000fe40006764270 */
[----:B------:R-:W-:Y:S02]  /*3220*/  ISETP.GE.AND P4, PT, R138, 0x49, PT ;  /* 0x000000498a00780c */ /* 0x000fe40003f86270 */
[----:B------:R-:W-:Y:S02]  /*3230*/  ISETP.LT.OR P3, PT, R10, 0x42, P3 ;  /* 0x000000420a00780c */ /* 0x000fe40001f61670 */
[----:B------:R-:W-:-:S02]  /*3240*/  P2R R155, PR, RZ, 0x10 ;  /* 0x00000010ff9b7803 */ /* 0x000fc40000000000 */
        /* <DEDUP_REMOVED lines=166> */
[----:B------:R-:W-:-:S04]  /*3cb0*/  ISETP.GT.AND P3, PT, R6, 0xc9, !P4 ;  /* 0x000000c90600780c */ /* 0x000fc80006764270 */
[----:B------:R-:W-:-:S04]  /*3cc0*/  ISETP.LT.OR P3, PT, R10, 0xca, P3 ;  /* 0x000000ca0a00780c */ /* 0x000fc80001f61670 */
[----:B------:R-:W-:Y:S02]  /*3cd0*/  FSEL R29, R29, -INF , !P3 ;  /* 0xff8000001d1d7808 */ /* 0x000fe40005800000 */
[----:B------:R-:W-:-:S04]  /*3ce0*/  ISETP.GE.AND P3, PT, R138, 0xd1, PT ;  /* 0x000000d18a00780c */ /* 0x000fc80003f66270 */
        /* <DEDUP_REMOVED lines=12> */
[----:B------:R-:W-:Y:S02]  /*3db0*/  P2R R172, PR, RZ, 0x40 ;  /* 0x00000040ffac7803 */ /* 0x000fe40000000000 */
[----:B------:R-:W-:-:S04]  /*3dc0*/  ISETP.GT.AND P6, PT, R6, RZ, !P6 ;  /* 0x000000ff0600720c */ /* 0x000fc800077c4270 */
[----:B------:R-:W-:-:S04]  /*3dd0*/  ISETP.LT.OR P6, PT, R10, 0x1, P6 ;  /* 0x000000010a00780c */ /* 0x000fc800037c1670 */
[----:B------:R-:W-:Y:S02]  /*3de0*/  FSEL R120, R120, -INF , !P6 ;  /* 0xff80000078787808 */ /* 0x000fe40007000000 */
[----:B------:R-:W-:-:S04]  /*3df0*/  ISETP.GE.AND P6, PT, R138, 0xda, PT ;  /* 0x000000da8a00780c */ /* 0x000fc80003fc6270 */
[----:B------:R-:W-:Y:S02]  /*3e00*/  P2R R140, PR, RZ, 0x40 ;  /* 0x00000040ff8c7803 */ /* 0x000fe40000000000 */
[----:B------:R-:W-:-:S04]  /*3e10*/  ISETP.GT.AND P6, PT, R6, 0xd9, !P6 ;  /* 0x000000d90600780c */ /* 0x000fc800077c4270 */
[----:B------:R-:W-:-:S04]  /*3e20*/  ISETP.LT.OR P6, PT, R10, 0xda, P6 ;  /* 0x000000da0a00780c */ /* 0x000fc800037c1670 */
[----:B------:R-:W-:Y:S02]  /*3e30*/  FSEL R37, R37, -INF , !P6 ;  /* 0xff80000025257808 */ /* 0x000fe40007000000 */
[----:B------:R-:W-:-:S13]  /*3e40*/  PLOP3.LUT P6, PT, PT, PT, UP1, 0x40, 0x0 ;  /* 0x000000000000781c */ /* 0x000fda0003fce818 */
[----:B------:R-:W-:Y:S05]  /*3e50*/  @P6 BRA `(.L_x_808) ;  /* 0x00000000005c6947 */ /* 0x000fea0003800000 */
        /* <DEDUP_REMOVED lines=8> */
[----:B------:R-:W-:Y:S01]  /*3ee0*/  @P6 IMAD.HI.U32 R3, R6, UR10, RZ ;  /* 0x0000000a06036c27 */ /* 0x000fe2000f8e00ff */
[----:B------:R-:W-:-:S13]  /*3ef0*/  PLOP3.LUT P6, PT, PT, PT, UP2, 0x80, 0x0 ;  /* 0x000000000000781c */ /* 0x000fda0003fcf028 */
[----:B------:R-:W-:-:S04]  /*3f00*/  @P6 SHF.R.U32.HI R6, RZ, UR11, R3 ;  /* 0x0000000bff066c19 */ /* 0x000fc80008011603 */
[----:B------:R-:W-:Y:S01]  /*3f10*/  LOP3.LUT R6, RZ, R6, RZ, 0x33, !PT ;  /* 0x00000006ff067212 */ /* 0x000fe200078e33ff */
[----:B------:R-:W-:Y:S06]  /*3f20*/  BRA `(.L_x_811) ;  /* 0x0000000000187947 */ /* 0x000fec0003800000 */
.L_x_810:
[----:B------:R-:W-:-:S06]  /*3f30*/  UISETP.NE.AND UP2, UPT, UR7, 0x1, UPT ;  /* 0x000000010700788c */ /* 0x000fcc000bf45270 */
[----:B------:R-:W-:-:S05]  /*3f40*/  PLOP3.LUT P6, PT, PT, PT, UP2, 0x80, 0x0 ;  /* 0x000000000000781c */ /* 0x000fca0003fcf028 */
[----:B------:R-:W-:-:S08]  /*3f50*/  @UP2 ULDC.64 UR10, c[0x0][0x9e8] ;  /* 0x00027a00000a2ab9 */ /* 0x000fd00000000a00 */
[----:B------:R-:W-:Y:S01]  /*3f60*/  @P6 IMAD.HI.U32 R3, R6, UR10, RZ ;  /* 0x0000000a06036c27 */ /* 0x000fe2000f8e00ff */
[----:B------:R-:W-:-:S13]  /*3f70*/  PLOP3.LUT P6, PT, PT, PT, UP2, 0x80, 0x0 ;  /* 0x000000000000781c */ /* 0x000fda0003fcf028 */
[----:B------:R-:W-:-:S07]  /*3f80*/  @P6 SHF.R.U32.HI R6, RZ, UR11, R3 ;  /* 0x0000000bff066c19 */ /* 0x000fce0008011603 */
.L_x_811:
[----:B------:R-:W-:Y:S05]  /*3f90*/  BSYNC B0 ;  /* 0x0000000000007941 */ /* 0x000fea0003800000 */
.L_x_809:
[----:B------:R-:W-:-:S05]  /*3fa0*/  IMAD R5, R6, UR7, R5 ;  /* 0x0000000706057c24 */ /* 0x000fca000f8e0205 */
[----:B------:R-:W-:Y:S02]  /*3fb0*/  VIMNMX R4, R4, R5, !PT ;  /* 0x0000000504047248 */ /* 0x000fe40007fe0100 */
[----:B------:R-:W-:-:S07]  /*3fc0*/  VIADDMNMX R0, R5, UR7, R0, PT ;  /* 0x0000000705007c46 */ /* 0x000fce000b800100 */
.L_x_808:
[----:B------:R-:W-:Y:S01]  /*3fd0*/  ISETP.GT.AND P1, PT, R4, 0x20, !P1 ;  /* 0x000000200400780c */ /* 0x000fe20004f24270 */
[----:B------:R-:W-:Y:S01]  /*3fe0*/  IMAD.U32 R138, RZ, RZ, UR37 ;  /* 0x00000025ff8a7e24 */ /* 0x000fe2000f8e00ff */
[----:B------:R-:W-:Y:S01]  /*3ff0*/  ISETP.NE.AND P6, PT, R176, RZ, PT ;  /* 0x000000ffb000720c */ /* 0x000fe20003fc5270 */
[----:B------:R-:W-:Y:S01]  /*4000*/  @UP0 ULDC UR10, c[0x0][0x44c] ;  /* 0x00011300000a0ab9 */ /* 0x000fe20000000800 */
[----:B------:R-:W-:Y:S01]  /*4010*/  ISETP.LT.OR P1, PT, R0, 0x21, P1 ;  /* 0x000000210000780c */ /* 0x000fe20000f21670 */
[----:B------:R-:W-:Y:S01]  /*4020*/  UIMAD.WIDE.U32 UR10, UR36, UR10, URZ ;  /* 0x0000000a240a72a5 */ /* 0x000fe2000f8e003f */
[----:B------:R-:W-:Y:S01]  /*4030*/  ISETP.GT.AND P2, PT, R4, 0x29, !P2 ;  /* 0x000000290400780c */ /* 0x000fe20005744270 */
[----:B------:R-:W-:Y:S01]  /*4040*/  @UP0 ULDC UR18, c[0x0][0x450] ;  /* 0x0001140000120ab9 */ /* 0x000fe20000000800 */
[----:B------:R-:W-:Y:S01]  /*4050*/  FSEL R106, R106, -INF , !P1 ;  /* 0xff8000006a6a7808 */ /* 0x000fe20004800000 */
[----:B------:R-:W-:Y:S01]  /*4060*/  UMOV UR14, UR36 ;  /* 0x00000024000e7c82 */ /* 0x000fe20008000000 */
[----:B------:R-:W-:Y:S01]  /*4070*/  ISETP.NE.AND P1, PT, R161, RZ, PT ;  /* 0x000000ffa100720c */ /* 0x000fe20003f25270 */
[----:B------:R-:W-:Y:S01]  /*4080*/  @UP0 USHF.R.U32.HI UR14, URZ, UR18, UR11 ;  /* 0x000000123f0e0299 */ /* 0x000fe2000801160b */
[----:B------:R-:W-:-:S02]  /*4090*/  ISETP.LT.OR P2, PT, R0, 0x2a, P2 ;  /* 0x0000002a0000780c */ /* 0x000fc40001741670 */
[----:B------:R-:W-:Y:S02]  /*40a0*/  ISETP.GT.AND P1, PT, R4, 0x21, !P1 ;  /* 0x000000210400780c */ /* 0x000fe40004f24270 */
[----:B------:R-:W-:Y:S02]  /*40b0*/  FSEL R111, R111, -INF , !P2 ;  /* 0xff8000006f6f7808 */ /* 0x000fe40005000000 */
[----:B------:R-:W-:Y:S02]  /*40c0*/  ISETP.LT.OR P1, PT, R0, 0x22, P1 ;  /* 0x000000220000780c */ /* 0x000fe40000f21670 */
[----:B------:R-:W-:Y:S02]  /*40d0*/  ISETP.NE.AND P2, PT, R177, RZ, PT ;  /* 0x000000ffb100720c */ /* 0x000fe40003f45270 */
[----:B------:R-:W-:Y:S02]  /*40e0*/  FSEL R107, R107, -INF , !P1 ;  /* 0xff8000006b6b7808 */ /* 0x000fe40004800000 */
[----:B------:R-:W-:-:S02]  /*40f0*/  ISETP.NE.AND P1, PT, R160, RZ, PT ;  /* 0x000000ffa000720c */ /* 0x000fc40003f25270 */
[----:B------:R-:W-:Y:S02]  /*4100*/  FMNMX.FTZ R3, R120, R121, !PT ;  /* 0x0000007978037209 */ /* 0x000fe40007810000 */
[----:B------:R-:W-:Y:S02]  /*4110*/  ISETP.GT.AND P1, PT, R4, 0x28, !P1 ;  /* 0x000000280400780c */ /* 0x000fe40004f24270 */
[----:B------:R-:W-:Y:S02]  /*4120*/  FMNMX.FTZ R6, R124, R3, !PT ;  /* 0x000000037c067209 */ /* 0x000fe40007810000 */
[----:B------:R-:W-:Y:S02]  /*4130*/  ISETP.LT.OR P1, PT, R0, 0x29, P1 ;  /* 0x000000290000780c */ /* 0x000fe40000f21670 */
[----:B------:R-:W-:Y:S02]  /*4140*/  FMNMX.FTZ R3, R125, R6, !PT ;  /* 0x000000067d037209 */ /* 0x000fe40007810000 */
[----:B------:R-:W-:-:S02]  /*4150*/  FSEL R110, R110, -INF , !P1 ;  /* 0xff8000006e6e7808 */ /* 0x000fc40004800000 */
[----:B------:R-:W-:Y:S02]  /*4160*/  ISETP.NE.AND P1, PT, R173, RZ, PT ;  /* 0x000000ffad00720c */ /* 0x000fe40003f25270 */
[----:B------:R-:W-:Y:S02]  /*4170*/  FMNMX.FTZ R6, R128, R3, !PT ;  /* 0x0000000380067209 */ /* 0x000fe40007810000 */
[----:B------:R-:W-:Y:S02]  /*4180*/  ISETP.GT.AND P1, PT, R4, 0x30, !P1 ;  /* 0x000000300400780c */ /* 0x000fe40004f24270 */
[----:B------:R-:W-:Y:S02]  /*4190*/  FMNMX.FTZ R3, R129, R6, !PT ;  /* 0x0000000681037209 */ /* 0x000fe40007810000 */
[----:B------:R-:W-:Y:S02]  /*41a0*/  ISETP.LT.OR P1, PT, R0, 0x31, P1 ;  /* 0x000000310000780c */ /* 0x000fe40000f21670 */
[----:B------:R-:W-:-:S02]  /*41b0*/  FMNMX.FTZ R6, R132, R3, !PT ;  /* 0x0000000384067209 */ /* 0x000fc40007810000 */
[----:B------:R-:W-:Y:S02]  /*41c0*/  FSEL R114, R114, -INF , !P1 ;  /* 0xff80000072727808 */ /* 0x000fe40004800000 */
[----:B------:R-:W-:Y:S02]  /*41d0*/  ISETP.GT.AND P1, PT, R4, 0x31, !P6 ;  /* 0x000000310400780c */ /* 0x000fe40007724270 */
[----:B------:R-:W-:Y:S02]  /*41e0*/  ISETP.NE.AND P6, PT, R178, RZ, PT ;  /* 0x000000ffb200720c */ /* 0x000fe40003fc5270 */
        /* <DEDUP_REMOVED lines=10> */
[----:B------:R-:W-:Y:S02]  /*4290*/  ISETP.NE.AND P1, PT, R158, RZ, PT ;  /* 0x000000ff9e00720c */ /* 0x000fe40003f25270 */
[----:B------:R-:W-:Y:S02]  /*42a0*/  FMNMX.FTZ R3, R109, R6, !PT ;  /* 0x000000066d037209 */ /* 0x000fe40007810000 */
[----:B------:R-:W-:Y:S02]  /*42b0*/  ISETP.GT.AND P1, PT, R4, 0x39, !P1 ;  /* 0x000000390400780c */ /* 0x000fe40004f24270 */
[----:B------:R-:W-:Y:S02]  /*42c0*/  FMNMX.FTZ R6, R112, R3, !PT ;  /* 0x0000000370067209 */ /* 0x000fe40007810000 */
[----:B------:R-:W-:-:S02]  /*42d0*/  ISETP.LT.OR P1, PT, R0, 0x3a, P1 ;  /* 0x0000003a0000780c */ /* 0x000fc40000f21670 */
[----:B------:R-:W-:Y:S02]  /*42e0*/  FMNMX.FTZ R3, R113, R6, !PT ;  /* 0x0000000671037209 */ /* 0x000fe40007810000 */
[----:B------:R-:W-:Y:S02]  /*42f0*/  FSEL R119, R119, -INF , !P1 ;  /* 0xff80000077777808 */ /* 0x000fe40004800000 */
[----:B------:R-:W-:Y:S02]  /*4300*/  ISETP.NE.AND P1, PT, R157, RZ, PT ;  /* 0x000000ff9d00720c */ /* 0x000fe40003f25270 */
[----:B------:R-:W-:Y:S02]  /*4310*/  FMNMX.FTZ R6, R116, R3, !PT ;  /* 0x0000000374067209 */ /* 0x000fe40007810000 */
[----:B------:R-:W-:Y:S02]  /*4320*/  ISETP.GT.AND P1, PT, R4, 0x40, !P1 ;  /* 0x000000400400780c */ /* 0x000fe40004f24270 */
[----:B------:R-:W-:-:S02]  /*4330*/  FMNMX.FTZ R3, R117, R6, !PT ;  /* 0x0000000675037209 */ /* 0x000fc40007810000 */
[----:B------:R-:W-:Y:S02]  /*4340*/  ISETP.LT.OR P1, PT, R0, 0x41, P1 ;  /* 0x000000410000780c */ /* 0x000fe40000f21670 */
[----:B------:R-:W-:Y:S02]  /*4350*/  FMNMX.FTZ R6, R88, R3, !PT ;  /* 0x0000000358067209 */ /* 0x000fe40007810000 */
[----:B------:R-:W-:Y:S02]  /*4360*/  FSEL R90, R90, -INF , !P1 ;  /* 0xff8000005a5a7808 */ /* 0x000fe40004800000 */
[----:B------:R-:W-:Y:S02]  /*4370*/  ISETP.NE.AND P1, PT, R156, RZ, PT ;  /* 0x000000ff9c00720c */ /* 0x000fe40003f25270 */
[----:B------:R-:W-:Y:S02]  /*4380*/  FMNMX.FTZ R3, R89, R6, !PT ;  /* 0x0000000659037209 */ /* 0x000fe40007810000 */
[----:B------:R-:W-:-:S02]  /*4390*/  ISETP.GT.AND P1, PT, R4, 0x41, !P1 ;  /* 0x000000410400780c */ /* 0x000fc40004f24270 */
[----:B------:R-:W-:Y:S02]  /*43a0*/  FMNMX.FTZ R6, R92, R3, !PT ;  /* 0x000000035c067209 */ /* 0x000fe40007810000 */
[----:B------:R-:W-:Y:S02]  /*43b0*/  ISETP.LT.OR P1, PT, R0, 0x42, P1 ;  /* 0x000000420000780c */ /* 0x000fe40000f21670 */
[----:B------:R-:W-:Y:S02]  /*43c0*/  FMNMX.FTZ R3, R93, R6, !PT ;  /* 0x000000065d037209 */ /* 0x000fe40007810000 */
[----:B------:R-:W-:Y:S02]  /*43d0*/  FSEL R91, R91, -INF , !P1 ;  /* 0xff8000005b5b7808 */ /* 0x000fe40004800000 */
[----:B------:R-:W-:Y:S02]  /*43e0*/  ISETP.NE.AND P1, PT, R155, RZ, PT ;  /* 0x000000ff9b00720c */ /* 0x000fe40003f25270 */
[----:B------:R-:W-:-:S02]  /*43f0*/  FMNMX.FTZ R6, R96, R3, !PT ;  /* 0x0000000360067209 */ /* 0x000fc40007810000 */
[----:B------:R-:W-:Y:S02]  /*4400*/  ISETP.GT.AND P1, PT, R4, 0x48, !P1 ;  /* 0x000000480400780c */ /* 0x000fe40004f24270 */
[----:B------:R-:W-:Y:S02]  /*4410*/  FMNMX.FTZ R3, R97, R6, !PT ;  /* 0x0000000661037209 */ /* 0x000fe40007810000 */
[----:B------:R-:W-:Y:S02]  /*4420*/  ISETP.LT.OR P1, PT, R0, 0x49, P1 ;  /* 0x000000490000780c */ /* 0x000fe40000f21670 */
[----:B------:R-:W-:Y:S02]  /*4430*/  FMNMX.FTZ R6, R100, R3, !PT ;  /* 0x0000000364067209 */ /* 0x000fe40007810000 */
        /* <DEDUP_REMOVED lines=29> */
[----:B------:R-:W-:Y:S02]  /*4610*/  ISETP.GT.AND P1, PT, R4, 0x59, !P2 ;  /* 0x000000590400780c */ /* 0x000fe40005724270 */
[----:B------:R-:W-:Y:S02]  /*4620*/  ISETP.NE.AND P2, PT, R179, RZ, PT ;  /* 0x000000ffb300720c */ /* 0x000fe40003f45270 */
[----:B------:R-:W-:-:S02]  /*4630*/  ISETP.LT.OR P1, PT, R0, 0x5a, P1 ;  /* 0x0000005a0000780c */ /* 0x000fc40000f21670 */
[----:B------:R-:W-:Y:S02]  /*4640*/  FMNMX.FTZ R3, R61, R6, !PT ;  /* 0x000000063d037209 */ /* 0x000fe40007810000 */
[----:B------:R-:W-:Y:S02]  /*4650*/  FSEL R103, R103, -INF , !P1 ;  /* 0xff80000067677808 */ /* 0x000fe40004800000 */
[----:B------:R-:W-:Y:S02]  /*4660*/  ISETP.GT.AND P1, PT, R4, 0x60, !P6 ;  /* 0x000000600400780c */ /* 0x000fe40007724270 */
[----:B------:R-:W-:Y:S02]  /*4670*/  ISETP.NE.AND P6, PT, R180, RZ, PT ;  /* 0x000000ffb400720c */ /* 0x000fe40003fc5270 */
        /* <DEDUP_REMOVED lines=47> */
[C---:B------:R-:W-:Y:S02]  /*4970*/  ISETP.GT.AND P1, PT, R4.reuse, 0x79, !P1 ;  /* 0x000000790400780c */ /* 0x040fe40004f24270 */
[----:B------:R-:W-:Y:S01]  /*4980*/  ISETP.GT.AND P3, PT, R4, 0xd0, !P3 ;  /* 0x000000d00400780c */ /* 0x000fe20005f64270 */
[----:B------:R-:W0:Y:S01]  /*4990*/  SHFL.BFLY PT, R3, R6, 0x2, 0x1f ;  /* 0x0c401f0006037f89 */ /* 0x000e2200000e0000 */
[----:B------:R-:W-:-:S02]  /*49a0*/  ISETP.LT.OR P1, PT, R0, 0x7a, P1 ;  /* 0x0000007a0000780c */ /* 0x000fc40000f21670 */
[C---:B------:R-:W-:Y:S02]  /*49b0*/  ISETP.GT.AND P4, PT, R4.reuse, 0xd1, !P4 ;  /* 0x000000d10400780c */ /* 0x040fe40006784270 */
[----:B------:R-:W-:Y:S02]  /*49c0*/  FSEL R87, R87, -INF , !P1 ;  /* 0xff80000057577808 */ /* 0x000fe40004800000 */
[----:B------:R-:W-:Y:S02]  /*49d0*/  ISETP.NE.AND P1, PT, R143, RZ, PT ;  /* 0x000000ff8f00720c */ /* 0x000fe40003f25270 */
[C---:B------:R-:W-:Y:S02]  /*49e0*/  ISETP.GT.AND P5, PT, R4.reuse, 0xd8, !P5 ;  /* 0x000000d80400780c */ /* 0x040fe40006fa4270 */
[----:B------:R-:W-:Y:S02]  /*49f0*/  ISETP.GT.AND P1, PT, R4, 0x80, !P1 ;  /* 0x000000800400780c */ /* 0x000fe40004f24270 */
[----:B------:R-:W-:-:S02]  /*4a00*/  ISETP.LT.OR P3, PT, R0, 0xd1, P3 ;  /* 0x000000d10000780c */ /* 0x000fc40001f61670 */
[C---:B------:R-:W-:Y:S02]  /*4a10*/  ISETP.LT.OR P1, PT, R0.reuse, 0x81, P1 ;  /* 0x000000810000780c */ /* 0x040fe40000f21670 */
[----:B------:R-:W-:Y:S02]  /*4a20*/  ISETP.LT.OR P4, PT, R0, 0xd2, P4 ;  /* 0x000000d20000780c */ /* 0x000fe40002781670 */
[----:B------:R-:W-:Y:S02]  /*4a30*/  FSEL R58, R58, -INF , !P1 ;  /* 0xff8000003a3a7808 */ /* 0x000fe40004800000 */
[----:B------:R-:W-:Y:S02]  /*4a40*/  ISETP.NE.AND P1, PT, R142, RZ, PT ;  /* 0x000000ff8e00720c */ /* 0x000fe40003f25270 */
[----:B------:R-:W-:Y:S02]  /*4a50*/  FSEL R34, R34, -INF , !P3 ;  /* 0xff80000022227808 */ /* 0x000fe40005800000 */
[----:B------:R-:W-:-:S02]  /*4a60*/  ISETP.GT.AND P1, PT, R4, 0x81, !P1 ;  /* 0x000000810400780c */ /* 0x000fc40004f24270 */
[----:B0-----:R-:W-:Y:S02]  /*4a70*/  FMNMX.FTZ R9, R6, R3, !PT ;  /* 0x0000000306097209 */ /* 0x001fe40007810000 */
[C---:B------:R-:W-:Y:S02]  /*4a80*/  ISETP.LT.OR P1, PT, R0.reuse, 0x82, P1 ;  /* 0x000000820000780c */ /* 0x040fe40000f21670 */
[----:B------:R-:W-:Y:S01]  /*4a90*/  ISETP.LT.OR P5, PT, R0, 0xd9, P5 ;  /* 0x000000d90000780c */ /* 0x000fe20002fa1670 */
[----:B------:R-:W0:Y:S01]  /*4aa0*/  SHFL.BFLY PT, R10, R9, 0x1, 0x1f ;  /* 0x0c201f00090a7f89 */ /* 0x000e2200000e0000 */
[----:B------:R-:W-:Y:S02]  /*4ab0*/  FSEL R59, R59, -INF , !P1 ;  /* 0xff8000003b3b7808 */ /* 0x000fe40004800000 */
[----:B------:R-:W-:Y:S02]  /*4ac0*/  ISETP.GT.AND P1, PT, R4, 0x88, !P2 ;  /* 0x000000880400780c */ /* 0x000fe40005724270 */
[----:B------:R-:W-:-:S02]  /*4ad0*/  ISETP.NE.AND P2, PT, R181, RZ, PT ;  /* 0x000000ffb500720c */ /* 0x000fc40003f45270 */
[----:B------:R-:W-:Y:S02]  /*4ae0*/  ISETP.LT.OR P1, PT, R0, 0x89, P1 ;  /* 0x000000890000780c */ /* 0x000fe40000f21670 */
[----:B------:R-:W-:Y:S02]  /*4af0*/  FSEL R35, R35, -INF , !P4 ;  /* 0xff80000023237808 */ /* 0x000fe40006000000 */
[----:B------:R-:W-:Y:S02]  /*4b00*/  FSEL R62, R62, -INF , !P1 ;  /* 0xff8000003e3e7808 */ /* 0x000fe40004800000 */
[----:B------:R-:W-:Y:S02]  /*4b10*/  ISETP.GT.AND P1, PT, R4, 0x89, !P6 ;  /* 0x000000890400780c */ /* 0x000fe40007724270 */
[----:B------:R-:W-:Y:S02]  /*4b20*/  ISETP.NE.AND P6, PT, R182, RZ, PT ;  /* 0x000000ffb600720c */ /* 0x000fe40003fc5270 */
[----:B------:R-:W-:-:S02]  /*4b30*/  ISETP.LT.OR P1, PT, R0, 0x8a, P1 ;  /* 0x0000008a0000780c */ /* 0x000fc40000f21670 */
[----:B------:R-:W-:Y:S02]  /*4b40*/  FSEL R38, R38, -INF , !P5 ;  /* 0xff80000026267808 */ /* 0x000fe40006800000 */
[----:B------:R-:W-:Y:S02]  /*4b50*/  FSEL R63, R63, -INF , !P1 ;  /* 0xff8000003f3f7808 */ /* 0x000fe40004800000 */
[----:B------:R-:W-:Y:S02]  /*4b60*/  ISETP.NE.AND P1, PT, R162, RZ, PT ;  /* 0x000000ffa200720c */ /* 0x000fe40003f25270 */
[----:B0-----:R-:W-:Y:S02]  /*4b70*/  FMNMX.FTZ R3, R9, R10, !PT ;  /* 0x0000000a09037209 */ /* 0x001fe40007810000 */
[----:B------:R-:W-:Y:S02]  /*4b80*/  ISETP.GT.AND P1, PT, R4, 0x90, !P1 ;  /* 0x000000900400780c */ /* 0x000fe40004f24270 */
[----:B------:R-:W-:Y:S01]  /*4b90*/  R2UR UR15, R137 ;  /* 0x00000000890f72ca */ /* 0x000fe200000e0000 */
[----:B------:R-:W-:-:S01]  /*4ba0*/  FFMA.FTZ R138, R3, R138, -8 ;  /* 0xc1000000038a7423 */ /* 0x000fc2000001008a */
[----:B------:R-:W-:-:S04]  /*4bb0*/  ISETP.LT.OR P1, PT, R0, 0x91, P1 ;  /* 0x000000910000780c */ /* 0x000fc80000f21670 */
[----:B------:R-:W-:Y:S02]  /*4bc0*/  FSEL R66, R66, -INF , !P1 ;  /* 0xff80000042427808 */ /* 0x000fe40004800000 */
[----:B------:R-:W-:-:S04]  /*4bd0*/  ISETP.NE.AND P1, PT, R163, RZ, PT ;  /* 0x000000ffa300720c */ /* 0x000fc80003f25270 */
[----:B------:R-:W-:Y:S01]  /*4be0*/  ISETP.GT.AND P1, PT, R4, 0x91, !P1 ;  /* 0x000000910400780c */ /* 0x000fe20004f24270 */
[----:B------:R-:W-:-:S03]  /*4bf0*/  UIADD3 UR10, UR15, UR14, URZ ;  /* 0x0000000e0f0a7290 */ /* 0x000fc6000fffe03f */
[----:B------:R-:W-:Y:S01]  /*4c00*/  ISETP.LT.OR P1, PT, R0, 0x92, P1 ;  /* 0x000000920000780c */ /* 0x000fe20000f21670 */
[----:B------:R-:W-:-:S03]  /*4c10*/  UIADD3 UR14, UR10, UR6, URZ ;  /* 0x000000060a0e7290 */ /* 0x000fc6000fffe03f */
[----:B------:R-:W-:Y:S02]  /*4c20*/  FSEL R67, R67, -INF , !P1 ;  /* 0xff80000043437808 */ /* 0x000fe40004800000 */
[----:B------:R-:W-:-:S04]  /*4c30*/  ISETP.NE.AND P1, PT, R164, RZ, PT ;  /* 0x000000ffa400720c */ /* 0x000fc80003f25270 */
[----:B------:R-:W-:-:S04]  /*4c40*/  ISETP.GT.AND P1, PT, R4, 0x98, !P1 ;  /* 0x000000980400780c */ /* 0x000fc80004f24270 */
[----:B------:R-:W-:-:S04]  /*4c50*/  ISETP.LT.OR P1, PT, R0, 0x99, P1 ;  /* 0x000000990000780c */ /* 0x000fc80000f21670 */
        /* <DEDUP_REMOVED lines=25> */
[----:B------:R-:W-:Y:S02]  /*4df0*/  ISETP.GT.AND P1, PT, R4, 0xb1, !P2 ;  /* 0x000000b10400780c */ /* 0x000fe40005724270 */
[----:B------:R-:W-:Y:S02]  /*4e00*/  ISETP.NE.AND P2, PT, R174, RZ, PT ;  /* 0x000000ffae00720c */ /* 0x000fe40003f45270 */
[----:B------:R-:W-:-:S04]  /*4e10*/  ISETP.LT.OR P1, PT, R0, 0xb2, P1 ;  /* 0x000000b20000780c */ /* 0x000fc80000f21670 */
[----:B------:R-:W-:Y:S02]  /*4e20*/  FSEL R51, R51, -INF , !P1 ;  /* 0xff80000033337808 */ /* 0x000fe40004800000 */
[----:B------:R-:W-:Y:S02]  /*4e30*/  ISETP.GT.AND P1, PT, R4, 0xb8, !P6 ;  /* 0x000000b80400780c */ /* 0x000fe40007724270 */
[----:B------:R-:W-:Y:S02]  /*4e40*/  ISETP.NE.AND P6, PT, R175, RZ, PT ;  /* 0x000000ffaf00720c */ /* 0x000fe40003fc5270 */
        /* <DEDUP_REMOVED lines=35> */
[----:B------:R-:W-:-:S04]  /*5080*/  ISETP.GT.AND P1, PT, R4, RZ, !P1 ;  /* 0x000000ff0400720c */ /* 0x000fc80004f24270 */
        /* <DEDUP_REMOVED lines=10> */
[----:B------:R-:W-:-:S04]  /*5130*/  FSETP.NEU.FTZ.AND P1, PT, R3, -INF , PT ;  /* 0xff8000000300780b */ /* 0x000fc80003f3d000 */
[----:B------:R-:W-:Y:S02]  /*5140*/  FSEL R138, R138, RZ, P1 ;  /* 0x000000ff8a8a7208 */ /* 0x000fe40000800000 */
[----:B------:R-:W-:Y:S02]  /*5150*/  ISETP.GT.AND P1, PT, R4, 0xc8, !P6 ;  /* 0x000000c80400780c */ /* 0x000fe40007724270 */
[----:B------:R-:W-:Y:S01]  /*5160*/  ISETP.NE.AND P6, PT, R140, RZ, PT ;  /* 0x000000ff8c00720c */ /* 0x000fe20003fc5270 */
        /* <DEDUP_REMOVED lines=19> */
[----:B------:R-:W-:Y:S01]  /*52a0*/  ISETP.LT.OR P1, PT, R0, 0xc9, P1 ;  /* 0x000000c90000780c */ /* 0x000fe20000f21670 */
[----:B------:R-:W-:Y:S01]  /*52b0*/  MUFU.EX2 R6, R6 ;  /* 0x0000000600067308 */ /* 0x000fe20000000800 */
[----:B------:R-:W-:Y:S01]  /*52c0*/  FMNMX.FTZ R112, R134, R113, !PT ;  /* 0x0000007186707209 */ /* 0x000fe20007810000 */
[--C-:B------:R-:W-:Y:S01]  /*52d0*/  FFMA.FTZ R11, R125, UR37, -R138.reuse ;  /* 0x000000257d0b7c23 */ /* 0x100fe2000801088a */
[----:B------:R-:W-:Y:S01]  /*52e0*/  FSEL R30, R30, -INF , !P1 ;  /* 0xff8000001e1e7808 */ /* 0x000fe20004800000 */
[--C-:B------:R-:W-:Y:S01]  /*52f0*/  FFMA.FTZ R9, R128, UR37, -R138.reuse ;  /* 0x0000002580097c23 */ /* 0x100fe2000801088a */
[----:B------:R-:W-:Y:S01]  /*5300*/  FMNMX.FTZ R113, R135, R112, !PT ;  /* 0x0000007087717209 */ /* 0x000fe20007810000 */
[--C-:B------:R-:W-:Y:S01]  /*5310*/  FFMA.FTZ R12, R129, UR37, -R138.reuse ;  /* 0x00000025810c7c23 */ /* 0x100fe2000801088a */
[----:B------:R-:W-:Y:S01]  /*5320*/  ISETP.GT.AND P1, PT, R4, 0xc9, !P2 ;  /* 0x000000c90400780c */ /* 0x000fe20005724270 */
[----:B------:R-:W-:Y:S01]  /*5330*/  MUFU.EX2 R5, R5 ;  /* 0x0000000500057308 */ /* 0x000fe20000000800 */
[----:B------:R-:W-:Y:S01]  /*5340*/  FMNMX.FTZ R112, R106, R113, !PT ;  /* 0x000000716a707209 */ /* 0x000fe20007810000 */
[--C-:B------:R-:W-:Y:S01]  /*5350*/  FFMA.FTZ R15, R132, UR37, -R138.reuse ;  /* 0x00000025840f7c23 */ /* 0x100fe2000801088a */
[----:B------:R-:W-:Y:S01]  /*5360*/  ISETP.LT.OR P1, PT, R0, 0xca, P1 ;  /* 0x000000ca0000780c */ /* 0x000fe20000f21670 */
[--C-:B------:R-:W-:Y:S01]  /*5370*/  FFMA.FTZ R120, R133, UR37, -R138.reuse ;  /* 0x0000002585787c23 */ /* 0x100fe2000801088a */
[----:B------:R-:W-:Y:S01]  /*5380*/  FMNMX.FTZ R93, R107, R112, !PT ;  /* 0x000000706b5d7209 */ /* 0x000fe20007810000 */
[--C-:B------:R-:W-:Y:S01]  /*5390*/  FFMA.FTZ R88, R88, UR37, -R138.reuse ;  /* 0x0000002558587c23 */ /* 0x100fe2000801088a */
[----:B------:R-:W-:Y:S01]  /*53a0*/  ISETP.GT.AND P2, PT, R4, 0xd9, !P6 ;  /* 0x000000d90400780c */ /* 0x000fe20007744270 */
[--C-:B------:R-:W-:Y:S01]  /*53b0*/  FFMA.FTZ R4, R40, UR37, -R138.reuse ;  /* 0x0000002528047c23 */ /* 0x100fe2000801088a */
[----:B------:R-:W-:Y:S01]  /*53c0*/  FMNMX.FTZ R96, R110, R93, !PT ;  /* 0x0000005d6e607209 */ /* 0x000fe20007810000 */
[----:B------:R-:W-:Y:S01]  /*53d0*/  MUFU.EX2 R10, R10 ;  /* 0x0000000a000a7308 */ /* 0x000fe20000000800 */
[----:B------:R-:W-:Y:S01]  /*53e0*/  FSEL R31, R31, -INF , !P1 ;  /* 0xff8000001f1f7808 */ /* 0x000fe20004800000 */
[--C-:B------:R-:W-:Y:S01]  /*53f0*/  FFMA.FTZ R89, R89, UR37, -R138.reuse ;  /* 0x0000002559597c23 */ /* 0x100fe2000801088a */
[----:B------:R-:W-:Y:S01]  /*5400*/  FMNMX.FTZ R117, R111, R96, !PT ;  /* 0x000000606f757209 */ /* 0x000fe20007810000 */
[--C-:B------:R-:W-:Y:S01]  /*5410*/  FFMA.FTZ R96, R97, UR37, -R138.reuse ;  /* 0x0000002561607c23 */ /* 0x100fe2000801088a */
[----:B------:R-:W-:Y:S01]  /*5420*/  ISETP.LT.OR P2, PT, R0, 0xda, P2 ;  /* 0x000000da0000780c */ /* 0x000fe20001741670 */
[--C-:B------:R-:W-:Y:S01]  /*5430*/  FFMA.FTZ R92, R92, UR37, -R138.reuse ;  /* 0x000000255c5c7c23 */ /* 0x100fe2000801088a */
[----:B------:R-:W-:Y:S01]  /*5440*/  FMNMX.FTZ R112, R114, R117, !PT ;  /* 0x0000007572707209 */ /* 0x000fe20007810000 */
[----:B------:R-:W0:Y:S01]  /*5450*/  MUFU.EX2 R11, R11 ;  /* 0x0000000b000b7308 */ /* 0x000e220000000800 */
[----:B------:R-:W-:Y:S01]  /*5460*/  FSEL R39, R39, -INF , !P2 ;  /* 0xff80000027277808 */ /* 0x000fe20005000000 */
        /* <DEDUP_REMOVED lines=15> */
[----:B0-----:R-:W-:Y:S01]  /*5560*/  F2FP.SATFINITE.E4M3.F32.PACK_AB_MERGE_C R224, R11, R10, RZ ;  /* 0x0000000a0be0723e */ /* 0x001fe200048070ff */
[--C-:B------:R-:W-:Y:S01]  /*5570*/  FFMA.FTZ R60, R60, UR37, -R138.reuse ;  /* 0x000000253c3c7c23 */ /* 0x100fe2000801088a */
[----:B------:R-:W-:Y:S01]  /*5580*/  FMNMX.FTZ R101, R91, R112, !PT ;  /* 0x000000705b657209 */ /* 0x000fe20007810000 */
[----:B------:R-:W-:Y:S01]  /*5590*/  FFMA.FTZ R61, R61, UR37, -R138 ;  /* 0x000000253d3d7c23 */ /* 0x000fe2000801088a */
[----:B------:R-:W-:Y:S01]  /*55a0*/  F2FP.SATFINITE.E4M3.F32.PACK_AB_MERGE_C R224, R6, R5, R224 ;  /* 0x0000000506e0723e */ /* 0x000fe200048070e0 */
        /* <DEDUP_REMOVED lines=10> */
[----:B------:R-:W0:Y:S01]  /*5650*/  MUFU.EX2 R120, R120 ;  /* 0x0000007800787308 */ /* 0x000e220000000800 */
        /* <DEDUP_REMOVED lines=20> */
[----:B------:R-:W-:-:S02]  /*57a0*/  F2FP.SATFINITE.E4M3.F32.PACK_AB_MERGE_C R226, R12, R9, R226 ;  /* 0x000000090ce2723e */ /* 0x000fc400048070e2 */
[----:B------:R-:W-:Y:S01]  /*57b0*/  FMNMX.FTZ R112, R78, R101, !PT ;  /* 0x000000654e707209 */ /* 0x000fe20007810000 */
[----:B------:R-:W-:Y:S03]  /*57c0*/  MUFU.EX2 R113, R116 ;  /* 0x0000007400717308 */ /* 0x000fe60000000800 */
[----:B------:R-:W-:-:S04]  /*57d0*/  FMNMX.FTZ R101, R79, R112, !PT ;  /* 0x000000704f657209 */ /* 0x000fc80007810000 */
        /* <DEDUP_REMOVED lines=8> */
[----:B------:R-:W-:-:S04]  /*5860*/  FMNMX.FTZ R101, R59, R112, !PT ;  /* 0x000000703b657209 */ /* 0x000fc80007810000 */
[----:B------:R-:W-:Y:S01]  /*5870*/  FMNMX.FTZ R112, R62, R101, !PT ;  /* 0x000000653e707209 */ /* 0x000fe20007810000 */
[----:B------:R-:W-:Y:S03]  /*5880*/  MUFU.EX2 R20, R20 ;  /* 0x0000001400147308 */ /* 0x000fe60000000800 */
[----:B------:R-:W-:-:S04]  /*5890*/  FMNMX.FTZ R101, R63, R112, !PT ;  /* 0x000000703f657209 */ /* 0x000fc80007810000 */
[----:B------:R-:W-:Y:S01]  /*58a0*/  FMNMX.FTZ R112, R66, R101, !PT ;  /* 0x0000006542707209 */ /* 0x000fe20007810000 */
[----:B------:R-:W-:Y:S01]  /*58b0*/  MUFU.EX2 R97, R124 ;  /* 0x0000007c00617308 */ /* 0x000fe20000000800 */
[----:B0-----:R-:W-:Y:S02]  /*58c0*/  F2FP.SATFINITE.E4M3.F32.PACK_AB_MERGE_C R220, R105, R104, RZ ;  /* 0x0000006869dc723e */ /* 0x001fe400048070ff */
        /* <DEDUP_REMOVED lines=20> */
[----:B------:R-:W0:Y:S03]  /*5a10*/  MUFU.EX2 R92, R92 ;  /* 0x0000005c005c7308 */ /* 0x000e260000000800 */
[----:B------:R-:W-:-:S04]  /*5a20*/  FMNMX.FTZ R101, R27, R112, !PT ;  /* 0x000000701b657209 */ /* 0x000fc80007810000 */
[----:B------:R-:W-:Y:S01]  /*5a30*/  FMNMX.FTZ R40, R30, R101, !PT ;  /* 0x000000651e287209 */ /* 0x000fe20007810000 */
[----:B------:R-:W-:Y:S03]  /*5a40*/  MUFU.EX2 R96, R96 ;  /* 0x0000006000607308 */ /* 0x000fe60000000800 */
[----:B------:R-:W-:-:S04]  /*5a50*/  FMNMX.FTZ R101, R31, R40, !PT ;  /* 0x000000281f657209 */ /* 0x000fc80007810000 */
[----:B------:R-:W-:Y:S01]  /*5a60*/  FMNMX.FTZ R40, R34, R101, !PT ;  /* 0x0000006522287209 */ /* 0x000fe20007810000 */
[----:B------:R-:W1:Y:S01]  /*5a70*/  MUFU.EX2 R100, R100 ;  /* 0x0000006400647308 */ /* 0x000e620000000800 */
[----:B0-----:R-:W-:Y:S02]  /*5a80*/  F2FP.SATFINITE.E4M3.F32.PACK_AB_MERGE_C R216, R113, R92, RZ ;  /* 0x0000005c71d8723e */ /* 0x001fe400048070ff */
[----:B------:R-:W-:Y:S01]  /*5a90*/  FMNMX.FTZ R101, R35, R40, !PT ;  /* 0x0000002823657209 */ /* 0x000fe20007810000 */
[----:B------:R-:W-:-:S01]  /*5aa0*/  FFMA.FTZ R40, R44, UR37, -R138 ;  /* 0x000000252c287c23 */ /* 0x000fc2000801088a */
[--C-:B------:R-:W-:Y:S01]  /*5ab0*/  FFMA.FTZ R44, R48, UR37, -R138.reuse ;  /* 0x00000025302c7c23 */ /* 0x100fe2000801088a */
[----:B------:R-:W-:-:S01]  /*5ac0*/  FFMA.FTZ R48, R52, UR37, -R138 ;  /* 0x0000002534307c23 */ /* 0x000fc2000801088a */
[----:B------:R-:W-:Y:S01]  /*5ad0*/  FMNMX.FTZ R0, R38, R101, !PT ;  /* 0x0000006526007209 */ /* 0x000fe20007810000 */
[----:B------:R-:W-:Y:S01]  /*5ae0*/  MUFU.EX2 R72, R72 ;  /* 0x0000004800487308 */ /* 0x000fe20000000800 */
[----:B------:R-:W-:-:S02]  /*5af0*/  F2FP.SATFINITE.E4M3.F32.PACK_AB_MERGE_C R216, R89, R88, R216 ;  /* 0x0000005859d8723e */ /* 0x000fc400048070d8 */
[----:B------:R-:W-:-:S05]  /*5b00*/  FMNMX.FTZ R0, R39, R0, !PT ;  /* 0x0000000027007209 */ /* 0x000fca0007810000 */
[----:B------:R-:W0:Y:S01]  /*5b10*/  SHFL.BFLY PT, R101, R0, 0x2, 0x1f ;  /* 0x0c401f0000657f89 */ /* 0x000e2200000e0000 */
[----:B------:R-:W-:Y:S01]  /*5b20*/  MUFU.EX2 R73, R73 ;  /* 0x0000004900497308 */ /* 0x000fe20000000800 */
[----:B-1----:R-:W-:-:S04]  /*5b30*/  F2FP.SATFINITE.E4M3.F32.PACK_AB_MERGE_C R218, R100, R97, RZ ;  /* 0x0000006164da723e */ /* 0x002fc800048070ff */
[----:B------:R-:W-:-:S03]  /*5b40*/  F2FP.SATFINITE.E4M3.F32.PACK_AB_MERGE_C R218, R96, R93, R218 ;  /* 0x0000005d60da723e */ /* 0x000fc600048070da */
[----:B------:R-:W-:Y:S08]  /*5b50*/  MUFU.EX2 R76, R76 ;  /* 0x0000004c004c7308 */ /* 0x000ff00000000800 */
[----:B------:R-:W1:Y:S01]  /*5b60*/  MUFU.EX2 R77, R77 ;  /* 0x0000004d004d7308 */ /* 0x000e620000000800 */
[----:B0-----:R-:W-:-:S07]  /*5b70*/  FMNMX.FTZ R101, R0, R101, !PT ;  /* 0x0000006500657209 */ /* 0x001fce0007810000 */
[----:B------:R-:W-:Y:S01]  /*5b80*/  MUFU.EX2 R84, R84 ;  /* 0x0000005400547308 */ /* 0x000fe20000000800 */
[----:B------:R-:W0:Y:S07]  /*5b90*/  SHFL.BFLY PT, R0, R101, 0x1, 0x1f ;  /* 0x0c201f0065007f89 */ /* 0x000e2e00000e0000 */
[----:B------:R-:W2:Y:S01]  /*5ba0*/  MUFU.EX2 R85, R85 ;  /* 0x0000005500557308 */ /* 0x000ea20000000800 */
[----:B-1----:R-:W-:-:S04]  /*5bb0*/  F2FP.SATFINITE.E4M3.F32.PACK_AB_MERGE_C R212, R77, R76, RZ ;  /* 0x0000004c4dd4723e */ /* 0x002fc800048070ff */
[----:B------:R-:W-:-:S03]  /*5bc0*/  F2FP.SATFINITE.E4M3.F32.PACK_AB_MERGE_C R212, R73, R72, R212 ;  /* 0x0000004849d4723e */ /* 0x000fc600048070d4 */
[----:B------:R-:W-:Y:S08]  /*5bd0*/  MUFU.EX2 R80, R80 ;  /* 0x0000005000507308 */ /* 0x000ff00000000800 */
[----:B------:R-:W1:Y:S01]  /*5be0*/  MUFU.EX2 R81, R81 ;  /* 0x0000005100517308 */ /* 0x000e620000000800 */
[----:B--2---:R-:W-:Y:S02]  /*5bf0*/  F2FP.SATFINITE.E4M3.F32.PACK_AB_MERGE_C R214, R85, R84, RZ ;  /* 0x0000005455d6723e */ /* 0x004fe400048070ff */
[----:B0-----:R-:W-:Y:S01]  /*5c00*/  FMNMX.FTZ R0, R101, R0, !PT ;  /* 0x0000000065007209 */ /* 0x001fe20007810000 */
[----:B------:R-:W-:-:S03]  /*5c10*/  IMAD.U32 R101, RZ, RZ, UR37 ;  /* 0x00000025ff657e24 */ /* 0x000fc6000f8e00ff */
[C---:B------:R-:W-:Y:S01]  /*5c20*/  FSETP.NEU.FTZ.AND P1, PT, R0.reuse, -INF , PT ;  /* 0xff8000000000780b */ /* 0x040fe20003f3d000 */
[----:B------:R-:W-:-:S01]  /*5c30*/  FFMA.FTZ R112, R0, R101, -8 ;  /* 0xc100000000707423 */ /* 0x000fc20000010065 */
[----:B------:R-:W-:Y:S04]  /*5c40*/  MUFU.EX2 R60, R60 ;  /* 0x0000003c003c7308 */ /* 0x000fe80000000800 */
[----:B------:R-:W-:Y:S02]  /*5c50*/  FSEL R112, R112, RZ, P1 ;  /* 0x000000ff70707208 */ /* 0x000fe40000800000 */
[----:B------:R-:W-:Y:S02]  /*5c60*/  PLOP3.LUT P1, PT, PT, PT, UP1, 0x40, 0x0 ;  /* 0x000000000000781c */ /* 0x000fe40003f2e818 */
        /* <DEDUP_REMOVED lines=13> */
[----:B------:R-:W-:-:S01]  /*5d40*/  FADD.FTZ R103, R5, R6 ;  /* 0x0000000605677221 */ /* 0x000fc20000010000 */
        /* <DEDUP_REMOVED lines=8> */
[----:B------:R-:W-:Y:S01]  /*5dd0*/  MUFU.EX2 R117, R117 ;  /* 0x0000007500757308 */ /* 0x000fe20000000800 */
        /* <DEDUP_REMOVED lines=15> */
[----:B------:R-:W0:Y:S01]  /*5ed0*/  MUFU.EX2 R101, R101 ;  /* 0x0000006500657308 */ /* 0x000e220000000800 */
[----:B------:R-:W-:-:S01]  /*5ee0*/  FFMA.FTZ R74, R74, UR37, -R112 ;  /* 0x000000254a4a7c23 */ /* 0x000fc20008010870 */
[----:B------:R-:W-:Y:S01]  /*5ef0*/  FFMA.FTZ R75, R75, UR37, -R112 ;  /* 0x000000254b4b7c23 */ /* 0x000fe20008010870 */
[----:B------:R-:W-:-:S01]  /*5f00*/  FADD.FTZ R103, R13, R86 ;  /* 0x000000560d677221 */ /* 0x000fc20000010000 */
[--C-:B------:R-:W-:Y:S01]  /*5f10*/  FFMA.FTZ R79, R79, UR37, -R112.reuse ;  /* 0x000000254f4f7c23 */ /* 0x100fe20008010870 */
[----:B------:R-:W-:-:S01]  /*5f20*/  FFMA.FTZ R83, R83, UR37, -R112 ;  /* 0x0000002553537c23 */ /* 0x000fc20008010870 */
[----:B------:R-:W-:Y:S01]  /*5f30*/  FFMA.FTZ R87, R87, UR37, -R112 ;  /* 0x0000002557577c23 */ /* 0x000fe20008010870 */
[----:B------:R-:W-:-:S01]  /*5f40*/  FADD.FTZ R127, R14, R103 ;  /* 0x000000670e7f7221 */ /* 0x000fc20000010000 */
[----:B------:R-:W2:Y:S01]  /*5f50*/  MUFU.EX2 R122, R122 ;  /* 0x0000007a007a7308 */ /* 0x000ea20000000800 */
[----:B------:R-:W-:-:S01]  /*5f60*/  FFMA.FTZ R58, R58, UR37, -R112 ;  /* 0x000000253a3a7c23 */ /* 0x000fc20008010870 */
[----:B-1----:R-:W-:Y:S01]  /*5f70*/  F2FP.SATFINITE.E4M3.F32.PACK_AB_MERGE_C R214, R81, R80, R214 ;  /* 0x0000005051d6723e */ /* 0x002fe200048070d6 */
        /* <DEDUP_REMOVED lines=9> */
[----:B------:R-:W-:Y:S01]  /*6010*/  FFMA.FTZ R46, R46, UR37, -R112 ;  /* 0x000000252e2e7c23 */ /* 0x000fe20008010870 */
[----:B------:R-:W-:-:S01]  /*6020*/  FADD.FTZ R103, R117, R86 ;  /* 0x0000005675677221 */ /* 0x000fc20000010000 */
[----:B------:R-:W-:Y:S01]  /*6030*/  FADD.FTZ R86, R104, R127 ;  /* 0x0000007f68567221 */ /* 0x000fe20000010000 */
[----:B------:R-:W-:-:S01]  /*6040*/  FFMA.FTZ R47, R47, UR37, -R112 ;  /* 0x000000252f2f7c23 */ /* 0x000fc20008010870 */
        /* <DEDUP_REMOVED lines=8> */
[----:B------:R-:W2:Y:S01]  /*60d0*/  MUFU.EX2 R123, R123 ;  /* 0x0000007b007b7308 */ /* 0x000ea20000000800 */
[----:B-1----:R-:W-:-:S01]  /*60e0*/  FADD.FTZ R86, R116, R103 ;  /* 0x0000006774567221 */ /* 0x002fc20000010000 */
[----:B------:R-:W-:Y:S01]  /*60f0*/  FADD.FTZ R103, R21, R128 ;  /* 0x0000008015677221 */ /* 0x000fe20000010000 */
        /* <DEDUP_REMOVED lines=10> */
[----:B------:R-:W-:-:S03]  /*61a0*/  F2FP.SATFINITE.E4M3.F32.PACK_AB_MERGE_C R117, R122, R117, RZ ;  /* 0x000000757a75723e */ /* 0x000fc600048070ff */
[----:B------:R-:W0:Y:S01]  /*61b0*/  MUFU.EX2 R106, R106 ;  /* 0x0000006a006a7308 */ /* 0x000e220000000800 */
[----:B--2---:R-:W-:-:S01]  /*61c0*/  FADD.FTZ R11, R123, R86 ;  /* 0x000000567b0b7221 */ /* 0x004fc20000010000 */
[----:B------:R-:W-:Y:S01]  /*61d0*/  FADD.FTZ R86, R108, R103 ;  /* 0x000000676c567221 */ /* 0x000fe20000010000 */
[----:B------:R-:W-:-:S03]  /*61e0*/  F2FP.SATFINITE.E4M3.F32.PACK_AB_MERGE_C R225, R101, R52, R117 ;  /* 0x0000003465e1723e */ /* 0x000fc60004807075 */
[----:B------:R-:W-:Y:S02]  /*61f0*/  FADD.FTZ R15, R109, R86 ;  /* 0x000000566d0f7221 */ /* 0x000fe40000010000 */
[----:B------:R-:W2:Y:S01]  /*6200*/  MUFU.EX2 R107, R107 ;  /* 0x0000006b006b7308 */ /* 0x000ea20000000800 */
[----:B-1----:R-:W-:-:S01]  /*6210*/  FADD.FTZ R11, R124, R11 ;  /* 0x0000000b7c0b7221 */ /* 0x002fc20000010000 */
[----:B------:R-:W-:Y:S01]  /*6220*/  FADD.FTZ R104, R88, R15 ;  /* 0x0000000f58687221 */ /* 0x000fe20000010000 */
[----:B------:R-:W-:-:S03]  /*6230*/  F2FP.SATFINITE.E4M3.F32.PACK_AB_MERGE_C R123, R124, R123, RZ ;  /* 0x0000007b7c7b723e */ /* 0x000fc600048070ff */
[----:B------:R-:W-:Y:S01]  /*6240*/  FADD.FTZ R15, R89, R104 ;  /* 0x00000068590f7221 */ /* 0x000fe20000010000 */
[----:B------:R-:W-:Y:S01]  /*6250*/  F2FP.SATFINITE.E4M3.F32.PACK_AB_MERGE_C R227, R121, R116, R123 ;  /* 0x0000007479e3723e */ /* 0x000fe2000480707b */
[----:B------:R-:W1:Y:S01]  /*6260*/  MUFU.EX2 R125, R125 ;  /* 0x0000007d007d7308 */ /* 0x000e620000000800 */
[----:B0-----:R-:W-:-:S01]  /*6270*/  FADD.FTZ R86, R106, R11 ;  /* 0x0000000b6a567221 */ /* 0x001fc20000010000 */
[----:B------:R-:W-:-:S06]  /*6280*/  FADD.FTZ R6, R92, R15 ;  /* 0x0000000f5c067221 */ /* 0x000fcc0000010000 */
[----:B------:R-:W0:Y:S01]  /*6290*/  MUFU.EX2 R126, R126 ;  /* 0x0000007e007e7308 */ /* 0x000e220000000800 */
[----:B--2---:R-:W-:-:S07]  /*62a0*/  FADD.FTZ R86, R107, R86 ;  /* 0x000000566b567221 */ /* 0x004fce0000010000 */
[----:B------:R-:W2:Y:S01]  /*62b0*/  MUFU.EX2 R110, R110 ;  /* 0x0000006e006e7308 */ /* 0x000ea20000000800 */
[----:B-1----:R-:W-:-:S07]  /*62c0*/  FADD.FTZ R11, R125, R86 ;  /* 0x000000567d0b7221 */ /* 0x002fce0000010000 */
[----:B------:R-:W1:Y:S01]  /*62d0*/  MUFU.EX2 R111, R111 ;  /* 0x0000006f006f7308 */ /* 0x000e620000000800 */
[----:B0-----:R-:W-:-:S01]  /*62e0*/  FADD.FTZ R11, R126, R11 ;  /* 0x0000000b7e0b7221 */ /* 0x001fc20000010000 */
[----:B------:R-:W-:-:S04]  /*62f0*/  F2FP.SATFINITE.E4M3.F32.PACK_AB_MERGE_C R125, R126, R125, RZ ;  /* 0x0000007d7e7d723e */ /* 0x000fc800048070ff */
[----:B------:R-:W-:Y:S02]  /*6300*/  F2FP.SATFINITE.E4M3.F32.PACK_AB_MERGE_C R221, R107, R106, R125 ;  /* 0x0000006a6bdd723e */ /* 0x000fe4000480707d */
        /* <DEDUP_REMOVED lines=8> */
[----:B------:R-:W-:-:S04]  /*6390*/  F2FP.SATFINITE.E4M3.F32.PACK_AB_MERGE_C R114, R115, R114, RZ ;  /* 0x000000727372723e */ /* 0x000fc800048070ff */
[----:B------:R-:W-:Y:S02]  /*63a0*/  F2FP.SATFINITE.E4M3.F32.PACK_AB_MERGE_C R223, R111, R110, R114 ;  /* 0x0000006e6fdf723e */ /* 0x000fe40004807072 */
[----:B------:R-:W2:Y:S01]  /*63b0*/  MUFU.EX2 R118, R118 ;  /* 0x0000007600767308 */ /* 0x000ea20000000800 */
[----:B-1----:R-:W-:-:S07]  /*63c0*/  FADD.FTZ R12, R90, R9 ;  /* 0x000000095a0c7221 */ /* 0x002fce0000010000 */
[----:B------:R-:W1:Y:S01]  /*63d0*/  MUFU.EX2 R119, R119 ;  /* 0x0000007700777308 */ /* 0x000e620000000800 */
[----:B0-----:R-:W-:-:S07]  /*63e0*/  FADD.FTZ R9, R91, R12 ;  /* 0x0000000c5b097221 */ /* 0x001fce0000010000 */
[----:B------:R-:W0:Y:S01]  /*63f0*/  MUFU.EX2 R94, R94 ;  /* 0x0000005e005e7308 */ /* 0x000e220000000800 */
[----:B--2---:R-:W-:-:S07]  /*6400*/  FADD.FTZ R12, R118, R9 ;  /* 0x00000009760c7221 */ /* 0x004fce0000010000 */
[----:B------:R2:W-:Y:S01]  /*6410*/  MUFU.EX2 R10, R62 ;  /* 0x0000003e000a7308 */ /* 0x0005e20000000800 */
[----:B-1----:R-:W-:-:S01]  /*6420*/  FADD.FTZ R9, R119, R12 ;  /* 0x0000000c77097221 */ /* 0x002fc20000010000 */
[----:B------:R-:W-:-:S04]  /*6430*/  F2FP.SATFINITE.E4M3.F32.PACK_AB_MERGE_C R118, R119, R118, RZ ;  /* 0x000000767776723e */ /* 0x000fc800048070ff */
[----:B------:R-:W-:Y:S02]  /*6440*/  F2FP.SATFINITE.E4M3.F32.PACK_AB_MERGE_C R217, R91, R90, R118 ;  /* 0x0000005a5bd9723e */ /* 0x000fe40004807076 */
[----:B------:R-:W1:Y:S01]  /*6450*/  MUFU.EX2 R95, R95 ;  /* 0x0000005f005f7308 */ /* 0x000e620000000800 */
[----:B--2---:R-:W-:-:S01]  /*6460*/  FADD.FTZ R62, R113, R6 ;  /* 0x00000006713e7221 */ /* 0x004fc20000010000 */
[----:B0-----:R-:W-:Y:S01]  /*6470*/  FADD.FTZ R12, R94, R9 ;  /* 0x000000095e0c7221 */ /* 0x001fe20000010000 */
[----:B------:R-:W-:-:S02]  /*6480*/  FFMA.FTZ R6, R67, UR37, -R112 ;  /* 0x0000002543067c23 */ /* 0x000fc40008010870 */
[----:B------:R-:W-:-:S03]  /*6490*/  FADD.FTZ R11, R93, R62 ;  /* 0x0000003e5d0b7221 */ /* 0x000fc60000010000 */
[----:B------:R-:W0:Y:S01]  /*64a0*/  MUFU.EX2 R98, R98 ;  /* 0x0000006200627308 */ /* 0x000e220000000800 */
[----:B------:R-:W-:-:S04]  /*64b0*/  FADD.FTZ R14, R96, R11 ;  /* 0x0000000b600e7221 */ /* 0x000fc80000010000 */
[----:B------:R-:W-:-:S03]  /*64c0*/  FADD.FTZ R11, R97, R14 ;  /* 0x0000000e610b7221 */ /* 0x000fc60000010000 */
[----:B------:R-:W2:Y:S01]  /*64d0*/  MUFU.EX2 R99, R99 ;  /* 0x0000006300637308 */ /* 0x000ea20000000800 */
[----:B------:R-:W-:-:S01]  /*64e0*/  FADD.FTZ R11, R100, R11 ;  /* 0x0000000b640b7221 */ /* 0x000fc20000010000 */
[----:B-1----:R-:W-:-:S03]  /*64f0*/  FADD.FTZ R9, R95, R12 ;  /* 0x0000000c5f097221 */ /* 0x002fc60000010000 */
[----:B------:R-:W-:-:S03]  /*6500*/  FADD.FTZ R14, R72, R11 ;  /* 0x0000000b480e7221 */ /* 0x000fc60000010000 */
[----:B------:R-:W1:Y:S01]  /*6510*/  MUFU.EX2 R74, R74 ;  /* 0x0000004a004a7308 */ /* 0x000e620000000800 */
[----:B0-----:R-:W-:-:S01]  /*6520*/  FADD.FTZ R12, R98, R9 ;  /* 0x00000009620c7221 */ /* 0x001fc20000010000 */
[----:B------:R-:W-:-:S04]  /*6530*/  FADD.FTZ R11, R73, R14 ;  /* 0x0000000e490b7221 */ /* 0x000fc80000010000 */
[----:B------:R-:W-:Y:S01]  /*6540*/  FADD.FTZ R76, R76, R11 ;  /* 0x0000000b4c4c7221 */ /* 0x000fe20000010000 */
[----:B------:R-:W-:Y:S01]  /*6550*/  F2FP.SATFINITE.E4M3.F32.PACK_AB_MERGE_C R11, R61, R60, RZ ;  /* 0x0000003c3d0b723e */ /* 0x000fe200048070ff */
[----:B------:R-:W0:Y:S01]  /*6560*/  MUFU.EX2 R75, R75 ;  /* 0x0000004b004b7308 */ /* 0x000e220000000800 */
[----:B--2---:R-:W-:-:S01]  /*6570*/  FADD.FTZ R9, R99, R12 ;  /* 0x0000000c63097221 */ /* 0x004fc20000010000 */
[----:B------:R-:W-:Y:S01]  /*6580*/  FADD.FTZ R77, R77, R76 ;  /* 0x0000004c4d4d7221 */ /* 0x000fe20000010000 */
[----:B------:R-:W-:-:S03]  /*6590*/  F2FP.SATFINITE.E4M3.F32.PACK_AB_MERGE_C R98, R99, R98, RZ ;  /* 0x000000626362723e */ /* 0x000fc600048070ff */
[----:B------:R-:W-:Y:S01]  /*65a0*/  FADD.FTZ R14, R80, R77 ;  /* 0x0000004d500e7221 */ /* 0x000fe20000010000 */
[----:B------:R-:W-:Y:S01]  /*65b0*/  F2FP.SATFINITE.E4M3.F32.PACK_AB_MERGE_C R219, R95, R94, R98 ;  /* 0x0000005e5fdb723e */ /* 0x000fe20004807062 */
[----:B------:R-:W2:Y:S01]  /*65c0*/  MUFU.EX2 R102, R102 ;  /* 0x0000006600667308 */ /* 0x000ea20000000800 */
[----:B-1----:R-:W-:-:S01]  /*65d0*/  FADD.FTZ R12, R74, R9 ;  /* 0x000000094a0c7221 */ /* 0x002fc20000010000 */
[----:B------:R-:W-:-:S04]  /*65e0*/  FADD.FTZ R81, R81, R14 ;  /* 0x0000000e51517221 */ /* 0x000fc80000010000 */
[----:B------:R-:W-:Y:S02]  /*65f0*/  FADD.FTZ R84, R84, R81 ;  /* 0x0000005154547221 */ /* 0x000fe40000010000 */
[----:B------:R-:W1:Y:S01]  /*6600*/  MUFU.EX2 R79, R79 ;  /* 0x0000004f004f7308 */ /* 0x000e620000000800 */
[----:B0-----:R-:W-:-:S01]  /*6610*/  FADD.FTZ R9, R75, R12 ;  /* 0x0000000c4b097221 */ /* 0x001fc20000010000 */
[----:B------:R-:W-:-:S06]  /*6620*/  FADD.FTZ R85, R85, R84 ;  /* 0x0000005455557221 */ /* 0x000fcc0000010000 */
[----:B------:R-:W0:Y:S01]  /*6630*/  MUFU.EX2 R78, R78 ;  /* 0x0000004e004e7308 */ /* 0x000e220000000800 */
[----:B--2---:R-:W-:-:S07]  /*6640*/  FADD.FTZ R12, R102, R9 ;  /* 0x00000009660c7221 */ /* 0x004fce0000010000 */
[----:B------:R-:W2:Y:S01]  /*6650*/  MUFU.EX2 R83, R83 ;  /* 0x0000005300537308 */ /* 0x000ea20000000800 */
[----:B-1----:R-:W-:-:S01]  /*6660*/  FADD.FTZ R9, R79, R12 ;  /* 0x0000000c4f097221 */ /* 0x002fc20000010000 */
[----:B------:R-:W-:-:S04]  /*6670*/  F2FP.SATFINITE.E4M3.F32.PACK_AB_MERGE_C R79, R79, R102, RZ ;  /* 0x000000664f4f723e */ /* 0x000fc800048070ff */
[----:B------:R-:W-:Y:S02]  /*6680*/  F2FP.SATFINITE.E4M3.F32.PACK_AB_MERGE_C R213, R75, R74, R79 ;  /* 0x0000004a4bd5723e */ /* 0x000fe4000480704f */
[----:B------:R-:W-:Y:S01]  /*6690*/  MUFU.EX2 R56, R56 ;  /* 0x0000003800387308 */ /* 0x000fe20000000800 */
[----:B0-----:R-:W-:-:S07]  /*66a0*/  FADD.FTZ R12, R78, R9 ;  /* 0x000000094e0c7221 */ /* 0x001fce0000010000 */
[----:B------:R-:W0:Y:S01]  /*66b0*/  MUFU.EX2 R57, R57 ;  /* 0x0000003900397308 */ /* 0x000e220000000800 */
[----:B--2---:R-:W-:-:S07]  /*66c0*/  FADD.FTZ R9, R83, R12 ;  /* 0x0000000c53097221 */ /* 0x004fce0000010000 */
[----:B------:R-:W1:Y:S08]  /*66d0*/  MUFU.EX2 R82, R82 ;  /* 0x0000005200527308 */ /* 0x000e700000000800 */
[----:B------:R-:W2:Y:S01]  /*66e0*/  MUFU.EX2 R87, R87 ;  /* 0x0000005700577308 */ /* 0x000ea20000000800 */
[----:B0-----:R-:W-:Y:S01]  /*66f0*/  F2FP.SATFINITE.E4M3.F32.PACK_AB_MERGE_C R208, R57, R56, R11 ;  /* 0x0000003839d0723e */ /* 0x001fe2000480700b */
[----:B------:R-:W-:-:S04]  /*6700*/  FADD.FTZ R56, R56, R85 ;  /* 0x0000005538387221 */ /* 0x000fc80000010000 */
[----:B------:R-:W-:Y:S02]  /*6710*/  FADD.FTZ R57, R57, R56 ;  /* 0x0000003839397221 */ /* 0x000fe40000010000 */
[----:B------:R-:W0:Y:S01]  /*6720*/  MUFU.EX2 R58, R58 ;  /* 0x0000003a003a7308 */ /* 0x000e220000000800 */
[----:B-1----:R-:W-:-:S01]  /*6730*/  FADD.FTZ R12, R82, R9 ;  /* 0x00000009520c7221 */ /* 0x002fc20000010000 */
[----:B------:R-:W-:-:S04]  /*6740*/  FADD.FTZ R60, R60, R57 ;  /* 0x000000393c3c7221 */ /* 0x000fc80000010000 */
[----:B------:R-:W-:Y:S02]  /*6750*/  FADD.FTZ R61, R61, R60 ;  /* 0x0000003c3d3d7221 */ /* 0x000fe40000010000 */
[----:B------:R-:W-:Y:S01]  /*6760*/  MUFU.EX2 R68, R68 ;  /* 0x0000004400447308 */ /* 0x000fe20000000800 */
[----:B--2---:R-:W-:-:S01]  /*6770*/  FADD.FTZ R9, R87, R12 ;  /* 0x0000000c57097221 */ /* 0x004fc20000010000 */
[----:B------:R-:W-:-:S04]  /*6780*/  F2FP.SATFINITE.E4M3.F32.PACK_AB_MERGE_C R82, R87, R82, RZ ;  /* 0x000000525752723e */ /* 0x000fc800048070ff */
[----:B------:R-:W-:Y:S02]  /*6790*/  F2FP.SATFINITE.E4M3.F32.PACK_AB_MERGE_C R215, R83, R78, R82 ;  /* 0x0000004e53d7723e */ /* 0x000fe40004807052 */
[----:B------:R-:W1:Y:S01]  /*67a0*/  MUFU.EX2 R69, R69 ;  /* 0x0000004500457308 */ /* 0x000e620000000800 */
[----:B0-----:R-:W-:-:S07]  /*67b0*/  FADD.FTZ R12, R58, R9 ;  /* 0x000000093a0c7221 */ /* 0x001fce0000010000 */
[----:B------:R-:W0:Y:S08]  /*67c0*/  MUFU.EX2 R59, R59 ;  /* 0x0000003b003b7308 */ /* 0x000e300000000800 */
[----:B------:R-:W-:Y:S01]  /*67d0*/  MUFU.EX2 R64, R64 ;  /* 0x0000004000407308 */ /* 0x000fe20000000800 */
[----:B-1----:R-:W-:-:S07]  /*67e0*/  F2FP.SATFINITE.E4M3.F32.PACK_AB_MERGE_C R11, R69, R68, RZ ;  /* 0x00000044450b723e */ /* 0x002fce00048070ff */
[----:B------:R-:W1:Y:S01]  /*67f0*/  MUFU.EX2 R65, R65 ;  /* 0x0000004100417308 */ /* 0x000e620000000800 */
[----:B0-----:R-:W-:-:S04]  /*6800*/  FADD.FTZ R9, R59, R12 ;  /* 0x0000000c3b097221 */ /* 0x001fc80000010000 */
[----:B------:R-:W-:-:S03]  /*6810*/  FADD.FTZ R12, R10, R9 ;  /* 0x000000090a0c7221 */ /* 0x000fc60000010000 */
[----:B------:R-:W0:Y:S08]  /*6820*/  MUFU.EX2 R63, R63 ;  /* 0x0000003f003f7308 */ /* 0x000e300000000800 */
[----:B------:R-:W2:Y:S01]  /*6830*/  MUFU.EX2 R5, R66 ;  /* 0x0000004200057308 */ /* 0x000ea20000000800 */
[----:B-1----:R-:W-:Y:S01]  /*6840*/  F2FP.SATFINITE.E4M3.F32.PACK_AB_MERGE_C R210, R65, R64, R11 ;  /* 0x0000004041d2723e */ /* 0x002fe2000480700b */
[----:B------:R-:W-:-:S04]  /*6850*/  FADD.FTZ R64, R64, R61 ;  /* 0x0000003d40407221 */ /* 0x000fc80000010000 */
[----:B------:R-:W-:Y:S02]  /*6860*/  FADD.FTZ R65, R65, R64 ;  /* 0x0000004041417221 */ /* 0x000fe40000010000 */
[----:B------:R-:W-:Y:S01]  /*6870*/  MUFU.EX2 R40, R40 ;  /* 0x0000002800287308 */ /* 0x000fe20000000800 */
[----:B0-----:R-:W-:-:S01]  /*6880*/  FADD.FTZ R12, R63, R12 ;  /* 0x0000000c3f0c7221 */ /* 0x001fc20000010000 */
[----:B------:R-:W-:Y:S01]  /*6890*/  FADD.FTZ R68, R68, R65 ;  /* 0x0000004144447221 */ /* 0x000fe20000010000 */
[----:B------:R-:W-:-:S03]  /*68a0*/  F2FP.SATFINITE.E4M3.F32.PACK_AB_MERGE_C R63, R63, R10, RZ ;  /* 0x0000000a3f3f723e */ /* 0x000fc600048070ff */
[----:B------:R-:W-:Y:S01]  /*68b0*/  FADD.FTZ R69, R69, R68 ;  /* 0x0000004445457221 */ /* 0x000fe20000010000 */
[----:B------:R-:W-:Y:S01]  /*68c0*/  F2FP.SATFINITE.E4M3.F32.PACK_AB_MERGE_C R209, R59, R58, R63 ;  /* 0x0000003a3bd1723e */ /* 0x000fe2000480703f */
[----:B------:R-:W0:Y:S01]  /*68d0*/  MUFU.EX2 R45, R45 ;  /* 0x0000002d002d7308 */ /* 0x000e220000000800 */
[----:B--2---:R-:W-:-:S07]  /*68e0*/  FADD.FTZ R9, R5, R12 ;  /* 0x0000000c05097221 */ /* 0x004fce0000010000 */
[----:B------:R-:W1:Y:S08]  /*68f0*/  MUFU.EX2 R6, R6 ;  /* 0x0000000600067308 */ /* 0x000e700000000800 */
[----:B------:R-:W-:Y:S01]  /*6900*/  MUFU.EX2 R4, R4 ;  /* 0x0000000400047308 */ /* 0x000fe20000000800 */
[----:B0-----:R-:W-:-:S07]  /*6910*/  F2FP.SATFINITE.E4M3.F32.PACK_AB_MERGE_C R10, R45, R40, RZ ;  /* 0x000000282d0a723e */ /* 0x001fce00048070ff */
[----:B------:R-:W0:Y:S01]  /*6920*/  MUFU.EX2 R41, R41 ;  /* 0x0000002900297308 */ /* 0x000e220000000800 */
[----:B-1----:R-:W-:-:S07]  /*6930*/  FADD.FTZ R9, R6, R9 ;  /* 0x0000000906097221 */ /* 0x002fce0000010000 */
[----:B------:R-:W1:Y:S08]  /*6940*/  MUFU.EX2 R70, R70 ;  /* 0x0000004600467308 */ /* 0x000e700000000800 */
[----:B------:R-:W2:Y:S01]  /*6950*/  MUFU.EX2 R71, R71 ;  /* 0x0000004700477308 */ /* 0x000ea20000000800 */
[----:B0-----:R-:W-:Y:S01]  /*6960*/  F2FP.SATFINITE.E4M3.F32.PACK_AB_MERGE_C R204, R41, R4, R10 ;  /* 0x0000000429cc723e */ /* 0x001fe2000480700a */
[----:B------:R-:W-:-:S04]  /*6970*/  FADD.FTZ R10, R4, R69 ;  /* 0x00000045040a7221 */ /* 0x000fc80000010000 */
[----:B------:R-:W-:Y:S02]  /*6980*/  FADD.FTZ R41, R41, R10 ;  /* 0x0000000a29297221 */ /* 0x000fe40000010000 */
[----:B------:R-:W-:Y:S01]  /*6990*/  MUFU.EX2 R48, R48 ;  /* 0x0000003000307308 */ /* 0x000fe20000000800 */
[----:B-1----:R-:W-:-:S01]  /*69a0*/  FADD.FTZ R4, R70, R9 ;  /* 0x0000000946047221 */ /* 0x002fc20000010000 */
[----:B------:R-:W-:-:S04]  /*69b0*/  FADD.FTZ R40, R40, R41 ;  /* 0x0000002928287221 */ /* 0x000fc80000010000 */
[----:B------:R-:W-:Y:S02]  /*69c0*/  FADD.FTZ R45, R45, R40 ;  /* 0x000000282d2d7221 */ /* 0x000fe40000010000 */
[----:B------:R-:W0:Y:S01]  /*69d0*/  MUFU.EX2 R53, R53 ;  /* 0x0000003500357308 */ /* 0x000e220000000800 */
[C---:B--2---:R-:W-:Y:S01]  /*69e0*/  F2FP.SATFINITE.E4M3.F32.PACK_AB_MERGE_C R70, R71.reuse, R70, RZ ;  /* 0x000000464746723e */ /* 0x044fe200048070ff */
[----:B------:R-:W-:-:S03]  /*69f0*/  FADD.FTZ R71, R71, R4 ;  /* 0x0000000447477221 */ /* 0x000fc60000010000 */
[----:B------:R-:W-:-:S03]  /*6a00*/  F2FP.SATFINITE.E4M3.F32.PACK_AB_MERGE_C R211, R6, R5, R70 ;  /* 0x0000000506d3723e */ /* 0x000fc60004807046 */
        /* <DEDUP_REMOVED lines=15> */
[----:B--2---:R-:W-:-:S07]  /*6b00*/  FADD.FTZ R4, R46, R9 ;  /* 0x000000092e047221 */ /* 0x004fce0000010000 */
[----:B------:R-:W1:Y:S01]  /*6b10*/  MUFU.EX2 R29, R29 ;  /* 0x0000001d001d7308 */ /* 0x000e620000000800 */
[C---:B0-----:R-:W-:Y:S01]  /*6b20*/  F2FP.SATFINITE.E4M3.F32.PACK_AB_MERGE_C R46, R47.reuse, R46, RZ ;  /* 0x0000002e2f2e723e */ /* 0x041fe200048070ff */
[----:B------:R-:W-:-:S03]  /*6b30*/  FADD.FTZ R47, R47, R4 ;  /* 0x000000042f2f7221 */ /* 0x000fc60000010000 */
[----:B------:R-:W-:-:S03]  /*6b40*/  F2FP.SATFINITE.E4M3.F32.PACK_AB_MERGE_C R205, R43, R42, R46 ;  /* 0x0000002a2bcd723e */ /* 0x000fc6000480702e */
[----:B------:R-:W0:Y:S08]  /*6b50*/  MUFU.EX2 R50, R50 ;  /* 0x0000003200327308 */ /* 0x000e300000000800 */
[----:B------:R-:W-:Y:S01]  /*6b60*/  MUFU.EX2 R24, R24 ;  /* 0x0000001800187308 */ /* 0x000fe20000000800 */
[----:B-1----:R-:W-:-:S07]  /*6b70*/  F2FP.SATFINITE.E4M3.F32.PACK_AB_MERGE_C R9, R29, R28, RZ ;  /* 0x0000001c1d09723e */ /* 0x002fce00048070ff */
[----:B------:R-:W1:Y:S01]  /*6b80*/  MUFU.EX2 R25, R25 ;  /* 0x0000001900197308 */ /* 0x000e620000000800 */
[----:B0-----:R-:W-:-:S07]  /*6b90*/  FADD.FTZ R4, R50, R47 ;  /* 0x0000002f32047221 */ /* 0x001fce0000010000 */
[----:B------:R-:W0:Y:S08]  /*6ba0*/  MUFU.EX2 R51, R51 ;  /* 0x0000003300337308 */ /* 0x000e300000000800 */
[----:B------:R-:W2:Y:S01]  /*6bb0*/  MUFU.EX2 R54, R54 ;  /* 0x0000003600367308 */ /* 0x000ea20000000800 */
[----:B-1----:R-:W-:Y:S01]  /*6bc0*/  F2FP.SATFINITE.E4M3.F32.PACK_AB_MERGE_C R200, R25, R24, R9 ;  /* 0x0000001819c8723e */ /* 0x002fe20004807009 */
[----:B------:R-:W-:-:S04]  /*6bd0*/  FADD.FTZ R24, R24, R53 ;  /* 0x0000003518187221 */ /* 0x000fc80000010000 */
[----:B------:R-:W-:Y:S02]  /*6be0*/  FADD.FTZ R25, R25, R24 ;  /* 0x0000001819197221 */ /* 0x000fe40000010000 */
[----:B------:R-:W1:Y:S01]  /*6bf0*/  MUFU.EX2 R55, R55 ;  /* 0x0000003700377308 */ /* 0x000e620000000800 */
[----:B0-----:R-:W-:-:S01]  /*6c00*/  FADD.FTZ R9, R51, R4 ;  /* 0x0000000433097221 */ /* 0x001fc20000010000 */
[----:B------:R-:W-:-:S04]  /*6c10*/  FADD.FTZ R28, R28, R25 ;  /* 0x000000191c1c7221 */ /* 0x000fc80000010000 */
[----:B------:R-:W-:Y:S02]  /*6c20*/  FADD.FTZ R29, R29, R28 ;  /* 0x0000001c1d1d7221 */ /* 0x000fe40000010000 */
[----:B------:R-:W0:Y:S01]  /*6c30*/  MUFU.EX2 R26, R26 ;  /* 0x0000001a001a7308 */ /* 0x000e220000000800 */
[----:B--2---:R-:W-:-:S07]  /*6c40*/  FADD.FTZ R4, R54, R9 ;  /* 0x0000000936047221 */ /* 0x004fce0000010000 */
[----:B------:R-:W2:Y:S01]  /*6c50*/  MUFU.EX2 R27, R27 ;  /* 0x0000001b001b7308 */ /* 0x000ea20000000800 */
[C---:B-1----:R-:W-:Y:S01]  /*6c60*/  F2FP.SATFINITE.E4M3.F32.PACK_AB_MERGE_C R54, R55.reuse, R54, RZ ;  /* 0x000000363736723e */ /* 0x042fe200048070ff */
[----:B------:R-:W-:-:S03]  /*6c70*/  FADD.FTZ R55, R55, R4 ;  /* 0x0000000437377221 */ /* 0x000fc60000010000 */
[----:B------:R-:W-:-:S03]  /*6c80*/  F2FP.SATFINITE.E4M3.F32.PACK_AB_MERGE_C R207, R51, R50, R54 ;  /* 0x0000003233cf723e */ /* 0x000fc60004807036 */
[----:B------:R-:W1:Y:S01]  /*6c90*/  MUFU.EX2 R30, R30 ;  /* 0x0000001e001e7308 */ /* 0x000e620000000800 */
[----:B0-----:R-:W-:-:S07]  /*6ca0*/  FADD.FTZ R4, R26, R55 ;  /* 0x000000371a047221 */ /* 0x001fce0000010000 */
[----:B------:R-:W-:Y:S01]  /*6cb0*/  MUFU.EX2 R36, R36 ;  /* 0x0000002400247308 */ /* 0x000fe20000000800 */
[----:B--2---:R-:W-:-:S07]  /*6cc0*/  FADD.FTZ R5, R27, R4 ;  /* 0x000000041b057221 */ /* 0x004fce0000010000 */
[----:B------:R-:W0:Y:S01]  /*6cd0*/  MUFU.EX2 R37, R37 ;  /* 0x0000002500257308 */ /* 0x000e220000000800 */
[----:B-1----:R-:W-:-:S07]  /*6ce0*/  FADD.FTZ R4, R30, R5 ;  /* 0x000000051e047221 */ /* 0x002fce0000010000 */
[----:B------:R-:W1:Y:S08]  /*6cf0*/  MUFU.EX2 R31, R31 ;  /* 0x0000001f001f7308 */ /* 0x000e700000000800 */
[----:B------:R-:W-:Y:S01]  /*6d00*/  MUFU.EX2 R32, R32 ;  /* 0x0000002000207308 */ /* 0x000fe20000000800 */
[----:B0-----:R-:W-:-:S07]  /*6d10*/  F2FP.SATFINITE.E4M3.F32.PACK_AB_MERGE_C R6, R37, R36, RZ ;  /* 0x000000242506723e */ /* 0x001fce00048070ff */
[----:B------:R-:W0:Y:S01]  /*6d20*/  MUFU.EX2 R33, R33 ;  /* 0x0000002100217308 */ /* 0x000e220000000800 */
[C---:B-1----:R-:W-:Y:S01]  /*6d30*/  F2FP.SATFINITE.E4M3.F32.PACK_AB_MERGE_C R30, R31.reuse, R30, RZ ;  /* 0x0000001e1f1e723e */ /* 0x042fe200048070ff */
[----:B------:R-:W-:-:S03]  /*6d40*/  FADD.FTZ R31, R31, R4 ;  /* 0x000000041f1f7221 */ /* 0x000fc60000010000 */
[----:B------:R-:W-:-:S03]  /*6d50*/  F2FP.SATFINITE.E4M3.F32.PACK_AB_MERGE_C R201, R27, R26, R30 ;  /* 0x0000001a1bc9723e */ /* 0x000fc6000480701e */
        /* <DEDUP_REMOVED lines=10> */
[----:B--2---:R-:W-:-:S01]  /*6e00*/  FADD.FTZ R5, R35, R4 ;  /* 0x0000000423057221 */ /* 0x004fc20000010000 */
[----:B0-----:R-:W-:-:S03]  /*6e10*/  F2FP.SATFINITE.E4M3.F32.PACK_AB_MERGE_C R4, R39, R38, RZ ;  /* 0x000000262704723e */ /* 0x001fc600048070ff */
[----:B------:R-:W-:Y:S01]  /*6e20*/  FADD.FTZ R38, R38, R5 ;  /* 0x0000000526267221 */ /* 0x000fe20000010000 */
[----:B------:R-:W-:-:S03]  /*6e30*/  F2FP.SATFINITE.E4M3.F32.PACK_AB_MERGE_C R203, R35, R34, R4 ;  /* 0x0000002223cb723e */ /* 0x000fc60004807004 */
[----:B------:R-:W-:Y:S01]  /*6e40*/  FADD.FTZ R5, R39, R38 ;  /* 0x0000002627057221 */ /* 0x000fe20000010000 */
[----:B------:R-:W-:Y:S01]  /*6e50*/  VIADD R4, R136, 0xfffffffe ;  /* 0xfffffffe88047836 */ /* 0x000fe20000000000 */
[----:B------:R-:W-:Y:S06]  /*6e60*/  @P1 BRA `(.L_x_812) ;  /* 0x0000000000441947 */ /* 0x000fec0003800000 */
[----:B------:R-:W-:Y:S01]  /*6e70*/  ISETP.LT.AND P1, PT, RZ, UR10, PT ;  /* 0x0000000aff007c0c */ /* 0x000fe2000bf21270 */
[----:B------:R-:W-:-:S12]  /*6e80*/  UIADD3 UR6, UR10, -0x1, URZ ;  /* 0xffffffff0a067890 */ /* 0x000fd8000fffe03f */
[----:B------:R-:W-:Y:S05]  /*6e90*/  @P1 BRA `(.L_x_813) ;  /* 0x00000000001c1947 */ /* 0x000fea0003800000 */
[----:B------:R-:W-:Y:S02]  /*6ea0*/  UISETP.NE.AND UP2, UPT, UR7, 0x1, UPT ;  /* 0x000000010700788c */ /* 0x000fe4000bf45270 */
[----:B------:R-:W-:-:S09]  /*6eb0*/  UIADD3 UR6, -UR10, URZ, URZ ;  /* 0x0000003f0a067290 */ /* 0x000fd2000fffe13f */
[----:B------:R-:W-:Y:S02]  /*6ec0*/  @UP2 ULDC.64 UR18, c[0x0][0x9e8] ;  /* 0x00027a0000122ab9 */ /* 0x000fe40000000a00 */
[----:B------:R-:W-:-:S04]  /*6ed0*/  UIMAD.WIDE.U32 UR10, UR6, UR18, URZ ;  /* 0x00000012060a72a5 */ /* 0x000fc8000f8e003f */
[----:B------:R-:W-:-:S04]  /*6ee0*/  @UP2 USHF.R.U32.HI UR6, URZ, UR19, UR11 ;  /* 0x000000133f062299 */ /* 0x000fc8000801160b */
[----:B------:R-:W-:Y:S01]  /*6ef0*/  ULOP3.LUT UR6, URZ, UR6, URZ, 0x33, !UPT ;  /* 0x000000063f067292 */ /* 0x000fe2000f8e333f */
[----:B------:R-:W-:Y:S11]  /*6f00*/  BRA `(.L_x_814) ;  /* 0x0000000000107947 */ /* 0x000ff60003800000 */
.L_x_813:
[----:B------:R-:W-:-:S11]  /*6f10*/  UISETP.NE.AND UP2, UPT, UR7, 0x1, UPT ;  /* 0x000000010700788c */ /* 0x000fd6000bf45270 */
[----:B------:R-:W-:Y:S02]  /*6f20*/  @UP2 ULDC.64 UR18, c[0x0][0x9e8] ;  /* 0x00027a0000122ab9 */ /* 0x000fe40000000a00 */
[----:B------:R-:W-:-:S04]  /*6f30*/  UIMAD.WIDE.U32 UR10, UR6, UR18, URZ ;  /* 0x00000012060a72a5 */ /* 0x000fc8000f8e003f */
[----:B------:R-:W-:-:S12]  /*6f40*/  @UP2 USHF.R.U32.HI UR6, URZ, UR19, UR11 ;  /* 0x000000133f062299 */ /* 0x000fd8000801160b */
.L_x_814:
[----:B------:R-:W-:-:S04]  /*6f50*/  UIMAD UR6, UR6, UR7, UR7 ;  /* 0x00000007060672a4 */ /* 0x000fc8000f8e0207 */
[----:B------:R-:W-:-:S04]  /*6f60*/  UISETP.LT.AND UP2, UPT, UR14, UR6, UPT ;  /* 0x000000060e00728c */ /* 0x000fc8000bf41270 */
[----:B------:R-:W-:-:S12]  /*6f70*/  USEL UR14, UR14, UR6, UP2 ;  /* 0x000000060e0e7287 */ /* 0x000fd80009000000 */
.L_x_812:
[----:B------:R-:W-:Y:S01]  /*6f80*/  UMOV UR6, URZ ;  /* 0x0000003f00067c82 */ /* 0x000fe20008000000 */
[----:B------:R-:W-:Y:S01]  /*6f90*/  UMOV UR7, UR14 ;  /* 0x0000000e00077c82 */ /* 0x000fe20008000000 */
[----:B------:R-:W-:Y:S01]  /*6fa0*/  CS2R R86, SRZ ;  /* 0x0000000000567805 */ /* 0x000fe2000001ff00 */
[----:B------:R-:W-:Y:S01]  /*6fb0*/  UIMAD.WIDE UR6, UR14, -0x6db6db6d, UR6 ;  /* 0x924924930e0678a5 */ /* 0x000fe2000f8e0206 */
[----:B------:R-:W-:Y:S02]  /*6fc0*/  CS2R R84, SRZ ;  /* 0x0000000000547805 */ /* 0x000fe4000001ff00 */
[----:B------:R-:W-:Y:S02]  /*6fd0*/  CS2R R82, SRZ ;  /* 0x0000000000527805 */ /* 0x000fe4000001ff00 */
[----:B------:R-:W-:Y:S01]  /*6fe0*/  CS2R R80, SRZ ;  /* 0x0000000000507805 */ /* 0x000fe2000001ff00 */
[----:B------:R-:W-:Y:S01]  /*6ff0*/  USHF.R.U32.HI UR6, URZ, 0x1f, UR7 ;  /* 0x0000001f3f067899 */ /* 0x000fe20008011607 */
[----:B------:R-:W-:-:S02]  /*7000*/  CS2R R78, SRZ ;  /* 0x00000000004e7805 */ /* 0x000fc4000001ff00 */
[----:B------:R-:W-:Y:S02]  /*7010*/  CS2R R76, SRZ ;  /* 0x00000000004c7805 */ /* 0x000fe4000001ff00 */
[----:B------:R-:W-:Y:S01]  /*7020*/  CS2R R74, SRZ ;  /* 0x00000000004a7805 */ /* 0x000fe2000001ff00 */
[----:B------:R-:W-:Y:S01]  /*7030*/  ULEA.HI.SX32 UR6, UR7, UR6, 0x19 ;  /* 0x0000000607067291 */ /* 0x000fe2000f8fca3f */
[----:B------:R-:W-:Y:S02]  /*7040*/  CS2R R72, SRZ ;  /* 0x0000000000487805 */ /* 0x000fe4000001ff00 */
[----:B------:R-:W-:Y:S02]  /*7050*/  CS2R R70, SRZ ;  /* 0x0000000000467805 */ /* 0x000fe4000001ff00 */
[----:B------:R-:W-:Y:S01]  /*7060*/  CS2R R68, SRZ ;  /* 0x0000000000447805 */ /* 0x000fe2000001ff00 */
[----:B------:R-:W-:Y:S01]  /*7070*/  UISETP.LT.AND UP2, UPT, UR39, UR6, UPT ;  /* 0x000000062700728c */ /* 0x000fe2000bf41270 */
[----:B------:R-:W-:-:S02]  /*7080*/  CS2R R66, SRZ ;  /* 0x0000000000427805 */ /* 0x000fc4000001ff00 */
[----:B------:R-:W-:Y:S02]  /*7090*/  CS2R R64, SRZ ;  /* 0x0000000000407805 */ /* 0x000fe4000001ff00 */
[----:B------:R-:W-:Y:S01]  /*70a0*/  CS2R R62, SRZ ;  /* 0x00000000003e7805 */ /* 0x000fe2000001ff00 */
[----:B------:R-:W-:Y:S01]  /*70b0*/  USEL UR56, UR39, UR6, !UP2 ;  /* 0x0000000627387287 */ /* 0x000fe2000d000000 */
[----:B------:R-:W-:Y:S02]  /*70c0*/  CS2R R60, SRZ ;  /* 0x00000000003c7805 */ /* 0x000fe4000001ff00 */
[----:B------:R-:W-:Y:S02]  /*70d0*/  CS2R R58, SRZ ;  /* 0x00000000003a7805 */ /* 0x000fe4000001ff00 */
[----:B------:R-:W-:Y:S02]  /*70e0*/  CS2R R56, SRZ ;  /* 0x0000000000387805 */ /* 0x000fe4000001ff00 */
[----:B------:R-:W-:-:S02]  /*70f0*/  CS2R R54, SRZ ;  /* 0x0000000000367805 */ /* 0x000fc4000001ff00 */
[----:B------:R-:W-:Y:S02]  /*7100*/  CS2R R52, SRZ ;  /* 0x0000000000347805 */ /* 0x000fe4000001ff00 */
[----:B------:R-:W-:Y:S02]  /*7110*/  ISETP.GE.AND P1, PT, R4, UR56, PT ;  /* 0x0000003804007c0c */ /* 0x000fe4000bf26270 */
        /* <DEDUP_REMOVED lines=14> */
[----:B------:R-:W-:Y:S06]  /*7200*/  @!P1 BRA `(.L_x_815) ;  /* 0x0000005c00349947 */ /* 0x000fec0003800000 */
[----:B------:R-:W-:Y:S01]  /*7210*/  IMAD.MOV.U32 R87, RZ, RZ, RZ ;  /* 0x000000ffff577224 */ /* 0x000fe200078e00ff */
[----:B------:R-:W-:Y:S01]  /*7220*/  ULDC UR49, c[0x0][0x9e4] ;  /* 0x0002790000317ab9 */ /* 0x000fe20000000800 */
[----:B------:R-:W-:Y:S01]  /*7230*/  ULDC UR52, c[0x0][0x9dc] ;  /* 0x0002770000347ab9 */ /* 0x000fe20000000800 */
[----:B------:R-:W-:-:S05]  /*7240*/  ULDC UR53, c[0x0][0x9e0] ;  /* 0x0002780000357ab9 */ /* 0x000fca0000000800 */
.L_x_833:
[----:B------:R-:W-:Y:S01]  /*7250*/  UIADD3 UR55, UR48, 0x1, URZ ;  /* 0x0000000130377890 */ /* 0x000fe2000fffe03f */
[----:B------:R-:W-:-:S03]  /*7260*/  ISETP.NE.AND P2, PT, RZ, UR43, PT ;  /* 0x0000002bff007c0c */ /* 0x000fc6000bf45270 */
[----:B------:R-:W-:-:S04]  /*7270*/  UISETP.NE.AND UP2, UPT, UR55, 0x2, UPT ;  /* 0x000000023700788c */ /* 0x000fc8000bf45270 */
[----:B------:R-:W-:Y:S02]  /*7280*/  USEL UR54, URZ, 0x1, UP2 ;  /* 0x000000013f367887 */ /* 0x000fe40009000000 */
[----:B------:R-:W-:Y:S02]  /*7290*/  USEL UR55, UR55, URZ, UP2 ;  /* 0x0000003f37377287 */ /* 0x000fe40009000000 */
[----:B------:R-:W-:Y:S02]  /*72a0*/  ULOP3.LUT UR54, UR45, UR54, URZ, 0x3c, !UPT ;  /* 0x000000362d367292 */ /* 0x000fe4000f8e3c3f */
[----:B------:R-:W-:Y:S10]  /*72b0*/  @P2 BRA `(.L_x_816) ;  /* 0x00000000002c2947 */ /* 0x000ff40003800000 */
[----:B------:R-:W-:Y:S05]  /*72c0*/  @!P0 BRA `(.L_x_817) ;  /* 0x0000000000048947 */ /* 0x000fea0003800000 */
[----:B------:R-:W-:Y:S01]  /*72d0*/  BPT.TRAP 0x1 ;  /* 0x000000040000795c */ /* 0x000fe20000300000 */
.L_x_817:
[----:B------:R-:W-:Y:S01]  /*72e0*/  ULEA UR6, UR55, UR41, 0x3 ;  /* 0x0000002937067291 */ /* 0x000fe2000f8e183f */
[----:B------:R-:W-:-:S05]  /*72f0*/  IMAD.U32 R8, RZ, RZ, UR54 ;  /* 0x00000036ff087e24 */ /* 0x000fca000f8e00ff */
[----:B------:R-:W-:-:S04]  /*7300*/  SHF.L.U32 R8, R8, 0x1f, RZ ;  /* 0x0000001f08087819 */ /* 0x000fc800000006ff */
[----:B------:R0:W1:Y:S01]  /*7310*/  SYNCS.PHASECHK.TRANS64.TRYWAIT P1, [UR6+0x2e830], R8 ;  /* 0x02e83008ff0075a7 */ /* 0x0000620008020146 */
[----:B------:R-:W-:Y:S05]  /*7320*/  @!P0 BRA `(.L_x_818) ;  /* 0x0000000000048947 */ /* 0x000fea0003800000 */
[----:B------:R-:W-:Y:S01]  /*7330*/  BPT.TRAP 0x1 ;  /* 0x000000040000795c */ /* 0x000fe20000300000 */
.L_x_818:
[----:B-1----:R-:W-:Y:S05]  /*7340*/  @P1 BRA `(.L_x_816) ;  /* 0x0000000000081947 */ /* 0x002fea0003800000 */
[----:B------:R-:W1:Y:S02]  /*7350*/  SYNCS.PHASECHK.TRANS64.TRYWAIT P1, [UR6+0x2e830], R8 ;  /* 0x02e83008ff0075a7 */ /* 0x000e640008020146 */
[----:B-1----:R-:W-:Y:S05]  /*7360*/  @!P1 BRA `(.L_x_819) ;  /* 0x0000016400449947 */ /* 0x002fea0003800000 */
.L_x_816:
[----:B01----:R-:W-:Y:S01]  /*7370*/  VIADD R8, R22, 0x8 ;  /* 0x0000000816087836 */ /* 0x003fe20000000000 */
[----:B------:R-:W-:Y:S01]  /*7380*/  R2UR UR57, R7 ;  /* 0x00000000073972ca */ /* 0x000fe200000e0000 */
[----:B------:R-:W-:Y:S01]  /*7390*/  UMOV UR19, 0x40000040 ;  /* 0x4000004000137882 */ /* 0x000fe20000000000 */
[----:B------:R-:W-:Y:S01]  /*73a0*/  UMOV UR20, UR16 ;  /* 0x0000001000147c82 */ /* 0x000fe20008000000 */
[----:B------:R-:W-:Y:S01]  /*73b0*/  UMOV UR21, UR17 ;  /* 0x0000001100157c82 */ /* 0x000fe20008000000 */
[----:B------:R0:W-:Y:S06]  /*73c0*/  BAR.SYNC.DEFER_BLOCKING R8, 0x100 ;  /* 0x000400080000751d */ /* 0x0001ec0000010000 */
[----:B------:R-:W-:Y:S01]  /*73d0*/  UMOV UR23, 0x40000040 ;  /* 0x4000004000177882 */ /* 0x000fe20000000000 */
[----:B------:R-:W-:Y:S01]  /*73e0*/  UMOV UR24, UR16 ;  /* 0x0000001000187c82 */ /* 0x000fe20008000000 */
[----:B------:R-:W-:Y:S01]  /*73f0*/  UMOV UR25, UR17 ;  /* 0x0000001100197c82 */ /* 0x000fe20008000000 */
[----:B------:R-:W-:Y:S01]  /*7400*/  UIMAD UR57, UR55, 0x700, UR57 ;  /* 0x00000700373978a4 */ /* 0x000fe2000f8e0239 */
[----:B------:R-:W-:Y:S01]  /*7410*/  UMOV UR27, 0x40000040 ;  /* 0x40000040001b7882 */ /* 0x000fe20000000000 */
[----:B------:R-:W-:-:S02]  /*7420*/  UMOV UR28, UR16 ;  /* 0x00000010001c7c82 */ /* 0x000fc40008000000 */
[----:B------:R-:W-:Y:S02]  /*7430*/  UIADD3 UR22, UR57, 0x100, URZ ;  /* 0x0000010039167890 */ /* 0x000fe4000fffe03f */
[----:B------:R-:W-:Y:S02]  /*7440*/  UIADD3 UR26, UR57, 0x200, URZ ;  /* 0x00000200391a7890 */ /* 0x000fe4000fffe03f */
[----:B------:R-:W-:Y:S01]  /*7450*/  UMOV UR18, UR57 ;  /* 0x0000003900127c82 */ /* 0x000fe20008000000 */
[----:B------:R-:W-:Y:S01]  /*7460*/  UIADD3 UR30, UR57, 0x300, URZ ;  /* 0x00000300391e7890 */ /* 0x000fe2000fffe03f */
[----:B------:R-:W-:Y:S01]  /*7470*/  UMOV UR29, UR17 ;  /* 0x00000011001d7c82 */ /* 0x000fe20008000000 */
[----:B------:R-:W-:Y:S01]  /*7480*/  UMOV UR31, 0x40000040 ;  /* 0x40000040001f7882 */ /* 0x000fe20000000000 */
[----:B------:R-:W-:Y:S01]  /*7490*/  UIADD3 UR34, UR57, 0x400, URZ ;  /* 0x0000040039227890 */ /* 0x000fe2000fffe03f */
[----:B------:R-:W-:Y:S01]  /*74a0*/  WARPGROUP.ARRIVE ;  /* 0x00000000000079c5 */ /* 0x000fe20000000000 */
[----:B------:R-:W-:Y:S01]  /*74b0*/  UMOV UR32, UR16 ;  /* 0x0000001000207c82 */ /* 0x000fe20008000000 */
[----:B------:R-:W-:Y:S01]  /*74c0*/  UMOV UR33, UR17 ;  /* 0x0000001100217c82 */ /* 0x000fe20008000000 */
[----:B------:R-:W-:Y:S01]  /*74d0*/  UMOV UR35, 0x40000040 ;  /* 0x4000004000237882 */ /* 0x000fe20000000000 */
[----:B------:R-:W-:-:S02]  /*74e0*/  UIADD3 UR6, UR57, 0x600, URZ ;  /* 0x0000060039067890 */ /* 0x000fc4000fffe03f */
[----:B------:R-:W-:Y:S01]  /*74f0*/  QGMMA.64x32x32.F32.E4M3.E4M3 R184, gdesc[UR16], RZ, !UPT, gsb0 ;  /* 0x0060000010b879f3 */ /* 0x000fe2000c0008ff */
[----:B------:R-:W-:Y:S01]  /*7500*/  UIADD3 UR18, UR57, 0x500, URZ ;  /* 0x0000050039127890 */ /* 0x000fe2000fffe03f */
[----:B------:R-:W-:Y:S01]  /*7510*/  UMOV UR19, 0x40000040 ;  /* 0x4000004000137882 */ /* 0x000fe20000000000 */
[----:B------:R-:W-:Y:S01]  /*7520*/  UMOV UR7, 0x40000040 ;  /* 0x4000004000077882 */ /* 0x000fe20000000000 */
[----:B------:R-:W-:Y:S01]  /*7530*/  UIADD3 UR10, UR57, 0x602, URZ ;  /* 0x00000602390a7890 */ /* 0x000fe2000fffe03f */
[----:B------:R-:W-:Y:S01]  /*7540*/  UMOV UR11, 0x40000040 ;  /* 0x40000040000b7882 */ /* 0x000fe20000000000 */
[----:B------:R-:W-:Y:S01]  /*7550*/  UIADD3 UR14, UR57, 0x6, URZ ;  /* 0x00000006390e7890 */ /* 0x000fe2000fffe03f */
        /* <DEDUP_REMOVED lines=152> */
.L_x_821:
[----:B------:R-:W-:Y:S01]  /*7ee0*/  ULEA UR6, UR48, UR41, 0x3 ;  /* 0x0000002930067291 */ /* 0x000fe2000f8e183f */
[----:B------:R-:W-:-:S05]  /*7ef0*/  IMAD.U32 R8, RZ, RZ, UR45 ;  /* 0x0000002dff087e24 */ /* 0x000fca000f8e00ff */
[----:B------:R-:W-:-:S04]  /*7f00*/  SHF.L.U32 R8, R8, 0x1f, RZ ;  /* 0x0000001f08087819 */ /* 0x000fc800000006ff */
[----:B------:R0:W1:Y:S01]  /*7f10*/  SYNCS.PHASECHK.TRANS64.TRYWAIT P1, [UR6+0x2e850], R8 ;  /* 0x02e85008ff0075a7 */ /* 0x0000620008020146 */
[----:B------:R-:W-:Y:S05]  /*7f20*/  @!P0 BRA `(.L_x_822) ;  /* 0x0000000000048947 */ /* 0x000fea0003800000 */
[----:B------:R-:W-:Y:S01]  /*7f30*/  BPT.TRAP 0x1 ;  /* 0x000000040000795c */ /* 0x000fe20000300000 */
.L_x_822:
[----:B-1----:R-:W-:Y:S05]  /*7f40*/  @P1 BRA `(.L_x_820) ;  /* 0x0000000000081947 */ /* 0x002fea0003800000 */
[----:B------:R-:W1:Y:S02]  /*7f50*/  SYNCS.PHASECHK.TRANS64.TRYWAIT P1, [UR6+0x2e850], R8 ;  /* 0x02e85008ff0075a7 */ /* 0x000e640008020146 */
[----:B-1----:R-:W-:Y:S05]  /*7f60*/  @!P1 BRA `(.L_x_823) ;  /* 0x00000158005c9947 */ /* 0x002fea0003800000 */
.L_x_820:
[----:B------:R-:W-:Y:S01]  /*7f70*/  UIADD3 UR6, UR41, 0x400, URZ ;  /* 0x0000040029067890 */ /* 0x000fe2000fffe03f */
[----:B------:R-:W-:Y:S01]  /*7f80*/  WARPGROUP.ARRIVE ;  /* 0x00000000000079c5 */ /* 0x000fe20000000000 */
[----:B------:R-:W-:-:S05]  /*7f90*/  UMOV UR7, 0xc0000010 ;  /* 0xc000001000077882 */ /* 0x000fca0000000000 */
[----:B------:R-:W2:Y:S01]  /*7fa0*/  S2R R10, SR_TID.X ;  /* 0x00000000000a7919 */ /* 0x000ea20000002100 */
[----:B------:R-:W-:Y:S01]  /*7fb0*/  USHF.R.U32.HI UR6, URZ, 0x4, UR6 ;  /* 0x000000043f067899 */ /* 0x000fe20008011606 */
[----:B------:R-:W-:Y:S01]  /*7fc0*/  PLOP3.LUT P1, PT, PT, PT, UP0, 0x80, 0x0 ;  /* 0x000000000000781c */ /* 0x000fe20003f2f008 */
[----:B------:R-:W-:Y:S01]  /*7fd0*/  VIADD R14, R19, UR36 ;  /* 0x00000024130e7c36 */ /* 0x000fe20008000000 */
[----:B------:R-:W-:Y:S01]  /*7fe0*/  PLOP3.LUT P2, PT, PT, PT, UP0, 0x80, 0x0 ;  /* 0x000000000000781c */ /* 0x000fe20003f4f008 */
[----:B------:R-:W-:Y:S01]  /*7ff0*/  ULOP3.LUT UR6, UR6, 0x3fff, URZ, 0xc0, !UPT ;  /* 0x00003fff06067892 */ /* 0x000fe2000f8ec03f */
[----:B01----:R-:W0:Y:S01]  /*8000*/  LDC R8, c[0x0][0x288] ;  /* 0x0000a200ff087b82 */ /* 0x003e220000000800 */
[----:B------:R-:W-:Y:S02]  /*8010*/  IMAD R15, R4, -0xe0, RZ ;  /* 0xffffff20040f7824 */ /* 0x000fe400078e02ff */
[----:B------:R-:W-:Y:S01]  /*8020*/  ULOP3.LUT UR6, UR6, 0x10000, URZ, 0xfc, !UPT ;  /* 0x0001000006067892 */ /* 0x000fe2000f8efc3f */
[----:B------:R-:W-:-:S02]  /*8030*/  IMAD.U32 R9, RZ, RZ, UR55 ;  /* 0x00000037ff097e24 */ /* 0x000fc4000f8e00ff */
[----:B------:R-:W-:Y:S01]  /*8040*/  VIADD R11, R15, 0x1 ;  /* 0x000000010f0b7836 */ /* 0x000fe20000000000 */
[----:B------:R-:W-:-:S03]  /*8050*/  UIMAD UR10, UR48, 0x700, UR6 ;  /* 0x00000700300a78a4 */ /* 0x000fc6000f8e0206 */
[----:B------:R-:W-:-:S04]  /*8060*/  IMAD R11, R18, -0x2, R11 ;  /* 0xfffffffe120b7824 */ /* 0x000fc800078e020b */
[----:B------:R-:W-:Y:S02]  /*8070*/  UMOV UR6, UR10 ;  /* 0x0000000a00067c82 */ /* 0x000fe40008000000 */
[----:B------:R-:W-:Y:S01]  /*8080*/  QGMMA.64x128x32.F32.E4M3.E4M3 R24, R224, gdesc[UR4], R24, gsb0 ;  /* 0x01e00004e0187df3 */ /* 0x000fe20008000818 */
[----:B------:R-:W-:Y:S01]  /*8090*/  UIADD3 UR6, UR10, 0x100, URZ ;  /* 0x000001000a067890 */ /* 0x000fe2000fffe03f */
[----:B------:R-:W-:Y:S01]  /*80a0*/  UMOV UR7, 0xc0000010 ;  /* 0xc000001000077882 */ /* 0x000fe20000000000 */
[----:B0-----:R-:W-:Y:S02]  /*80b0*/  IADD3 R12, R11, -R8, R17 ;  /* 0x800000080b0c7210 */ /* 0x001fe40007ffe011 */
[----:B--2---:R-:W-:-:S03]  /*80c0*/  LOP3.LUT P3, RZ, R10, 0x7f, RZ, 0xc0, !PT ;  /* 0x0000007f0aff7812 */ /* 0x004fc6000786c0ff */
[----:B------:R-:W-:-:S10]  /*80d0*/  VIADD R13, R12, UR53 ;  /* 0x000000350c0d7c36 */ /* 0x000fd40008000000 */
[----:B------:R-:W-:-:S05]  /*80e0*/  @!P3 LEA R9, R9, UR41, 0x3 ;  /* 0x000000290909bc11 */ /* 0x000fca000f8e18ff */
[----:B------:R-:W-:-:S05]  /*80f0*/  @!P3 VIADD R9, R9, 0x2e840 ;  /* 0x0002e8400909b836 */ /* 0x000fca0000000000 */
[----:B------:R-:W-:Y:S01]  /*8100*/  @!P3 PRMT R9, RZ, 0x654, R9 ;  /* 0x00000654ff09b816 */ /* 0x000fe20000000009 */
[----:B------:R-:W-:Y:S02]  /*8110*/  WARPGROUP.DEPBAR.LE gsb0, 0x0 ;  /* 0x00008000000079c5 */ /* 0x000fe40000010000 */
[----:B------:R-:W-:-:S06]  /*8120*/  WARPGROUP.ARRIVE ;  /* 0x00000000000079c5 */ /* 0x000fcc0000000000 */
        /* <DEDUP_REMOVED lines=26> */
[----:B------:R-:W-:Y:S01]  /*82d0*/  @UP0 ULDC UR6, c[0x0][0x44c] ;  /* 0x0001130000060ab9 */ /* 0x000fe20000000800 */
[----:B------:R-:W-:Y:S01]  /*82e0*/  @UP0 ULDC UR7, c[0x0][0x450] ;  /* 0x0001140000070ab9 */ /* 0x000fe20000000800 */
[----:B------:R-:W-:Y:S01]  /*82f0*/  @P1 IMAD.HI.U32 R10, R14, UR6, RZ ;  /* 0x000000060e0a1c27 */ /* 0x000fe2000f8e00ff */
[----:B------:R-:W-:Y:S01]  /*8300*/  PLOP3.LUT P1, PT, PT, PT, UP1, 0x40, 0x0 ;  /* 0x000000000000781c */ /* 0x000fe20003f2e818 */
[----:B------:R-:W-:-:S03]  /*8310*/  ULOP3.LUT UR6, URZ, UR52, URZ, 0x33, !UPT ;  /* 0x000000343f067292 */ /* 0x000fc6000f8e333f */
[----:B------:R-:W-:Y:S02]  /*8320*/  @P2 SHF.R.U32.HI R14, RZ, UR7, R10 ;  /* 0x00000007ff0e2c19 */ /* 0x000fe4000801160a */
[----:B------:R-:W-:Y:S01]  /*8330*/  IADD3 R10, -R22, 0xb, RZ ;  /* 0x0000000b160a7810 */ /* 0x000fe20007ffe1ff */
[----:B------:R-:W-:Y:S02]  /*8340*/  VIADD R12, R12, UR6 ;  /* 0x000000060c0c7c36 */ /* 0x000fe40008000000 */
[----:B------:R-:W0:Y:S01]  /*8350*/  SHFL.IDX PT, R20, R14, RZ, 0x1c1f ;  /* 0x001c1fff0e147589 */ /* 0x000e2200000e0000 */
[----:B------:R-:W-:Y:S02]  /*8360*/  WARPGROUP.DEPBAR.LE gsb0, 0x0 ;  /* 0x00008000000079c5 */ /* 0x000fe40000010000 */
[----:B------:R0:W-:Y:S06]  /*8370*/  BAR.ARV R10, 0x100 ;  /* 0x0004000a0000751d */ /* 0x0001ec0000002000 */
[----:B------:R1:W-:Y:S01]  /*8380*/  @!P3 SYNCS.ARRIVE.TRANS64.RED.A1T0 RZ, [R9+URZ], RZ ;  /* 0x000000ff09ffb9a7 */ /* 0x0003e2000810043f */
[----:B0-----:R-:W-:-:S02]  /*8390*/  IMAD.IADD R10, R12, 0x1, R20 ;  /* 0x000000010c0a7824 */ /* 0x001fc400078e0214 */
[----:B-1----:R-:W-:Y:S02]  /*83a0*/  VIADD R9, R11, 0xffffffff ;  /* 0xffffffff0b097836 */ /* 0x002fe40000000000 */
[----:B------:R-:W-:Y:S01]  /*83b0*/  IMAD.IADD R11, R13, 0x1, R20 ;  /* 0x000000010d0b7824 */ /* 0x000fe200078e0214 */
[----:B------:R-:W-:Y:S06]  /*83c0*/  @P1 BRA `(.L_x_824) ;  /* 0x0000000000541947 */ /* 0x000fec0003800000 */
[----:B------:R-:W-:Y:S01]  /*83d0*/  IADD3 R20, R17, -R8, R20 ;  /* 0x8000000811147210 */ /* 0x000fe20007ffe014 */
[----:B------:R-:W-:Y:S03]  /*83e0*/  BSSY B0, `(.L_x_825) ;  /* 0x0000010000007945 */ /* 0x000fe60003800000 */
[----:B------:R-:W-:-:S13]  /*83f0*/  ISETP.GT.AND P1, PT, R20, -0x1, PT ;  /* 0xffffffff1400780c */ /* 0x000fda0003f24270 */
[----:B------:R-:W-:Y:S05]  /*8400*/  @P1 BRA `(.L_x_826) ;  /* 0x0000000000201947 */ /* 0x000fea0003800000 */
[----:B------:R-:W-:Y:S01]  /*8410*/  IMAD.U32 R201, RZ, RZ, UR49 ;  /* 0x00000031ffc97e24 */ /* 0x000fe2000f8e00ff */
[----:B------:R-:W-:-:S04]  /*8420*/  LOP3.LUT R21, RZ, R20, RZ, 0x33, !PT ;  /* 0x00000014ff157212 */ /* 0x000fc800078e33ff */
[----:B------:R-:W-:-:S13]  /*8430*/  ISETP.NE.AND P1, PT, R201, 0x1, PT ;  /* 0x00000001c900780c */ /* 0x000fda0003f25270 */
[----:B------:R-:W0:Y:S02]  /*8440*/  @P1 LDC.64 R202, c[0x0][0x9e8] ;  /* 0x00027a00ffca1b82 */ /* 0x000e240000000a00 */
[----:B0-----:R-:W-:-:S05]  /*8450*/  @P1 IMAD.HI.U32 R20, R21, R202, RZ ;  /* 0x000000ca15141227 */ /* 0x001fca00078e00ff */
[----:B------:R-:W-:-:S04]  /*8460*/  @P1 SHF.R.U32.HI R21, RZ, R203, R20 ;  /* 0x000000cbff151219 */ /* 0x000fc80000011614 */
[----:B------:R-:W-:Y:S01]  /*8470*/  LOP3.LUT R20, RZ, R21, RZ, 0x33, !PT ;  /* 0x00000015ff147212 */ /* 0x000fe200078e33ff */
[----:B------:R-:W-:Y:S06]  /*8480*/  BRA `(.L_x_827) ;  /* 0x0000000000147947 */ /* 0x000fec0003800000 */
.L_x_826:
[----:B------:R-:W-:-:S05]  /*8490*/  IMAD.U32 R201, RZ, RZ, UR49 ;  /* 0x00000031ffc97e24 */ /* 0x000fca000f8e00ff */
[----:B------:R-:W-:-:S13]  /*84a0*/  ISETP.NE.AND P1, PT, R201, 0x1, PT ;  /* 0x00000001c900780c */ /* 0x000fda0003f25270 */
[----:B------:R-:W0:Y:S02]  /*84b0*/  @P1 LDC.64 R202, c[0x0][0x9e8] ;  /* 0x00027a00ffca1b82 */ /* 0x000e240000000a00 */
[----:B0-----:R-:W-:-:S05]  /*84c0*/  @P1 IMAD.HI.U32 R200, R20, R202, RZ ;  /* 0x000000ca14c81227 */ /* 0x001fca00078e00ff */
[----:B------:R-:W-:-:S07]  /*84d0*/  @P1 SHF.R.U32.HI R20, RZ, R203, R200 ;  /* 0x000000cbff141219 */ /* 0x000fce00000116c8 */
.L_x_827:
[----:B------:R-:W-:Y:S05]  /*84e0*/  BSYNC B0 ;  /* 0x0000000000007941 */ /* 0x000fea0003800000 */
.L_x_825:
[----:B------:R-:W-:-:S05]  /*84f0*/  IMAD R20, R20, R201, R9 ;  /* 0x000000c914147224 */ /* 0x000fca00078e0209 */
[----:B------:R-:W-:Y:S02]  /*8500*/  VIADDMNMX R11, R20, R201, R11, PT ;  /* 0x000000c9140b7246 */ /* 0x000fe4000380010b */
[----:B------:R-:W-:-:S07]  /*8510*/  VIMNMX R10, R10, R20, !PT ;  /* 0x000000140a0a7248 */ /* 0x000fce0007fe0100 */
.L_x_824:
[C---:B------:R-:W-:Y:S01]  /*8520*/  ISETP.GE.AND P1, PT, R15.reuse, 0x2, PT ;  /* 0x000000020f00780c */ /* 0x040fe20003f26270 */
[----:B------:R-:W0:Y:S01]  /*8530*/  SHFL.IDX PT, R14, R14, 0x1, 0x1c1f ;  /* 0x003c1f000e0e7f89 */ /* 0x000e2200000e0000 */
[C---:B------:R-:W-:Y:S02]  /*8540*/  ISETP.GE.AND P2, PT, R15.reuse, 0x9, PT ;  /* 0x000000090f00780c */ /* 0x040fe40003f46270 */
[----:B------:R-:W-:Y:S02]  /*8550*/  LOP3.LUT R2, R2, 0xffffefff, RZ, 0xc0, !PT ;  /* 0xffffefff02027812 */ /* 0x000fe400078ec0ff */
[----:B------:R-:W-:Y:S02]  /*8560*/  ISETP.GE.AND P3, PT, R15, 0xa, PT ;  /* 0x0000000a0f00780c */ /* 0x000fe40003f66270 */
[----:B------:R-:W-:-:S05]  /*8570*/  LOP3.LUT R16, R16, 0xfffffffd, RZ, 0xc0, !PT ;  /* 0xfffffffd10107812 */ /* 0x000fca00078ec0ff */
[----:B------:R-:W-:Y:S02]  /*8580*/  @P1 LOP3.LUT R2, R2, 0x1000, RZ, 0xfc, !PT ;  /* 0x0000100002021812 */ /* 0x000fe400078efcff */
[----:B------:R-:W-:Y:S02]  /*8590*/  ISETP.GT.AND P1, PT, R10, 0x1, !P1 ;  /* 0x000000010a00780c */ /* 0x000fe40004f24270 */
[----:B------:R-:W-:Y:S02]  /*85a0*/  LOP3.LUT R2, R2, 0xffffdfff, RZ, 0xc0, !PT ;  /* 0xffffdfff02027812 */ /* 0x000fe400078ec0ff */
[----:B------:R-:W-:Y:S02]  /*85b0*/  ISETP.LT.OR P1, PT, R11, 0x2, P1 ;  /* 0x000000020b00780c */ /* 0x000fe40000f21670 */
[----:B------:R-:W-:Y:S02]  /*85c0*/  @P2 LOP3.LUT R2, R2, 0x2000, RZ, 0xfc, !PT ;  /* 0x0000200002022812 */ /* 0x000fe400078efcff */
[----:B------:R-:W-:-:S02]  /*85d0*/  FSEL R185, R185, -INF , !P1 ;  /* 0xff800000b9b97808 */ /* 0x000fc40004800000 */
[----:B------:R-:W-:Y:S01]  /*85e0*/  LOP3.LUT R2, R2, 0xffffbfff, RZ, 0xc0, !PT ;  /* 0xffffbfff02027812 */ /* 0x000fe200078ec0ff */
[--C-:B0-----:R-:W-:Y:S01]  /*85f0*/  IMAD.IADD R13, R13, 0x1, R14.reuse ;  /* 0x000000010d0d7824 */ /* 0x101fe200078e020e */
[----:B------:R-:W-:Y:S01]  /*8600*/  ISETP.GT.AND P2, PT, R10, 0x8, !P2 ;  /* 0x000000080a00780c */ /* 0x000fe20005744270 */
[----:B------:R-:W-:Y:S01]  /*8610*/  IMAD.IADD R12, R12, 0x1, R14 ;  /* 0x000000010c0c7824 */ /* 0x000fe200078e020e */
[----:B------:R-:W-:Y:S02]  /*8620*/  @P3 LOP3.LUT R2, R2, 0x4000, RZ, 0xfc, !PT ;  /* 0x0000400002023812 */ /* 0x000fe400078efcff */
[----:B------:R-:W-:Y:S02]  /*8630*/  ISETP.GT.AND P1, PT, R10, 0x9, !P3 ;  /* 0x000000090a00780c */ /* 0x000fe40005f24270 */
[----:B------:R-:W-:Y:S02]  /*8640*/  ISETP.GE.AND P3, PT, R15, 0x11, PT ;  /* 0x000000110f00780c */ /* 0x000fe40003f66270 */
[----:B------:R-:W-:-:S02]  /*8650*/  ISETP.LT.OR P2, PT, R11, 0x9, P2 ;  /* 0x000000090b00780c */ /* 0x000fc40001741670 */
[----:B------:R-:W-:Y:S02]  /*8660*/  ISETP.LT.OR P1, PT, R11, 0xa, P1 ;  /* 0x0000000a0b00780c */ /* 0x000fe40000f21670 */
[----:B------:R-:W-:Y:S02]  /*8670*/  FSEL R188, R188, -INF , !P2 ;  /* 0xff800000bcbc7808 */ /* 0x000fe40005000000 */
[----:B------:R-:W-:Y:S02]  /*8680*/  ISETP.GE.AND P2, PT, R15, 0x12, PT ;  /* 0x000000120f00780c */ /* 0x000fe40003f46270 */
[----:B------:R-:W-:Y:S02]  /*8690*/  LOP3.LUT R2, R2, 0xffff7fff, RZ, 0xc0, !PT ;  /* 0xffff7fff02027812 */ /* 0x000fe400078ec0ff */
[----:B------:R-:W-:Y:S02]  /*86a0*/  FSEL R189, R189, -INF , !P1 ;  /* 0xff800000bdbd7808 */ /* 0x000fe40004800000 */
[----:B------:R-:W-:-:S02]  /*86b0*/  ISETP.GT.AND P1, PT, R10, 0x10, !P3 ;  /* 0x000000100a00780c */ /* 0x000fc40005f24270 */
[----:B------:R-:W-:Y:S02]  /*86c0*/  @P3 LOP3.LUT R2, R2, 0x8000, RZ, 0xfc, !PT ;  /* 0x0000800002023812 */ /* 0x000fe400078efcff */
[----:B------:R-:W-:Y:S02]  /*86d0*/  ISETP.LT.OR P1, PT, R11, 0x11, P1 ;  /* 0x000000110b00780c */ /* 0x000fe40000f21670 */
[----:B------:R-:W-:Y:S02]  /*86e0*/  LOP3.LUT R2, R2, 0xfffeffff, RZ, 0xc0, !PT ;  /* 0xfffeffff02027812 */ /* 0x000fe400078ec0ff */
[----:B------:R-:W-:Y:S02]  /*86f0*/  FSEL R192, R192, -INF , !P1 ;  /* 0xff800000c0c07808 */ /* 0x000fe40004800000 */
[----:B------:R-:W-:Y:S02]  /*8700*/  @P2 LOP3.LUT R2, R2, 0x10000, RZ, 0xfc, !PT ;  /* 0x0001000002022812 */ /* 0x000fe400078efcff */
[----:B------:R-:W-:-:S02]  /*8710*/  ISETP.GT.AND P1, PT, R10, 0x11, !P2 ;  /* 0x000000110a00780c */ /* 0x000fc40005724270 */
[----:B------:R-:W-:Y:S02]  /*8720*/  ISETP.GE.AND P2, PT, R15, 0x19, PT ;  /* 0x000000190f00780c */ /* 0x000fe40003f46270 */
[----:B------:R-:W-:Y:S02]  /*8730*/  ISETP.LT.OR P1, PT, R11, 0x12, P1 ;  /* 0x000000120b00780c */ /* 0x000fe40000f21670 */
[----:B------:R-:W-:Y:S02]  /*8740*/  LOP3.LUT R2, R2, 0xfffbffff, RZ, 0xc0, !PT ;  /* 0xfffbffff02027812 */ /* 0x000fe400078ec0ff */
[----:B------:R-:W-:Y:S02]  /*8750*/  FSEL R193, R193, -INF , !P1 ;  /* 0xff800000c1c17808 */ /* 0x000fe40004800000 */
[----:B------:R-:W-:Y:S02]  /*8760*/  ISETP.GT.AND P1, PT, R10, 0x18, !P2 ;  /* 0x000000180a00780c */ /* 0x000fe40005724270 */
[----:B------:R-:W-:-:S02]  /*8770*/  ISETP.GE.AND P3, PT, R15, 0x22, PT ;  /* 0x000000220f00780c */ /* 0x000fc40003f66270 */
[----:B------:R-:W-:Y:S02]  /*8780*/  ISETP.LT.OR P1, PT, R11, 0x19, P1 ;  /* 0x000000190b00780c */ /* 0x000fe40000f21670 */
[----:B------:R-:W-:Y:S02]  /*8790*/  @P2 LOP3.LUT R2, R2, 0x40000, RZ, 0xfc, !PT ;  /* 0x0004000002022812 */ /* 0x000fe400078efcff */
[----:B------:R-:W-:Y:S02]  /*87a0*/  ISETP.GE.AND P2, PT, R15, 0x1a, PT ;  /* 0x0000001a0f00780c */ /* 0x000fe40003f46270 */
[----:B------:R-:W-:Y:S02]  /*87b0*/  FSEL R196, R196, -INF , !P1 ;  /* 0xff800000c4c47808 */ /* 0x000fe40004800000 */
[----:B------:R-:W-:Y:S02]  /*87c0*/  ISETP.GT.AND P1, PT, R10, 0x19, !P2 ;  /* 0x000000190a00780c */ /* 0x000fe40005724270 */
[----:B------:R-:W-:-:S02]  /*87d0*/  LOP3.LUT R2, R2, 0xfffdffff, RZ, 0xc0, !PT ;  /* 0xfffdffff02027812 */ /* 0x000fc400078ec0ff */
[----:B------:R-:W-:Y:S02]  /*87e0*/  ISETP.LT.OR P1, PT, R11, 0x1a, P1 ;  /* 0x0000001a0b00780c */ /* 0x000fe40000f21670 */
[----:B------:R-:W-:Y:S02]  /*87f0*/  @P3 LOP3.LUT R16, R16, 0x2, RZ, 0xfc, !PT ;  /* 0x0000000210103812 */ /* 0x000fe400078efcff */
[----:B------:R-:W-:Y:S02]  /*8800*/  FSEL R197, R197, -INF , !P1 ;  /* 0xff800000c5c57808 */ /* 0x000fe40004800000 */
[----:B------:R-:W-:Y:S02]  /*8810*/  ISETP.GE.AND P1, PT, R15, 0x21, PT ;  /* 0x000000210f00780c */ /* 0x000fe40003f26270 */
[----:B------:R-:W-:Y:S02]  /*8820*/  @P2 LOP3.LUT R2, R2, 0x20000, RZ, 0xfc, !PT ;  /* 0x0002000002022812 */ /* 0x000fe400078efcff */
[----:B------:R-:W-:-:S02]  /*8830*/  ISETP.GT.AND P2, PT, R10, 0x20, !P1 ;  /* 0x000000200a00780c */ /* 0x000fc40004f44270 */
[----:B------:R-:W-:Y:S02]  /*8840*/  LOP3.LUT R16, R16, 0xfffffffb, RZ, 0xc0, !PT ;  /* 0xfffffffb10107812 */ /* 0x000fe400078ec0ff */
[----:B------:R-:W-:Y:S02]  /*8850*/  ISETP.LT.OR P2, PT, R11, 0x21, P2 ;  /* 0x000000210b00780c */ /* 0x000fe40001741670 */
[----:B------:R-:W-:Y:S02]  /*8860*/  LOP3.LUT R2, R2, 0xffffff7f, RZ, 0xc0, !PT ;  /* 0xffffff7f02027812 */ /* 0x000fe400078ec0ff */
[----:B------:R-:W-:Y:S02]  /*8870*/  FSEL R168, R168, -INF , !P2 ;  /* 0xff800000a8a87808 */ /* 0x000fe40005000000 */
[----:B------:R-:W-:Y:S02]  /*8880*/  ISETP.GT.AND P2, PT, R10, 0x21, !P3 ;  /* 0x000000210a00780c */ /* 0x000fe40005f44270 */
[----:B------:R-:W-:-:S02]  /*8890*/  ISETP.GE.AND P3, PT, R15, 0x29, PT ;  /* 0x000000290f00780c */ /* 0x000fc40003f66270 */
[----:B------:R-:W-:-:S04]  /*88a0*/  ISETP.LT.OR P2, PT, R11, 0x22, P2 ;  /* 0x000000220b00780c */ /* 0x000fc80001741670 */
[----:B------:R-:W-:Y:S02]  /*88b0*/  FSEL R169, R169, -INF , !P2 ;  /* 0xff800000a9a97808 */ /* 0x000fe40005000000 */
[----:B------:R-:W-:-:S04]  /*88c0*/  ISETP.GT.AND P2, PT, R10, 0x28, !P3 ;  /* 0x000000280a00780c */ /* 0x000fc80005f44270 */
[----:B------:R-:W-:Y:S02]  /*88d0*/  ISETP.LT.OR P2, PT, R11, 0x29, P2 ;  /* 0x000000290b00780c */ /* 0x000fe40001741670 */
[----:B------:R-:W-:Y:S02]  /*88e0*/  @P3 LOP3.LUT R16, R16, 0x4, RZ, 0xfc, !PT ;  /* 0x0000000410103812 */ /* 0x000fe400078efcff */
[----:B------:R-:W-:Y:S02]  /*88f0*/  ISETP.GE.AND P3, PT, R15, 0x2a, PT ;  /* 0x0000002a0f00780c */ /* 0x000fe40003f66270 */
[----:B------:R-:W-:Y:S02]  /*8900*/  LOP3.LUT R16, R16, 0xfffffff7, RZ, 0xc0, !PT ;  /* 0xfffffff710107812 */ /* 0x000fe400078ec0ff */
[----:B------:R-:W-:Y:S02]  /*8910*/  FSEL R172, R172, -INF , !P2 ;  /* 0xff800000acac7808 */ /* 0x000fe40005000000 */
[----:B------:R-:W-:-:S04]  /*8920*/  ISETP.GT.AND P2, PT, R10, 0x29, !P3 ;  /* 0x000000290a00780c */ /* 0x000fc80005f44270 */
[----:B------:R-:W-:-:S03]  /*8930*/  ISETP.LT.OR P2, PT, R11, 0x2a, P2 ;  /* 0x0000002a0b00780c */ /* 0x000fc60001741670 */
        /* <DEDUP_REMOVED lines=8> */
[----:B------:R-:W-:Y:S02]  /*89c0*/  FSEL R176, R176, -INF , !P2 ;  /* 0xff800000b0b07808 */ /* 0x000fe40005000000 */
[----:B------:R-:W-:Y:S02]  /*89d0*/  ISETP.GT.AND P2, PT, R10, 0x31, !P3 ;  /* 0x000000310a00780c */ /* 0x000fe40005f44270 */
[----:B------:R-:W-:Y:S02]  /*89e0*/  LOP3.LUT R16, R16, 0x7fffffff, RZ, 0xc0, !PT ;  /* 0x7fffffff10107812 */ /* 0x000fe400078ec0ff */
[----:B------:R-:W-:-:S04]  /*89f0*/  ISETP.LT.OR P2, PT, R11, 0x32, P2 ;  /* 0x000000320b00780c */ /* 0x000fc80001741670 */
[----:B------:R-:W-:Y:S02]  /*8a00*/  FSEL R177, R177, -INF , !P2 ;  /* 0xff800000b1b17808 */ /* 0x000fe40005000000 */
[----:B------:R-:W-:Y:S02]  /*8a10*/  @P3 LOP3.LUT R2, R2, 0x80, RZ, 0xfc, !PT ;  /* 0x0000008002023812 */ /* 0x000fe400078efcff */
[----:B------:R-:W-:Y:S02]  /*8a20*/  ISETP.GE.AND P3, PT, R15, 0x39, PT ;  /* 0x000000390f00780c */ /* 0x000fe40003f66270 */
[----:B------:R-:W-:Y:S02]  /*8a30*/  LOP3.LUT R2, R2, 0xffffffbf, RZ, 0xc0, !PT ;  /* 0xffffffbf02027812 */ /* 0x000fe400078ec0ff */
[----:B------:R-:W-:-:S04]  /*8a40*/  ISETP.GT.AND P2, PT, R10, 0x38, !P3 ;  /* 0x000000380a00780c */ /* 0x000fc80005f44270 */
        /* <DEDUP_REMOVED lines=218> */
[----:B------:R-:W-:Y:S02]  /*97f0*/  ISETP.GE.AND P2, PT, R15, 0xca, PT ;  /* 0x000000ca0f00780c */ /* 0x000fe40003f46270 */
[----:B------:R-:W-:Y:S02]  /*9800*/  @P3 LOP3.LUT R2, R2, 0x100, RZ, 0xfc, !PT ;  /* 0x0000010002023812 */ /* 0x000fe400078efcff */
[----:B------:R-:W-:Y:S02]  /*9810*/  ISETP.GT.AND P3, PT, R10, 0xc9, !P2 ;  /* 0x000000c90a00780c */ /* 0x000fe40005764270 */
[----:B------:R-:W-:Y:S02]  /*9820*/  LOP3.LUT R2, R2, 0xfffff7ff, RZ, 0xc0, !PT ;  /* 0xfffff7ff02027812 */ /* 0x000fe400078ec0ff */
        /* <DEDUP_REMOVED lines=14> */
[----:B------:R-:W-:-:S13]  /*9910*/  ISETP.GE.AND P6, PT, R15, 0x1, PT ;  /* 0x000000010f00780c */ /* 0x000fda0003fc6270 */
[----:B------:R-:W-:Y:S02]  /*9920*/  @P6 LOP3.LUT R16, R16, 0x1, RZ, 0xfc, !PT ;  /* 0x0000000110106812 */ /* 0x000fe400078efcff */
[----:B------:R-:W-:-:S04]  /*9930*/  ISETP.GT.AND P6, PT, R10, RZ, !P6 ;  /* 0x000000ff0a00720c */ /* 0x000fc800077c4270 */
[----:B------:R-:W-:-:S04]  /*9940*/  ISETP.LT.OR P6, PT, R11, 0x1, P6 ;  /* 0x000000010b00780c */ /* 0x000fc800037c1670 */
[----:B------:R-:W-:Y:S02]  /*9950*/  FSEL R184, R184, -INF , !P6 ;  /* 0xff800000b8b87808 */ /* 0x000fe40007000000 */
[----:B------:R-:W-:-:S13]  /*9960*/  ISETP.GE.AND P6, PT, R15, 0xda, PT ;  /* 0x000000da0f00780c */ /* 0x000fda0003fc6270 */
[----:B------:R-:W-:Y:S02]  /*9970*/  @P6 LOP3.LUT R2, R2, 0x800, RZ, 0xfc, !PT ;  /* 0x0000080002026812 */ /* 0x000fe400078efcff */
        /* <DEDUP_REMOVED lines=17> */
.L_x_830:
[----:B------:R-:W-:-:S05]  /*9a90*/  IMAD.U32 R20, RZ, RZ, UR49 ;  /* 0x00000031ff147e24 */ /* 0x000fca000f8e00ff */
[----:B------:R-:W-:-:S13]  /*9aa0*/  ISETP.NE.AND P6, PT, R20, 0x1, PT ;  /* 0x000000011400780c */ /* 0x000fda0003fc5270 */
[----:B------:R-:W0:Y:S02]  /*9ab0*/  @P6 LDC.64 R10, c[0x0][0x9e8] ;  /* 0x00027a00ff0a6b82 */ /* 0x000e240000000a00 */
[----:B0-----:R-:W-:-:S05]  /*9ac0*/  @P6 IMAD.HI.U32 R10, R14, R10, RZ ;  /* 0x0000000a0e0a6227 */ /* 0x001fca00078e00ff */
[----:B------:R-:W-:-:S07]  /*9ad0*/  @P6 SHF.R.U32.HI R14, RZ, R11, R10 ;  /* 0x0000000bff0e6219 */ /* 0x000fce000001160a */
.L_x_831:
[----:B------:R-:W-:Y:S05]  /*9ae0*/  BSYNC B0 ;  /* 0x0000000000007941 */ /* 0x000fea0003800000 */
.L_x_829:
[----:B------:R-:W-:-:S05]  /*9af0*/  IMAD R9, R14, R20, R9 ;  /* 0x000000140e097224 */ /* 0x000fca00078e0209 */
[----:B------:R-:W-:Y:S02]  /*9b00*/  VIADDMNMX R13, R9, R20, R13, PT ;  /* 0x00000014090d7246 */ /* 0x000fe4000380010d */
[----:B------:R-:W-:-:S07]  /*9b10*/  VIMNMX R12, R12, R9, !PT ;  /* 0x000000090c0c7248 */ /* 0x000fce0007fe0100 */
.L_x_828:
[----:B------:R-:W-:Y:S02]  /*9b20*/  ISETP.GT.AND P1, PT, R12, 0x20, !P1 ;  /* 0x000000200c00780c */ /* 0x000fe40004f24270 */
[----:B------:R-:W-:Y:S02]  /*9b30*/  LOP3.LUT P6, RZ, R2, 0x80, RZ, 0xc0, !PT ;  /* 0x0000008002ff7812 */ /* 0x000fe400078cc0ff */
[----:B------:R-:W-:Y:S02]  /*9b40*/  ISETP.LT.OR P1, PT, R13, 0x21, P1 ;  /* 0x000000210d00780c */ /* 0x000fe40000f21670 */
[----:B------:R-:W-:Y:S02]  /*9b50*/  FMNMX.FTZ R10, R184, R3, !PT ;  /* 0x00000003b80a7209 */ /* 0x000fe40007810000 */
[----:B------:R-:W-:Y:S02]  /*9b60*/  FSEL R170, R170, -INF , !P1 ;  /* 0xff800000aaaa7808 */ /* 0x000fe40004800000 */
[----:B------:R-:W-:-:S02]  /*9b70*/  LOP3.LUT P1, RZ, R16, 0x2, RZ, 0xc0, !PT ;  /* 0x0000000210ff7812 */ /* 0x000fc4000782c0ff */
[----:B------:R-:W-:Y:S02]  /*9b80*/  FMNMX.FTZ R9, R185, R10, !PT ;  /* 0x0000000ab9097209 */ /* 0x000fe40007810000 */
[----:B------:R-:W-:Y:S02]  /*9b90*/  ISETP.GT.AND P1, PT, R12, 0x21, !P1 ;  /* 0x000000210c00780c */ /* 0x000fe40004f24270 */
[----:B------:R-:W-:Y:S02]  /*9ba0*/  FMNMX.FTZ R10, R188, R9, !PT ;  /* 0x00000009bc0a7209 */ /* 0x000fe40007810000 */
[----:B------:R-:W-:Y:S02]  /*9bb0*/  ISETP.LT.OR P1, PT, R13, 0x22, P1 ;  /* 0x000000220d00780c */ /* 0x000fe40000f21670 */
[----:B------:R-:W-:Y:S02]  /*9bc0*/  FMNMX.FTZ R9, R189, R10, !PT ;  /* 0x0000000abd097209 */ /* 0x000fe40007810000 */
[----:B------:R-:W-:-:S02]  /*9bd0*/  FSEL R171, R171, -INF , !P1 ;  /* 0xff800000abab7808 */ /* 0x000fc40004800000 */
[----:B------:R-:W-:Y:S02]  /*9be0*/  LOP3.LUT P1, RZ, R16, 0x4, RZ, 0xc0, !PT ;  /* 0x0000000410ff7812 */ /* 0x000fe4000782c0ff */
[----:B------:R-:W-:Y:S02]  /*9bf0*/  FMNMX.FTZ R10, R192, R9, !PT ;  /* 0x00000009c00a7209 */ /* 0x000fe40007810000 */
[----:B------:R-:W-:Y:S02]  /*9c00*/  ISETP.GT.AND P1, PT, R12, 0x28, !P1 ;  /* 0x000000280c00780c */ /* 0x000fe40004f24270 */
[----:B------:R-:W-:Y:S02]  /*9c10*/  FMNMX.FTZ R9, R193, R10, !PT ;  /* 0x0000000ac1097209 */ /* 0x000fe40007810000 */
[----:B------:R-:W-:Y:S02]  /*9c20*/  ISETP.LT.OR P1, PT, R13, 0x29, P1 ;  /* 0x000000290d00780c */ /* 0x000fe40000f21670 */
[----:B------:R-:W-:-:S02]  /*9c30*/  FMNMX.FTZ R10, R196, R9, !PT ;  /* 0x00000009c40a7209 */ /* 0x000fc40007810000 */
[----:B------:R-:W-:Y:S02]  /*9c40*/  FSEL R174, R174, -INF , !P1 ;  /* 0xff800000aeae7808 */ /* 0x000fe40004800000 */
[----:B------:R-:W-:Y:S02]  /*9c50*/  LOP3.LUT P1, RZ, R16, 0x8, RZ, 0xc0, !PT ;  /* 0x0000000810ff7812 */ /* 0x000fe4000782c0ff */
[----:B------:R-:W-:Y:S02]  /*9c60*/  FMNMX.FTZ R9, R197, R10, !PT ;  /* 0x0000000ac5097209 */ /* 0x000fe40007810000 */
[----:B------:R-:W-:Y:S02]  /*9c70*/  ISETP.GT.AND P1, PT, R12, 0x29, !P1 ;  /* 0x000000290c00780c */ /* 0x000fe40004f24270 */
[----:B------:R-:W-:Y:S02]  /*9c80*/  FMNMX.FTZ R10, R168, R9, !PT ;  /* 0x00000009a80a7209 */ /* 0x000fe40007810000 */
[----:B------:R-:W-:-:S02]  /*9c90*/  ISETP.LT.OR P1, PT, R13, 0x2a, P1 ;  /* 0x0000002a0d00780c */ /* 0x000fc40000f21670 */
[----:B------:R-:W-:Y:S02]  /*9ca0*/  FMNMX.FTZ R9, R169, R10, !PT ;  /* 0x0000000aa9097209 */ /* 0x000fe40007810000 */
[----:B------:R-:W-:Y:S02]  /*9cb0*/  FSEL R175, R175, -INF , !P1 ;  /* 0xff800000afaf7808 */ /* 0x000fe40004800000 */
[----:B------:R-:W-:Y:S02]  /*9cc0*/  LOP3.LUT P1, RZ, R16, 0x10, RZ, 0xc0, !PT ;  /* 0x0000001010ff7812 */ /* 0x000fe4000782c0ff */
[----:B------:R-:W-:Y:S02]  /*9cd0*/  FMNMX.FTZ R10, R172, R9, !PT ;  /* 0x00000009ac0a7209 */ /* 0x000fe40007810000 */
[----:B------:R-:W-:Y:S02]  /*9ce0*/  ISETP.GT.AND P1, PT, R12, 0x30, !P1 ;  /* 0x000000300c00780c */ /* 0x000fe40004f24270 */
[----:B------:R-:W-:-:S02]  /*9cf0*/  FMNMX.FTZ R9, R173, R10, !PT ;  /* 0x0000000aad097209 */ /* 0x000fc40007810000 */
[C---:B------:R-:W-:Y:S02]  /*9d00*/  ISETP.LT.OR P1, PT, R13.reuse, 0x31, P1 ;  /* 0x000000310d00780c */ /* 0x040fe40000f21670 */
[----:B------:R-:W-:Y:S02]  /*9d10*/  FMNMX.FTZ R10, R176, R9, !PT ;  /* 0x00000009b00a7209 */ /* 0x000fe40007810000 */
[----:B------:R-:W-:Y:S02]  /*9d20*/  FSEL R178, R178, -INF , !P1 ;  /* 0xff800000b2b27808 */ /* 0x000fe40004800000 */
[----:B------:R-:W-:Y:S02]  /*9d30*/  ISETP.GT.AND P1, PT, R12, 0x31, !P6 ;  /* 0x000000310c00780c */ /* 0x000fe40007724270 */
[----:B------:R-:W-:Y:S02]  /*9d40*/  LOP3.LUT P6, RZ, R16, 0x10000000, RZ, 0xc0, !PT ;  /* 0x1000000010ff7812 */ /* 0x000fe400078cc0ff */
[----:B------:R-:W-:-:S02]  /*9d50*/  ISETP.LT.OR P1, PT, R13, 0x32, P1 ;  /* 0x000000320d00780c */ /* 0x000fc40000f21670 */
[----:B------:R-:W-:Y:S02]  /*9d60*/  FMNMX.FTZ R9, R177, R10, !PT ;  /* 0x0000000ab1097209 */ /* 0x000fe40007810000 */
[----:B------:R-:W-:Y:S02]  /*9d70*/  FSEL R179, R179, -INF , !P1 ;  /* 0xff800000b3b37808 */ /* 0x000fe40004800000 */
[----:B------:R-:W-:Y:S02]  /*9d80*/  LOP3.LUT P1, RZ, R2, 0x40, RZ, 0xc0, !PT ;  /* 0x0000004002ff7812 */ /* 0x000fe4000782c0ff */
[----:B------:R-:W-:Y:S02]  /*9d90*/  FMNMX.FTZ R10, R180, R9, !PT ;  /* 0x00000009b40a7209 */ /* 0x000fe40007810000 */
[----:B------:R-:W-:Y:S02]  /*9da0*/  ISETP.GT.AND P1, PT, R12, 0x38, !P1 ;  /* 0x000000380c00780c */ /* 0x000fe40004f24270 */
[----:B------:R-:W-:-:S02]  /*9db0*/  FMNMX.FTZ R9, R181, R10, !PT ;  /* 0x0000000ab5097209 */ /* 0x000fc40007810000 */
[----:B------:R-:W-:Y:S02]  /*9dc0*/  ISETP.LT.OR P1, PT, R13, 0x39, P1 ;  /* 0x000000390d00780c */ /* 0x000fe40000f21670 */
[----:B------:R-:W-:Y:S02]  /*9dd0*/  FMNMX.FTZ R10, R152, R9, !PT ;  /* 0x00000009980a7209 */ /* 0x000fe40007810000 */
[----:B------:R-:W-:Y:S02]  /*9de0*/  FSEL R182, R182, -INF , !P1 ;  /* 0xff800000b6b67808 */ /* 0x000fe40004800000 */
[----:B------:R-:W-:Y:S02]  /*9df0*/  LOP3.LUT P1, RZ, R2, 0x20, RZ, 0xc0, !PT ;  /* 0x0000002002ff7812 */ /* 0x000fe4000782c0ff */
[----:B------:R-:W-:Y:S02]  /*9e00*/  FMNMX.FTZ R9, R153, R10, !PT ;  /* 0x0000000a99097209 */ /* 0x000fe40007810000 */
[----:B------:R-:W-:-:S02]  /*9e10*/  ISETP.GT.AND P1, PT, R12, 0x39, !P1 ;  /* 0x000000390c00780c */ /* 0x000fc40004f24270 */
[----:B------:R-:W-:Y:S02]  /*9e20*/  FMNMX.FTZ R10, R156, R9, !PT ;  /* 0x000000099c0a7209 */ /* 0x000fe40007810000 */
[----:B------:R-:W-:Y:S02]  /*9e30*/  ISETP.LT.OR P1, PT, R13, 0x3a, P1 ;  /* 0x0000003a0d00780c */ /* 0x000fe40000f21670 */
[----:B------:R-:W-:Y:S02]  /*9e40*/  FMNMX.FTZ R9, R157, R10, !PT ;  /* 0x0000000a9d097209 */ /* 0x000fe40007810000 */
[----:B------:R-:W-:Y:S02]  /*9e50*/  FSEL R183, R183, -INF , !P1 ;  /* 0xff800000b7b77808 */ /* 0x000fe40004800000 */
[----:B------:R-:W-:Y:S02]  /*9e60*/  LOP3.LUT P1, RZ, R2, 0x10, RZ, 0xc0, !PT ;  /* 0x0000001002ff7812 */ /* 0x000fe4000782c0ff */
[----:B------:R-:W-:-:S02]  /*9e70*/  FMNMX.FTZ R10, R160, R9, !PT ;  /* 0x00000009a00a7209 */ /* 0x000fc40007810000 */
[----:B------:R-:W-:Y:S02]  /*9e80*/  ISETP.GT.AND P1, PT, R12, 0x40, !P1 ;  /* 0x000000400c00780c */ /* 0x000fe40004f24270 */
[----:B------:R-:W-:Y:S02]  /*9e90*/  FMNMX.FTZ R9, R161, R10, !PT ;  /* 0x0000000aa1097209 */ /* 0x000fe40007810000 */
        /* <DEDUP_REMOVED lines=81> */
[----:B------:R-:W-:Y:S01]  /*a3b0*/  FMNMX.FTZ R14, R101, R10, !PT ;  /* 0x0000000a650e7209 */ /* 0x000fe20007810000 */
[----:B------:R-:W-:Y:S01]  /*a3c0*/  IMAD.U32 R10, RZ, RZ, UR37 ;  /* 0x00000025ff0a7e24 */ /* 0x000fe2000f8e00ff */
[----:B------:R-:W-:-:S02]  /*a3d0*/  ISETP.LT.OR P1, PT, R13, 0x71, P1 ;  /* 0x000000710d00780c */ /* 0x000fc40000f21670 */
[----:B------:R-:W-:Y:S01]  /*a3e0*/  ISETP.GT.AND P2, PT, R12, 0xc9, !P2 ;  /* 0x000000c90c00780c */ /* 0x000fe20005744270 */
[----:B------:R-:W0:Y:S01]  /*a3f0*/  SHFL.BFLY PT, R9, R14, 0x2, 0x1f ;  /* 0x0c401f000e097f89 */ /* 0x000e2200000e0000 */
[----:B------:R-:W-:Y:S02]  /*a400*/  FSEL R146, R146, -INF , !P1 ;  /* 0xff80000092927808 */ /* 0x000fe40004800000 */
[----:B------:R-:W-:Y:S02]  /*a410*/  LOP3.LUT P1, RZ, R16, 0x800000, RZ, 0xc0, !PT ;  /* 0x0080000010ff7812 */ /* 0x000fe4000782c0ff */
[----:B------:R-:W-:Y:S02]  /*a420*/  ISETP.LT.OR P2, PT, R13, 0xca, P2 ;  /* 0x000000ca0d00780c */ /* 0x000fe40001741670 */
[C---:B------:R-:W-:Y:S02]  /*a430*/  ISETP.GT.AND P1, PT, R12.reuse, 0x71, !P1 ;  /* 0x000000710c00780c */ /* 0x040fe40004f24270 */
[----:B------:R-:W-:-:S02]  /*a440*/  ISETP.GT.AND P3, PT, R12, 0xd0, !P3 ;  /* 0x000000d00c00780c */ /* 0x000fc40005f64270 */
[----:B------:R-:W-:Y:S02]  /*a450*/  ISETP.LT.OR P1, PT, R13, 0x72, P1 ;  /* 0x000000720d00780c */ /* 0x000fe40000f21670 */
[----:B------:R-:W-:Y:S02]  /*a460*/  FSEL R95, R95, -INF , !P2 ;  /* 0xff8000005f5f7808 */ /* 0x000fe40005000000 */
[----:B------:R-:W-:Y:S02]  /*a470*/  FSEL R147, R147, -INF , !P1 ;  /* 0xff80000093937808 */ /* 0x000fe40004800000 */
[----:B------:R-:W-:Y:S02]  /*a480*/  LOP3.LUT P1, RZ, R16, 0x400000, RZ, 0xc0, !PT ;  /* 0x0040000010ff7812 */ /* 0x000fe4000782c0ff */
[C---:B------:R-:W-:Y:S02]  /*a490*/  ISETP.GT.AND P4, PT, R12.reuse, 0xd1, !P4 ;  /* 0x000000d10c00780c */ /* 0x040fe40006784270 */
[----:B------:R-:W-:-:S02]  /*a4a0*/  ISETP.GT.AND P1, PT, R12, 0x78, !P1 ;  /* 0x000000780c00780c */ /* 0x000fc40004f24270 */
[----:B------:R-:W-:Y:S02]  /*a4b0*/  ISETP.GT.AND P5, PT, R12, 0xd8, !P5 ;  /* 0x000000d80c00780c */ /* 0x000fe40006fa4270 */
[C---:B------:R-:W-:Y:S02]  /*a4c0*/  ISETP.LT.OR P1, PT, R13.reuse, 0x79, P1 ;  /* 0x000000790d00780c */ /* 0x040fe40000f21670 */
[----:B0-----:R-:W-:Y:S02]  /*a4d0*/  FMNMX.FTZ R20, R14, R9, !PT ;  /* 0x000000090e147209 */ /* 0x001fe40007810000 */
[----:B------:R-:W-:Y:S02]  /*a4e0*/  FSEL R150, R150, -INF , !P1 ;  /* 0xff80000096967808 */ /* 0x000fe40004800000 */
[----:B------:R-:W-:Y:S01]  /*a4f0*/  LOP3.LUT P1, RZ, R16, 0x200000, RZ, 0xc0, !PT ;  /* 0x0020000010ff7812 */ /* 0x000fe2000782c0ff */
[----:B------:R-:W0:Y:S01]  /*a500*/  SHFL.BFLY PT, R9, R20, 0x1, 0x1f ;  /* 0x0c201f0014097f89 */ /* 0x000e2200000e0000 */
[----:B------:R-:W-:-:S02]  /*a510*/  ISETP.LT.OR P3, PT, R13, 0xd1, P3 ;  /* 0x000000d10d00780c */ /* 0x000fc40001f61670 */
[----:B------:R-:W-:Y:S02]  /*a520*/  ISETP.GT.AND P1, PT, R12, 0x79, !P1 ;  /* 0x000000790c00780c */ /* 0x000fe40004f24270 */
[C---:B------:R-:W-:Y:S02]  /*a530*/  ISETP.LT.OR P4, PT, R13.reuse, 0xd2, P4 ;  /* 0x000000d20d00780c */ /* 0x040fe40002781670 */
[----:B------:R-:W-:Y:S02]  /*a540*/  ISETP.LT.OR P1, PT, R13, 0x7a, P1 ;  /* 0x0000007a0d00780c */ /* 0x000fe40000f21670 */
[----:B------:R-:W-:Y:S02]  /*a550*/  FSEL R98, R98, -INF , !P3 ;  /* 0xff80000062627808 */ /* 0x000fe40005800000 */
[----:B------:R-:W-:Y:S02]  /*a560*/  FSEL R151, R151, -INF , !P1 ;  /* 0xff80000097977808 */ /* 0x000fe40004800000 */
[----:B------:R-:W-:-:S02]  /*a570*/  LOP3.LUT P1, RZ, R16, 0x100000, RZ, 0xc0, !PT ;  /* 0x0010000010ff7812 */ /* 0x000fc4000782c0ff */
[----:B------:R-:W-:Y:S02]  /*a580*/  ISETP.LT.OR P5, PT, R13, 0xd9, P5 ;  /* 0x000000d90d00780c */ /* 0x000fe40002fa1670 */
[----:B------:R-:W-:Y:S02]  /*a590*/  ISETP.GT.AND P1, PT, R12, 0x80, !P1 ;  /* 0x000000800c00780c */ /* 0x000fe40004f24270 */
[----:B------:R-:W-:Y:S02]  /*a5a0*/  FSEL R99, R99, -INF , !P4 ;  /* 0xff80000063637808 */ /* 0x000fe40006000000 */
[----:B------:R-:W-:Y:S02]  /*a5b0*/  ISETP.LT.OR P1, PT, R13, 0x81, P1 ;  /* 0x000000810d00780c */ /* 0x000fe40000f21670 */
[----:B------:R-:W-:Y:S02]  /*a5c0*/  FSEL R102, R102, -INF , !P5 ;  /* 0xff80000066667808 */ /* 0x000fe40006800000 */
[----:B------:R-:W-:-:S02]  /*a5d0*/  FSEL R122, R122, -INF , !P1 ;  /* 0xff8000007a7a7808 */ /* 0x000fc40004800000 */
[----:B------:R-:W-:Y:S02]  /*a5e0*/  LOP3.LUT P1, RZ, R16, 0x80000, RZ, 0xc0, !PT ;  /* 0x0008000010ff7812 */ /* 0x000fe4000782c0ff */
[----:B0-----:R-:W-:Y:S02]  /*a5f0*/  FMNMX.FTZ R9, R20, R9, !PT ;  /* 0x0000000914097209 */ /* 0x001fe40007810000 */
[----:B------:R-:W-:-:S03]  /*a600*/  ISETP.GT.AND P1, PT, R12, 0x81, !P1 ;  /* 0x000000810c00780c */ /* 0x000fc60004f24270 */
[----:B------:R-:W-:Y:S01]  /*a610*/  FFMA.FTZ R10, R9, R10, -8 ;  /* 0xc1000000090a7423 */ /* 0x000fe2000001000a */
[----:B------:R-:W-:-:S04]  /*a620*/  ISETP.LT.OR P1, PT, R13, 0x82, P1 ;  /* 0x000000820d00780c */ /* 0x000fc80000f21670 */
[----:B------:R-:W-:Y:S02]  /*a630*/  FSEL R123, R123, -INF , !P1 ;  /* 0xff8000007b7b7808 */ /* 0x000fe40004800000 */
[----:B------:R-:W-:-:S04]  /*a640*/  LOP3.LUT P1, RZ, R16, 0x40000, RZ, 0xc0, !PT ;  /* 0x0004000010ff7812 */ /* 0x000fc8000782c0ff */
[----:B------:R-:W-:-:S04]  /*a650*/  ISETP.GT.AND P1, PT, R12, 0x88, !P1 ;  /* 0x000000880c00780c */ /* 0x000fc80004f24270 */
[----:B------:R-:W-:-:S04]  /*a660*/  ISETP.LT.OR P1, PT, R13, 0x89, P1 ;  /* 0x000000890d00780c */ /* 0x000fc80000f21670 */
[----:B------:R-:W-:Y:S02]  /*a670*/  FSEL R126, R126, -INF , !P1 ;  /* 0xff8000007e7e7808 */ /* 0x000fe40004800000 */
[----:B------:R-:W-:Y:S02]  /*a680*/  ISETP.GT.AND P1, PT, R12, 0x89, !P6 ;  /* 0x000000890c00780c */ /* 0x000fe40007724270 */
[----:B------:R-:W-:Y:S02]  /*a690*/  LOP3.LUT P6, RZ, R16, 0x40, RZ, 0xc0, !PT ;  /* 0x0000004010ff7812 */ /* 0x000fe400078cc0ff */
[----:B------:R-:W-:-:S04]  /*a6a0*/  ISETP.LT.OR P1, PT, R13, 0x8a, P1 ;  /* 0x0000008a0d00780c */ /* 0x000fc80000f21670 */
[----:B------:R-:W-:Y:S02]  /*a6b0*/  FSEL R127, R127, -INF , !P1 ;  /* 0xff8000007f7f7808 */ /* 0x000fe40004800000 */
[----:B------:R-:W-:-:S04]  /*a6c0*/  LOP3.LUT P1, RZ, R16, 0x10000, RZ, 0xc0, !PT ;  /* 0x0001000010ff7812 */ /* 0x000fc8000782c0ff */
[----:B------:R-:W-:-:S04]  /*a6d0*/  ISETP.GT.AND P1, PT, R12, 0x90, !P1 ;  /* 0x000000900c00780c */ /* 0x000fc80004f24270 */
        /* <DEDUP_REMOVED lines=86> */
[----:B------:R-:W-:Y:S02]  /*ac40*/  ISETP.GT.AND P1, PT, R12, RZ, !P6 ;  /* 0x000000ff0c00720c */ /* 0x000fe40007724270 */
[----:B------:R-:W-:Y:S02]  /*ac50*/  LOP3.LUT P6, RZ, R2, 0x800, RZ, 0xc0, !PT ;  /* 0x0000080002ff7812 */ /* 0x000fe400078cc0ff */
[----:B------:R-:W-:Y:S02]  /*ac60*/  ISETP.LT.OR P1, PT, R13, 0x1, P1 ;  /* 0x000000010d00780c */ /* 0x000fe40000f21670 */
[----:B------:R-:W-:Y:S02]  /*ac70*/  ISETP.GT.AND P2, PT, R12, 0xd9, !P6 ;  /* 0x000000d90c00780c */ /* 0x000fe40007744270 */
[----:B------:R-:W-:-:S02]  /*ac80*/  FSEL R11, R186, -INF , !P1 ;  /* 0xff800000ba0b7808 */ /* 0x000fc40004800000 */
[----:B------:R-:W-:Y:S02]  /*ac90*/  FSETP.NEU.FTZ.AND P1, PT, R9, -INF , PT ;  /* 0xff8000000900780b */ /* 0x000fe40003f3d000 */
[----:B------:R-:W-:Y:S02]  /*aca0*/  ISETP.LT.OR P2, PT, R13, 0xda, P2 ;  /* 0x000000da0d00780c */ /* 0x000fe40001741670 */
[----:B------:R-:W-:Y:S02]  /*acb0*/  FSEL R10, R10, RZ, P1 ;  /* 0x000000ff0a0a7208 */ /* 0x000fe40000800000 */
[----:B------:R-:W-:-:S03]  /*acc0*/  FSEL R103, R103, -INF , !P2 ;  /* 0xff80000067677808 */ /* 0x000fc60005000000 */
        /* <DEDUP_REMOVED lines=72> */
[----:B------:R-:W-:Y:S01]  /*b150*/  MUFU.EX2 R15, R15 ;  /* 0x0000000f000f7308 */ /* 0x000fe20000000800 */
[----:B------:R-:W-:-:S04]  /*b160*/  FMNMX.FTZ R188, R158, R193, !PT ;  /* 0x000000c19ebc7209 */ /* 0x000fc80007810000 */
[----:B------:R-:W-:-:S03]  /*b170*/  FMNMX.FTZ R193, R159, R188, !PT ;  /* 0x000000bc9fc17209 */ /* 0x000fc60007810000 */
        /* <DEDUP_REMOVED lines=48> */
[----:B------:R0:W-:Y:S01]  /*b480*/  MUFU.EX2 R12, R192 ;  /* 0x000000c0000c7308 */ /* 0x0001e20000000800 */
[----:B------:R-:W-:-:S04]  /*b490*/  FMNMX.FTZ R108, R98, R193, !PT ;  /* 0x000000c1626c7209 */ /* 0x000fc80007810000 */
[----:B------:R-:W-:-:S03]  /*b4a0*/  FMNMX.FTZ R109, R99, R108, !PT ;  /* 0x0000006c636d7209 */ /* 0x000fc60007810000 */
[----:B------:R-:W-:Y:S01]  /*b4b0*/  MUFU.EX2 R153, R153 ;  /* 0x0000009900997308 */ /* 0x000fe20000000800 */
[----:B------:R-:W-:Y:S01]  /*b4c0*/  FMNMX.FTZ R108, R102, R109, !PT ;  /* 0x0000006d666c7209 */ /* 0x000fe20007810000 */
[--C-:B------:R-:W-:Y:S01]  /*b4d0*/  FFMA.FTZ R109, R113, UR37, -R10.reuse ;  /* 0x00000025716d7c23 */ /* 0x100fe2000801080a */
[----:B------:R-:W-:-:S01]  /*b4e0*/  FFMA.FTZ R113, R117, UR37, -R10 ;  /* 0x0000002575717c23 */ /* 0x000fc2000801080a */
[----:B------:R-:W-:Y:S01]  /*b4f0*/  IMAD.U32 R117, RZ, RZ, UR37 ;  /* 0x00000025ff757e24 */ /* 0x000fe2000f8e00ff */
[----:B------:R-:W-:-:S03]  /*b500*/  FMNMX.FTZ R188, R103, R108, !PT ;  /* 0x0000006c67bc7209 */ /* 0x000fc60007810000 */
[----:B------:R1:W-:Y:S02]  /*b510*/  MUFU.EX2 R108, R196 ;  /* 0x000000c4006c7308 */ /* 0x0003e40000000800 */
[----:B------:R-:W2:Y:S06]  /*b520*/  SHFL.BFLY PT, R193, R188, 0x2, 0x1f ;  /* 0x0c401f00bcc17f89 */ /* 0x000eac00000e0000 */
[----:B------:R-:W-:Y:S08]  /*b530*/  MUFU.EX2 R156, R156 ;  /* 0x0000009c009c7308 */ /* 0x000ff00000000800 */
[----:B------:R-:W-:Y:S08]  /*b540*/  MUFU.EX2 R157, R157 ;  /* 0x0000009d009d7308 */ /* 0x000ff00000000800 */
[----:B------:R-:W-:Y:S01]  /*b550*/  MUFU.EX2 R160, R160 ;  /* 0x000000a000a07308 */ /* 0x000fe20000000800 */
[----:B--2---:R-:W-:-:S02]  /*b560*/  FMNMX.FTZ R193, R188, R193, !PT ;  /* 0x000000c1bcc17209 */ /* 0x004fc40007810000 */
[----:B------:R-:W-:-:S03]  /*b570*/  FSEL R188, R9, RZ, P1 ;  /* 0x000000ff09bc7208 */ /* 0x000fc60000800000 */
[----:B------:R-:W2:Y:S02]  /*b580*/  SHFL.BFLY PT, R116, R193, 0x1, 0x1f ;  /* 0x0c201f00c1747f89 */ /* 0x000ea400000e0000 */
[----:B------:R-:W-:Y:S01]  /*b590*/  MUFU.EX2 R161, R161 ;  /* 0x000000a100a17308 */ /* 0x000fe20000000800 */
[----:B------:R-:W-:-:S07]  /*b5a0*/  FADD.FTZ R188, -R188, R3 ;  /* 0x00000003bcbc7221 */ /* 0x000fce0000010100 */
[----:B------:R-:W-:Y:S08]  /*b5b0*/  MUFU.EX2 R3, R101 ;  /* 0x0000006500037308 */ /* 0x000ff00000000800 */
[----:B------:R-:W-:Y:S01]  /*b5c0*/  MUFU.EX2 R164, R164 ;  /* 0x000000a400a47308 */ /* 0x000fe20000000800 */
[----:B--2---:R-:W-:Y:S01]  /*b5d0*/  FMNMX.FTZ R10, R193, R116, !PT ;  /* 0x00000074c10a7209 */ /* 0x004fe20007810000 */
[----:B------:R-:W-:-:S06]  /*b5e0*/  FMUL.FTZ R116, R188, UR37 ;  /* 0x00000025bc747c20 */ /* 0x000fcc0008410000 */
[----:B------:R-:W-:Y:S01]  /*b5f0*/  MUFU.EX2 R165, R165 ;  /* 0x000000a500a57308 */ /* 0x000fe20000000800 */
[C---:B------:R-:W-:Y:S01]  /*b600*/  FSETP.NEU.FTZ.AND P1, PT, R10.reuse, -INF , PT ;  /* 0xff8000000a00780b */ /* 0x040fe20003f3d000 */
[----:B------:R-:W-:-:S05]  /*b610*/  FFMA.FTZ R117, R10, R117, -8 ;  /* 0xc10000000a757423 */ /* 0x000fca0000010075 */
[----:B------:R-:W-:Y:S01]  /*b620*/  FSEL R188, R117, RZ, P1 ;  /* 0x000000ff75bc7208 */ /* 0x000fe20000800000 */
[----:B------:R-:W2:Y:S04]  /*b630*/  MUFU.EX2 R116, R116 ;  /* 0x0000007400747308 */ /* 0x000ea80000000800 */
[----:B------:R-:W-:-:S01]  /*b640*/  FFMA.FTZ R193, R190, UR37, -R188 ;  /* 0x00000025bec17c23 */ /* 0x000fc200080108bc */
[--C-:B------:R-:W-:Y:S01]  /*b650*/  FFMA.FTZ R190, R191, UR37, -R188.reuse ;  /* 0x00000025bfbe7c23 */ /* 0x100fe200080108bc */
[----:B------:R-:W-:Y:S01]  /*b660*/  FSEL R191, R10, RZ, P1 ;  /* 0x000000ff0abf7208 */ /* 0x000fe20000800000 */
[--C-:B0-----:R-:W-:Y:S01]  /*b670*/  FFMA.FTZ R192, R11, UR37, -R188.reuse ;  /* 0x000000250bc07c23 */ /* 0x101fe200080108bc */
[----:B------:R-:W-:-:S01]  /*b680*/  FFMA.FTZ R11, R187, UR37, -R188 ;  /* 0x00000025bb0b7c23 */ /* 0x000fc200080108bc */
[----:B------:R0:W-:Y:S01]  /*b690*/  MUFU.EX2 R101, R193 ;  /* 0x000000c100657308 */ /* 0x0001e20000000800 */
[----:B------:R-:W-:-:S01]  /*b6a0*/  FFMA.FTZ R117, R194, UR37, -R188 ;  /* 0x00000025c2757c23 */ /* 0x000fc200080108bc */
[----:B------:R-:W-:Y:S01]  /*b6b0*/  FADD.FTZ R191, -R191, R0 ;  /* 0x00000000bfbf7221 */ /* 0x000fe20000010100 */
[----:B------:R-:W-:-:S01]  /*b6c0*/  FFMA.FTZ R194, R195, UR37, -R188 ;  /* 0x00000025c3c27c23 */ /* 0x000fc200080108bc */
[--C-:B------:R-:W-:Y:S01]  /*b6d0*/  FFMA.FTZ R187, R198, UR37, -R188.reuse ;  /* 0x00000025c6bb7c23 */ /* 0x100fe200080108bc */
[----:B-1----:R-:W-:-:S01]  /*b6e0*/  FFMA.FTZ R196, R199, UR37, -R188 ;  /* 0x00000025c7c47c23 */ /* 0x002fc200080108bc */
[----:B------:R-:W-:Y:S01]  /*b6f0*/  FMUL.FTZ R191, R191, UR37 ;  /* 0x00000025bfbf7c20 */ /* 0x000fe20008410000 */
[----:B------:R-:W-:-:S01]  /*b700*/  FFMA.FTZ R170, R170, UR37, -R188 ;  /* 0x00000025aaaa7c23 */ /* 0x000fc200080108bc */
[----:B------:R-:W-:Y:S01]  /*b710*/  MUFU.EX2 R192, R192 ;  /* 0x000000c000c07308 */ /* 0x000fe20000000800 */
[----:B--2---:R-:W-:-:S01]  /*b720*/  FFMA.FTZ R195, R116, R6, R15 ;  /* 0x0000000674c37223 */ /* 0x004fc2000001000f */
[--C-:B0-----:R-:W-:Y:S01]  /*b730*/  FFMA.FTZ R193, R142, UR37, -R188.reuse ;  /* 0x000000258ec17c23 */ /* 0x101fe200080108bc */
[----:B------:R-:W-:-:S01]  /*b740*/  FFMA.FTZ R142, R146, UR37, -R188 ;  /* 0x00000025928e7c23 */ /* 0x000fc200080108bc */
[----:B------:R-:W-:Y:S01]  /*b750*/  FFMA.FTZ R146, R150, UR37, -R188 ;  /* 0x0000002596927c23 */ /* 0x000fe200080108bc */
[----:B------:R-:W-:-:S01]  /*b760*/  FADD.FTZ R195, R14, R195 ;  /* 0x000000c30ec37221 */ /* 0x000fc20000010000 */
[--C-:B------:R-:W-:Y:S01]  /*b770*/  FFMA.FTZ R171, R171, UR37, -R188.reuse ;  /* 0x00000025abab7c23 */ /* 0x100fe200080108bc */
[----:B------:R-:W-:-:S01]  /*b780*/  FFMA.FTZ R174, R174, UR37, -R188 ;  /* 0x00000025aeae7c23 */ /* 0x000fc200080108bc */
[----:B------:R-:W0:Y:S01]  /*b790*/  MUFU.EX2 R191, R191 ;  /* 0x000000bf00bf7308 */ /* 0x000e220000000800 */
[----:B------:R-:W-:-:S01]  /*b7a0*/  FADD.FTZ R150, R20, R195 ;  /* 0x000000c314967221 */ /* 0x000fc20000010000 */
        /* <DEDUP_REMOVED lines=23> */
[----:B-1----:R-:W-:-:S01]  /*b920*/  FADD.FTZ R6, R11, R6 ;  /* 0x000000060b067221 */ /* 0x002fc20000010000 */
[--C-:B------:R-:W-:Y:S01]  /*b930*/  FFMA.FTZ R123, R123, UR37, -R188.reuse ;  /* 0x000000257b7b7c23 */ /* 0x100fe200080108bc */
[----:B------:R-:W-:-:S01]  /*b940*/  FFMA.FTZ R126, R126, UR37, -R188 ;  /* 0x000000257e7e7c23 */ /* 0x000fc200080108bc */
[----:B------:R-:W-:Y:S01]  /*b950*/  FFMA.FTZ R127, R127, UR37, -R188 ;  /* 0x000000257f7f7c23 */ /* 0x000fe200080108bc */
[----:B------:R-:W-:-:S01]  /*b960*/  FADD.FTZ R5, R101, R6 ;  /* 0x0000000665057221 */ /* 0x000fc20000010000 */
[--C-:B------:R-:W-:Y:S01]  /*b970*/  FFMA.FTZ R130, R130, UR37, -R188.reuse ;  /* 0x0000002582827c23 */ /* 0x100fe200080108bc */
[----:B------:R-:W-:-:S01]  /*b980*/  FFMA.FTZ R131, R131, UR37, -R188 ;  /* 0x0000002583837c23 */ /* 0x000fc200080108bc */
[----:B------:R-:W1:Y:S01]  /*b990*/  MUFU.EX2 R194, R194 ;  /* 0x000000c200c27308 */ /* 0x000e620000000800 */
        /* <DEDUP_REMOVED lines=15> */
[----:B------:R0:W-:Y:S01]  /*ba90*/  MUFU.EX2 R0, R193 ;  /* 0x000000c100007308 */ /* 0x0001e20000000800 */
[----:B-1----:R-:W-:-:S01]  /*baa0*/  FADD.FTZ R6, R194, R5 ;  /* 0x00000005c2067221 */ /* 0x002fc20000010000 */
[--C-:B------:R-:W-:Y:S01]  /*bab0*/  FFMA.FTZ R94, R94, UR37, -R188.reuse ;  /* 0x000000255e5e7c23 */ /* 0x100fe200080108bc */
[----:B------:R-:W-:-:S05]  /*bac0*/  FFMA.FTZ R103, R103, UR37, -R188 ;  /* 0x0000002567677c23 */ /* 0x000fca00080108bc */
[----:B------:R-:W1:Y:S01]  /*bad0*/  MUFU.EX2 R196, R196 ;  /* 0x000000c400c47308 */ /* 0x000e620000000800 */
[----:B0-----:R-:W-:-:S01]  /*bae0*/  FADD.FTZ R193, R21, R150 ;  /* 0x0000009615c17221 */ /* 0x001fc20000010000 */
[----:B--2---:R-:W-:-:S03]  /*baf0*/  FADD.FTZ R5, R187, R6 ;  /* 0x00000006bb057221 */ /* 0x004fc60000010000 */
        /* <DEDUP_REMOVED lines=11> */
[----:B------:R-:W-:Y:S02]  /*bbb0*/  FADD.FTZ R6, R172, R5 ;  /* 0x00000005ac067221 */ /* 0x000fe40000010000 */
[----:B------:R-:W0:Y:S01]  /*bbc0*/  MUFU.EX2 R175, R175 ;  /* 0x000000af00af7308 */ /* 0x000e220000000800 */
[----:B--2---:R-:W-:-:S01]  /*bbd0*/  FADD.FTZ R193, R171, R150 ;  /* 0x00000096abc17221 */ /* 0x004fc20000010000 */
[----:B------:R-:W-:-:S04]  /*bbe0*/  FADD.FTZ R5, R173, R6 ;  /* 0x00000006ad057221 */ /* 0x000fc80000010000 */
[----:B------:R-:W-:Y:S02]  /*bbf0*/  FADD.FTZ R6, R176, R5 ;  /* 0x00000005b0067221 */ /* 0x000fe40000010000 */
[----:B------:R-:W2:Y:S01]  /*bc00*/  MUFU.EX2 R178, R178 ;  /* 0x000000b200b27308 */ /* 0x000ea20000000800 */
[----:B-1----:R-:W-:-:S01]  /*bc10*/  FADD.FTZ R150, R174, R193 ;  /* 0x000000c1ae967221 */ /* 0x002fc20000010000 */
[----:B------:R-:W-:-:S04]  /*bc20*/  FADD.FTZ R5, R177, R6 ;  /* 0x00000006b1057221 */ /* 0x000fc80000010000 */
[----:B------:R-:W-:Y:S02]  /*bc30*/  FADD.FTZ R6, R180, R5 ;  /* 0x00000005b4067221 */ /* 0x000fe40000010000 */
        /* <DEDUP_REMOVED lines=18> */
[----:B------:R-:W-:-:S06]  /*bd60*/  FADD.FTZ R5, R165, R6 ;  /* 0x00000006a5057221 */ /* 0x000fcc0000010000 */
        /* <DEDUP_REMOVED lines=23> */
[----:B--2---:R-:W-:-:S04]  /*bee0*/  FADD.FTZ R193, R139, R150 ;  /* 0x000000968bc17221 */ /* 0x004fc80000010000 */
[----:B------:R-:W-:-:S03]  /*bef0*/  FADD.FTZ R150, R0, R193 ;  /* 0x000000c100967221 */ /* 0x000fc60000010000 */
        /* <DEDUP_REMOVED lines=58> */
[--C-:B------:R-:W-:Y:S01]  /*c2a0*/  FFMA.FTZ R193, R95, UR37, -R188.reuse ;  /* 0x000000255fc17c23 */ /* 0x100fe200080108bc */
[----:B------:R-:W-:-:S05]  /*c2b0*/  FFMA.FTZ R95, R98, UR37, -R188 ;  /* 0x00000025625f7c23 */ /* 0x000fca00080108bc */
        /* <DEDUP_REMOVED lines=17> */
[----:B-1----:R-:W-:-:S01]  /*c3d0*/  FADD.FTZ R195, R115, R98 ;  /* 0x0000006273c37221 */ /* 0x002fc20000010000 */
[--C-:B------:R-:W-:Y:S01]  /*c3e0*/  FFMA.FTZ R98, R99, UR37, -R188.reuse ;  /* 0x0000002563627c23 */ /* 0x100fe200080108bc */
[----:B------:R-:W-:-:S05]  /*c3f0*/  FFMA.FTZ R99, R102, UR37, -R188 ;  /* 0x0000002566637c23 */ /* 0x000fca00080108bc */
        /* <DEDUP_REMOVED lines=35> */
[----:B------:R-:W-:Y:S01]  /*c630*/  FADD.FTZ R6, R3, R102 ;  /* 0x0000006603067221 */ /* 0x000fe20000010000 */
[----:B0-----:R-:W-:-:S01]  /*c640*/  FADD.FTZ R5, R150, R5 ;  /* 0x0000000596057221 */ /* 0x001fc20000010000 */
[----:B------:R-:W-:Y:S06]  /*c650*/  @!P0 BRA `(.L_x_832) ;  /* 0x0000000000048947 */ /* 0x000fec0003800000 */
[----:B------:R-:W-:Y:S01]  /*c660*/  BPT.TRAP 0x1 ;  /* 0x000000040000795c */ /* 0x000fe20000300000 */
.L_x_832:
[----:B------:R-:W-:Y:S01]  /*c670*/  ULEA UR6, UR48, UR41, 0x3 ;  /* 0x0000002930067291 */ /* 0x000fe2000f8e183f */
[----:B------:R-:W-:Y:S01]  /*c680*/  ISETP.GT.AND P1, PT, R4, UR56, PT ;  /* 0x0000003804007c0c */ /* 0x000fe2000bf24270 */
[----:B------:R-:W-:Y:S01]  /*c690*/  UMOV UR45, UR54 ;  /* 0x00000036002d7c82 */ /* 0x000fe20008000000 */
[----:B------:R-:W-:Y:S01]  /*c6a0*/  F2FP.SATFINITE.E4M3.F32.PACK_AB_MERGE_C R0, R143, R0, RZ ;  /* 0x000000008f00723e */ /* 0x000fe200048070ff */
[----:B------:R-:W-:Y:S01]  /*c6b0*/  UIADD3 UR6, UR6, 0x2e860, URZ ;  /* 0x0002e86006067890 */ /* 0x000fe2000fffe03f */
[----:B------:R-:W-:Y:S01]  /*c6c0*/  F2FP.SATFINITE.E4M3.F32.PACK_AB_MERGE_C R3, R3, R100, RZ ;  /* 0x000000640303723e */ /* 0x000fe200048070ff */
[----:B------:R-:W-:Y:S01]  /*c6d0*/  UMOV UR48, UR55 ;  /* 0x0000003700307c82 */ /* 0x000fe20008000000 */
[----:B------:R-:W-:Y:S01]  /*c6e0*/  F2FP.SATFINITE.E4M3.F32.PACK_AB_MERGE_C R20, R21, R20, RZ ;  /* 0x000000141514723e */ /* 0x000fe200048070ff */
[----:B------:R-:W-:Y:S01]  /*c6f0*/  UPRMT UR6, UR40, 0x654, UR6 ;  /* 0x0000065428067896 */ /* 0x000fe20008000006 */
[----:B------:R-:W-:Y:S01]  /*c700*/  F2FP.SATFINITE.E4M3.F32.PACK_AB_MERGE_C R101, R190, R101, RZ ;  /* 0x00000065be65723e */ /* 0x000fe200048070ff */
[----:B------:R-:W-:Y:S01]  /*c710*/  FMUL.FTZ R24, R24, R116 ;  /* 0x0000007418187220 */ /* 0x000fe20000410000 */
[----:B------:R-:W-:Y:S01]  /*c720*/  F2FP.SATFINITE.E4M3.F32.PACK_AB_MERGE_C R186, R189, R186, RZ ;  /* 0x000000babdba723e */ /* 0x000fe200048070ff */
[-C--:B------:R-:W-:Y:S01]  /*c730*/  FMUL.FTZ R25, R25, R116.reuse ;  /* 0x0000007419197220 */ /* 0x080fe20000410000 */
[----:B------:R-:W-:Y:S01]  /*c740*/  F2FP.SATFINITE.E4M3.F32.PACK_AB_MERGE_C R187, R196, R187, RZ ;  /* 0x000000bbc4bb723e */ /* 0x000fe200048070ff */
[----:B------:R-:W-:Y:S01]  /*c750*/  FMUL.FTZ R28, R28, R116 ;  /* 0x000000741c1c7220 */ /* 0x000fe20000410000 */
[----:B------:R-:W-:Y:S01]  /*c760*/  F2FP.SATFINITE.E4M3.F32.PACK_AB_MERGE_C R172, R173, R172, RZ ;  /* 0x000000acadac723e */ /* 0x000fe200048070ff */
[----:B------:R-:W-:Y:S01]  /*c770*/  FMUL.FTZ R29, R29, R116 ;  /* 0x000000741d1d7220 */ /* 0x000fe20000410000 */
[----:B------:R-:W-:Y:S01]  /*c780*/  F2FP.SATFINITE.E4M3.F32.PACK_AB_MERGE_C R174, R175, R174, RZ ;  /* 0x000000aeafae723e */ /* 0x000fe200048070ff */
[----:B------:R-:W-:Y:S01]  /*c790*/  SYNCS.ARRIVE.TRANS64.RED.A1T0 RZ, [UR6], RZ ;  /* 0x000000ffffff79a7 */ /* 0x000fe20008100406 */
[----:B------:R-:W-:Y:S01]  /*c7a0*/  F2FP.SATFINITE.E4M3.F32.PACK_AB_MERGE_C R180, R181, R180, RZ ;  /* 0x000000b4b5b4723e */ /* 0x000fe200048070ff */
[----:B------:R-:W-:Y:S01]  /*c7b0*/  FMUL.FTZ R32, R32, R116 ;  /* 0x0000007420207220 */ /* 0x000fe20000410000 */
        /* <DEDUP_REMOVED lines=35> */
[-C--:B------:R-:W-:Y:S01]  /*c9f0*/  FMUL.FTZ R68, R68, R116.reuse ;  /* 0x0000007444447220 */ /* 0x080fe20000410000 */
[----:B------:R-:W-:Y:S01]  /*ca00*/  F2FP.SATFINITE.E4M3.F32.PACK_AB_MERGE_C R99, R150, R99, RZ ;  /* 0x000000639663723e */ /* 0x000fe200048070ff */
[----:B------:R-:W-:Y:S01]  /*ca10*/  FMUL.FTZ R69, R69, R116 ;  /* 0x0000007445457220 */ /* 0x000fe20000410000 */
[----:B------:R-:W-:Y:S01]  /*ca20*/  F2FP.SATFINITE.E4M3.F32.PACK_AB_MERGE_C R213, R139, R138, R0 ;  /* 0x0000008a8bd5723e */ /* 0x000fe20004807000 */
[----:B------:R-:W-:Y:S01]  /*ca30*/  FMUL.FTZ R72, R72, R116 ;  /* 0x0000007448487220 */ /* 0x000fe20000410000 */
[----:B------:R-:W-:Y:S01]  /*ca40*/  F2FP.SATFINITE.E4M3.F32.PACK_AB_MERGE_C R202, R97, R96, R3 ;  /* 0x0000006061ca723e */ /* 0x000fe20004807003 */
[-C--:B------:R-:W-:Y:S01]  /*ca50*/  FMUL.FTZ R73, R73, R116.reuse ;  /* 0x0000007449497220 */ /* 0x080fe20000410000 */
[----:B------:R-:W-:Y:S01]  /*ca60*/  F2FP.SATFINITE.E4M3.F32.PACK_AB_MERGE_C R224, R14, R15, R20 ;  /* 0x0000000f0ee0723e */ /* 0x000fe20004807014 */
        /* <DEDUP_REMOVED lines=63> */
[----:B------:R-:W-:-:S02]  /*ce60*/  VIADD R4, R4, 0xffffffff ;  /* 0xffffffff04047836 */ /* 0x000fc40000000000 */
[----:B------:R-:W-:Y:S02]  /*ce70*/  IMAD.MOV.U32 R0, RZ, RZ, R10 ;  /* 0x000000ffff007224 */ /* 0x000fe400078e000a */
[----:B------:R-:W-:Y:S01]  /*ce80*/  IMAD.MOV.U32 R3, RZ, RZ, R9 ;  /* 0x000000ffff037224 */ /* 0x000fe200078e0009 */
[----:B------:R-:W-:Y:S06]  /*ce90*/  @P1 BRA `(.L_x_833) ;  /* 0xffffffa000ec1947 */ /* 0x000fec000383ffff */
[----:B------:R-:W-:Y:S01]  /*cea0*/  IMAD.MOV.U32 R0, RZ, RZ, R10 ;  /* 0x000000ffff007224 */ /* 0x000fe200078e000a */
[----:B------:R-:W-:Y:S01]  /*ceb0*/  UMOV UR48, UR55 ;  /* 0x0000003700307c82 */ /* 0x000fe20008000000 */
[----:B------:R-:W-:Y:S01]  /*cec0*/  IMAD.MOV.U32 R3, RZ, RZ, R9 ;  /* 0x000000ffff037224 */ /* 0x000fe200078e0009 */
[----:B------:R-:W-:-:S06]  /*ced0*/  UMOV UR45, UR54 ;  /* 0x00000036002d7c82 */ /* 0x000fcc0008000000 */
.L_x_815:
[----:B------:R-:W-:Y:S01]  /*cee0*/  ULDC UR6, c[0x0][0x448] ;  /* 0x0001120000067ab9 */ /* 0x000fe20000000800 */
[----:B------:R-:W-:Y:S01]  /*cef0*/  IADD3 R8, R17, 0x1, -R8 ;  /* 0x0000000111087810 */ /* 0x000fe20007ffe808 */
[----:B------:R-:W-:Y:S01]  /*cf00*/  UISETP.NE.AND UP0, UPT, UR6, 0x1, UPT ;  /* 0x000000010600788c */ /* 0x000fe2000bf05270 */
[----:B------:R-:W-:Y:S02]  /*cf10*/  ULDC UR11, c[0x0][0x9e4] ;  /* 0x00027900000b7ab9 */ /* 0x000fe40000000800 */
[----:B------:R-:W-:Y:S01]  /*cf20*/  R2UR UR14, R8 ;  /* 0x00000000080e72ca */ /* 0x000fe200000e0000 */
[----:B------:R-:W-:Y:S02]  /*cf30*/  UISETP.GE.AND UP1, UPT, UR11, 0x1, UPT ;  /* 0x000000010b00788c */ /* 0x000fe4000bf26270 */
[----:B------:R-:W-:-:S04]  /*cf40*/  UIADD3 UR10, UR36, 0x7f, URZ ;  /* 0x0000007f240a7890 */ /* 0x000fc8000fffe03f */
[----:B------:R-:W-:Y:S01]  /*cf50*/  PLOP3.LUT P1, PT, PT, PT, UP1, 0x40, 0x0 ;  /* 0x000000000000781c */ /* 0x000fe20003f2e818 */
[----:B------:R-:W-:Y:S01]  /*cf60*/  @UP0 ULDC UR6, c[0x0][0x44c] ;  /* 0x0001130000060ab9 */ /* 0x000fe20000000800 */
[----:B------:R-:W-:Y:S01]  /*cf70*/  @UP0 ULDC UR15, c[0x0][0x450] ;  /* 0x00011400000f0ab9 */ /* 0x000fe20000000800 */
[----:B------:R-:W-:-:S04]  /*cf80*/  UIMAD.WIDE.U32 UR6, UR10, UR6, URZ ;  /* 0x000000060a0672a5 */ /* 0x000fc8000f8e003f */
[----:B------:R-:W-:-:S04]  /*cf90*/  @UP0 USHF.R.U32.HI UR10, URZ, UR15, UR7 ;  /* 0x0000000f3f0a0299 */ /* 0x000fc80008011607 */
[----:B------:R-:W-:-:S04]  /*cfa0*/  UIADD3 UR10, UR14, UR10, URZ ;  /* 0x0000000a0e0a7290 */ /* 0x000fc8000fffe03f */
[----:B------:R-:W-:Y:S01]  /*cfb0*/  UIADD3 UR52, UR10, -UR52, URZ ;  /* 0x800000340a347290 */ /* 0x000fe2000fffe03f */
[----:B------:R-:W-:Y:S11]  /*cfc0*/  @P1 BRA `(.L_x_834) ;  /* 0x0000000000441947 */ /* 0x000ff60003800000 */
[----:B------:R-:W-:-:S06]  /*cfd0*/  UISETP.GT.AND UP2, UPT, UR10, -0x1, UPT ;  /* 0xffffffff0a00788c */ /* 0x000fcc000bf44270 */
[----:B------:R-:W-:-:S13]  /*cfe0*/  PLOP3.LUT P1, PT, PT, PT, UP2, 0x80, 0x0 ;  /* 0x000000000000781c */ /* 0x000fda0003f2f028 */
[----:B------:R-:W-:Y:S05]  /*cff0*/  @P1 BRA `(.L_x_835) ;  /* 0x00000000001c1947 */ /* 0x000fea0003800000 */
[----:B------:R-:W-:Y:S02]  /*d000*/  UISETP.NE.AND UP2, UPT, UR11, 0x1, UPT ;  /* 0x000000010b00788c */ /* 0x000fe4000bf45270 */
[----:B------:R-:W-:-:S09]  /*d010*/  ULOP3.LUT UR10, URZ, UR10, URZ, 0x33, !UPT ;  /* 0x0000000a3f0a7292 */ /* 0x000fd2000f8e333f */
[----:B------:R-:W-:Y:S02]  /*d020*/  @UP2 ULDC.64 UR14, c[0x0][0x9e8] ;  /* 0x00027a00000e2ab9 */ /* 0x000fe40000000a00 */
[----:B------:R-:W-:-:S04]  /*d030*/  UIMAD.WIDE.U32 UR6, UR10, UR14, URZ ;  /* 0x0000000e0a0672a5 */ /* 0x000fc8000f8e003f */
[----:B------:R-:W-:-:S04]  /*d040*/  @UP2 USHF.R.U32.HI UR10, URZ, UR15, UR7 ;  /* 0x0000000f3f0a2299 */ /* 0x000fc80008011607 */
[----:B------:R-:W-:Y:S01]  /*d050*/  ULOP3.LUT UR10, URZ, UR10, URZ, 0x33, !UPT ;  /* 0x0000000a3f0a7292 */ /* 0x000fe2000f8e333f */
[----:B------:R-:W-:Y:S11]  /*d060*/  BRA `(.L_x_836) ;  /* 0x0000000000107947 */ /* 0x000ff60003800000 */
.L_x_835:
[----:B------:R-:W-:-:S11]  /*d070*/  UISETP.NE.AND UP2, UPT, UR11, 0x1, UPT ;  /* 0x000000010b00788c */ /* 0x000fd6000bf45270 */
[----:B------:R-:W-:Y:S02]  /*d080*/  @UP2 ULDC.64 UR14, c[0x0][0x9e8] ;  /* 0x00027a00000e2ab9 */ /* 0x000fe40000000a00 */
[----:B------:R-:W-:-:S04]  /*d090*/  UIMAD.WIDE.U32 UR6, UR10, UR14, URZ ;  /* 0x0000000e0a0672a5 */ /* 0x000fc8000f8e003f */
[----:B------:R-:W-:-:S12]  /*d0a0*/  @UP2 USHF.R.U32.HI UR10, URZ, UR15, UR7 ;  /* 0x0000000f3f0a2299 */ /* 0x000fd80008011607 */
.L_x_836:
[----:B------:R-:W-:-:S04]  /*d0b0*/  UIMAD UR10, UR10, UR11, URZ ;  /* 0x0000000b0a0a72a4 */ /* 0x000fc8000f8e023f */
[----:B------:R-:W-:-:S04]  /*d0c0*/  UISETP.LT.AND UP2, UPT, UR52, UR10, UPT ;  /* 0x0000000a3400728c */ /* 0x000fc8000bf41270 */
[----:B------:R-:W-:-:S12]  /*d0d0*/  USEL UR52, UR52, UR10, !UP2 ;  /* 0x0000000a34347287 */ /* 0x000fd8000d000000 */
.L_x_834:
[----:B------:R-:W-:Y:S01]  /*d0e0*/  UIADD3 UR7, UR52, 0xdf, URZ ;  /* 0x000000df34077890 */ /* 0x000fe2000fffe03f */
[----:B------:R-:W-:-:S03]  /*d0f0*/  UMOV UR6, URZ ;  /* 0x0000003f00067c82 */ /* 0x000fc60008000000 */
[----:B------:R-:W-:-:S04]  /*d100*/  UIMAD.WIDE UR6, UR7, -0x6db6db6d, UR6 ;  /* 0x92492493070678a5 */ /* 0x000fc8000f8e0206 */
[----:B------:R-:W-:-:S04]  /*d110*/  USHF.R.U32.HI UR6, URZ, 0x1f, UR7 ;  /* 0x0000001f3f067899 */ /* 0x000fc80008011607 */
[----:B------:R-:W-:-:S04]  /*d120*/  ULEA.HI.SX32 UR6, UR7, UR6, 0x19 ;  /* 0x0000000607067291 */ /* 0x000fc8000f8fca3f */
[----:B------:R-:W-:-:S04]  /*d130*/  UISETP.LT.AND UP2, UPT, UR39, UR6, UPT ;  /* 0x000000062700728c */ /* 0x000fc8000bf41270 */
[----:B------:R-:W-:-:S06]  /*d140*/  USEL UR49, UR39, UR6, !UP2 ;  /* 0x0000000627317287 */ /* 0x000fcc000d000000 */
[----:B------:R-:W-:-:S13]  /*d150*/  ISETP.GE.AND P1, PT, R4, UR49, PT ;  /* 0x0000003104007c0c */ /* 0x000fda000bf26270 */
[----:B------:R-:W-:Y:S05]  /*d160*/  @!P1 BRA `(.L_x_837) ;  /* 0x0000003400889947 */ /* 0x000fea0003800000 */
[----:B------:R-:W-:Y:S01]  /*d170*/  IMAD.MOV.U32 R9, RZ, RZ, R0 ;  /* 0x000000ffff097224 */ /* 0x000fe200078e0000 */
[----:B------:R-:W-:Y:S01]  /*d180*/  UMOV UR53, UR45 ;  /* 0x0000002d00357c82 */ /* 0x000fe20008000000 */
[----:B------:R-:W-:Y:S01]  /*d190*/  IMAD.MOV.U32 R8, RZ, RZ, R3 ;  /* 0x000000ffff087224 */ /* 0x000fe200078e0003 */
[----:B------:R-:W-:-:S06]  /*d1a0*/  UMOV UR52, UR48 ;  /* 0x0000003000347c82 */ /* 0x000fcc0008000000 */
.L_x_847:
[----:B------:R-:W-:Y:S01]  /*d1b0*/  ISETP.NE.AND P2, PT, RZ, UR43, PT ;  /* 0x0000002bff007c0c */ /* 0x000fe2000bf45270 */
[----:B------:R-:W-:-:S04]  /*d1c0*/  UISETP.NE.AND UP2, UPT, UR52, 0x1, UPT ;  /* 0x000000013400788c */ /* 0x000fc8000bf45270 */
[----:B------:R-:W-:-:S04]  /*d1d0*/  USEL UR45, URZ, 0x1, UP2 ;  /* 0x000000013f2d7887 */ /* 0x000fc80009000000 */
[----:B------:R-:W-:-:S04]  /*d1e0*/  ULOP3.LUT UR45, UR53, UR45, URZ, 0x3c, !UPT ;  /* 0x0000002d352d7292 */ /* 0x000fc8000f8e3c3f */
[----:B------:R-:W-:Y:S08]  /*d1f0*/  @P2 BRA `(.L_x_838) ;  /* 0x0000000000382947 */ /* 0x000ff00003800000 */
[----:B------:R-:W-:Y:S05]  /*d200*/  @!P0 BRA `(.L_x_839) ;  /* 0x0000000000048947 */ /* 0x000fea0003800000 */
[----:B------:R-:W-:Y:S01]  /*d210*/  BPT.TRAP 0x1 ;  /* 0x000000040000795c */ /* 0x000fe20000300000 */
.L_x_839:
        /* <DEDUP_REMOVED lines=9> */
.L_x_840:
[----:B-1----:R-:W-:Y:S05]  /*d2b0*/  @P1 BRA `(.L_x_838) ;  /* 0x0000000000081947 */ /* 0x002fea0003800000 */
[----:B------:R-:W1:Y:S02]  /*d2c0*/  SYNCS.PHASECHK.TRANS64.TRYWAIT P1, [UR6+0x2e830], R0 ;  /* 0x02e83000ff0075a7 */ /* 0x000e640008020146 */
[----:B-1----:R-:W-:Y:S05]  /*d2d0*/  @!P1 BRA `(.L_x_841) ;  /* 0x0000010400989947 */ /* 0x002fea0003800000 */
.L_x_838:
        /* <DEDUP_REMOVED lines=186> */
.L_x_843:
[----:B------:R-:W-:Y:S01]  /*de80*/  ULEA UR6, UR52, UR41, 0x3 ;  /* 0x0000002934067291 */ /* 0x000fe2000f8e183f */
[----:B------:R-:W-:-:S05]  /*de90*/  IMAD.U32 R0, RZ, RZ, UR53 ;  /* 0x00000035ff007e24 */ /* 0x000fca000f8e00ff */
[----:B------:R-:W-:-:S04]  /*dea0*/  SHF.L.U32 R0, R0, 0x1f, RZ ;  /* 0x0000001f00007819 */ /* 0x000fc800000006ff */
[----:B------:R0:W1:Y:S01]  /*deb0*/  SYNCS.PHASECHK.TRANS64.TRYWAIT P1, [UR6+0x2e850], R0 ;  /* 0x02e85000ff0075a7 */ /* 0x0000620008020146 */
[----:B------:R-:W-:Y:S05]  /*dec0*/  @!P0 BRA `(.L_x_844) ;  /* 0x0000000000048947 */ /* 0x000fea0003800000 */
[----:B------:R-:W-:Y:S01]  /*ded0*/  BPT.TRAP 0x1 ;  /* 0x000000040000795c */ /* 0x000fe20000300000 */
.L_x_844:
[----:B-1----:R-:W-:Y:S05]  /*dee0*/  @P1 BRA `(.L_x_842) ;  /* 0x0000000000081947 */ /* 0x002fea0003800000 */
[----:B------:R-:W1:Y:S02]  /*def0*/  SYNCS.PHASECHK.TRANS64.TRYWAIT P1, [UR6+0x2e850], R0 ;  /* 0x02e85000ff0075a7 */ /* 0x000e640008020146 */
[----:B-1----:R-:W-:Y:S05]  /*df00*/  @!P1 BRA `(.L_x_845) ;  /* 0x000000f800a49947 */ /* 0x002fea0003800000 */
.L_x_842:
[----:B------:R-:W-:Y:S01]  /*df10*/  UIADD3 UR6, UR41, 0x400, URZ ;  /* 0x0000040029067890 */ /* 0x000fe2000fffe03f */
[----:B------:R-:W-:Y:S01]  /*df20*/  WARPGROUP.ARRIVE ;  /* 0x00000000000079c5 */ /* 0x000fe20000000000 */
[----:B------:R-:W-:Y:S01]  /*df30*/  UMOV UR7, 0xc0000010 ;  /* 0xc000001000077882 */ /* 0x000fe20000000000 */
[----:B01----:R-:W-:Y:S01]  /*df40*/  FMNMX.FTZ R0, R184, R8, !PT ;  /* 0x00000008b8007209 */ /* 0x003fe20007810000 */
[----:B------:R-:W-:Y:S01]  /*df50*/  USHF.R.U32.HI UR6, URZ, 0x4, UR6 ;  /* 0x000000043f067899 */ /* 0x000fe20008011606 */
[----:B------:R-:W-:Y:S02]  /*df60*/  FMNMX.FTZ R10, R186, R9, !PT ;  /* 0x00000009ba0a7209 */ /* 0x000fe40007810000 */
[----:B------:R-:W0:Y:S01]  /*df70*/  S2R R229, SR_TID.X ;  /* 0x0000000000e57919 */ /* 0x000e220000002100 */
[----:B------:R-:W-:Y:S01]  /*df80*/  FMNMX.FTZ R3, R185, R0, !PT ;  /* 0x00000000b9037209 */ /* 0x000fe20007810000 */
        /* <DEDUP_REMOVED lines=120> */
[----:B0-----:R-:W-:Y:S01]  /*e710*/  LOP3.LUT P1, RZ, R229, 0x7f, RZ, 0xc0, !PT ;  /* 0x0000007fe5ff7812 */ /* 0x001fe2000782c0ff */
[----:B------:R-:W0:Y:S01]  /*e720*/  SHFL.BFLY PT, R3, R0, 0x2, 0x1f ;  /* 0x0c401f0000037f89 */ /* 0x000e2200000e0000 */
[----:B------:R-:W-:-:S05]  /*e730*/  FMNMX.FTZ R10, R103, R10, !PT ;  /* 0x0000000a670a7209 */ /* 0x000fca0007810000 */
[----:B------:R-:W1:Y:S01]  /*e740*/  SHFL.BFLY PT, R13, R10, 0x2, 0x1f ;  /* 0x0c401f000a0d7f89 */ /* 0x000e6200000e0000 */
[----:B0-----:R-:W-:-:S05]  /*e750*/  FMNMX.FTZ R11, R0, R3, !PT ;  /* 0x00000003000b7209 */ /* 0x001fca0007810000 */
[----:B------:R-:W0:Y:S01]  /*e760*/  SHFL.BFLY PT, R12, R11, 0x1, 0x1f ;  /* 0x0c201f000b0c7f89 */ /* 0x000e2200000e0000 */
[----:B-1----:R-:W-:Y:S01]  /*e770*/  FMNMX.FTZ R13, R10, R13, !PT ;  /* 0x0000000d0a0d7209 */ /* 0x002fe20007810000 */
[----:B------:R-:W-:-:S04]  /*e780*/  IMAD.U32 R10, RZ, RZ, UR37 ;  /* 0x00000025ff0a7e24 */ /* 0x000fc8000f8e00ff */
[----:B------:R-:W1:Y:S01]  /*e790*/  SHFL.BFLY PT, R14, R13, 0x1, 0x1f ;  /* 0x0c201f000d0e7f89 */ /* 0x000e6200000e0000 */
[----:B0-----:R-:W-:-:S05]  /*e7a0*/  FMNMX.FTZ R3, R11, R12, !PT ;  /* 0x0000000c0b037209 */ /* 0x001fca0007810000 */
[----:B------:R-:W-:Y:S01]  /*e7b0*/  FFMA.FTZ R10, R3, R10, -8 ;  /* 0xc1000000030a7423 */ /* 0x000fe2000001000a */
[----:B-1----:R-:W-:Y:S01]  /*e7c0*/  FMNMX.FTZ R0, R13, R14, !PT ;  /* 0x0000000e0d007209 */ /* 0x002fe20007810000 */
[----:B------:R-:W-:Y:S02]  /*e7d0*/  FADD.FTZ R8, -R3, R8 ;  /* 0x0000000803087221 */ /* 0x000fe40000010100 */
[----:B------:R-:W-:-:S01]  /*e7e0*/  FFMA.FTZ R11, R185, UR37, -R10 ;  /* 0x00000025b90b7c23 */ /* 0x000fc2000801080a */
[----:B------:R-:W-:Y:S02]  /*e7f0*/  IMAD.U32 R185, RZ, RZ, UR37 ;  /* 0x00000025ffb97e24 */ /* 0x000fe4000f8e00ff */
[----:B------:R-:W-:-:S01]  /*e800*/  FFMA.FTZ R12, R184, UR37, -R10 ;  /* 0x00000025b80c7c23 */ /* 0x000fc2000801080a */
[----:B------:R-:W-:Y:S01]  /*e810*/  FMUL.FTZ R14, R8, UR37 ;  /* 0x00000025080e7c20 */ /* 0x000fe20008410000 */
        /* <DEDUP_REMOVED lines=19> */
[----:B------:R-:W-:-:S02]  /*e950*/  WARPGROUP.DEPBAR.LE gsb0, 0x0 ;  /* 0x00008000000079c5 */ /* 0x000fc40000010000 */
[----:B------:R-:W-:Y:S01]  /*e960*/  WARPGROUP.ARRIVE ;  /* 0x00000000000079c5 */ /* 0x000fe20000000000 */
[--C-:B------:R-:W-:Y:S01]  /*e970*/  FFMA.FTZ R161, R161, UR37, -R10.reuse ;  /* 0x00000025a1a17c23 */ /* 0x100fe2000801080a */
[----:B------:R-:W-:-:S01]  /*e980*/  FFMA.FTZ R164, R164, UR37, -R10 ;  /* 0x00000025a4a47c23 */ /* 0x000fc2000801080a */
[--C-:B------:R-:W-:Y:S01]  /*e990*/  FFMA.FTZ R165, R165, UR37, -R10.reuse ;  /* 0x00000025a5a57c23 */ /* 0x100fe2000801080a */
[----:B------:R-:W-:-:S01]  /*e9a0*/  FFMA.FTZ R136, R136, UR37, -R10 ;  /* 0x0000002588887c23 */ /* 0x000fc2000801080a */
[--C-:B------:R-:W-:Y:S01]  /*e9b0*/  FFMA.FTZ R137, R137, UR37, -R10.reuse ;  /* 0x0000002589897c23 */ /* 0x100fe2000801080a */
        /* <DEDUP_REMOVED lines=33> */
[----:B------:R-:W-:-:S01]  /*ebd0*/  FADD.FTZ R8, -R0, R9 ;  /* 0x0000000900087221 */ /* 0x000fc20000010100 */
[----:B------:R-:W-:Y:S01]  /*ebe0*/  FFMA.FTZ R10, R0, R185, -8 ;  /* 0xc1000000000a7423 */ /* 0x000fe200000100b9 */
[----:B------:R-:W-:Y:S01]  /*ebf0*/  MUFU.EX2 R9, R14 ;  /* 0x0000000e00097308 */ /* 0x000fe20000000800 */
[----:B------:R-:W-:Y:S01]  /*ec00*/  IADD3 R196, -R22, 0xb, RZ ;  /* 0x0000000b16c47810 */ /* 0x000fe20007ffe1ff */
[----:B------:R-:W-:Y:S01]  /*ec10*/  FMUL.FTZ R8, R8, UR37 ;  /* 0x0000002508087c20 */ /* 0x000fe20008410000 */
        /* <DEDUP_REMOVED lines=54> */
[----:B------:R-:W-:-:S01]  /*ef80*/  FFMA.FTZ R115, R115, UR37, -R10 ;  /* 0x0000002573737c23 */ /* 0x000fc2000801080a */
[--C-:B------:R-:W-:Y:S01]  /*ef90*/  FFMA.FTZ R118, R118, UR37, -R10.reuse ;  /* 0x0000002576767c23 */ /* 0x100fe2000801080a */
[----:B------:R-:W-:-:S01]  /*efa0*/  FFMA.FTZ R119, R119, UR37, -R10 ;  /* 0x0000002577777c23 */ /* 0x000fc2000801080a */
[--C-:B------:R-:W-:Y:S01]  /*efb0*/  FFMA.FTZ R90, R90, UR37, -R10.reuse ;  /* 0x000000255a5a7c23 */ /* 0x100fe2000801080a */
[----:B------:R-:W-:-:S01]  /*efc0*/  FFMA.FTZ R91, R91, UR37, -R10 ;  /* 0x000000255b5b7c23 */ /* 0x000fc2000801080a */
[----:B------:R-:W-:-:S02]  /*efd0*/  FFMA.FTZ R94, R94, UR37, -R10 ;  /* 0x000000255e5e7c23 */ /* 0x000fc4000801080a */
[----:B------:R3:W4:Y:S08]  /*efe0*/  MUFU.EX2 R14, R189 ;  /* 0x000000bd000e7308 */ /* 0x0007300000000800 */
[----:B------:R-:W5:Y:S01]  /*eff0*/  MUFU.EX2 R188, R188 ;  /* 0x000000bc00bc7308 */ /* 0x000f620000000800 */
[----:B---3--:R-:W-:-:S01]  /*f000*/  FFMA.FTZ R189, R194, UR37, -R10 ;  /* 0x00000025c2bd7c23 */ /* 0x008fc2000801080a */
[----:B0-----:R-:W-:Y:S01]  /*f010*/  FADD.FTZ R194, R186, R5 ;  /* 0x00000005bac27221 */ /* 0x001fe20000010000 */
[----:B-1----:R-:W-:-:S03]  /*f020*/  FADD.FTZ R5, R13, R6 ;  /* 0x000000060d057221 */ /* 0x002fc60000010000 */
[----:B--2---:R-:W-:Y:S02]  /*f030*/  FADD.FTZ R193, R187, R194 ;  /* 0x000000c2bbc17221 */ /* 0x004fe40000010000 */
[----:B------:R-:W0:Y:S01]  /*f040*/  MUFU.EX2 R15, R15 ;  /* 0x0000000f000f7308 */ /* 0x000e220000000800 */
[----:B----4-:R-:W-:-:S07]  /*f050*/  FADD.FTZ R6, R14, R5 ;  /* 0x000000050e067221 */ /* 0x010fce0000010000 */
[----:B------:R-:W1:Y:S01]  /*f060*/  MUFU.EX2 R189, R189 ;  /* 0x000000bd00bd7308 */ /* 0x000e620000000800 */
[----:B-----5:R-:W-:-:S07]  /*f070*/  FADD.FTZ R194, R188, R193 ;  /* 0x000000c1bcc27221 */ /* 0x020fce0000010000 */
[----:B------:R-:W2:Y:S01]  /*f080*/  MUFU.EX2 R20, R20 ;  /* 0x0000001400147308 */ /* 0x000ea20000000800 */
[----:B0-----:R-:W-:-:S07]  /*f090*/  FADD.FTZ R5, R15, R6 ;  /* 0x000000060f057221 */ /* 0x001fce0000010000 */
[----:B------:R-:W0:Y:S01]  /*f0a0*/  MUFU.EX2 R190, R190 ;  /* 0x000000be00be7308 */ /* 0x000e220000000800 */
[----:B-1----:R-:W-:-:S01]  /*f0b0*/  FADD.FTZ R193, R189, R194 ;  /* 0x000000c2bdc17221 */ /* 0x002fc20000010000 */
[----:B------:R-:W-:Y:S02]  /*f0c0*/  WARPGROUP.DEPBAR.LE gsb0, 0x0 ;  /* 0x00008000000079c5 */ /* 0x000fe40000010000 */
[----:B------:R-:W-:-:S04]  /*f0d0*/  WARPGROUP.ARRIVE ;  /* 0x00000000000079c5 */ /* 0x000fc80000000000 */
[----:B------:R-:W1:Y:S01]  /*f0e0*/  MUFU.EX2 R21, R21 ;  /* 0x0000001500157308 */ /* 0x000e620000000800 */
[----:B--2---:R-:W-:-:S01]  /*f0f0*/  FADD.FTZ R6, R20, R5 ;  /* 0x0000000514067221 */ /* 0x004fc20000010000 */
[----:B------:R-:W-:Y:S01]  /*f100*/  QGMMA.64x128x32.F32.E4M3.E4M3 R24, R212, gdesc[UR4], R24, gsb0 ;  /* 0x01e00004d4187df3 */ /* 0x000fe20008000818 */
[----:B------:R-:W-:Y:S01]  /*f110*/  UIADD3 UR6, UR10, 0x400, URZ ;  /* 0x000004000a067890 */ /* 0x000fe2000fffe03f */
[----:B------:R-:W-:-:S04]  /*f120*/  UMOV UR7, 0xc0000010 ;  /* 0xc000001000077882 */ /* 0x000fc80000000000 */
        /* <DEDUP_REMOVED lines=35> */
[----:B------:R-:W-:Y:S02]  /*f360*/  WARPGROUP.DEPBAR.LE gsb0, 0x0 ;  /* 0x00008000000079c5 */ /* 0x000fe40000010000 */
[----:B------:R-:W-:Y:S01]  /*f370*/  WARPGROUP.ARRIVE ;  /* 0x00000000000079c5 */ /* 0x000fe20000000000 */
[----:B--2---:R-:W-:-:S04]  /*f380*/  FADD.FTZ R6, R180, R5 ;  /* 0x00000005b4067221 */ /* 0x004fc80000010000 */
[----:B------:R-:W2:Y:S01]  /*f390*/  MUFU.EX2 R183, R183 ;  /* 0x000000b700b77308 */ /* 0x000ea20000000800 */
[----:B------:R-:W-:Y:S01]  /*f3a0*/  QGMMA.64x128x32.F32.E4M3.E4M3 R24, R208, gdesc[UR4], R24, gsb0 ;  /* 0x01e00004d0187df3 */ /* 0x000fe20008000818 */
[----:B------:R-:W-:Y:S01]  /*f3b0*/  UIADD3 UR6, UR10, 0x500, URZ ;  /* 0x000005000a067890 */ /* 0x000fe2000fffe03f */
[----:B0-----:R-:W-:Y:S01]  /*f3c0*/  FADD.FTZ R194, R182, R193 ;  /* 0x000000c1b6c27221 */ /* 0x001fe20000010000 */
[----:B------:R-:W-:-:S04]  /*f3d0*/  UMOV UR7, 0xc0000010 ;  /* 0xc000001000077882 */ /* 0x000fc80000000000 */
        /* <DEDUP_REMOVED lines=38> */
[----:B------:R-:W-:Y:S01]  /*f640*/  QGMMA.64x128x32.F32.E4M3.E4M3 R24, R204, gdesc[UR4], R24, gsb0 ;  /* 0x01e00004cc187df3 */ /* 0x000fe20008000818 */
[----:B------:R-:W-:Y:S01]  /*f650*/  UIADD3 UR6, UR10, 0x600, URZ ;  /* 0x000006000a067890 */ /* 0x000fe2000fffe03f */
[----:B-1----:R-:W-:-:S04]  /*f660*/  FADD.FTZ R6, R136, R5 ;  /* 0x0000000588067221 */ /* 0x002fc80000010000 */
        /* <DEDUP_REMOVED lines=71> */
[--C-:B------:R-:W-:Y:S01]  /*fae0*/  FFMA.FTZ R193, R95, UR37, -R10.reuse ;  /* 0x000000255fc17c23 */ /* 0x100fe2000801080a */
[----:B------:R-:W-:-:S05]  /*faf0*/  FFMA.FTZ R95, R98, UR37, -R10 ;  /* 0x00000025625f7c23 */ /* 0x000fca000801080a */
        /* <DEDUP_REMOVED lines=21> */
[----:B------:R-:W-:Y:S01]  /*fc50*/  FFMA.FTZ R98, R99, UR37, -R10 ;  /* 0x0000002563627c23 */ /* 0x000fe2000801080a */
[----:B------:R-:W-:-:S05]  /*fc60*/  IMAD.U32 R99, RZ, RZ, UR48 ;  /* 0x00000030ff637e24 */ /* 0x000fca000f8e00ff */
        /* <DEDUP_REMOVED lines=8> */
[----:B------:R-:W-:Y:S01]  /*fcf0*/  @!P1 LEA R194, R99, UR41, 0x3 ;  /* 0x0000002963c29c11 */ /* 0x000fe2000f8e18ff */
[----:B------:R-:W-:-:S01]  /*fd00*/  FFMA.FTZ R99, R102, UR37, -R10 ;  /* 0x0000002566637c23 */ /* 0x000fc2000801080a */
[----:B------:R-:W-:-:S04]  /*fd10*/  FFMA.FTZ R10, R103, UR37, -R10 ;  /* 0x00000025670a7c23 */ /* 0x000fc8000801080a */
[----:B------:R-:W0:Y:S01]  /*fd20*/  MUFU.EX2 R89, R89 ;  /* 0x0000005900597308 */ /* 0x000e220000000800 */
[----:B-1----:R-:W-:-:S01]  /*fd30*/  FADD.FTZ R6, R88, R5 ;  /* 0x0000000558067221 */ /* 0x002fc20000010000 */
[----:B------:R-:W-:-:S05]  /*fd40*/  @!P1 VIADD R5, R194, 0x2e840 ;  /* 0x0002e840c2059836 */ /* 0x000fca0000000000 */
[----:B------:R-:W-:Y:S01]  /*fd50*/  @!P1 PRMT R5, RZ, 0x654, R5 ;  /* 0x00000654ff059816 */ /* 0x000fe20000000005 */
[----:B------:R-:W1:Y:S01]  /*fd60*/  MUFU.EX2 R91, R91 ;  /* 0x0000005b005b7308 */ /* 0x000e620000000800 */
[----:B--2---:R-:W-:-:S01]  /*fd70*/  FADD.FTZ R102, R90, R195 ;  /* 0x000000c35a667221 */ /* 0x004fc20000010000 */
[----:B------:R2:W-:Y:S06]  /*fd80*/  BAR.ARV R196, 0x100 ;  /* 0x000400c40000751d */ /* 0x0005ec0000002000 */
[----:B------:R-:W3:Y:S01]  /*fd90*/  MUFU.EX2 R92, R92 ;  /* 0x0000005c005c7308 */ /* 0x000ee20000000800 */
[----:B0-----:R-:W-:-:S01]  /*fda0*/  FADD.FTZ R195, R89, R6 ;  /* 0x0000000659c37221 */ /* 0x001fc20000010000 */
[----:B------:R0:W-:Y:S06]  /*fdb0*/  @!P1 SYNCS.ARRIVE.TRANS64.RED.A1T0 RZ, [R5+URZ], RZ ;  /* 0x000000ff05ff99a7 */ /* 0x0001ec000810043f */
[----:B------:R-:W4:Y:S01]  /*fdc0*/  MUFU.EX2 R94, R94 ;  /* 0x0000005e005e7308 */ /* 0x000f220000000800 */
[----:B-1----:R-:W-:-:S07]  /*fdd0*/  FADD.FTZ R197, R91, R102 ;  /* 0x000000665bc57221 */ /* 0x002fce0000010000 */
[----:B------:R-:W0:Y:S01]  /*fde0*/  MUFU.EX2 R93, R93 ;  /* 0x0000005d005d7308 */ /* 0x000e220000000800 */
[----:B---3--:R-:W-:-:S07]  /*fdf0*/  FADD.FTZ R6, R92, R195 ;  /* 0x000000c35c067221 */ /* 0x008fce0000010000 */
[----:B------:R-:W1:Y:S01]  /*fe00*/  MUFU.EX2 R193, R193 ;  /* 0x000000c100c17308 */ /* 0x000e620000000800 */
[----:B----4-:R-:W-:-:S07]  /*fe10*/  FADD.FTZ R102, R94, R197 ;  /* 0x000000c55e667221 */ /* 0x010fce0000010000 */
[----:B------:R-:W3:Y:S01]  /*fe20*/  MUFU.EX2 R96, R96 ;  /* 0x0000006000607308 */ /* 0x000ee20000000800 */
[----:B0-----:R-:W-:-:S07]  /*fe30*/  FADD.FTZ R5, R93, R6 ;  /* 0x000000065d057221 */ /* 0x001fce0000010000 */
[----:B------:R-:W0:Y:S01]  /*fe40*/  MUFU.EX2 R95, R95 ;  /* 0x0000005f005f7308 */ /* 0x000e220000000800 */
[----:B-1----:R-:W-:-:S07]  /*fe50*/  FADD.FTZ R102, R193, R102 ;  /* 0x00000066c1667221 */ /* 0x002fce0000010000 */
[----:B------:R-:W1:Y:S01]  /*fe60*/  MUFU.EX2 R97, R97 ;  /* 0x0000006100617308 */ /* 0x000e620000000800 */
[----:B---3--:R-:W-:-:S07]  /*fe70*/  FADD.FTZ R6, R96, R5 ;  /* 0x0000000560067221 */ /* 0x008fce0000010000 */
        /* <DEDUP_REMOVED lines=9> */
[----:B-1----:R-:W-:-:S01]  /*ff10*/  FADD.FTZ R5, R99, R6 ;  /* 0x0000000663057221 */ /* 0x002fc20000010000 */
[----:B---3--:R-:W-:-:S03]  /*ff20*/  FADD.FTZ R6, R101, R102 ;  /* 0x0000006665067221 */ /* 0x008fc60000010000 */
[----:B0-----:R-:W-:Y:S01]  /*ff30*/  FADD.FTZ R5, R10, R5 ;  /* 0x000000050a057221 */ /* 0x001fe20000010000 */
[----:B--2---:R-:W-:Y:S06]  /*ff40*/  @!P0 BRA `(.L_x_846) ;  /* 0x0000000000048947 */ /* 0x004fec0003800000 */
[----:B------:R-:W-:Y:S01]  /*ff50*/  BPT.TRAP 0x1 ;  /* 0x000000040000795c */ /* 0x000fe20000300000 */
.L_x_846:
        /* <DEDUP_REMOVED lines=130> */
[----:B------:R-:W-:Y:S06]  /*10780*/  @P1 BRA `(.L_x_847) ;  /* 0xffffffc800881947 */ /* 0x000fec000383ffff */
.L_x_837:
[----:B------:R-:W-:-:S13]  /*10790*/  ISETP.GE.AND P1, PT, R4, UR39, PT ;  /* 0x0000002704007c0c */ /* 0x000fda000bf26270 */
[----:B------:R-:W-:Y:S05]  /*107a0*/  @!P1 BRA `(.L_x_848) ;  /* 0x0000005c00309947 */ /* 0x000fea0003800000 */
[----:B------:R-:W-:Y:S01]  /*107b0*/  IMAD.MOV.U32 R8, RZ, RZ, R0 ;  /* 0x000000ffff087224 */ /* 0x000fe200078e0000 */
[----:B------:R-:W-:Y:S01]  /*107c0*/  UMOV UR56, UR45 ;  /* 0x0000002d00387c82 */ /* 0x000fe20008000000 */
[----:B------:R-:W-:Y:S01]  /*107d0*/  IMAD.MOV.U32 R9, RZ, RZ, R3 ;  /* 0x000000ffff097224 */ /* 0x000fe200078e0003 */
[----:B------:R-:W-:Y:S01]  /*107e0*/  UMOV UR55, UR48 ;  /* 0x0000003000377c82 */ /* 0x000fe20008000000 */
[----:B------:R-:W-:Y:S01]  /*107f0*/  ULDC UR49, c[0x0][0x9e4] ;  /* 0x0002790000317ab9 */ /* 0x000fe20000000800 */
[----:B------:R-:W-:Y:S01]  /*10800*/  ULDC UR53, c[0x0][0x288] ;  /* 0x0000a20000357ab9 */ /* 0x000fe20000000800 */
[----:B------:R-:W-:Y:S01]  /*10810*/  ULDC UR54, c[0x0][0x9dc] ;  /* 0x0002770000367ab9 */ /* 0x000fe20000000800 */
[----:B------:R-:W-:-:S05]  /*10820*/  ULDC UR52, c[0x0][0x9e0] ;  /* 0x0002780000347ab9 */ /* 0x000fca0000000800 */
.L_x_866:
        /* <DEDUP_REMOVED lines=9> */
.L_x_850:
[----:B------:R-:W-:Y:S01]  /*108c0*/  ULEA UR6, UR48, UR41, 0x3 ;  /* 0x0000002930067291 */ /* 0x000fe2000f8e183f */
[----:B------:R-:W-:-:S05]  /*108d0*/  IMAD.U32 R0, RZ, RZ, UR45 ;  /* 0x0000002dff007e24 */ /* 0x000fca000f8e00ff */
[----:B------:R-:W-:-:S04]  /*108e0*/  SHF.L.U32 R0, R0, 0x1f, RZ ;  /* 0x0000001f00007819 */ /* 0x000fc800000006ff */
[----:B------:R0:W1:Y:S01]  /*108f0*/  SYNCS.PHASECHK.TRANS64.TRYWAIT P1, [UR6+0x2e830], R0 ;  /* 0x02e83000ff0075a7 */ /* 0x0000620008020146 */
[----:B------:R-:W-:Y:S05]  /*10900*/  @!P0 BRA `(.L_x_851) ;  /* 0x0000000000048947 */ /* 0x000fea0003800000 */
[----:B------:R-:W-:Y:S01]  /*10910*/  BPT.TRAP 0x1 ;  /* 0x000000040000795c */ /* 0x000fe20000300000 */
.L_x_851:
[----:B-1----:R-:W-:Y:S05]  /*10920*/  @P1 BRA `(.L_x_849) ;  /* 0x0000000000081947 */ /* 0x002fea0003800000 */
[----:B------:R-:W1:Y:S02]  /*10930*/  SYNCS.PHASECHK.TRANS64.TRYWAIT P1, [UR6+0x2e830], R0 ;  /* 0x02e83000ff0075a7 */ /* 0x000e640008020146 */
[----:B-1----:R-:W-:Y:S05]  /*10940*/  @!P1 BRA `(.L_x_852) ;  /* 0x000000d0002c9947 */ /* 0x002fea0003800000 */
.L_x_849:
        /* <DEDUP_REMOVED lines=183> */
.L_x_854:
[----:B------:R-:W-:Y:S01]  /*114c0*/  ULEA UR6, UR55, UR41, 0x3 ;  /* 0x0000002937067291 */ /* 0x000fe2000f8e183f */
[----:B------:R-:W-:-:S05]  /*114d0*/  IMAD.U32 R0, RZ, RZ, UR56 ;  /* 0x00000038ff007e24 */ /* 0x000fca000f8e00ff */
[----:B------:R-:W-:-:S04]  /*114e0*/  SHF.L.U32 R0, R0, 0x1f, RZ ;  /* 0x0000001f00007819 */ /* 0x000fc800000006ff */
[----:B------:R0:W1:Y:S01]  /*114f0*/  SYNCS.PHASECHK.TRANS64.TRYWAIT P1, [UR6+0x2e850], R0 ;  /* 0x02e85000ff0075a7 */ /* 0x0000620008020146 */
[----:B------:R-:W-:Y:S05]  /*11500*/  @!P0 BRA `(.L_x_855) ;  /* 0x0000000000048947 */ /* 0x000fea0003800000 */
[----:B------:R-:W-:Y:S01]  /*11510*/  BPT.TRAP 0x1 ;  /* 0x000000040000795c */ /* 0x000fe20000300000 */
.L_x_855:
[----:B-1----:R-:W-:Y:S05]  /*11520*/  @P1 BRA `(.L_x_853) ;  /* 0x0000000000081947 */ /* 0x002fea0003800000 */
[----:B------:R-:W1:Y:S02]  /*11530*/  SYNCS.PHASECHK.TRANS64.TRYWAIT P1, [UR6+0x2e850], R0 ;  /* 0x02e85000ff0075a7 */ /* 0x000e640008020146 */
[----:B-1----:R-:W-:Y:S05]  /*11540*/  @!P1 BRA `(.L_x_856) ;  /* 0x000000c400449947 */ /* 0x002fea0003800000 */
.L_x_853:
[----:B------:R-:W-:Y:S01]  /*11550*/  UIADD3 UR6, UR41, 0x400, URZ ;  /* 0x0000040029067890 */ /* 0x000fe2000fffe03f */
[----:B------:R-:W-:Y:S01]  /*11560*/  WARPGROUP.ARRIVE ;  /* 0x00000000000079c5 */ /* 0x000fe20000000000 */
[----:B------:R-:W-:-:S05]  /*11570*/  UMOV UR7, 0xc0000010 ;  /* 0xc000001000077882 */ /* 0x000fca0000000000 */
[----:B-1----:R-:W1:Y:S01]  /*11580*/  S2R R3, SR_TID.X ;  /* 0x0000000000037919 */ /* 0x002e620000002100 */
[----:B------:R-:W-:Y:S01]  /*11590*/  USHF.R.U32.HI UR6, URZ, 0x4, UR6 ;  /* 0x000000043f067899 */ /* 0x000fe20008011606 */
[----:B------:R-:W-:Y:S01]  /*115a0*/  PLOP3.LUT P1, PT, PT, PT, UP0, 0x80, 0x0 ;  /* 0x000000000000781c */ /* 0x000fe20003f2f008 */
[----:B------:R-:W-:Y:S01]  /*115b0*/  VIADD R13, R19, UR36 ;  /* 0x00000024130d7c36 */ /* 0x000fe20008000000 */
[----:B------:R-:W-:Y:S01]  /*115c0*/  PLOP3.LUT P2, PT, PT, PT, UP0, 0x80, 0x0 ;  /* 0x000000000000781c */ /* 0x000fe20003f4f008 */
[----:B------:R-:W-:Y:S01]  /*115d0*/  ULOP3.LUT UR6, UR6, 0x3fff, URZ, 0xc0, !UPT ;  /* 0x00003fff06067892 */ /* 0x000fe2000f8ec03f */
[----:B0-----:R-:W-:Y:S01]  /*115e0*/  IMAD.U32 R0, RZ, RZ, UR48 ;  /* 0x00000030ff007e24 */ /* 0x001fe2000f8e00ff */
[----:B------:R-:W-:Y:S01]  /*115f0*/  IADD3 R15, -R22, 0xb, RZ ;  /* 0x0000000b160f7810 */ /* 0x000fe20007ffe1ff */
[----:B------:R-:W-:Y:S01]  /*11600*/  IMAD R14, R4, -0xe0, RZ ;  /* 0xffffff20040e7824 */ /* 0x000fe200078e02ff */
[----:B------:R-:W-:-:S04]  /*11610*/  ULOP3.LUT UR6, UR6, 0x10000, URZ, 0xfc, !UPT ;  /* 0x0001000006067892 */ /* 0x000fc8000f8efc3f */
[----:B------:R-:W-:-:S07]  /*11620*/  UIMAD UR10, UR55, 0x700, UR6 ;  /* 0x00000700370a78a4 */ /* 0x000fce000f8e0206 */
[----:B------:R-:W-:Y:S02]  /*11630*/  UMOV UR6, UR10 ;  /* 0x0000000a00067c82 */ /* 0x000fe40008000000 */
[----:B------:R-:W-:Y:S01]  /*11640*/  QGMMA.64x128x32.F32.E4M3.E4M3 R24, R224, gdesc[UR4], R24, gsb0 ;  /* 0x01e00004e0187df3 */ /* 0x000fe20008000818 */
[----:B------:R-:W-:Y:S01]  /*11650*/  UIADD3 UR6, UR10, 0x100, URZ ;  /* 0x000001000a067890 */ /* 0x000fe2000fffe03f */
[----:B------:R-:W-:Y:S01]  /*11660*/  UMOV UR7, 0xc0000010 ;  /* 0xc000001000077882 */ /* 0x000fe20000000000 */
[----:B-1----:R-:W-:-:S13]  /*11670*/  LOP3.LUT P3, RZ, R3, 0x7f, RZ, 0xc0, !PT ;  /* 0x0000007f03ff7812 */ /* 0x002fda000786c0ff */
        /* <DEDUP_REMOVED lines=31> */
[----:B------:R-:W-:Y:S02]  /*11870*/  @UP0 ULDC UR6, c[0x0][0x44c] ;  /* 0x0001130000060ab9 */ /* 0x000fe40000000800 */
[----:B------:R-:W-:Y:S01]  /*11880*/  @P1 IMAD.HI.U32 R3, R13, UR6, RZ ;  /* 0x000000060d031c27 */ /* 0x000fe2000f8e00ff */
[----:B------:R-:W-:Y:S01]  /*11890*/  @UP0 ULDC UR6, c[0x0][0x450] ;  /* 0x0001140000060ab9 */ /* 0x000fe20000000800 */
[----:B------:R-:W-:-:S03]  /*118a0*/  PLOP3.LUT P1, PT, PT, PT, UP1, 0x40, 0x0 ;  /* 0x000000000000781c */ /* 0x000fc60003f2e818 */
[----:B------:R-:W-:Y:S01]  /*118b0*/  @P2 SHF.R.U32.HI R13, RZ, UR6, R3 ;  /* 0x00000006ff0d2c19 */ /* 0x000fe20008011603 */
[----:B------:R-:W-:Y:S01]  /*118c0*/  VIADD R3, R14, 0x1 ;  /* 0x000000010e037836 */ /* 0x000fe20000000000 */
[----:B------:R-:W-:-:S03]  /*118d0*/  ULOP3.LUT UR6, URZ, UR54, URZ, 0x33, !UPT ;  /* 0x000000363f067292 */ /* 0x000fc6000f8e333f */
[----:B------:R-:W0:Y:S01]  /*118e0*/  SHFL.IDX PT, R20, R13, RZ, 0x1c1f ;  /* 0x001c1fff0d147589 */ /* 0x000e2200000e0000 */
[----:B------:R-:W-:Y:S02]  /*118f0*/  WARPGROUP.DEPBAR.LE gsb0, 0x0 ;  /* 0x00008000000079c5 */ /* 0x000fe40000010000 */
[----:B------:R1:W-:Y:S06]  /*11900*/  BAR.ARV R15, 0x100 ;  /* 0x0004000f0000751d */ /* 0x0003ec0000002000 */
[----:B------:R2:W-:Y:S02]  /*11910*/  @!P3 SYNCS.ARRIVE.TRANS64.RED.A1T0 RZ, [R0+URZ], RZ ;  /* 0x000000ff00ffb9a7 */ /* 0x0005e4000810043f */
[----:B--2---:R-:W-:-:S05]  /*11920*/  IMAD R0, R18, -0x2, R3 ;  /* 0xfffffffe12007824 */ /* 0x004fca00078e0203 */
[C---:B------:R-:W-:Y:S01]  /*11930*/  IADD3 R11, R0.reuse, -UR53, R17 ;  /* 0x80000035000b7c10 */ /* 0x040fe2000fffe011 */
[----:B------:R-:W-:-:S04]  /*11940*/  VIADD R0, R0, 0xffffffff ;  /* 0xffffffff00007836 */ /* 0x000fc80000000000 */
[C---:B------:R-:W-:Y:S02]  /*11950*/  VIADD R12, R11.reuse, UR52 ;  /* 0x000000340b0c7c36 */ /* 0x040fe40008000000 */
[----:B------:R-:W-:Y:S02]  /*11960*/  VIADD R11, R11, UR6 ;  /* 0x000000060b0b7c36 */ /* 0x000fe40008000000 */
[--C-:B0-----:R-:W-:Y:S02]  /*11970*/  IMAD.IADD R10, R12, 0x1, R20.reuse ;  /* 0x000000010c0a7824 */ /* 0x101fe400078e0214 */
[----:B------:R-:W-:Y:S01]  /*11980*/  IMAD.IADD R3, R11, 0x1, R20 ;  /* 0x000000010b037824 */ /* 0x000fe200078e0214 */
[----:B-1----:R-:W-:Y:S06]  /*11990*/  @P1 BRA `(.L_x_857) ;  /* 0x0000000000541947 */ /* 0x002fec0003800000 */
[----:B------:R-:W-:Y:S01]  /*119a0*/  IADD3 R15, R17, -UR53, R20 ;  /* 0x80000035110f7c10 */ /* 0x000fe2000fffe014 */
        /* <DEDUP_REMOVED lines=11> */
.L_x_859:
[----:B------:R-:W-:-:S05]  /*11a60*/  IMAD.U32 R21, RZ, RZ, UR49 ;  /* 0x00000031ff157e24 */ /* 0x000fca000f8e00ff */
[----:B------:R-:W-:-:S13]  /*11a70*/  ISETP.NE.AND P1, PT, R21, 0x1, PT ;  /* 0x000000011500780c */ /* 0x000fda0003f25270 */
[----:B------:R-:W0:Y:S02]  /*11a80*/  @P1 LDC.64 R200, c[0x0][0x9e8] ;  /* 0x00027a00ffc81b82 */ /* 0x000e240000000a00 */
[----:B0-----:R-:W-:-:S05]  /*11a90*/  @P1 IMAD.HI.U32 R20, R15, R200, RZ ;  /* 0x000000c80f141227 */ /* 0x001fca00078e00ff */
[----:B------:R-:W-:-:S07]  /*11aa0*/  @P1 SHF.R.U32.HI R15, RZ, R201, R20 ;  /* 0x000000c9ff0f1219 */ /* 0x000fce0000011614 */
.L_x_860:
[----:B------:R-:W-:Y:S05]  /*11ab0*/  BSYNC B0 ;  /* 0x0000000000007941 */ /* 0x000fea0003800000 */
.L_x_858:
[----:B------:R-:W-:-:S05]  /*11ac0*/  IMAD R15, R15, R21, R0 ;  /* 0x000000150f0f7224 */ /* 0x000fca00078e0200 */
[----:B------:R-:W-:Y:S02]  /*11ad0*/  VIADDMNMX R10, R15, R21, R10, PT ;  /* 0x000000150f0a7246 */ /* 0x000fe4000380010a */
[----:B------:R-:W-:-:S07]  /*11ae0*/  VIMNMX R3, R3, R15, !PT ;  /* 0x0000000f03037248 */ /* 0x000fce0007fe0100 */
.L_x_857:
[C---:B------:R-:W-:Y:S02]  /*11af0*/  ISETP.GE.AND P1, PT, R14.reuse, 0x2, PT ;  /* 0x000000020e00780c */ /* 0x040fe40003f26270 */
[----:B------:R-:W-:Y:S02]  /*11b00*/  ISETP.GE.AND P2, PT, R14, 0x9, PT ;  /* 0x000000090e00780c */ /* 0x000fe40003f46270 */
        /* <DEDUP_REMOVED lines=9> */
[----:B------:R-:W-:Y:S02]  /*11ba0*/  LOP3.LUT R2, R2, 0xffffbfff, RZ, 0xc0, !PT ;  /* 0xffffbfff02027812 */ /* 0x000fe400078ec0ff */
[C---:B------:R-:W-:Y:S02]  /*11bb0*/  ISETP.GT.AND P2, PT, R3.reuse, 0x8, !P2 ;  /* 0x000000080300780c */ /* 0x040fe40005744270 */
        /* <DEDUP_REMOVED lines=311> */
[----:B------:R-:W-:Y:S02]  /*12f30*/  ISETP.LT.OR P6, PT, R10, 0xda, P6 ;  /* 0x000000da0a00780c */ /* 0x000fe400037c1670 */
[----:B------:R-:W0:Y:S02]  /*12f40*/  SHFL.IDX PT, R10, R13, 0x1, 0x1c1f ;  /* 0x003c1f000d0a7f89 */ /* 0x000e2400000e0000 */
[----:B------:R-:W-:Y:S02]  /*12f50*/  FSEL R101, R101, -INF , !P6 ;  /* 0xff80000065657808 */ /* 0x000fe40007000000 */
[----:B------:R-:W-:Y:S01]  /*12f60*/  PLOP3.LUT P6, PT, PT, PT, UP1, 0x40, 0x0 ;  /* 0x000000000000781c */ /* 0x000fe20003fce818 */
[--C-:B0-----:R-:W-:Y:S02]  /*12f70*/  IMAD.IADD R12, R12, 0x1, R10.reuse ;  /* 0x000000010c0c7824 */ /* 0x101fe400078e020a */
[----:B------:R-:W-:-:S10]  /*12f80*/  IMAD.IADD R14, R11, 0x1, R10 ;  /* 0x000000010b0e7824 */ /* 0x000fd400078e020a */
[----:B------:R-:W-:Y:S05]  /*12f90*/  @P6 BRA `(.L_x_861) ;  /* 0x0000000000546947 */ /* 0x000fea0003800000 */
        /* <DEDUP_REMOVED lines=12> */
.L_x_863:
[----:B------:R-:W-:-:S05]  /*13060*/  IMAD.U32 R13, RZ, RZ, UR49 ;  /* 0x00000031ff0d7e24 */ /* 0x000fca000f8e00ff */
[----:B------:R-:W-:-:S13]  /*13070*/  ISETP.NE.AND P6, PT, R13, 0x1, PT ;  /* 0x000000010d00780c */ /* 0x000fda0003fc5270 */
[----:B------:R-:W0:Y:S02]  /*13080*/  @P6 LDC.64 R10, c[0x0][0x9e8] ;  /* 0x00027a00ff0a6b82 */ /* 0x000e240000000a00 */
[----:B0-----:R-:W-:-:S05]  /*13090*/  @P6 IMAD.HI.U32 R10, R3, R10, RZ ;  /* 0x0000000a030a6227 */ /* 0x001fca00078e00ff */
[----:B------:R-:W-:-:S07]  /*130a0*/  @P6 SHF.R.U32.HI R3, RZ, R11, R10 ;  /* 0x0000000bff036219 */ /* 0x000fce000001160a */
.L_x_864:
[----:B------:R-:W-:Y:S05]  /*130b0*/  BSYNC B0 ;  /* 0x0000000000007941 */ /* 0x000fea0003800000 */
.L_x_862:
[----:B------:R-:W-:-:S05]  /*130c0*/  IMAD R3, R3, R13, R0 ;  /* 0x0000000d03037224 */ /* 0x000fca00078e0200 */
[----:B------:R-:W-:Y:S02]  /*130d0*/  VIADDMNMX R12, R3, R13, R12, PT ;  /* 0x0000000d030c7246 */ /* 0x000fe4000380010c */
[----:B------:R-:W-:-:S07]  /*130e0*/  VIMNMX R14, R14, R3, !PT ;  /* 0x000000030e0e7248 */ /* 0x000fce0007fe0100 */
.L_x_861:
        /* <DEDUP_REMOVED lines=139> */
[----:B------:R-:W-:Y:S01]  /*139a0*/  ISETP.GT.AND P2, PT, R14, 0xc9, !P2 ;  /* 0x000000c90e00780c */ /* 0x000fe20005744270 */
[----:B------:R-:W0:Y:S01]  /*139b0*/  SHFL.BFLY PT, R3, R10, 0x2, 0x1f ;  /* 0x0c401f000a037f89 */ /* 0x000e2200000e0000 */
[----:B------:R-:W-:Y:S02]  /*139c0*/  FSEL R146, R146, -INF , !P1 ;  /* 0xff80000092927808 */ /* 0x000fe40004800000 */
[----:B------:R-:W-:Y:S02]  /*139d0*/  LOP3.LUT P1, RZ, R16, 0x800000, RZ, 0xc0, !PT ;  /* 0x0080000010ff7812 */ /* 0x000fe4000782c0ff */
[----:B------:R-:W-:Y:S02]  /*139e0*/  ISETP.LT.OR P2, PT, R12, 0xca, P2 ;  /* 0x000000ca0c00780c */ /* 0x000fe40001741670 */
[----:B------:R-:W-:-:S02]  /*139f0*/  ISETP.GT.AND P1, PT, R14, 0x71, !P1 ;  /* 0x000000710e00780c */ /* 0x000fc40004f24270 */
[----:B------:R-:W-:Y:S02]  /*13a00*/  ISETP.GT.AND P3, PT, R14, 0xd0, !P3 ;  /* 0x000000d00e00780c */ /* 0x000fe40005f64270 */
[----:B------:R-:W-:Y:S02]  /*13a10*/  ISETP.LT.OR P1, PT, R12, 0x72, P1 ;  /* 0x000000720c00780c */ /* 0x000fe40000f21670 */
[----:B------:R-:W-:Y:S02]  /*13a20*/  FSEL R95, R95, -INF , !P2 ;  /* 0xff8000005f5f7808 */ /* 0x000fe40005000000 */
[----:B------:R-:W-:Y:S02]  /*13a30*/  FSEL R147, R147, -INF , !P1 ;  /* 0xff80000093937808 */ /* 0x000fe40004800000 */
[----:B------:R-:W-:Y:S02]  /*13a40*/  LOP3.LUT P1, RZ, R16, 0x400000, RZ, 0xc0, !PT ;  /* 0x0040000010ff7812 */ /* 0x000fe4000782c0ff */
[----:B------:R-:W-:-:S02]  /*13a50*/  ISETP.GT.AND P4, PT, R14, 0xd1, !P4 ;  /* 0x000000d10e00780c */ /* 0x000fc40006784270 */
[C---:B------:R-:W-:Y:S02]  /*13a60*/  ISETP.GT.AND P1, PT, R14.reuse, 0x78, !P1 ;  /* 0x000000780e00780c */ /* 0x040fe40004f24270 */
[----:B------:R-:W-:Y:S02]  /*13a70*/  ISETP.GT.AND P5, PT, R14, 0xd8, !P5 ;  /* 0x000000d80e00780c */ /* 0x000fe40006fa4270 */
[----:B------:R-:W-:Y:S02]  /*13a80*/  ISETP.LT.OR P1, PT, R12, 0x79, P1 ;  /* 0x000000790c00780c */ /* 0x000fe40000f21670 */
        /* <DEDUP_REMOVED lines=18> */
[----:B0-----:R-:W-:Y:S01]  /*13bb0*/  FMNMX.FTZ R3, R15, R0, !PT ;  /* 0x000000000f037209 */ /* 0x001fe20007810000 */
[----:B------:R-:W-:Y:S01]  /*13bc0*/  IMAD.U32 R0, RZ, RZ, UR37 ;  /* 0x00000025ff007e24 */ /* 0x000fe2000f8e00ff */
        /* <DEDUP_REMOVED lines=232> */
[----:B------:R-:W-:Y:S01]  /*14a50*/  FMNMX.FTZ R109, R99, R108, !PT ;  /* 0x0000006c636d7209 */ /* 0x000fe20007810000 */
[--C-:B------:R-:W-:Y:S01]  /*14a60*/  FFMA.FTZ R108, R112, UR37, -R0.reuse ;  /* 0x00000025706c7c23 */ /* 0x100fe20008010800 */
[----:B------:R-:W-:-:S02]  /*14a70*/  FFMA.FTZ R112, R116, UR37, -R0 ;  /* 0x0000002574707c23 */ /* 0x000fc40008010800 */
[----:B------:R-:W-:-:S03]  /*14a80*/  FMNMX.FTZ R109, R102, R109, !PT ;  /* 0x0000006d666d7209 */ /* 0x000fc60007810000 */
[----:B------:R-:W-:Y:S01]  /*14a90*/  MUFU.EX2 R153, R153 ;  /* 0x0000009900997308 */ /* 0x000fe20000000800 */
[----:B------:R-:W-:Y:S01]  /*14aa0*/  FMNMX.FTZ R188, R12, R109, !PT ;  /* 0x0000006d0cbc7209 */ /* 0x000fe20007810000 */
[--C-:B------:R-:W-:Y:S01]  /*14ab0*/  FFMA.FTZ R109, R113, UR37, -R0.reuse ;  /* 0x00000025716d7c23 */ /* 0x100fe20008010800 */
[----:B------:R-:W-:-:S01]  /*14ac0*/  FFMA.FTZ R113, R117, UR37, -R0 ;  /* 0x0000002575717c23 */ /* 0x000fc20008010800 */
[----:B------:R-:W-:Y:S01]  /*14ad0*/  FFMA.FTZ R117, R101, UR37, -R0 ;  /* 0x0000002565757c23 */ /* 0x000fe20008010800 */
[----:B------:R-:W-:Y:S01]  /*14ae0*/  IMAD.U32 R101, RZ, RZ, UR37 ;  /* 0x00000025ff657e24 */ /* 0x000fe2000f8e00ff */
[----:B------:R-:W2:Y:S02]  /*14af0*/  SHFL.BFLY PT, R189, R188, 0x2, 0x1f ;  /* 0x0c401f00bcbd7f89 */ /* 0x000ea400000e0000 */
[----:B------:R-:W-:Y:S08]  /*14b00*/  MUFU.EX2 R156, R156 ;  /* 0x0000009c009c7308 */ /* 0x000ff00000000800 */
[----:B------:R-:W-:Y:S08]  /*14b10*/  MUFU.EX2 R157, R157 ;  /* 0x0000009d009d7308 */ /* 0x000ff00000000800 */
[----:B------:R-:W-:Y:S01]  /*14b20*/  MUFU.EX2 R160, R160 ;  /* 0x000000a000a07308 */ /* 0x000fe20000000800 */
[----:B--2---:R-:W-:-:S02]  /*14b30*/  FMNMX.FTZ R189, R188, R189, !PT ;  /* 0x000000bdbcbd7209 */ /* 0x004fc40007810000 */
[----:B------:R-:W-:-:S05]  /*14b40*/  FSEL R188, R3, RZ, P1 ;  /* 0x000000ff03bc7208 */ /* 0x000fca0000800000 */
[----:B------:R-:W-:Y:S01]  /*14b50*/  MUFU.EX2 R161, R161 ;  /* 0x000000a100a17308 */ /* 0x000fe20000000800 */
[----:B------:R-:W2:Y:S01]  /*14b60*/  SHFL.BFLY PT, R116, R189, 0x1, 0x1f ;  /* 0x0c201f00bd747f89 */ /* 0x000ea200000e0000 */
[----:B------:R-:W-:-:S06]  /*14b70*/  FADD.FTZ R188, -R188, R9 ;  /* 0x00000009bcbc7221 */ /* 0x000fcc0000010100 */
[----:B------:R-:W-:Y:S08]  /*14b80*/  MUFU.EX2 R9, R117 ;  /* 0x0000007500097308 */ /* 0x000ff00000000800 */
[----:B------:R-:W-:Y:S08]  /*14b90*/  MUFU.EX2 R164, R164 ;  /* 0x000000a400a47308 */ /* 0x000ff00000000800 */
[----:B------:R-:W-:Y:S01]  /*14ba0*/  MUFU.EX2 R165, R165 ;  /* 0x000000a500a57308 */ /* 0x000fe20000000800 */
[----:B--2---:R-:W-:Y:S01]  /*14bb0*/  FMNMX.FTZ R0, R189, R116, !PT ;  /* 0x00000074bd007209 */ /* 0x004fe20007810000 */
[----:B------:R-:W-:-:S03]  /*14bc0*/  FMUL.FTZ R116, R188, UR37 ;  /* 0x00000025bc747c20 */ /* 0x000fc60008410000 */
[C---:B------:R-:W-:Y:S01]  /*14bd0*/  FSETP.NEU.FTZ.AND P1, PT, R0.reuse, -INF , PT ;  /* 0xff8000000000780b */ /* 0x040fe20003f3d000 */
[----:B------:R-:W-:-:S02]  /*14be0*/  FFMA.FTZ R101, R0, R101, -8 ;  /* 0xc100000000657423 */ /* 0x000fc40000010065 */
[----:B------:R-:W-:Y:S03]  /*14bf0*/  MUFU.EX2 R136, R136 ;  /* 0x0000008800887308 */ /* 0x000fe60000000800 */
[----:B------:R-:W-:-:S05]  /*14c00*/  FSEL R101, R101, RZ, P1 ;  /* 0x000000ff65657208 */ /* 0x000fca0000800000 */
[----:B------:R-:W2:Y:S01]  /*14c10*/  MUFU.EX2 R116, R116 ;  /* 0x0000007400747308 */ /* 0x000ea20000000800 */
[----:B0-----:R-:W-:-:S01]  /*14c20*/  FFMA.FTZ R193, R190, UR37, -R101 ;  /* 0x00000025bec17c23 */ /* 0x001fc20008010865 */
[--C-:B------:R-:W-:Y:S01]  /*14c30*/  FFMA.FTZ R190, R191, UR37, -R101.reuse ;  /* 0x00000025bfbe7c23 */ /* 0x100fe20008010865 */
[----:B------:R-:W-:Y:S01]  /*14c40*/  FSEL R191, R0, RZ, P1 ;  /* 0x000000ff00bf7208 */ /* 0x000fe20000800000 */
[--C-:B------:R-:W-:Y:S01]  /*14c50*/  FFMA.FTZ R188, R11, UR37, -R101.reuse ;  /* 0x000000250bbc7c23 */ /* 0x100fe20008010865 */
[----:B------:R-:W-:-:S01]  /*14c60*/  FFMA.FTZ R11, R187, UR37, -R101 ;  /* 0x00000025bb0b7c23 */ /* 0x000fc20008010865 */
[--C-:B------:R-:W-:Y:S01]  /*14c70*/  FFMA.FTZ R187, R194, UR37, -R101.reuse ;  /* 0x00000025c2bb7c23 */ /* 0x100fe20008010865 */
[----:B-1----:R-:W-:-:S01]  /*14c80*/  FFMA.FTZ R192, R195, UR37, -R101 ;  /* 0x00000025c3c07c23 */ /* 0x002fc20008010865 */
[----:B------:R-:W-:Y:S01]  /*14c90*/  FADD.FTZ R191, -R191, R8 ;  /* 0x00000008bfbf7221 */ /* 0x000fe20000010100 */
[----:B------:R0:W-:Y:S01]  /*14ca0*/  MUFU.EX2 R117, R193 ;  /* 0x000000c100757308 */ /* 0x0001e20000000800 */
[----:B------:R-:W-:-:S01]  /*14cb0*/  FFMA.FTZ R189, R198, UR37, -R101 ;  /* 0x00000025c6bd7c23 */ /* 0x000fc20008010865 */
[--C-:B------:R-:W-:Y:S01]  /*14cc0*/  FFMA.FTZ R194, R199, UR37, -R101.reuse ;  /* 0x00000025c7c27c23 */ /* 0x100fe20008010865 */
[----:B------:R-:W-:Y:S01]  /*14cd0*/  FMUL.FTZ R191, R191, UR37 ;  /* 0x00000025bfbf7c20 */ /* 0x000fe20008410000 */
[--C-:B------:R-:W-:Y:S01]  /*14ce0*/  FFMA.FTZ R170, R170, UR37, -R101.reuse ;  /* 0x00000025aaaa7c23 */ /* 0x100fe20008010865 */
[----:B------:R-:W-:-:S01]  /*14cf0*/  FFMA.FTZ R171, R171, UR37, -R101 ;  /* 0x00000025abab7c23 */ /* 0x000fc20008010865 */
[--C-:B------:R-:W-:Y:S01]  /*14d00*/  FFMA.FTZ R174, R174, UR37, -R101.reuse ;  /* 0x00000025aeae7c23 */ /* 0x100fe20008010865 */
        /* <DEDUP_REMOVED lines=27> */
[----:B------:R-:W-:Y:S01]  /*14ec0*/  FADD.FTZ R5, R15, R150 ;  /* 0x000000960f057221 */ /* 0x000fe20000010000 */
        /* <DEDUP_REMOVED lines=21> */
[----:B------:R-:W3:Y:S01]  /*15020*/  MUFU.EX2 R189, R189 ;  /* 0x000000bd00bd7308 */ /* 0x000ee20000000800 */
[----:B------:R-:W-:-:S01]  /*15030*/  FFMA.FTZ R91, R91, UR37, -R101 ;  /* 0x000000255b5b7c23 */ /* 0x000fc20008010865 */
[--C-:B------:R-:W-:Y:S01]  /*15040*/  FFMA.FTZ R94, R94, UR37, -R101.reuse ;  /* 0x000000255e5e7c23 */ /* 0x100fe20008010865 */
[----:B------:R-:W-:-:S01]  /*15050*/  FFMA.FTZ R102, R102, UR37, -R101 ;  /* 0x0000002566667c23 */ /* 0x000fc20008010865 */
[----:B------:R-:W-:-:S04]  /*15060*/  FFMA.FTZ R12, R12, UR37, -R101 ;  /* 0x000000250c0c7c23 */ /* 0x000fc80008010865 */
[----:B------:R4:W-:Y:S08]  /*15070*/  MUFU.EX2 R8, R193 ;  /* 0x000000c100087308 */ /* 0x0009f00000000800 */
[----:B------:R-:W5:Y:S01]  /*15080*/  MUFU.EX2 R194, R194 ;  /* 0x000000c200c27308 */ /* 0x000f620000000800 */
[----:B----4-:R-:W-:-:S01]  /*15090*/  FADD.FTZ R193, R117, R6 ;  /* 0x0000000675c17221 */ /* 0x010fc20000010000 */
[----:B------:R-:W-:-:S03]  /*150a0*/  FADD.FTZ R6, R20, R5 ;  /* 0x0000000514067221 */ /* 0x000fc60000010000 */
[----:B--2---:R-:W-:Y:S01]  /*150b0*/  FADD.FTZ R150, R190, R193 ;  /* 0x000000c1be967221 */ /* 0x004fe20000010000 */
[----:B------:R-:W-:-:S02]  /*150c0*/  FADD.FTZ R5, R21, R6 ;  /* 0x0000000615057221 */ /* 0x000fc40000010000 */
[----:B------:R-:W2:Y:S01]  /*150d0*/  MUFU.EX2 R170, R170 ;  /* 0x000000aa00aa7308 */ /* 0x000ea20000000800 */
[----:B0-----:R-:W-:-:S01]  /*150e0*/  FADD.FTZ R193, R187, R150 ;  /* 0x00000096bbc17221 */ /* 0x001fc20000010000 */
[----:B------:R-:W-:-:S03]  /*150f0*/  FADD.FTZ R6, R184, R5 ;  /* 0x00000005b8067221 */ /* 0x000fc60000010000 */
[----:B-1----:R-:W-:Y:S01]  /*15100*/  FADD.FTZ R150, R192, R193 ;  /* 0x000000c1c0967221 */ /* 0x002fe20000010000 */
[----:B------:R-:W-:-:S02]  /*15110*/  FADD.FTZ R5, R185, R6 ;  /* 0x00000006b9057221 */ /* 0x000fc40000010000 */
[----:B------:R-:W0:Y:S01]  /*15120*/  MUFU.EX2 R171, R171 ;  /* 0x000000ab00ab7308 */ /* 0x000e220000000800 */
[----:B---3--:R-:W-:-:S01]  /*15130*/  FADD.FTZ R193, R189, R150 ;  /* 0x00000096bdc17221 */ /* 0x008fc20000010000 */
[----:B------:R-:W-:-:S03]  /*15140*/  FADD.FTZ R5, R186, R5 ;  /* 0x00000005ba057221 */ /* 0x000fc60000010000 */
[----:B-----5:R-:W-:Y:S01]  /*15150*/  FADD.FTZ R193, R194, R193 ;  /* 0x000000c1c2c17221 */ /* 0x020fe20000010000 */
[----:B------:R-:W-:-:S02]  /*15160*/  FADD.FTZ R6, R168, R5 ;  /* 0x00000005a8067221 */ /* 0x000fc40000010000 */
[----:B------:R-:W1:Y:S01]  /*15170*/  MUFU.EX2 R174, R174 ;  /* 0x000000ae00ae7308 */ /* 0x000e620000000800 */
[----:B--2---:R-:W-:-:S01]  /*15180*/  FADD.FTZ R150, R170, R193 ;  /* 0x000000c1aa967221 */ /* 0x004fc20000010000 */
[----:B------:R-:W-:-:S04]  /*15190*/  FADD.FTZ R5, R169, R6 ;  /* 0x00000006a9057221 */ /* 0x000fc80000010000 */
[----:B------:R-:W-:Y:S02]  /*151a0*/  FADD.FTZ R6, R172, R5 ;  /* 0x00000005ac067221 */ /* 0x000fe40000010000 */
[----:B------:R-:W2:Y:S01]  /*151b0*/  MUFU.EX2 R175, R175 ;  /* 0x000000af00af7308 */ /* 0x000ea20000000800 */
[----:B0-----:R-:W-:-:S01]  /*151c0*/  FADD.FTZ R193, R171, R150 ;  /* 0x00000096abc17221 */ /* 0x001fc20000010000 */
[----:B------:R-:W-:-:S04]  /*151d0*/  FADD.FTZ R5, R173, R6 ;  /* 0x00000006ad057221 */ /* 0x000fc80000010000 */
[----:B------:R-:W-:Y:S02]  /*151e0*/  FADD.FTZ R6, R176, R5 ;  /* 0x00000005b0067221 */ /* 0x000fe40000010000 */
[----:B------:R-:W0:Y:S01]  /*151f0*/  MUFU.EX2 R178, R178 ;  /* 0x000000b200b27308 */ /* 0x000e220000000800 */
[----:B-1----:R-:W-:-:S01]  /*15200*/  FADD.FTZ R150, R174, R193 ;  /* 0x000000c1ae967221 */ /* 0x002fc20000010000 */
[----:B------:R-:W-:-:S04]  /*15210*/  FADD.FTZ R5, R177, R6 ;  /* 0x00000006b1057221 */ /* 0x000fc80000010000 */
[----:B------:R-:W-:Y:S02]  /*15220*/  FADD.FTZ R6, R180, R5 ;  /* 0x00000005b4067221 */ /* 0x000fe40000010000 */
        /* <DEDUP_REMOVED lines=41> */
[----:B--2---:R-:W-:-:S04]  /*154c0*/  FADD.FTZ R193, R139, R150 ;  /* 0x000000968bc17221 */ /* 0x004fc80000010000 */
[----:B------:R-:W-:-:S03]  /*154d0*/  FADD.FTZ R150, R8, R193 ;  /* 0x000000c108967221 */ /* 0x000fc60000010000 */
        /* <DEDUP_REMOVED lines=61> */
[----:B--2---:R-:W-:-:S04]  /*158b0*/  FADD.FTZ R5, R105, R6 ;  /* 0x0000000669057221 */ /* 0x004fc80000010000 */
[----:B------:R-:W-:-:S03]  /*158c0*/  FADD.FTZ R6, R14, R5 ;  /* 0x000000050e067221 */ /* 0x000fc60000010000 */
[----:B------:R-:W2:Y:S01]  /*158d0*/  MUFU.EX2 R111, R111 ;  /* 0x0000006f006f7308 */ /* 0x000ea20000000800 */
[----:B0-----:R-:W-:-:S01]  /*158e0*/  FADD.FTZ R195, R107, R150 ;  /* 0x000000966bc37221 */ /* 0x001fc20000010000 */
[----:B------:R-:W-:-:S06]  /*158f0*/  FADD.FTZ R5, R103, R6 ;  /* 0x0000000667057221 */ /* 0x000fcc0000010000 */
        /* <DEDUP_REMOVED lines=12> */
[----:B------:R-:W-:-:S06]  /*159c0*/  FFMA.FTZ R98, R99, UR37, -R101 ;  /* 0x0000002563627c23 */ /* 0x000fcc0008010865 */
        /* <DEDUP_REMOVED lines=34> */
[----:B------:R-:W-:Y:S01]  /*15bf0*/  FADD.FTZ R6, R9, R6 ;  /* 0x0000000609067221 */ /* 0x000fe20000010000 */
[----:B0-----:R-:W-:-:S04]  /*15c00*/  FADD.FTZ R5, R102, R5 ;  /* 0x0000000566057221 */ /* 0x001fc80000010000 */
[----:B-1----:R-:W-:Y:S01]  /*15c10*/  FADD.FTZ R5, R12, R5 ;  /* 0x000000050c057221 */ /* 0x002fe20000010000 */
[----:B------:R-:W-:Y:S06]  /*15c20*/  @!P0 BRA `(.L_x_865) ;  /* 0x0000000000048947 */ /* 0x000fec0003800000 */
[----:B------:R-:W-:Y:S01]  /*15c30*/  BPT.TRAP 0x1 ;  /* 0x000000040000795c */ /* 0x000fe20000300000 */
.L_x_865:
        /* <DEDUP_REMOVED lines=66> */
[-C--:B------:R-:W-:Y:S01]  /*16060*/  FMUL.FTZ R77, R77, R116.reuse ;  /* 0x000000744d4d7220 */ /* 0x080fe20000410000 */
        /* <DEDUP_REMOVED lines=64> */
.L_x_848:
[----:B------:R-:W-:Y:S06]  /*16470*/  BAR.ARV 0x8, 0x180 ;  /* 0x0206000000007b1d */ /* 0x000fec0000002000 */
[----:B------:R-:W-:Y:S05]  /*16480*/  @!P0 BRA `(.L_x_867) ;  /* 0x0000000000048947 */ /* 0x000fea0003800000 */
[----:B------:R-:W-:Y:S01]  /*16490*/  BPT.TRAP 0x1 ;  /* 0x000000040000795c */ /* 0x000fe20000300000 */
.L_x_867:
[----:B------:R-:W-:Y:S01]  /*164a0*/  ULEA UR4, UR48, UR41, 0x3 ;  /* 0x0000002930047291 */ /* 0x000fe2000f8e183f */
[----:B------:R-:W-:-:S05]  /*164b0*/  IMAD.U32 R4, RZ, RZ, UR45 ;  /* 0x0000002dff047e24 */ /* 0x000fca000f8e00ff */
[----:B------:R-:W-:-:S04]  /*164c0*/  SHF.L.U32 R4, R4, 0x1f, RZ ;  /* 0x0000001f04047819 */ /* 0x000fc800000006ff */
[----:B------:R0:W1:Y:S01]  /*164d0*/  SYNCS.PHASECHK.TRANS64.TRYWAIT P1, [UR4+0x2e850], R4 ;  /* 0x02e85004ff0075a7 */ /* 0x0000620008020144 */
[----:B------:R-:W-:Y:S05]  /*164e0*/  @!P0 BRA `(.L_x_868) ;  /* 0x0000000000048947 */ /* 0x000fea0003800000 */
[----:B------:R-:W-:Y:S01]  /*164f0*/  BPT.TRAP 0x1 ;  /* 0x000000040000795c */ /* 0x000fe20000300000 */
.L_x_868:
[----:B-1----:R-:W-:Y:S05]  /*16500*/  @P1 BRA `(.L_x_869) ;  /* 0x0000000000081947 */ /* 0x002fea0003800000 */
[----:B------:R-:W1:Y:S02]  /*16510*/  SYNCS.PHASECHK.TRANS64.TRYWAIT P1, [UR4+0x2e850], R4 ;  /* 0x02e85004ff0075a7 */ /* 0x000e640008020144 */
[----:B-1----:R-:W-:Y:S05]  /*16520*/  @!P1 BRA `(.L_x_870) ;  /* 0x0000007400649947 */ /* 0x002fea0003800000 */
.L_x_869:
[----:B------:R-:W-:Y:S01]  /*16530*/  UIADD3 UR41, UR41, 0x400, URZ ;  /* 0x0000040029297890 */ /* 0x000fe2000fffe03f */
[----:B------:R-:W-:Y:S01]  /*16540*/  WARPGROUP.ARRIVE ;  /* 0x00000000000079c5 */ /* 0x000fe20000000000 */
[----:B------:R-:W-:Y:S01]  /*16550*/  UMOV UR11, 0xc0000010 ;  /* 0xc0000010000b7882 */ /* 0x000fe20000000000 */
[----:B------:R-:W-:Y:S01]  /*16560*/  UMOV UR7, 0xc0000010 ;  /* 0xc000001000077882 */ /* 0x000fe20000000000 */
[----:B------:R-:W-:Y:S01]  /*16570*/  USHF.R.U32.HI UR41, URZ, 0x4, UR41 ;  /* 0x000000043f297899 */ /* 0x000fe20008011629 */
[----:B01----:R-:W-:Y:S01]  /*16580*/  IMAD.MOV.U32 R4, RZ, RZ, 0x3f800000 ;  /* 0x3f800000ff047424 */ /* 0x003fe200078e00ff */
[----:B------:R-:W-:Y:S02]  /*16590*/  ULDC.64 UR8, c[0x0][0x9a0] ;  /* 0x0002680000087ab9 */ /* 0x000fe40000000a00 */
[----:B------:R-:W-:Y:S02]  /*165a0*/  ULOP3.LUT UR41, UR41, 0x3fff, URZ, 0xc0, !UPT ;  /* 0x00003fff29297892 */ /* 0x000fe4000f8ec03f */
[----:B------:R-:W-:-:S02]  /*165b0*/  UISETP.NE.U32.AND UP0, UPT, UR8, URZ, UPT ;  /* 0x0000003f0800728c */ /* 0x000fc4000bf05070 */
[----:B------:R-:W-:Y:S02]  /*165c0*/  ULOP3.LUT UR10, UR41, 0x10000, URZ, 0xfc, !UPT ;  /* 0x00010000290a7892 */ /* 0x000fe4000f8efc3f */
[----:B------:R-:W-:Y:S02]  /*165d0*/  UISETP.NE.AND.EX UP0, UPT, UR9, URZ, UPT, UP0 ;  /* 0x0000003f0900728c */ /* 0x000fe4000bf05300 */
[----:B------:R-:W-:-:S04]  /*165e0*/  UIMAD UR10, UR48, 0x700, UR10 ;  /* 0x00000700300a78a4 */ /* 0x000fc8000f8e020a */
[----:B------:R-:W-:Y:S01]  /*165f0*/  UIADD3 UR6, UR10, 0x100, URZ ;  /* 0x000001000a067890 */ /* 0x000fe2000fffe03f */
[----:B------:R-:W-:-:S04]  /*16600*/  PLOP3.LUT P1, PT, PT, PT, UP0, 0x80, 0x0 ;  /* 0x000000000000781c */ /* 0x000fc80003f2f008 */
[----:B------:R-:W-:Y:S01]  /*16610*/  QGMMA.64x128x32.F32.E4M3.E4M3 R24, R224, gdesc[UR8], R24, gsb0 ;  /* 0x01e00008e0187df3 */ /* 0x000fe20008000818 */
[----:B------:R-:W-:Y:S01]  /*16620*/  @UP0 USHF.R.S32.HI UR5, URZ, 0x1f, UR44 ;  /* 0x0000001f3f050899 */ /* 0x000fe2000801142c */
[----:B------:R-:W-:Y:S01]  /*16630*/  @UP0 ULDC.64 UR12, c[0x0][0x9c8] ;  /* 0x00027200000c0ab9 */ /* 0x000fe20000000a00 */
[----:B------:R-:W-:Y:S02]  /*16640*/  @UP0 USHF.R.S32.HI UR11, URZ, 0x1f, UR42 ;  /* 0x0000001f3f0b0899 */ /* 0x000fe4000801142a */
[----:B------:R-:W-:-:S04]  /*16650*/  @UP0 UIMAD UR5, UR5, UR12, URZ ;  /* 0x0000000c050502a4 */ /* 0x000fc8000f8e023f */
[----:B------:R-:W-:Y:S01]  /*16660*/  @UP0 UIMAD UR5, UR44, UR13, UR5 ;  /* 0x0000000d2c0502a4 */ /* 0x000fe2000f8e0205 */
        /* <DEDUP_REMOVED lines=13> */
[----:B------:R-:W-:-:S03]  /*16740*/  @UP0 UIMAD.WIDE.U32 UR6, UR44, UR12, URZ ;  /* 0x0000000c2c0602a5 */ /* 0x000fc6000f8e003f */
[----:B------:R-:W-:Y:S01]  /*16750*/  @UP0 ULDC.64 UR12, c[0x0][0x9d0] ;  /* 0x00027400000c0ab9 */ /* 0x000fe20000000a00 */
[----:B------:R-:W-:Y:S02]  /*16760*/  @UP0 UIADD3 UR7, UR7, UR5, URZ ;  /* 0x0000000507070290 */ /* 0x000fe4000fffe03f */
[----:B------:R-:W-:Y:S02]  /*16770*/  @UP0 UIMAD UR5, UR11, UR12, URZ ;  /* 0x0000000c0b0502a4 */ /* 0x000fe4000f8e023f */
[----:B------:R-:W-:Y:S02]  /*16780*/  @UP0 UIMAD.WIDE.U32 UR6, UR42, UR12, UR6 ;  /* 0x0000000c2a0602a5 */ /* 0x000fe4000f8e0006 */
[----:B------:R-:W-:Y:S02]  /*16790*/  @UP0 UIMAD UR5, UR42, UR13, UR5 ;  /* 0x0000000d2a0502a4 */ /* 0x000fe4000f8e0205 */
[----:B------:R-:W-:Y:S02]  /*167a0*/  @UP0 ULEA UR8, UP1, UR6, UR8, 0x2 ;  /* 0x0000000806080291 */ /* 0x000fe4000f82103f */
[----:B------:R-:W-:-:S04]  /*167b0*/  @UP0 UIADD3 UR5, UR7, UR5, URZ ;  /* 0x0000000507050290 */ /* 0x000fc8000fffe03f */
[----:B------:R-:W-:Y:S01]  /*167c0*/  @UP0 ULEA.HI.X UR9, UR6, UR9, UR5, 0x2, UP1 ;  /* 0x0000000906090291 */ /* 0x000fe200088f1405 */
[----:B------:R-:W-:Y:S01]  /*167d0*/  IMAD.U32 R8, RZ, RZ, UR8 ;  /* 0x00000008ff087e24 */ /* 0x000fe2000f8e00ff */
[----:B------:R-:W-:Y:S01]  /*167e0*/  UIADD3 UR6, UR10, 0x400, URZ ;  /* 0x000004000a067890 */ /* 0x000fe2000fffe03f */
[----:B------:R-:W-:-:S03]  /*167f0*/  UMOV UR7, 0xc0000010 ;  /* 0xc000001000077882 */ /* 0x000fc60000000000 */
[----:B------:R-:W-:-:S05]  /*16800*/  IMAD.U32 R9, RZ, RZ, UR9 ;  /* 0x00000009ff097e24 */ /* 0x000fca000f8e00ff */
[----:B------:R0:W2:Y:S01]  /*16810*/  @P1 LDG.E R4, desc[UR50][R8.64] ;  /* 0x0000003208041981 */ /* 0x0000a2000c1e1900 */
[----:B------:R-:W-:Y:S02]  /*16820*/  WARPGROUP.DEPBAR.LE gsb0, 0x0 ;  /* 0x00008000000079c5 */ /* 0x000fe40000010000 */
[----:B------:R-:W-:-:S06]  /*16830*/  WARPGROUP.ARRIVE ;  /* 0x00000000000079c5 */ /* 0x000fcc0000000000 */
[----:B------:R-:W-:Y:S01]  /*16840*/  QGMMA.64x128x32.F32.E4M3.E4M3 R24, R208, gdesc[UR4], R24, gsb0 ;  /* 0x01e00004d0187df3 */ /* 0x000fe20008000818 */
[----:B------:R-:W-:Y:S01]  /*16850*/  UIADD3 UR6, UR10, 0x500, URZ ;  /* 0x000005000a067890 */ /* 0x000fe2000fffe03f */
[----:B------:R-:W-:Y:S01]  /*16860*/  UMOV UR7, 0xc0000010 ;  /* 0xc000001000077882 */ /* 0x000fe20000000000 */
[----:B------:R-:W-:Y:S01]  /*16870*/  UIADD3 UR10, UR10, 0x600, URZ ;  /* 0x000006000a0a7890 */ /* 0x000fe2000fffe03f */
[----:B------:R-:W1:Y:S01]  /*16880*/  SHFL.BFLY PT, R7, R6, 0x2, 0x1f ;  /* 0x0c401f0006077f89 */ /* 0x000e6200000e0000 */
[----:B------:R-:W-:-:S03]  /*16890*/  UMOV UR11, 0xc0000010 ;  /* 0xc0000010000b7882 */ /* 0x000fc60000000000 */
[----:B------:R-:W3:Y:S01]  /*168a0*/  SHFL.BFLY PT, R10, R5, 0x2, 0x1f ;  /* 0x0c401f00050a7f89 */ /* 0x000ee200000e0000 */
[----:B------:R-:W-:Y:S02]  /*168b0*/  WARPGROUP.DEPBAR.LE gsb0, 0x0 ;  /* 0x00008000000079c5 */ /* 0x000fe40000010000 */
[----:B------:R-:W-:-:S06]  /*168c0*/  WARPGROUP.ARRIVE ;  /* 0x00000000000079c5 */ /* 0x000fcc0000000000 */
[----:B------:R-:W-:Y:S01]  /*168d0*/  QGMMA.64x128x32.F32.E4M3.E4M3 R24, R204, gdesc[UR4], R24, gsb0 ;  /* 0x01e00004cc187df3 */ /* 0x000fe20008000818 */
[----:B-1----:R-:W-:-:S01]  /*168e0*/  FADD.FTZ R7, R7, R6 ;  /* 0x0000000607077221 */ /* 0x002fc20000010000 */
[----:B---3--:R-:W-:-:S04]  /*168f0*/  FADD.FTZ R10, R10, R5 ;  /* 0x000000050a0a7221 */ /* 0x008fc80000010000 */
[----:B0-----:R-:W0:Y:S04]  /*16900*/  SHFL.BFLY PT, R8, R7, 0x1, 0x1f ;  /* 0x0c201f0007087f89 */ /* 0x001e2800000e0000 */
[----:B------:R-:W1:Y:S01]  /*16910*/  SHFL.BFLY PT, R9, R10, 0x1, 0x1f ;  /* 0x0c201f000a097f89 */ /* 0x000e6200000e0000 */
[----:B------:R-:W-:Y:S02]  /*16920*/  IMAD.MOV.U32 R5, RZ, RZ, RZ ;  /* 0x000000ffff057224 */ /* 0x000fe400078e00ff */
[----:B0-----:R-:W-:Y:S01]  /*16930*/  FADD.FTZ R8, R7, R8 ;  /* 0x0000000807087221 */ /* 0x001fe20000010000 */
[----:B-1----:R-:W-:-:S04]  /*16940*/  FADD.FTZ R12, R10, R9 ;  /* 0x000000090a0c7221 */ /* 0x002fc80000010000 */
[C---:B------:R-:W-:Y:S01]  /*16950*/  FSETP.NE.FTZ.AND P1, PT, R8.reuse, RZ, PT ;  /* 0x000000ff0800720b */ /* 0x040fe20003f35000 */
[----:B------:R-:W-:Y:S01]  /*16960*/  FMUL.FTZ R13, R8, 0.00390625 ;  /* 0x3b800000080d7820 */ /* 0x000fe20000410000 */
[----:B------:R-:W-:-:S04]  /*16970*/  FMUL.FTZ R14, R12, 0.00390625 ;  /* 0x3b8000000c0e7820 */ /* 0x000fc80000410000 */
        /* <DEDUP_REMOVED lines=26> */
.L_x_871:
[----:B------:R-:W-:Y:S01]  /*16b20*/  UIADD3 UR4, UR4, 0x2e860, URZ ;  /* 0x0002e86004047890 */ /* 0x000fe2000fffe03f */
[-C--:B------:R-:W-:Y:S01]  /*16b30*/  FMUL.FTZ R96, R28, R5.reuse ;  /* 0x000000051c607220 */ /* 0x080fe20000410000 */
[----:B------:R-:W-:Y:S01]  /*16b40*/  UIADD3 UR48, UR48, 0x1, URZ ;  /* 0x0000000130307890 */ /* 0x000fe2000fffe03f */
[-C--:B------:R-:W-:Y:S01]  /*16b50*/  FMUL.FTZ R94, R29, R5.reuse ;  /* 0x000000051d5e7220 */ /* 0x080fe20000410000 */
[----:B------:R-:W-:Y:S01]  /*16b60*/  UPRMT UR4, UR40, 0x654, UR4 ;  /* 0x0000065428047896 */ /* 0x000fe20008000004 */
[-C--:B------:R-:W-:Y:S01]  /*16b70*/  FMUL.FTZ R93, R32, R5.reuse ;  /* 0x00000005205d7220 */ /* 0x080fe20000410000 */
[----:B------:R-:W-:Y:S01]  /*16b80*/  UISETP.NE.AND UP0, UPT, UR48, 0x2, UPT ;  /* 0x000000023000788c */ /* 0x000fe2000bf05270 */
        /* <DEDUP_REMOVED lines=13> */
[----:B------:R-:W-:Y:S01]  /*16c60*/  SYNCS.ARRIVE.TRANS64.RED.A1T0 RZ, [UR4], RZ ;  /* 0x000000ffffff79a7 */ /* 0x000fe20008100404 */
        /* <DEDUP_REMOVED lines=10> */
[----:B------:R-:W-:Y:S01]  /*16d10*/  USEL UR4, URZ, 0x1, UP0 ;  /* 0x000000013f047887 */ /* 0x000fe20008000000 */
        /* <DEDUP_REMOVED lines=41> */
[----:B------:R-:W-:-:S12]  /*16fb0*/  ULOP3.LUT UR45, UR45, UR4, URZ, 0x3c, !UPT ;  /* 0x000000042d2d7292 */ /* 0x000fd8000f8e3c3f */
.L_x_797:
[----:B------:R-:W0:Y:S01]  /*16fc0*/  S2R R3, SR_CgaCtaId ;  /* 0x0000000000037919 */ /* 0x000e220000008800 */
[----:B------:R-:W-:Y:S01]  /*16fd0*/  MOV R8, 0x400 ;  /* 0x0000040000087802 */ /* 0x000fe20000000f00 */
[----:B------:R-:W-:Y:S01]  /*16fe0*/  BSSY B0, `(.L_x_872) ;  /* 0x000023c000007945 */ /* 0x000fe20003800000 */
[----:B------:R-:W-:Y:S06]  /*16ff0*/  BAR.SYNC.DEFER_BLOCKING 0x5, 0x180 ;  /* 0x0146000000007b1d */ /* 0x000fec0000010000 */
[----:B------:R-:W1:Y:S01]  /*17000*/  S2R R99, SR_TID.X ;  /* 0x0000000000637919 */ /* 0x000e620000002100 */
[----:B0-----:R-:W-:-:S05]  /*17010*/  LEA R8, R3, R8, 0x18 ;  /* 0x0000000803087211 */ /* 0x001fca00078ec0ff */
[----:B------:R-:W0:Y:S01]  /*17020*/  LDS R0, [R8+0x2e8d0] ;  /* 0x02e8d00008007984 */ /* 0x000e220000000800 */
[----:B-1----:R-:W-:-:S05]  /*17030*/  VIADD R42, R99, 0xffffff80 ;  /* 0xffffff80632a7836 */ /* 0x002fca0000000000 */
[----:B------:R-:W-:-:S04]  /*17040*/  SHF.R.S32.HI R43, RZ, 0x1f, R42 ;  /* 0x0000001fff2b7819 */ /* 0x000fc8000001142a */
[----:B------:R-:W-:-:S04]  /*17050*/  LEA.HI R9, R43, R42, RZ, 0x3 ;  /* 0x0000002a2b097211 */ /* 0x000fc800078f18ff */
[----:B------:R-:W-:Y:S02]  /*17060*/  LOP3.LUT R3, R9, 0xfffffff8, RZ, 0xc0, !PT ;  /* 0xfffffff809037812 */ /* 0x000fe400078ec0ff */
[----:B------:R-:W-:-:S03]  /*17070*/  SHF.R.S32.HI R9, RZ, 0x3, R9 ;  /* 0x00000003ff097819 */ /* 0x000fc60000011409 */
[----:B------:R-:W-:-:S04]  /*17080*/  IMAD.IADD R10, R42, 0x1, -R3 ;  /* 0x000000012a0a7824 */ /* 0x000fc800078e0a03 */
[----:B------:R-:W-:-:S05]  /*17090*/  IMAD.SHL.U32 R4, R10, 0x8, RZ ;  /* 0x000000080a047824 */ /* 0x000fca00078e00ff */
[----:B------:R-:W-:Y:S02]  /*170a0*/  SHF.R.S32.HI R5, RZ, 0x1f, R4 ;  /* 0x0000001fff057819 */ /* 0x000fe40000011404 */
[----:B0-----:R-:W-:Y:S01]  /*170b0*/  R2UR UR4, R0 ;  /* 0x00000000000472ca */ /* 0x001fe200000e0000 */
[----:B------:R-:W-:-:S05]  /*170c0*/  VIADD R0, R4, 0x40 ;  /* 0x0000004004007836 */ /* 0x000fca0000000000 */
[----:B------:R-:W-:Y:S01]  /*170d0*/  SHF.R.S32.HI R3, RZ, 0x1f, R0 ;  /* 0x0000001fff037819 */ /* 0x000fe20000011400 */
[----:B------:R-:W-:Y:S06]  /*170e0*/  BAR.ARV 0x4, 0x180 ;  /* 0x0106000000007b1d */ /* 0x000fec0000002000 */
[----:B------:R-:W-:Y:S05]  /*170f0*/  @P0 BRA `(.L_x_873) ;  /* 0x0000001800580947 */ /* 0x000fea0003800000 */
[----:B------:R-:W-:Y:S01]  /*17100*/  IMAD.SHL.U32 R11, R99, 0x4, RZ ;  /* 0x00000004630b7824 */ /* 0x000fe200078e00ff */
[----:B------:R-:W-:Y:S01]  /*17110*/  ULDC.64 UR6, c[0x4][0x38] ;  /* 0x01000e0000067ab9 */ /* 0x000fe20000000a00 */
[----:B------:R-:W0:Y:S01]  /*17120*/  S2R R17, SR_SWINHI ;  /* 0x0000000000117919 */ /* 0x000e220000002f00 */
        /* <DEDUP_REMOVED lines=21> */
[----:B------:R-:W-:Y:S02]  /*17280*/  LEA.HI R43, R43, R42, RZ, 0x7 ;  /* 0x0000002a2b2b7211 */ /* 0x000fe400078f38ff */
        /* <DEDUP_REMOVED lines=9> */
[----:B------:R-:W-:Y:S01]  /*17320*/  F2FP.BF16.F32.PACK_AB R92, R92, R93 ;  /* 0x0000005d5c5c723e */ /* 0x000fe200000010ff */
[----:B------:R-:W-:Y:S01]  /*17330*/  USHF.R.S32.HI UR12, URZ, 0x1f, UR42 ;  /* 0x0000001f3f0c7899 */ /* 0x000fe2000801142a */
[----:B------:R-:W-:Y:S01]  /*17340*/  LOP3.LUT R11, R11, 0xc, RZ, 0xc0, !PT ;  /* 0x0000000c0b0b7812 */ /* 0x000fe200078ec0ff */
[----:B------:R-:W-:Y:S01]  /*17350*/  ULDC.64 UR8, c[0x0][0xb90] ;  /* 0x0002e40000087ab9 */ /* 0x000fe20000000a00 */
[----:B------:R-:W-:Y:S01]  /*17360*/  F2FP.BF16.F32.PACK_AB R30, R63, R30 ;  /* 0x0000001e3f1e723e */ /* 0x000fe200000010ff */
[----:B------:R-:W-:Y:S01]  /*17370*/  USHF.R.S32.HI UR13, URZ, 0x1f, UR44 ;  /* 0x0000001f3f0d7899 */ /* 0x000fe2000801142c */
[----:B------:R-:W-:Y:S01]  /*17380*/  BAR.SYNC.DEFER_BLOCKING 0x1, 0x100 ;  /* 0x0044000000007b1d */ /* 0x000fe20000010000 */
[----:B------:R-:W-:-:S05]  /*17390*/  IADD3 R12, P0, R11, UR6, RZ ;  /* 0x000000060b0c7c10 */ /* 0x000fca000ff1e0ff */
[----:B------:R-:W-:Y:S01]  /*173a0*/  IMAD.X R13, RZ, RZ, UR7, P0 ;  /* 0x00000007ff0d7e24 */ /* 0x000fe200080e06ff */
[----:B------:R-:W-:-:S04]  /*173b0*/  ULDC.64 UR10, c[0x0][0xb98] ;  /* 0x0002e600000a7ab9 */ /* 0x000fc80000000a00 */
[----:B------:R1:W2:Y:S01]  /*173c0*/  LDG.E.CONSTANT R11, desc[UR50][R12.64] ;  /* 0x000000320c0b7981 */ /* 0x0002a2000c1e9900 */
[----:B------:R-:W-:Y:S01]  /*173d0*/  LOP3.LUT R43, R43, 0xffffff80, RZ, 0xc0, !PT ;  /* 0xffffff802b2b7812 */ /* 0x000fe200078ec0ff */
[----:B------:R-:W-:Y:S02]  /*173e0*/  UIMAD UR5, UR12, UR8, URZ ;  /* 0x000000080c0572a4 */ /* 0x000fe4000f8e023f */
[----:B------:R-:W-:Y:S02]  /*173f0*/  UIMAD.WIDE.U32 UR6, UR42, UR8, URZ ;  /* 0x000000082a0672a5 */ /* 0x000fe4000f8e003f */
[----:B------:R-:W-:Y:S01]  /*17400*/  IMAD.IADD R43, R42, 0x1, -R43 ;  /* 0x000000012a2b7824 */ /* 0x000fe200078e0a2b */
[----:B------:R-:W-:Y:S02]  /*17410*/  UIMAD UR5, UR42, UR9, UR5 ;  /* 0x000000092a0572a4 */ /* 0x000fe4000f8e0205 */
[----:B------:R-:W-:Y:S01]  /*17420*/  UIMAD UR8, UR13, UR10, URZ ;  /* 0x0000000a0d0872a4 */ /* 0x000fe2000f8e023f */
[----:B-1----:R-:W-:Y:S01]  /*17430*/  LOP3.LUT P0, R12, R99, 0x3, RZ, 0xc0, !PT ;  /* 0x00000003630c7812 */ /* 0x002fe2000780c0ff */
[----:B------:R-:W-:Y:S01]  /*17440*/  UIADD3 UR7, UR7, UR5, URZ ;  /* 0x0000000507077290 */ /* 0x000fe2000fffe03f */
[----:B------:R-:W-:Y:S01]  /*17450*/  LOP3.LUT P1, RZ, R43, 0x3, RZ, 0xc0, !PT ;  /* 0x000000032bff7812 */ /* 0x000fe2000782c0ff */
[----:B------:R-:W-:Y:S01]  /*17460*/  UIMAD UR8, UR44, UR11, UR8 ;  /* 0x0000000b2c0872a4 */ /* 0x000fe2000f8e0208 */
[----:B------:R-:W-:Y:S01]  /*17470*/  ISETP.EQ.OR P0, PT, R12, 0x3, !P0 ;  /* 0x000000030c00780c */ /* 0x000fe20004702670 */
[----:B------:R-:W-:Y:S01]  /*17480*/  UIMAD.WIDE.U32 UR6, UR44, UR10, UR6 ;  /* 0x0000000a2c0672a5 */ /* 0x000fe2000f8e0006 */
[----:B------:R-:W-:-:S02]  /*17490*/  MOV R12, R8 ;  /* 0x00000008000c7202 */ /* 0x000fc40000000f00 */
[----:B0-----:R-:W-:Y:S01]  /*174a0*/  MOV R13, R17 ;  /* 0x00000011000d7202 */ /* 0x001fe20000000f00 */
[----:B------:R-:W-:Y:S01]  /*174b0*/  ULDC UR5, c[0x0][0xa88] ;  /* 0x0002a20000057ab9 */ /* 0x000fe20000000800 */
[----:B------:R-:W-:Y:S01]  /*174c0*/  SEL R64, R37, R36, P0 ;  /* 0x0000002425407207 */ /* 0x000fe20000000000 */
[----:B------:R-:W-:Y:S01]  /*174d0*/  IMAD R10, R10, 0x20, R9 ;  /* 0x000000200a0a7824 */ /* 0x000fe200078e0209 */
[----:B------:R-:W-:Y:S01]  /*174e0*/  SEL R66, R36, R37, P0 ;  /* 0x0000002524427207 */ /* 0x000fe20000000000 */
[----:B------:R-:W-:Y:S01]  /*174f0*/  IMAD.WIDE R14, R228, 0x2, R12 ;  /* 0x00000002e40e7825 */ /* 0x000fe200078e020c */
[----:B------:R-:W-:Y:S01]  /*17500*/  SEL R104, R27, R26, P0 ;  /* 0x0000001a1b687207 */ /* 0x000fe20000000000 */
[----:B------:R-:W-:Y:S01]  /*17510*/  ULDC.64 UR10, c[0x0][0xaf0] ;  /* 0x0002bc00000a7ab9 */ /* 0x000fe20000000a00 */
[----:B------:R-:W-:Y:S01]  /*17520*/  SEL R106, R26, R27, P0 ;  /* 0x0000001b1a6a7207 */ /* 0x000fe20000000000 */
[----:B------:R-:W-:Y:S01]  /*17530*/  IMAD R37, R9, 0x40, R4 ;  /* 0x0000004009257824 */ /* 0x000fe200078e0204 */
[----:B------:R-:W-:-:S02]  /*17540*/  IADD3 R26, P2, R14, 0x4040, RZ ;  /* 0x000040400e1a7810 */ /* 0x000fc40007f5e0ff */
[----:B------:R-:W-:Y:S01]  /*17550*/  SEL R88, R39, R38, P0 ;  /* 0x0000002627587207 */ /* 0x000fe20000000000 */
[----:B------:R-:W-:Y:S01]  /*17560*/  IMAD.WIDE R36, R37, 0x2, R12 ;  /* 0x0000000225247825 */ /* 0x000fe200078e020c */
[----:B------:R-:W-:Y:S02]  /*17570*/  IADD3 R13, P5, R14, 0x20, RZ ;  /* 0x000000200e0d7810 */ /* 0x000fe40007fbe0ff */
[----:B------:R-:W-:Y:S01]  /*17580*/  SEL R90, R38, R39, P0 ;  /* 0x00000027265a7207 */ /* 0x000fe20000000000 */
[--C-:B------:R-:W-:Y:S01]  /*17590*/  IMAD.X R39, RZ, RZ, R15.reuse, P2 ;  /* 0x000000ffff277224 */ /* 0x100fe200010e060f */
[----:B------:R-:W-:Y:S01]  /*175a0*/  LOP3.LUT R12, R13, 0x380, RZ, 0xc0, !PT ;  /* 0x000003800d0c7812 */ /* 0x000fe200078ec0ff */
[----:B------:R-:W-:Y:S01]  /*175b0*/  IMAD.X R47, RZ, RZ, R15, P5 ;  /* 0x000000ffff2f7224 */ /* 0x000fe200028e060f */
[----:B------:R-:W-:Y:S02]  /*175c0*/  IADD3 R17, P2, R14, 0x40, RZ ;  /* 0x000000400e117810 */ /* 0x000fe40007f5e0ff */
[----:B------:R-:W-:-:S02]  /*175d0*/  SHF.R.U64 R12, R12, 0x3, RZ ;  /* 0x000000030c0c7819 */ /* 0x000fc400000012ff */
[----:B------:R-:W-:Y:S02]  /*175e0*/  SEL R68, R33, R32, P0 ;  /* 0x0000002021447207 */ /* 0x000fe40000000000 */
[----:B------:R-:W-:Y:S02]  /*175f0*/  LOP3.LUT R46, R12, R13, RZ, 0x3c, !PT ;  /* 0x0000000d0c2e7212 */ /* 0x000fe400078e3cff */
[----:B------:R-:W-:Y:S02]  /*17600*/  LOP3.LUT R12, R17, 0x380, RZ, 0xc0, !PT ;  /* 0x00000380110c7812 */ /* 0x000fe400078ec0ff */
[----:B------:R-:W-:Y:S01]  /*17610*/  SEL R70, R32, R33, P0 ;  /* 0x0000002120467207 */ /* 0x000fe20000000000 */
[----:B------:R-:W-:Y:S01]  /*17620*/  IMAD.X R33, RZ, RZ, R15, P2 ;  /* 0x000000ffff217224 */ /* 0x000fe200010e060f */
[----:B------:R-:W-:Y:S02]  /*17630*/  SHF.R.U64 R12, R12, 0x3, RZ ;  /* 0x000000030c0c7819 */ /* 0x000fe400000012ff */
[----:B------:R-:W-:-:S02]  /*17640*/  SEL R108, R25, R24, P0 ;  /* 0x00000018196c7207 */ /* 0x000fc40000000000 */
[----:B------:R-:W-:Y:S02]  /*17650*/  LOP3.LUT R32, R12, R17, RZ, 0x3c, !PT ;  /* 0x000000110c207212 */ /* 0x000fe400078e3cff */
[----:B------:R-:W0:Y:S01]  /*17660*/  LDC R17, c[0x0][0xbe8] ;  /* 0x0002fa00ff117b82 */ /* 0x000e220000000800 */
[----:B------:R-:W-:Y:S02]  /*17670*/  SEL R110, R24, R25, P0 ;  /* 0x00000019186e7207 */ /* 0x000fe40000000000 */
[----:B------:R-:W-:Y:S02]  /*17680*/  LOP3.LUT R25, R26, 0x380, RZ, 0xc0, !PT ;  /* 0x000003801a197812 */ /* 0x000fe400078ec0ff */
[----:B------:R-:W-:Y:S02]  /*17690*/  IADD3 R27, P2, R36, 0x3000, RZ ;  /* 0x00003000241b7810 */ /* 0x000fe40007f5e0ff */
[----:B------:R-:W-:Y:S02]  /*176a0*/  SHF.R.U64 R25, R25, 0x3, RZ ;  /* 0x0000000319197819 */ /* 0x000fe400000012ff */
[----:B------:R-:W-:-:S02]  /*176b0*/  SEL R94, R35, R34, P0 ;  /* 0x00000022235e7207 */ /* 0x000fc40000000000 */
[----:B------:R-:W-:Y:S02]  /*176c0*/  LOP3.LUT R38, R25, R26, RZ, 0x3c, !PT ;  /* 0x0000001a19267212 */ /* 0x000fe400078e3cff */
[----:B------:R-:W-:Y:S02]  /*176d0*/  LOP3.LUT R26, R27, 0x380, RZ, 0xc0, !PT ;  /* 0x000003801b1a7812 */ /* 0x000fe400078ec0ff */
[----:B------:R-:W-:Y:S02]  /*176e0*/  SEL R98, R34, R35, P0 ;  /* 0x0000002322627207 */ /* 0x000fe40000000000 */
[----:B------:R-:W-:Y:S02]  /*176f0*/  IADD3 R35, P6, R14, 0x4060, RZ ;  /* 0x000040600e237810 */ /* 0x000fe40007fde0ff */
[----:B------:R-:W-:Y:S02]  /*17700*/  SHF.R.U64 R26, R26, 0x3, RZ ;  /* 0x000000031a1a7819 */ /* 0x000fe400000012ff */
[----:B------:R-:W-:-:S02]  /*17710*/  LOP3.LUT R34, R35, 0x380, RZ, 0xc0, !PT ;  /* 0x0000038023227812 */ /* 0x000fc400078ec0ff */
[----:B------:R-:W-:Y:S01]  /*17720*/  LOP3.LUT R26, R26, R27, RZ, 0x3c, !PT ;  /* 0x0000001b1a1a7212 */ /* 0x000fe200078e3cff */
[----:B------:R-:W-:Y:S01]  /*17730*/  IMAD.X R27, RZ, RZ, R37, P2 ;  /* 0x000000ffff1b7224 */ /* 0x000fe200010e0625 */
[----:B0-----:R-:W-:Y:S02]  /*17740*/  ISETP.NE.AND P2, PT, R17, 0x1, PT ;  /* 0x000000011100780c */ /* 0x001fe40003f45270 */
[----:B------:R-:W-:Y:S02]  /*17750*/  SHF.R.U64 R34, R34, 0x3, RZ ;  /* 0x0000000322227819 */ /* 0x000fe400000012ff */
[----:B------:R-:W-:Y:S02]  /*17760*/  SEL R84, R56, R49, P0 ;  /* 0x0000003138547207 */ /* 0x000fe40000000000 */
[----:B------:R-:W-:Y:S01]  /*17770*/  LOP3.LUT R34, R34, R35, RZ, 0x3c, !PT ;  /* 0x0000002322227212 */ /* 0x000fe200078e3cff */
[----:B------:R-:W-:Y:S01]  /*17780*/  IMAD.X R35, RZ, RZ, R15, P6 ;  /* 0x000000ffff237224 */ /* 0x000fe200030e060f */
[----:B------:R-:W-:-:S02]  /*17790*/  SEL R56, R49, R56, P0 ;  /* 0x0000003831387207 */ /* 0x000fc40000000000 */
[----:B------:R-:W-:Y:S02]  /*177a0*/  LOP3.LUT R49, R14, 0x380, RZ, 0xc0, !PT ;  /* 0x000003800e317812 */ /* 0x000fe400078ec0ff */
[----:B------:R-:W-:Y:S02]  /*177b0*/  MOV R69, R34 ;  /* 0x0000002200457202 */ /* 0x000fe40000000f00 */
[----:B------:R-:W0:Y:S01]  /*177c0*/  @P2 LDC R34, c[0x0][0xbec] ;  /* 0x0002fb00ff222b82 */ /* 0x000e220000000800 */
[----:B------:R-:W-:Y:S01]  /*177d0*/  MOV R71, R38 ;  /* 0x0000002600477202 */ /* 0x000fe20000000f00 */
[----:B------:R-:W-:Y:S01]  /*177e0*/  IMAD.U32 R39, RZ, RZ, UR8 ;  /* 0x00000008ff277e24 */ /* 0x000fe2000f8e00ff */
[----:B------:R-:W-:Y:S01]  /*177f0*/  SEL R78, R21, R20, P0 ;  /* 0x00000014154e7207 */ /* 0x000fe20000000000 */
[----:B------:R-:W-:Y:S01]  /*17800*/  ULDC.64 UR8, c[0x0][0xae8] ;  /* 0x0002ba0000087ab9 */ /* 0x000fe20000000a00 */
[----:B------:R-:W-:Y:S02]  /*17810*/  SEL R80, R20, R21, P0 ;  /* 0x0000001514507207 */ /* 0x000fe40000000000 */
[----:B------:R-:W-:Y:S01]  /*17820*/  SHF.R.U64 R49, R49, 0x3, RZ ;  /* 0x0000000331317819 */ /* 0x000fe200000012ff */
[----:B------:R-:W1:Y:S01]  /*17830*/  @P2 LDC R38, c[0x0][0xbf0] ;  /* 0x0002fc00ff262b82 */ /* 0x000e620000000800 */
[----:B------:R-:W-:-:S02]  /*17840*/  IADD3 R21, P4, R14, 0x4000, RZ ;  /* 0x000040000e157810 */ /* 0x000fc40007f9e0ff */
[C---:B------:R-:W-:Y:S02]  /*17850*/  IADD3 R24, P3, R14.reuse, 0x4020, RZ ;  /* 0x000040200e187810 */ /* 0x040fe40007f7e0ff */
[----:B------:R-:W-:Y:S01]  /*17860*/  IADD3 R20, P6, R14, 0x60, RZ ;  /* 0x000000600e147810 */ /* 0x000fe20007fde0ff */
[--C-:B------:R-:W-:Y:S01]  /*17870*/  IMAD.X R43, RZ, RZ, R15.reuse, P4 ;  /* 0x000000ffff2b7224 */ /* 0x100fe200020e060f */
[----:B------:R-:W-:Y:S01]  /*17880*/  LOP3.LUT R48, R49, R14, RZ, 0x3c, !PT ;  /* 0x0000000e31307212 */ /* 0x000fe200078e3cff */
[--C-:B------:R-:W-:Y:S01]  /*17890*/  IMAD.MOV.U32 R49, RZ, RZ, R15.reuse ;  /* 0x000000ffff317224 */ /* 0x100fe200078e000f */
[----:B------:R-:W-:Y:S02]  /*178a0*/  LOP3.LUT R14, R21, 0x380, RZ, 0xc0, !PT ;  /* 0x00000380150e7812 */ /* 0x000fe400078ec0ff */
[----:B------:R-:W-:Y:S02]  /*178b0*/  SEL R54, R44, R45, P0 ;  /* 0x0000002d2c367207 */ /* 0x000fe40000000000 */
[----:B------:R-:W-:Y:S01]  /*178c0*/  SEL R58, R45, R44, P0 ;  /* 0x0000002c2d3a7207 */ /* 0x000fe20000000000 */
[----:B------:R-:W-:Y:S01]  /*178d0*/  IMAD.X R45, RZ, RZ, R15, P6 ;  /* 0x000000ffff2d7224 */ /* 0x000fe200030e060f */
[----:B------:R-:W-:-:S02]  /*178e0*/  SEL R60, R41, R40, P0 ;  /* 0x00000028293c7207 */ /* 0x000fc40000000000 */
[----:B------:R-:W-:Y:S01]  /*178f0*/  SEL R62, R40, R41, P0 ;  /* 0x00000029283e7207 */ /* 0x000fe20000000000 */
[----:B------:R-:W-:Y:S01]  /*17900*/  IMAD.X R41, RZ, RZ, R15, P3 ;  /* 0x000000ffff297224 */ /* 0x000fe200018e060f */
[----:B------:R-:W-:Y:S02]  /*17910*/  SEL R74, R29, R28, P0 ;  /* 0x0000001c1d4a7207 */ /* 0x000fe40000000000 */
[----:B------:R-:W-:Y:S02]  /*17920*/  SEL R76, R28, R29, P0 ;  /* 0x0000001d1c4c7207 */ /* 0x000fe40000000000 */
[----:B------:R-:W-:Y:S02]  /*17930*/  SHF.R.U64 R14, R14, 0x3, RZ ;  /* 0x000000030e0e7819 */ /* 0x000fe400000012ff */
[----:B------:R-:W-:Y:S02]  /*17940*/  IADD3 R29, P6, R36, 0x2000, RZ ;  /* 0x00002000241d7810 */ /* 0x000fe40007fde0ff */
[----:B------:R-:W-:-:S02]  /*17950*/  SEL R82, R72, R65, P0 ;  /* 0x0000004148527207 */ /* 0x000fc40000000000 */
[----:B------:R-:W-:Y:S02]  /*17960*/  LOP3.LUT R15, R24, 0x380, RZ, 0xc0, !PT ;  /* 0x00000380180f7812 */ /* 0x000fe400078ec0ff */
[----:B------:R-:W-:Y:S01]  /*17970*/  SEL R72, R65, R72, P0 ;  /* 0x0000004841487207 */ /* 0x000fe20000000000 */
[----:B------:R-:W-:Y:S01]  /*17980*/  VIADD R65, R19, UR36 ;  /* 0x0000002413417c36 */ /* 0x000fe20008000000 */
[----:B------:R-:W-:Y:S02]  /*17990*/  LOP3.LUT R42, R14, R21, RZ, 0x3c, !PT ;  /* 0x000000150e2a7212 */ /* 0x000fe400078e3cff */
[----:B------:R-:W-:Y:S02]  /*179a0*/  LOP3.LUT R28, R29, 0x380, RZ, 0xc0, !PT ;  /* 0x000003801d1c7812 */ /* 0x000fe400078ec0ff */
[----:B------:R-:W-:Y:S02]  /*179b0*/  SHF.R.U64 R15, R15, 0x3, RZ ;  /* 0x000000030f0f7819 */ /* 0x000fe400000012ff */
[----:B------:R-:W-:-:S02]  /*179c0*/  MOV R73, R48 ;  /* 0x0000003000497202 */ /* 0x000fc40000000f00 */
[----:B------:R-:W-:Y:S01]  /*179d0*/  MOV R48, R32 ;  /* 0x0000002000307202 */ /* 0x000fe20000000f00 */
[----:B0-----:R-:W-:Y:S01]  /*179e0*/  @P2 IMAD.HI.U32 R33, R65, R34, RZ ;  /* 0x0000002241212227 */ /* 0x001fe200078e00ff */
[----:B------:R-:W-:Y:S02]  /*179f0*/  SEL R50, R96, R95, P0 ;  /* 0x0000005f60327207 */ /* 0x000fe40000000000 */
[----:B------:R-:W-:Y:S01]  /*17a00*/  SEL R52, R92, R91, P0 ;  /* 0x0000005b5c347207 */ /* 0x000fe20000000000 */
[----:B------:R-:W-:Y:S01]  /*17a10*/  IMAD.MOV.U32 R32, RZ, RZ, R65 ;  /* 0x000000ffff207224 */ /* 0x000fe200078e0041 */
[----:B------:R-:W-:Y:S02]  /*17a20*/  MOV R83, R42 ;  /* 0x0000002a00537202 */ /* 0x000fe40000000f00 */
[----:B------:R-:W-:Y:S02]  /*17a30*/  SEL R96, R95, R96, P0 ;  /* 0x000000605f607207 */ /* 0x000fe40000000000 */
[----:B------:R-:W-:-:S02]  /*17a40*/  SEL R92, R91, R92, P0 ;  /* 0x0000005c5b5c7207 */ /* 0x000fc40000000000 */
[----:B------:R-:W-:Y:S02]  /*17a50*/  LOP3.LUT R13, R20, 0x380, RZ, 0xc0, !PT ;  /* 0x00000380140d7812 */ /* 0x000fe400078ec0ff */
[----:B------:R-:W-:Y:S02]  /*17a60*/  SHF.R.U64 R28, R28, 0x3, RZ ;  /* 0x000000031c1c7819 */ /* 0x000fe400000012ff */
[----:B------:R-:W-:Y:S02]  /*17a70*/  LOP3.LUT R40, R15, R24, RZ, 0x3c, !PT ;  /* 0x000000180f287212 */ /* 0x000fe400078e3cff */
[----:B------:R-:W-:Y:S02]  /*17a80*/  SEL R100, R31, R30, P0 ;  /* 0x0000001e1f647207 */ /* 0x000fe40000000000 */
[----:B------:R-:W-:Y:S02]  /*17a90*/  SEL R112, R86, R87, P0 ;  /* 0x0000005756707207 */ /* 0x000fe40000000000 */
[----:B------:R-:W-:-:S02]  /*17aa0*/  SHF.R.U64 R13, R13, 0x3, RZ ;  /* 0x000000030d0d7819 */ /* 0x000fc400000012ff */
[----:B------:R-:W-:Y:S01]  /*17ab0*/  LOP3.LUT R28, R28, R29, RZ, 0x3c, !PT ;  /* 0x0000001d1c1c7212 */ /* 0x000fe200078e3cff */
[----:B------:R-:W-:Y:S01]  /*17ac0*/  IMAD.X R29, RZ, RZ, R37, P6 ;  /* 0x000000ffff1d7224 */ /* 0x000fe200030e0625 */
[----:B-1----:R-:W-:Y:S02]  /*17ad0*/  @P2 SHF.R.U32.HI R32, RZ, R38, R33 ;  /* 0x00000026ff202219 */ /* 0x002fe40000011621 */
[----:B------:R-:W-:Y:S02]  /*17ae0*/  MOV R81, R40 ;  /* 0x0000002800517202 */ /* 0x000fe40000000f00 */
[C---:B------:R-:W-:Y:S01]  /*17af0*/  IADD3 R51, P6, R36.reuse, 0x7000, RZ ;  /* 0x0000700024337810 */ /* 0x040fe20007fde0ff */
[----:B------:R-:W-:Y:S01]  /*17b00*/  IMAD.MOV R40, RZ, RZ, -R32 ;  /* 0x000000ffff287224 */ /* 0x000fe200078e0a20 */
[----:B------:R-:W-:Y:S02]  /*17b10*/  IADD3 R25, P3, R36, 0x4000, RZ ;  /* 0x0000400024197810 */ /* 0x000fe40007f7e0ff */
[----:B------:R-:W-:Y:S01]  /*17b20*/  LOP3.LUT R44, R13, R20, RZ, 0x3c, !PT ;  /* 0x000000140d2c7212 */ /* 0x000fe200078e3cff */
[----:B------:R-:W-:Y:S01]  /*17b30*/  IMAD R65, R17, R40, R65 ;  /* 0x0000002811417224 */ /* 0x000fe200078e0241 */
[----:B------:R-:W-:-:S02]  /*17b40*/  LOP3.LUT R12, R51, 0x380, RZ, 0xc0, !PT ;  /* 0x00000380330c7812 */ /* 0x000fc400078ec0ff */
[----:B------:R-:W-:Y:S02]  /*17b50*/  LOP3.LUT R24, R25, 0x380, RZ, 0xc0, !PT ;  /* 0x0000038019187812 */ /* 0x000fe400078ec0ff */
[----:B------:R-:W-:Y:S02]  /*17b60*/  MOV R85, R44 ;  /* 0x0000002c00557202 */ /* 0x000fe40000000f00 */
[----:B------:R-:W-:Y:S02]  /*17b70*/  SEL R102, R30, R31, P0 ;  /* 0x0000001f1e667207 */ /* 0x000fe40000000000 */
[----:B------:R-:W-:Y:S02]  /*17b80*/  SHF.R.U64 R12, R12, 0x3, RZ ;  /* 0x000000030c0c7819 */ /* 0x000fe400000012ff */
[----:B------:R-:W-:Y:S02]  /*17b90*/  SHF.R.U64 R24, R24, 0x3, RZ ;  /* 0x0000000318187819 */ /* 0x000fe400000012ff */
[----:B------:R-:W-:-:S02]  /*17ba0*/  MOV R67, R46 ;  /* 0x0000002e00437202 */ /* 0x000fc40000000f00 */
[----:B------:R-:W-:Y:S02]  /*17bb0*/  SEL R86, R87, R86, P0 ;  /* 0x0000005657567207 */ /* 0x000fe40000000000 */
[----:B------:R-:W-:Y:S02]  /*17bc0*/  LOP3.LUT R12, R12, R51, RZ, 0x3c, !PT ;  /* 0x000000330c0c7212 */ /* 0x000fe400078e3cff */
[----:B------:R-:W-:Y:S01]  /*17bd0*/  LOP3.LUT R24, R24, R25, RZ, 0x3c, !PT ;  /* 0x0000001918187212 */ /* 0x000fe200078e3cff */
[----:B------:R-:W-:Y:S01]  /*17be0*/  IMAD.X R25, RZ, RZ, R37, P3 ;  /* 0x000000ffff197224 */ /* 0x000fe200018e0625 */
[----:B------:R-:W-:Y:S02]  /*17bf0*/  SHF.R.S32.HI R34, RZ, 0x1f, R32 ;  /* 0x0000001fff227819 */ /* 0x000fe40000011420 */
[----:B------:R-:W-:Y:S02]  /*17c00*/  IADD3 R38, P3, R32, UR6, RZ ;  /* 0x0000000620267c10 */ /* 0x000fe4000ff7e0ff */
[----:B------:R-:W-:-:S02]  /*17c10*/  IADD3 R21, P4, R36, 0x5000, RZ ;  /* 0x0000500024157810 */ /* 0x000fc40007f9e0ff */
[----:B------:R-:W-:Y:S02]  /*17c20*/  SHF.R.S32.HI R44, RZ, 0x1f, R65 ;  /* 0x0000001fff2c7819 */ /* 0x000fe40000011441 */
[----:B------:R-:W-:Y:S01]  /*17c30*/  IADD3.X R39, R34, UR7, R39, P3, !PT ;  /* 0x0000000722277c10 */ /* 0x000fe20009ffe427 */
[----:B------:R-:W-:Y:S01]  /*17c40*/  ULDC.64 UR6, c[0x0][0xb88] ;  /* 0x0002e20000067ab9 */ /* 0x000fe20000000a00 */
[----:B------:R-:W-:Y:S01]  /*17c50*/  LOP3.LUT R20, R21, 0x380, RZ, 0xc0, !PT ;  /* 0x0000038015147812 */ /* 0x000fe200078ec0ff */
[----:B------:R-:W-:Y:S01]  /*17c60*/  IMAD R44, R44, UR6, RZ ;  /* 0x000000062c2c7c24 */ /* 0x000fe2000f8e02ff */
[----:B------:R-:W-:Y:S01]  /*17c70*/  IADD3 R31, P5, R36, 0x1000, RZ ;  /* 0x00001000241f7810 */ /* 0x000fe20007fbe0ff */
[----:B------:R-:W-:Y:S01]  /*17c80*/  IMAD.WIDE.U32 R38, R65, UR6, R38 ;  /* 0x0000000641267c25 */ /* 0x000fe2000f8e0026 */
[----:B------:R-:W-:Y:S02]  /*17c90*/  SHF.R.U64 R20, R20, 0x3, RZ ;  /* 0x0000000314147819 */ /* 0x000fe400000012ff */
[----:B------:R-:W-:Y:S01]  /*17ca0*/  LOP3.LUT R30, R31, 0x380, RZ, 0xc0, !PT ;  /* 0x000003801f1e7812 */ /* 0x000fe200078ec0ff */
[----:B------:R-:W-:Y:S01]  /*17cb0*/  IMAD R65, R65, UR7, R44 ;  /* 0x0000000741417c24 */ /* 0x000fe2000f8e022c */
[----:B------:R-:W-:Y:S01]  /*17cc0*/  LOP3.LUT R20, R20, R21, RZ, 0x3c, !PT ;  /* 0x0000001514147212 */ /* 0x000fe200078e3cff */
[----:B------:R-:W-:Y:S01]  /*17cd0*/  ULDC.64 UR6, c[0x0][0xb50] ;  /* 0x0002d40000067ab9 */ /* 0x000fe20000000a00 */
[----:B------:R-:W-:Y:S01]  /*17ce0*/  IMAD.X R21, RZ, RZ, R37, P4 ;  /* 0x000000ffff157224 */ /* 0x000fe200020e0625 */
[----:B------:R-:W-:-:S02]  /*17cf0*/  SHF.R.U64 R30, R30, 0x3, RZ ;  /* 0x000000031e1e7819 */ /* 0x000fc400000012ff */
[----:B------:R-:W-:Y:S02]  /*17d00*/  LOP3.LUT R13, R36, 0x380, RZ, 0xc0, !PT ;  /* 0x00000380240d7812 */ /* 0x000fe400078ec0ff */
[----:B------:R-:W-:Y:S01]  /*17d10*/  LOP3.LUT R30, R30, R31, RZ, 0x3c, !PT ;  /* 0x0000001f1e1e7212 */ /* 0x000fe200078e3cff */
[--C-:B------:R-:W-:Y:S01]  /*17d20*/  IMAD.X R31, RZ, RZ, R37.reuse, P5 ;  /* 0x000000ffff1f7224 */ /* 0x100fe200028e0625 */
[----:B------:R-:W-:Y:S02]  /*17d30*/  IADD3 R15, P5, R36, 0x6000, RZ ;  /* 0x00006000240f7810 */ /* 0x000fe40007fbe0ff */
[----:B------:R-:W-:Y:S02]  /*17d40*/  SHF.R.U64 R13, R13, 0x3, RZ ;  /* 0x000000030d0d7819 */ /* 0x000fe400000012ff */
[----:B------:R-:W-:Y:S02]  /*17d50*/  LOP3.LUT R14, R15, 0x380, RZ, 0xc0, !PT ;  /* 0x000003800f0e7812 */ /* 0x000fe400078ec0ff */
[----:B------:R-:W-:Y:S01]  /*17d60*/  LOP3.LUT R36, R13, R36, RZ, 0x3c, !PT ;  /* 0x000000240d247212 */ /* 0x000fe200078e3cff */
[----:B------:R-:W-:Y:S01]  /*17d70*/  IMAD.X R13, RZ, RZ, R37, P6 ;  /* 0x000000ffff0d7224 */ /* 0x000fe200030e0625 */
[----:B------:R-:W-:-:S04]  /*17d80*/  SHF.R.U64 R14, R14, 0x3, RZ ;  /* 0x000000030e0e7819 */ /* 0x000fc800000012ff */
[----:B------:R-:W-:Y:S01]  /*17d90*/  LOP3.LUT R14, R14, R15, RZ, 0x3c, !PT ;  /* 0x0000000f0e0e7212 */ /* 0x000fe200078e3cff */
[----:B------:R-:W-:Y:S01]  /*17da0*/  IMAD.X R15, RZ, RZ, R37, P5 ;  /* 0x000000ffff0f7224 */ /* 0x000fe200028e0625 */
[----:B--2---:R-:W-:Y:S01]  /*17db0*/  LOP3.LUT R43, R11, 0x2, RZ, 0x3c, !PT ;  /* 0x000000020b2b7812 */ /* 0x004fe200078e3cff */
[----:B------:R-:W-:Y:S04]  /*17dc0*/  SHFL.IDX PT, R50, R50, R11, 0x1c1f ;  /* 0x001c1f0b32327589 */ /* 0x000fe800000e0000 */
[----:B------:R-:W-:Y:S04]  /*17dd0*/  SHFL.IDX PT, R52, R52, R11, 0x1c1f ;  /* 0x001c1f0b34347589 */ /* 0x000fe800000e0000 */
[----:B------:R-:W0:Y:S04]  /*17de0*/  SHFL.IDX PT, R33, R96, R43, 0x1c1f ;  /* 0x001c1f2b60217589 */ /* 0x000e2800000e0000 */
[----:B------:R-:W1:Y:S04]  /*17df0*/  SHFL.IDX PT, R35, R92, R43, 0x1c1f ;  /* 0x001c1f2b5c237589 */ /* 0x000e6800000e0000 */
[----:B------:R-:W-:Y:S04]  /*17e00*/  SHFL.IDX PT, R82, R82, R11, 0x1c1f ;  /* 0x001c1f0b52527589 */ /* 0x000fe800000e0000 */
[----:B------:R-:W2:Y:S04]  /*17e10*/  SHFL.IDX PT, R41, R72, R43, 0x1c1f ;  /* 0x001c1f2b48297589 */ /* 0x000ea800000e0000 */
[----:B------:R-:W-:Y:S04]  /*17e20*/  SHFL.IDX PT, R54, R54, R11, 0x1c1f ;  /* 0x001c1f0b36367589 */ /* 0x000fe800000e0000 */
[----:B------:R-:W-:Y:S04]  /*17e30*/  SHFL.IDX PT, R60, R60, R11, 0x1c1f ;  /* 0x001c1f0b3c3c7589 */ /* 0x000fe800000e0000 */
[----:B------:R-:W-:Y:S01]  /*17e40*/  SHFL.IDX PT, R64, R64, R11, 0x1c1f ;  /* 0x001c1f0b40407589 */ /* 0x000fe200000e0000 */
[----:B0-----:R-:W-:-:S02]  /*17e50*/  SEL R32, R50, R33, P0 ;  /* 0x0000002132207207 */ /* 0x001fc40000000000 */
[----:B------:R-:W-:Y:S01]  /*17e60*/  SEL R34, R33, R50, P0 ;  /* 0x0000003221227207 */ /* 0x000fe20000000000 */
[----:B------:R-:W-:Y:S01]  /*17e70*/  SHFL.IDX PT, R68, R68, R11, 0x1c1f ;  /* 0x001c1f0b44447589 */ /* 0x000fe200000e0000 */
[----:B-1----:R-:W-:Y:S01]  /*17e80*/  SEL R40, R52, R35, P0 ;  /* 0x0000002334287207 */ /* 0x002fe20000000000 */
[----:B------:R-:W-:Y:S01]  /*17e90*/  VIADD R50, R23, UR36 ;  /* 0x0000002417327c36 */ /* 0x000fe20008000000 */
[----:B------:R-:W-:Y:S01]  /*17ea0*/  SEL R42, R35, R52, P0 ;  /* 0x00000034232a7207 */ /* 0x000fe20000000000 */
[----:B------:R-:W-:Y:S04]  /*17eb0*/  SHFL.IDX PT, R74, R74, R11, 0x1c1f ;  /* 0x001c1f0b4a4a7589 */ /* 0x000fe800000e0000 */
[----:B------:R-:W-:Y:S01]  /*17ec0*/  SHFL.IDX PT, R78, R78, R11, 0x1c1f ;  /* 0x001c1f0b4e4e7589 */ /* 0x000fe200000e0000 */
[----:B--2---:R-:W-:-:S02]  /*17ed0*/  SEL R33, R82, R41, P0 ;  /* 0x0000002952217207 */ /* 0x004fc40000000000 */
[----:B------:R-:W-:Y:S01]  /*17ee0*/  SEL R35, R41, R82, P0 ;  /* 0x0000005229237207 */ /* 0x000fe20000000000 */
        /* <DEDUP_REMOVED lines=8> */
[----:B------:R-:W1:Y:S04]  /*17f70*/  SHFL.IDX PT, R45, R56, R43, 0x1c1f ;  /* 0x001c1f2b382d7589 */ /* 0x000e6800000e0000 */
[----:B------:R-:W-:Y:S04]  /*17f80*/  SHFL.IDX PT, R47, R90, R43, 0x1c1f ;  /* 0x001c1f2b5a2f7589 */ /* 0x000fe800000e0000 */
[----:B------:R-:W-:Y:S04]  /*17f90*/  SHFL.IDX PT, R49, R62, R43, 0x1c1f ;  /* 0x001c1f2b3e317589 */ /* 0x000fe800000e0000 */
[----:B------:R-:W2:Y:S04]  /*17fa0*/  SHFL.IDX PT, R55, R76, R43, 0x1c1f ;  /* 0x001c1f2b4c377589 */ /* 0x000ea800000e0000 */
[----:B------:R-:W-:Y:S04]  /*17fb0*/  SHFL.IDX PT, R59, R98, R43, 0x1c1f ;  /* 0x001c1f2b623b7589 */ /* 0x000fe800000e0000 */
[----:B------:R-:W-:Y:S01]  /*17fc0*/  SHFL.IDX PT, R51, R66, R43, 0x1c1f ;  /* 0x001c1f2b42337589 */ /* 0x000fe200000e0000 */
[----:B0-----:R-:W-:-:S02]  /*17fd0*/  SEL R44, R54, R11, P0 ;  /* 0x0000000b362c7207 */ /* 0x001fc40000000000 */
[----:B------:R-:W-:Y:S01]  /*17fe0*/  SEL R46, R11, R54, P0 ;  /* 0x000000360b2e7207 */ /* 0x000fe20000000000 */
[----:B------:R-:W0:Y:S01]  /*17ff0*/  SHFL.IDX PT, R53, R70, R43, 0x1c1f ;  /* 0x001c1f2b46357589 */ /* 0x000e2200000e0000 */
[----:B------:R-:W-:Y:S01]  /*18000*/  IMAD R11, R17, UR5, RZ ;  /* 0x00000005110b7c24 */ /* 0x000fe2000f8e02ff */
[----:B-1----:R-:W-:Y:S02]  /*18010*/  SEL R41, R84, R45, P0 ;  /* 0x0000002d54297207 */ /* 0x002fe40000000000 */
[----:B------:R-:W-:Y:S02]  /*18020*/  SHFL.IDX PT, R61, R102, R43, 0x1c1f ;  /* 0x001c1f2b663d7589 */ /* 0x000fe400000e0000 */
[----:B------:R-:W-:Y:S02]  /*18030*/  ISETP.GE.OR P3, PT, R50, R11, P1 ;  /* 0x0000000b3200720c */ /* 0x000fe40000f66670 */
[----:B------:R-:W1:Y:S04]  /*18040*/  SHFL.IDX PT, R63, R106, R43, 0x1c1f ;  /* 0x001c1f2b6a3f7589 */ /* 0x000e6800000e0000 */
[----:B------:R-:W3:Y:S01]  /*18050*/  SHFL.IDX PT, R75, R110, R43, 0x1c1f ;  /* 0x001c1f2b6e4b7589 */ /* 0x000ee200000e0000 */
[----:B--2---:R-:W-:-:S02]  /*18060*/  SEL R72, R74, R55, P0 ;  /* 0x000000374a487207 */ /* 0x004fc40000000000 */
[----:B------:R-:W-:Y:S01]  /*18070*/  SEL R74, R55, R74, P0 ;  /* 0x0000004a374a7207 */ /* 0x000fe20000000000 */
[----:B------:R-:W2:Y:S04]  /*18080*/  SHFL.IDX PT, R57, R80, R43, 0x1c1f ;  /* 0x001c1f2b50397589 */ /* 0x000ea800000e0000 */
[----:B------:R4:W2:Y:S04]  /*18090*/  SHFL.IDX PT, R79, R86, R43, 0x1c1f ;  /* 0x001c1f2b564f7589 */ /* 0x0008a800000e0000 */
[----:B------:R3:W-:Y:S01]  /*180a0*/  STSM.16.M88.4 [R73], R32 ;  /* 0x0000002049007844 */ /* 0x0007e20000000200 */
[----:B0-----:R-:W-:-:S02]  /*180b0*/  SEL R52, R68, R53, P0 ;  /* 0x0000003544347207 */ /* 0x001fc40000000000 */
[----:B------:R-:W-:Y:S02]  /*180c0*/  SEL R54, R53, R68, P0 ;  /* 0x0000004435367207 */ /* 0x000fe40000000000 */
[----:B----4-:R-:W-:Y:S02]  /*180d0*/  SEL R43, R45, R84, P0 ;  /* 0x000000542d2b7207 */ /* 0x010fe40000000000 */
[----:B------:R-:W-:Y:S02]  /*180e0*/  SEL R45, R88, R47, P0 ;  /* 0x0000002f582d7207 */ /* 0x000fe40000000000 */
[----:B------:R-:W-:Y:S01]  /*180f0*/  SEL R47, R47, R88, P0 ;  /* 0x000000582f2f7207 */ /* 0x000fe20000000000 */
[----:B------:R0:W-:Y:S01]  /*18100*/  STSM.16.M88.4 [R67], R40 ;  /* 0x0000002843007844 */ /* 0x0001e20000000200 */
[----:B-1----:R-:W-:Y:S02]  /*18110*/  SEL R53, R104, R63, P0 ;  /* 0x0000003f68357207 */ /* 0x002fe40000000000 */
[----:B------:R-:W-:Y:S01]  /*18120*/  SEL R55, R63, R104, P0 ;  /* 0x000000683f377207 */ /* 0x000fe20000000000 */
[----:B------:R-:W-:Y:S01]  /*18130*/  STSM.16.M88.4 [R48], R44 ;  /* 0x0000002c30007844 */ /* 0x000fe20000000200 */
[----:B---3--:R-:W-:Y:S01]  /*18140*/  VIADD R32, R50, 0x8 ;  /* 0x0000000832207836 */ /* 0x008fe20000000000 */
[----:B------:R-:W-:Y:S01]  /*18150*/  SEL R34, R49, R60, P0 ;  /* 0x0000003c31227207 */ /* 0x000fe20000000000 */
[----:B------:R-:W-:Y:S01]  /*18160*/  IMAD.IADD R33, R39, 0x1, R65 ;  /* 0x0000000127217824 */ /* 0x000fe200078e0241 */
[----:B------:R-:W-:-:S02]  /*18170*/  LEA R39, P4, R38, UR6, 0x2 ;  /* 0x0000000626277c11 */ /* 0x000fc4000f8810ff */
[----:B------:R-:W-:Y:S02]  /*18180*/  ISETP.GE.OR P1, PT, R32, R11, P1 ;  /* 0x0000000b2000720c */ /* 0x000fe40000f26670 */
[----:B------:R-:W-:Y:S01]  /*18190*/  LEA.HI.X R38, R38, UR7, R33, 0x2, P4 ;  /* 0x0000000726267c11 */ /* 0x000fe2000a0f1421 */
[----:B------:R-:W-:Y:S01]  /*181a0*/  SHFL.IDX PT, R66, R39, 0x1, 0x1c1f ;  /* 0x003c1f0027427f89 */ /* 0x000fe200000e0000 */
[----:B------:R-:W-:Y:S02]  /*181b0*/  SEL R32, R60, R49, P0 ;  /* 0x000000313c207207 */ /* 0x000fe40000000000 */
[----:B------:R-:W-:Y:S01]  /*181c0*/  SEL R33, R94, R59, P0 ;  /* 0x0000003b5e217207 */ /* 0x000fe20000000000 */
[----:B------:R-:W-:Y:S01]  /*181d0*/  SHFL.IDX PT, R65, R38, RZ, 0x1c1f ;  /* 0x001c1fff26417589 */ /* 0x000fe200000e0000 */
[----:B------:R-:W-:Y:S02]  /*181e0*/  SEL R35, R59, R94, P0 ;  /* 0x0000005e3b237207 */ /* 0x000fe40000000000 */
[----:B0-----:R-:W-:Y:S01]  /*181f0*/  SEL R40, R64, R51, P0 ;  /* 0x0000003340287207 */ /* 0x001fe20000000000 */
[----:B------:R-:W-:Y:S01]  /*18200*/  SHFL.IDX PT, R67, R38, 0x1, 0x1c1f ;  /* 0x003c1f0026437f89 */ /* 0x000fe200000e0000 */
[----:B------:R-:W-:-:S02]  /*18210*/  SEL R42, R51, R64, P0 ;  /* 0x00000040332a7207 */ /* 0x000fc40000000000 */
[----:B------:R-:W-:Y:S01]  /*18220*/  SEL R41, R100, R61, P0 ;  /* 0x0000003d64297207 */ /* 0x000fe20000000000 */
[----:B------:R-:W-:Y:S01]  /*18230*/  STSM.16.M88.4 [R85], R32 ;  /* 0x0000002055007844 */ /* 0x000fe20000000200 */
[----:B------:R-:W-:Y:S02]  /*18240*/  SEL R43, R61, R100, P0 ;  /* 0x000000643d2b7207 */ /* 0x000fe40000000000 */
[----:B------:R-:W-:Y:S01]  /*18250*/  SEL R73, R108, R75, P0 ;  /* 0x0000004b6c497207 */ /* 0x000fe20000000000 */
[----:B------:R-:W0:Y:S01]  /*18260*/  SHFL.IDX PT, R64, R39, RZ, 0x1c1f ;  /* 0x001c1fff27407589 */ /* 0x000e2200000e0000 */
[----:B--2---:R-:W-:Y:S02]  /*18270*/  SEL R76, R78, R57, P0 ;  /* 0x000000394e4c7207 */ /* 0x004fe40000000000 */
[----:B------:R-:W-:Y:S01]  /*18280*/  SEL R75, R75, R108, P0 ;  /* 0x0000006c4b4b7207 */ /* 0x000fe20000000000 */
[----:B------:R-:W-:Y:S01]  /*18290*/  STSM.16.M88.4 [R83], R40 ;  /* 0x0000002853007844 */ /* 0x000fe20000000200 */
[----:B------:R-:W-:-:S02]  /*182a0*/  SEL R77, R112, R79, P0 ;  /* 0x0000004f704d7207 */ /* 0x000fc40000000000 */
[----:B------:R-:W-:Y:S01]  /*182b0*/  SEL R78, R57, R78, P0 ;  /* 0x0000004e394e7207 */ /* 0x000fe20000000000 */
[----:B------:R-:W-:Y:S01]  /*182c0*/  STSM.16.M88.4 [R81], R52 ;  /* 0x0000003451007844 */ /* 0x000fe20000000200 */
[----:B------:R-:W-:-:S03]  /*182d0*/  SEL R79, R79, R112, P0 ;  /* 0x000000704f4f7207 */ /* 0x000fc60000000000 */
[----:B------:R-:W-:Y:S04]  /*182e0*/  STSM.16.M88.4 [R71], R72 ;  /* 0x0000004847007844 */ /* 0x000fe80000000200 */
[----:B------:R1:W-:Y:S01]  /*182f0*/  STSM.16.M88.4 [R69], R76 ;  /* 0x0000004c45007844 */ /* 0x0003e20000000200 */
[----:B------:R-:W-:Y:S08]  /*18300*/  BAR.SYNC.DEFER_BLOCKING 0x1, 0x100 ;  /* 0x0044000000007b1d */ /* 0x000ff00000010000 */
[----:B-1----:R-:W1:Y:S01]  /*18310*/  @P2 LDC R69, c[0x0][0xbec] ;  /* 0x0002fb00ff452b82 */ /* 0x002e620000000800 */
[----:B0-----:R0:W-:Y:S01]  /*18320*/  @!P3 ST.E desc[UR50][R64.64], R7 ;  /* 0x000000074000b985 */ /* 0x0011e2000c101932 */
[----:B------:R-:W-:-:S03]  /*18330*/  UIMAD UR5, UR12, UR8, URZ ;  /* 0x000000080c0572a4 */ /* 0x000fc6000f8e023f */
[----:B------:R1:W-:Y:S03]  /*18340*/  @!P1 ST.E desc[UR50][R66.64], R6 ;  /* 0x0000000642009985 */ /* 0x0003e6000c101932 */
[----:B0-----:R-:W0:Y:S01]  /*18350*/  @P2 LDC R7, c[0x0][0xbf0] ;  /* 0x0002fc00ff072b82 */ /* 0x001e220000000800 */
[----:B------:R2:W5:Y:S01]  /*18360*/  LD.E.128 R52, desc[UR50][R14.64] ;  /* 0x000000320e347980 */ /* 0x000562000c101d00 */
[----:B------:R-:W-:Y:S02]  /*18370*/  UIMAD.WIDE.U32 UR6, UR42, UR8, URZ ;  /* 0x000000082a0672a5 */ /* 0x000fe4000f8e003f */
[----:B------:R-:W-:Y:S01]  /*18380*/  UIMAD UR5, UR42, UR9, UR5 ;  /* 0x000000092a0572a4 */ /* 0x000fe2000f8e0205 */
[----:B------:R3:W5:Y:S04]  /*18390*/  LD.E.128 R40, desc[UR50][R12.64] ;  /* 0x000000320c287980 */ /* 0x000768000c101d00 */
[----:B------:R-:W5:Y:S01]  /*183a0*/  LD.E.128 R36, desc[UR50][R36.64] ;  /* 0x0000003224247980 */ /* 0x000f62000c101d00 */
[----:B--2---:R-:W-:Y:S01]  /*183b0*/  VIADD R14, R10, UR36 ;  /* 0x000000240a0e7c36 */ /* 0x004fe20008000000 */
[----:B------:R-:W-:-:S02]  /*183c0*/  UIMAD UR8, UR13, UR10, URZ ;  /* 0x0000000a0d0872a4 */ /* 0x000fc4000f8e023f */
[----:B------:R2:W5:Y:S01]  /*183d0*/  LD.E.128 R48, desc[UR50][R30.64] ;  /* 0x000000321e307980 */ /* 0x000562000c101d00 */
[----:B-1----:R-:W-:Y:S01]  /*183e0*/  @P2 IMAD.HI.U32 R6, R14, R69, RZ ;  /* 0x000000450e062227 */ /* 0x002fe200078e00ff */
[----:B------:R-:W-:Y:S02]  /*183f0*/  UIADD3 UR7, UR7, UR5, URZ ;  /* 0x0000000507077290 */ /* 0x000fe4000fffe03f */
[----:B------:R2:W5:Y:S01]  /*18400*/  LD.E.128 R44, desc[UR50][R28.64] ;  /* 0x000000321c2c7980 */ /* 0x000562000c101d00 */
[----:B---3--:R-:W-:Y:S01]  /*18410*/  IMAD.MOV.U32 R13, RZ, RZ, R14 ;  /* 0x000000ffff0d7224 */ /* 0x008fe200078e000e */
[----:B------:R-:W-:Y:S02]  /*18420*/  UIMAD UR5, UR44, UR11, UR8 ;  /* 0x0000000b2c0572a4 */ /* 0x000fe4000f8e0208 */
[----:B------:R2:W5:Y:S01]  /*18430*/  LD.E.128 R32, desc[UR50][R26.64] ;  /* 0x000000321a207980 */ /* 0x000562000c101d00 */
[----:B------:R-:W-:Y:S01]  /*18440*/  UIMAD.WIDE.U32 UR6, UR44, UR10, UR6 ;  /* 0x0000000a2c0672a5 */ /* 0x000fe2000f8e0006 */
[----:B0-----:R-:W-:Y:S01]  /*18450*/  @P2 SHF.R.U32.HI R13, RZ, R7, R6 ;  /* 0x00000007ff0d2219 */ /* 0x001fe20000011606 */
[----:B------:R-:W-:-:S02]  /*18460*/  ULDC.64 UR8, c[0x0][0xae0] ;  /* 0x0002b80000087ab9 */ /* 0x000fc40000000a00 */
[----:B------:R-:W-:Y:S01]  /*18470*/  UIADD3 UR5, UR7, UR5, URZ ;  /* 0x0000000507057290 */ /* 0x000fe2000fffe03f */
[----:B------:R2:W5:Y:S01]  /*18480*/  LD.E.128 R60, desc[UR50][R24.64] ;  /* 0x00000032183c7980 */ /* 0x000562000c101d00 */
[--C-:B------:R-:W-:Y:S01]  /*18490*/  SHF.R.S32.HI R10, RZ, 0x1f, R13.reuse ;  /* 0x0000001fff0a7819 */ /* 0x100fe2000001140d */
[----:B------:R-:W-:Y:S02]  /*184a0*/  IMAD.MOV R12, RZ, RZ, -R13 ;  /* 0x000000ffff0c7224 */ /* 0x000fe400078e0a0d */
[----:B------:R-:W-:Y:S01]  /*184b0*/  IMAD.U32 R7, RZ, RZ, UR7 ;  /* 0x00000007ff077e24 */ /* 0x000fe2000f8e00ff */
[----:B------:R2:W5:Y:S01]  /*184c0*/  LD.E.128 R56, desc[UR50][R20.64] ;  /* 0x0000003214387980 */ /* 0x000562000c101d00 */
[----:B------:R-:W-:Y:S02]  /*184d0*/  IMAD R10, R10, UR8, RZ ;  /* 0x000000080a0a7c24 */ /* 0x000fe4000f8e02ff */
[----:B------:R-:W-:Y:S01]  /*184e0*/  IMAD R17, R17, R12, R14 ;  /* 0x0000000c11117224 */ /* 0x000fe200078e020e */
[----:B------:R-:W-:Y:S01]  /*184f0*/  @!PT LDS RZ, [RZ] ;  /* 0x00000000fffff984 */ /* 0x000fe20000000800 */
[----:B------:R-:W-:Y:S01]  /*18500*/  @!PT LDS RZ, [RZ] ;  /* 0x00000000fffff984 */ /* 0x000fe20000000800 */
[----:B------:R-:W-:Y:S01]  /*18510*/  @!PT LDS RZ, [RZ] ;  /* 0x00000000fffff984 */ /* 0x000fe20000000800 */
[----:B------:R-:W-:Y:S01]  /*18520*/  @!PT LDS RZ, [RZ] ;  /* 0x00000000fffff984 */ /* 0x000fe20000000800 */
[----:B------:R0:W-:Y:S06]  /*18530*/  MEMBAR.ALL.CTA ;  /* 0x0000000000007992 */ /* 0x0001ec0000008000 */
[----:B0-----:R-:W0:Y:S01]  /*18540*/  FENCE.VIEW.ASYNC.S ;  /* 0x00000000000073c6 */ /* 0x001e220000000000 */
[----:B------:R-:W-:Y:S01]  /*18550*/  IMAD.U32 R6, RZ, RZ, UR6 ;  /* 0x00000006ff067e24 */ /* 0x000fe2000f8e00ff */
[----:B------:R-:W-:Y:S01]  /*18560*/  ULDC.64 UR6, c[0x0][0xad8] ;  /* 0x0002b60000067ab9 */ /* 0x000fe20000000a00 */
[----:B------:R-:W-:-:S02]  /*18570*/  IMAD.U32 R7, RZ, RZ, UR5 ;  /* 0x00000005ff077e24 */ /* 0x000fc4000f8e00ff */
[C---:B------:R-:W-:Y:S01]  /*18580*/  IMAD R15, R13.reuse, UR9, R10 ;  /* 0x000000090d0f7c24 */ /* 0x040fe2000f8e020a */
[----:B------:R-:W-:Y:S01]  /*18590*/  SHF.R.S32.HI R10, RZ, 0x1f, R17 ;  /* 0x0000001fff0a7819 */ /* 0x000fe20000011411 */
[----:B------:R-:W-:-:S04]  /*185a0*/  IMAD.WIDE.U32 R6, R13, UR8, R6 ;  /* 0x000000080d067c25 */ /* 0x000fc8000f8e0006 */
[----:B------:R-:W-:Y:S02]  /*185b0*/  VIADD R14, R9, UR36 ;  /* 0x00000024090e7c36 */ /* 0x000fe40008000000 */
[----:B------:R-:W-:Y:S02]  /*185c0*/  IMAD.IADD R7, R7, 0x1, R15 ;  /* 0x0000000107077824 */ /* 0x000fe400078e020f */
[----:B------:R-:W-:Y:S02]  /*185d0*/  IMAD R12, R10, UR6, RZ ;  /* 0x000000060a0c7c24 */ /* 0x000fe4000f8e02ff */
[----:B------:R-:W-:Y:S02]  /*185e0*/  VIADD R10, R14, 0x20 ;  /* 0x000000200e0a7836 */ /* 0x000fe40000000000 */
[C---:B------:R-:W-:Y:S02]  /*185f0*/  IMAD R9, R17.reuse, UR7, R12 ;  /* 0x0000000711097c24 */ /* 0x040fe4000f8e020c */
[----:B------:R-:W-:Y:S01]  /*18600*/  IMAD.WIDE.U32 R6, R17, UR6, R6 ;  /* 0x0000000611067c25 */ /* 0x000fe2000f8e0006 */
[-C--:B------:R-:W-:Y:S01]  /*18610*/  ISETP.GE.AND P0, PT, R10, R11.reuse, PT ;  /* 0x0000000b0a00720c */ /* 0x080fe20003f06270 */
[----:B------:R-:W-:Y:S01]  /*18620*/  ULDC.64 UR6, c[0x0][0xa80] ;  /* 0x0002a00000067ab9 */ /* 0x000fe20000000a00 */
[C---:B------:R-:W-:Y:S01]  /*18630*/  ISETP.GE.AND P2, PT, R14.reuse, R11, PT ;  /* 0x0000000b0e00720c */ /* 0x040fe20003f46270 */
[----:B------:R-:W-:Y:S01]  /*18640*/  VIADD R10, R14, 0x40 ;  /* 0x000000400e0a7836 */ /* 0x000fe20000000000 */
[----:B------:R-:W-:Y:S01]  /*18650*/  LEA R12, P3, R6, UR6, 0x1 ;  /* 0x00000006060c7c11 */ /* 0x000fe2000f8608ff */
[----:B------:R-:W-:-:S02]  /*18660*/  IMAD.IADD R7, R7, 0x1, R9 ;  /* 0x0000000107077824 */ /* 0x000fc400078e0209 */
[----:B------:R-:W-:Y:S01]  /*18670*/  VIADD R8, R8, 0x2e820 ;  /* 0x0002e82008087836 */ /* 0x000fe20000000000 */
[----:B------:R-:W-:Y:S02]  /*18680*/  ISETP.GE.AND P1, PT, R10, R11, PT ;  /* 0x0000000b0a00720c */ /* 0x000fe40003f26270 */
[----:B------:R-:W-:Y:S02]  /*18690*/  LEA.HI.X R10, R6, UR7, R7, 0x1, P3 ;  /* 0x00000007060a7c11 */ /* 0x000fe400098f0c07 */
[----:B------:R-:W-:Y:S01]  /*186a0*/  PRMT R8, RZ, 0x654, R8 ;  /* 0x00000654ff087816 */ /* 0x000fe20000000008 */
[----:B0-----:R2:W0:Y:S01]  /*186b0*/  SHFL.IDX PT, R7, R12, RZ, 0x181f ;  /* 0x00181fff0c077589 */ /* 0x00142200000e0000 */
[----:B------:R-:W-:Y:S02]  /*186c0*/  BSSY B1, `(.L_x_874) ;  /* 0x000000d000017945 */ /* 0x000fe40003800000 */
[----:B------:R2:W-:Y:S01]  /*186d0*/  SYNCS.ARRIVE.TRANS64.RED.A1T0 RZ, [R8+URZ], RZ ;  /* 0x000000ff08ff79a7 */ /* 0x0005e2000810043f */
[----:B------:R2:W1:Y:S01]  /*186e0*/  SHFL.IDX PT, R9, R10, RZ, 0x181f ;  /* 0x00181fff0a097589 */ /* 0x00046200000e0000 */
[----:B------:R-:W-:Y:S05]  /*186f0*/  @P2 BRA `(.L_x_875) ;  /* 0x0000000000242947 */ /* 0x000fea0003800000 */
[----:B------:R-:W-:Y:S02]  /*18700*/  ULDC UR5, c[0x0][0xac8] ;  /* 0x0002b20000057ab9 */ /* 0x000fe40000000800 */
[----:B------:R-:W-:Y:S02]  /*18710*/  ISETP.GE.AND P2, PT, R4, UR5, PT ;  /* 0x0000000504007c0c */ /* 0x000fe4000bf46270 */
[----:B------:R-:W-:-:S11]  /*18720*/  ISETP.GE.AND P3, PT, R0, UR5, PT ;  /* 0x0000000500007c0c */ /* 0x000fd6000bf66270 */
[-C--:B0-----:R-:W-:Y:S02]  /*18730*/  @!P2 LEA R6, P4, R4, R7.reuse, 0x1 ;  /* 0x000000070406a211 */ /* 0x081fe400078808ff */
[----:B--2---:R-:W-:Y:S02]  /*18740*/  @!P3 LEA R8, P5, R0, R7, 0x1 ;  /* 0x000000070008b211 */ /* 0x004fe400078a08ff */
[-C--:B-1----:R-:W-:Y:S02]  /*18750*/  @!P2 LEA.HI.X R7, R4, R9.reuse, R5, 0x1, P4 ;  /* 0x000000090407a211 */ /* 0x082fe400020f0c05 */
[----:B------:R-:W-:-:S03]  /*18760*/  @!P3 LEA.HI.X R9, R0, R9, R3, 0x1, P5 ;  /* 0x000000090009b211 */ /* 0x000fc600028f0c03 */
[----:B-----5:R3:W-:Y:S04]  /*18770*/  @!P2 ST.E.128 desc[UR50][R6.64], R36 ;  /* 0x000000240600a985 */ /* 0x0207e8000c101d32 */
[----:B------:R3:W-:Y:S02]  /*18780*/  @!P3 ST.E.128 desc[UR50][R8.64], R60 ;  /* 0x0000003c0800b985 */ /* 0x0007e4000c101d32 */
.L_x_875:
[----:B------:R-:W-:Y:S05]  /*18790*/  BSYNC B1 ;  /* 0x0000000000017941 */ /* 0x000fea0003800000 */
.L_x_874:
[----:B-1-3--:R1:W3:Y:S01]  /*187a0*/  SHFL.IDX PT, R9, R10, 0x1, 0x181f ;  /* 0x00381f000a097f89 */ /* 0x00a2e200000e0000 */
[----:B------:R-:W-:Y:S03]  /*187b0*/  BSSY B1, `(.L_x_876) ;  /* 0x000000c000017945 */ /* 0x000fe60003800000 */
[----:B0-----:R1:W0:Y:S01]  /*187c0*/  SHFL.IDX PT, R7, R12, 0x1, 0x181f ;  /* 0x00381f000c077f89 */ /* 0x00122200000e0000 */
[----:B------:R-:W-:Y:S05]  /*187d0*/  @P0 BRA `(.L_x_877) ;  /* 0x0000000000240947 */ /* 0x000fea0003800000 */
[----:B------:R-:W-:Y:S02]  /*187e0*/  ULDC UR5, c[0x0][0xac8] ;  /* 0x0002b20000057ab9 */ /* 0x000fe40000000800 */
[----:B------:R-:W-:Y:S02]  /*187f0*/  ISETP.GE.AND P3, PT, R4, UR5, PT ;  /* 0x0000000504007c0c */ /* 0x000fe4000bf66270 */
[----:B------:R-:W-:-:S11]  /*18800*/  ISETP.GE.AND P4, PT, R0, UR5, PT ;  /* 0x0000000500007c0c */ /* 0x000fd6000bf86270 */
[-C--:B0-----:R-:W-:Y:S02]  /*18810*/  @!P3 LEA R6, P0, R4, R7.reuse, 0x1 ;  /* 0x000000070406b211 */ /* 0x081fe400078008ff */
[----:B--2---:R-:W-:Y:S02]  /*18820*/  @!P4 LEA R8, P2, R0, R7, 0x1 ;  /* 0x000000070008c211 */ /* 0x004fe400078408ff */
[-C--:B---3--:R-:W-:Y:S02]  /*18830*/  @!P3 LEA.HI.X R7, R4, R9.reuse, R5, 0x1, P0 ;  /* 0x000000090407b211 */ /* 0x088fe400000f0c05 */
[----:B------:R-:W-:-:S03]  /*18840*/  @!P4 LEA.HI.X R9, R0, R9, R3, 0x1, P2 ;  /* 0x000000090009c211 */ /* 0x000fc600010f0c03 */
[----:B-----5:R4:W-:Y:S04]  /*18850*/  @!P3 ST.E.128 desc[UR50][R6.64], R48 ;  /* 0x000000300600b985 */ /* 0x0209e8000c101d32 */
[----:B------:R4:W-:Y:S02]  /*18860*/  @!P4 ST.E.128 desc[UR50][R8.64], R56 ;  /* 0x000000380800c985 */ /* 0x0009e4000c101d32 */
.L_x_877:
[----:B------:R-:W-:Y:S05]  /*18870*/  BSYNC B1 ;  /* 0x0000000000017941 */ /* 0x000fea0003800000 */
.L_x_876:
[----:B---34-:R3:W4:Y:S01]  /*18880*/  SHFL.IDX PT, R9, R10, 0x2, 0x181f ;  /* 0x00581f000a097f89 */ /* 0x01872200000e0000 */
        /* <DEDUP_REMOVED lines=8> */
[-C--:B----4-:R-:W-:Y:S02]  /*18910*/  @!P2 LEA.HI.X R7, R4, R9.reuse, R5, 0x1, P0 ;  /* 0x000000090407a211 */ /* 0x090fe400000f0c05 */
[----:B------:R-:W-:-:S03]  /*18920*/  @!P3 LEA.HI.X R9, R0, R9, R3, 0x1, P1 ;  /* 0x000000090009b211 */ /* 0x000fc600008f0c03 */
[----:B-----5:R0:W-:Y:S04]  /*18930*/  @!P2 ST.E.128 desc[UR50][R6.64], R44 ;  /* 0x0000002c0600a985 */ /* 0x0201e8000c101d32 */
[----:B------:R0:W-:Y:S02]  /*18940*/  @!P3 ST.E.128 desc[UR50][R8.64], R52 ;  /* 0x000000340800b985 */ /* 0x0001e4000c101d32 */
.L_x_879:
[----:B------:R-:W-:Y:S05]  /*18950*/  BSYNC B1 ;  /* 0x0000000000017941 */ /* 0x000fea0003800000 */
.L_x_878:
[----:B0-----:R-:W-:Y:S01]  /*18960*/  VIADD R6, R14, 0x60 ;  /* 0x000000600e067836 */ /* 0x001fe20000000000 */
[----:B-123--:R-:W0:Y:S04]  /*18970*/  SHFL.IDX PT, R10, R10, 0x3, 0x181f ;  /* 0x00781f000a0a7f89 */ /* 0x00ee2800000e0000 */
[----:B------:R-:W-:Y:S01]  /*18980*/  ISETP.GE.AND P0, PT, R6, R11, PT ;  /* 0x0000000b0600720c */ /* 0x000fe20003f06270 */
[----:B----4-:R1:W2:-:S12]  /*18990*/  SHFL.IDX PT, R9, R12, 0x3, 0x181f ;  /* 0x00781f000c097f89 */ /* 0x01029800000e0000 */
[----:B-1----:R-:W-:Y:S05]  /*189a0*/  @P0 BRA `(.L_x_880) ;  /* 0x00000008007c0947 */ /* 0x002fea0003800000 */
[----:B------:R-:W-:Y:S02]  /*189b0*/  ULDC UR5, c[0x0][0xac8] ;  /* 0x0002b20000057ab9 */ /* 0x000fe40000000800 */
[----:B------:R-:W-:-:S13]  /*189c0*/  ISETP.GE.AND P1, PT, R4, UR5, PT ;  /* 0x0000000504007c0c */ /* 0x000fda000bf26270 */
[----:B--2---:R-:W-:-:S04]  /*189d0*/  @!P1 LEA R6, P0, R4, R9, 0x1 ;  /* 0x0000000904069211 */ /* 0x004fc800078008ff */
[----:B0-----:R-:W-:Y:S02]  /*189e0*/  @!P1 LEA.HI.X R7, R4, R10, R5, 0x1, P0 ;  /* 0x0000000a04079211 */ /* 0x001fe400000f0c05 */
[----:B------:R-:W-:-:S03]  /*189f0*/  ISETP.GE.AND P0, PT, R0, UR5, PT ;  /* 0x0000000500007c0c */ /* 0x000fc6000bf06270 */
[----:B-----5:R0:W-:Y:S10]  /*18a00*/  @!P1 ST.E.128 desc[UR50][R6.64], R32 ;  /* 0x0000002006009985 */ /* 0x0201f4000c101d32 */
[----:B------:R-:W-:Y:S05]  /*18a10*/  @P0 BRA `(.L_x_880) ;  /* 0x0000000800600947 */ /* 0x000fea0003800000 */
[----:B------:R-:W-:-:S04]  /*18a20*/  LEA R4, P0, R0, R9, 0x1 ;  /* 0x0000000900047211 */ /* 0x000fc800078008ff */
[----:B------:R-:W-:-:S05]  /*18a30*/  LEA.HI.X R5, R0, R10, R3, 0x1, P0 ;  /* 0x0000000a00057211 */ /* 0x000fca00000f0c03 */
[----:B------:R1:W-:Y:S01]  /*18a40*/  ST.E.128 desc[UR50][R4.64], R40 ;  /* 0x0000002804007985 */ /* 0x0003e2000c101d32 */
[----:B------:R-:W-:Y:S05]  /*18a50*/  BRA `(.L_x_880) ;  /* 0x0000000800507947 */ /* 0x000fea0003800000 */
.L_x_873:
[----:B------:R-:W0:Y:S01]  /*18a60*/  LDC R17, c[0x0][0xbe8] ;  /* 0x0002fa00ff117b82 */ /* 0x000e220000000800 */
[----:B------:R-:W-:Y:S01]  /*18a70*/  ISETP.GE.AND P0, PT, R42, 0x80, PT ;  /* 0x000000802a00780c */ /* 0x000fe20003f06270 */
[----:B------:R-:W-:Y:S01]  /*18a80*/  USHF.R.S32.HI UR8, URZ, 0x1f, UR42 ;  /* 0x0000001f3f087899 */ /* 0x000fe2000801142a */
[----:B------:R-:W-:Y:S01]  /*18a90*/  BSSY B1, `(.L_x_881) ;  /* 0x000002e000017945 */ /* 0x000fe20003800000 */
[----:B------:R-:W-:Y:S01]  /*18aa0*/  USHF.R.S32.HI UR9, URZ, 0x1f, UR44 ;  /* 0x0000001f3f097899 */ /* 0x000fe2000801142c */
[----:B------:R-:W-:Y:S01]  /*18ab0*/  IMAD R14, R10, 0x20, R9 ;  /* 0x000000200a0e7824 */ /* 0x000fe200078e0209 */
[----:B0-----:R-:W-:-:S13]  /*18ac0*/  ISETP.NE.AND P1, PT, R17, 0x1, PT ;  /* 0x000000011100780c */ /* 0x001fda0003f25270 */
[----:B------:R-:W0:Y:S08]  /*18ad0*/  @P1 LDC R15, c[0x0][0xbec] ;  /* 0x0002fb00ff0f1b82 */ /* 0x000e300000000800 */
[----:B------:R-:W1:Y:S01]  /*18ae0*/  @P1 LDC R21, c[0x0][0xbf0] ;  /* 0x0002fc00ff151b82 */ /* 0x000e620000000800 */
[----:B------:R-:W-:Y:S05]  /*18af0*/  @P0 BRA `(.L_x_882) ;  /* 0x00000000009c0947 */ /* 0x000fea0003800000 */
[----:B------:R-:W2:Y:S01]  /*18b00*/  LDC R10, c[0x0][0xbe8] ;  /* 0x0002fa00ff0a7b82 */ /* 0x000ea20000000800 */
[----:B------:R-:W-:Y:S01]  /*18b10*/  IMAD.U32 R8, RZ, RZ, UR36 ;  /* 0x00000024ff087e24 */ /* 0x000fe2000f8e00ff */
[----:B------:R-:W-:-:S04]  /*18b20*/  ULDC UR5, c[0x0][0xa88] ;  /* 0x0002a20000057ab9 */ /* 0x000fc80000000800 */
[----:B------:R-:W-:Y:S01]  /*18b30*/  IADD3 R8, R8, -0x80, R99 ;  /* 0xffffff8008087810 */ /* 0x000fe20007ffe063 */
[----:B--2---:R-:W-:-:S05]  /*18b40*/  IMAD R7, R10, UR5, RZ ;  /* 0x000000050a077c24 */ /* 0x004fca000f8e02ff */
[----:B------:R-:W-:-:S13]  /*18b50*/  ISETP.GE.AND P0, PT, R8, R7, PT ;  /* 0x000000070800720c */ /* 0x000fda0003f06270 */
[----:B------:R-:W-:Y:S05]  /*18b60*/  @P0 BRA `(.L_x_882) ;  /* 0x0000000000800947 */ /* 0x000fea0003800000 */
[----:B------:R-:W-:Y:S01]  /*18b70*/  ISETP.NE.AND P0, PT, R10, 0x1, PT ;  /* 0x000000010a00780c */ /* 0x000fe20003f05270 */
[----:B------:R-:W-:Y:S01]  /*18b80*/  ULDC.64 UR10, c[0x0][0xb90] ;  /* 0x0002e400000a7ab9 */ /* 0x000fe20000000a00 */
[----:B------:R-:W-:Y:S01]  /*18b90*/  IMAD.MOV.U32 R6, RZ, RZ, R8 ;  /* 0x000000ffff067224 */ /* 0x000fe200078e0008 */
[----:B------:R-:W-:Y:S02]  /*18ba0*/  UIMAD UR5, UR8, UR10, URZ ;  /* 0x0000000a080572a4 */ /* 0x000fe4000f8e023f */
[----:B------:R-:W-:Y:S02]  /*18bb0*/  UIMAD.WIDE.U32 UR6, UR42, UR10, URZ ;  /* 0x0000000a2a0672a5 */ /* 0x000fe4000f8e003f */
[----:B------:R-:W-:-:S03]  /*18bc0*/  UIMAD UR5, UR42, UR11, UR5 ;  /* 0x0000000b2a0572a4 */ /* 0x000fc6000f8e0205 */
[----:B------:R-:W-:Y:S01]  /*18bd0*/  ULDC.64 UR10, c[0x0][0xb98] ;  /* 0x0002e600000a7ab9 */ /* 0x000fe20000000a00 */
[----:B------:R-:W-:Y:S02]  /*18be0*/  UIADD3 UR7, UR7, UR5, URZ ;  /* 0x0000000507077290 */ /* 0x000fe4000fffe03f */
[----:B------:R-:W2:Y:S01]  /*18bf0*/  @P0 LDC R7, c[0x0][0xbec] ;  /* 0x0002fb00ff070b82 */ /* 0x000ea20000000800 */
[----:B------:R-:W-:Y:S02]  /*18c00*/  UIMAD UR5, UR9, UR10, URZ ;  /* 0x0000000a090572a4 */ /* 0x000fe4000f8e023f */
[----:B------:R-:W-:Y:S02]  /*18c10*/  UIMAD.WIDE.U32 UR6, UR44, UR10, UR6 ;  /* 0x0000000a2c0672a5 */ /* 0x000fe4000f8e0006 */
[----:B------:R-:W-:-:S03]  /*18c20*/  UIMAD UR5, UR44, UR11, UR5 ;  /* 0x0000000b2c0572a4 */ /* 0x000fc6000f8e0205 */
[----:B------:R-:W3:Y:S01]  /*18c30*/  @P0 LDC R12, c[0x0][0xbf0] ;  /* 0x0002fc00ff0c0b82 */ /* 0x000ee20000000800 */
[----:B------:R-:W-:Y:S01]  /*18c40*/  ULDC.64 UR10, c[0x0][0xb88] ;  /* 0x0002e200000a7ab9 */ /* 0x000fe20000000a00 */
[----:B--2---:R-:W-:-:S05]  /*18c50*/  @P0 IMAD.HI.U32 R7, R8, R7, RZ ;  /* 0x0000000708070227 */ /* 0x004fca00078e00ff */
[----:B---3--:R-:W-:-:S04]  /*18c60*/  @P0 SHF.R.U32.HI R6, RZ, R12, R7 ;  /* 0x0000000cff060219 */ /* 0x008fc80000011607 */
[--C-:B------:R-:W-:Y:S01]  /*18c70*/  SHF.R.S32.HI R7, RZ, 0x1f, R6.reuse ;  /* 0x0000001fff077819 */ /* 0x100fe20000011406 */
[----:B------:R-:W-:Y:S01]  /*18c80*/  IMAD.MOV R11, RZ, RZ, -R6 ;  /* 0x000000ffff0b7224 */ /* 0x000fe200078e0a06 */
[----:B------:R-:W-:-:S03]  /*18c90*/  IADD3 R6, P0, R6, UR6, RZ ;  /* 0x0000000606067c10 */ /* 0x000fc6000ff1e0ff */
[----:B------:R-:W-:Y:S02]  /*18ca0*/  IMAD R11, R10, R11, R8 ;  /* 0x0000000b0a0b7224 */ /* 0x000fe400078e0208 */
[----:B------:R-:W-:-:S03]  /*18cb0*/  IMAD.U32 R10, RZ, RZ, UR5 ;  /* 0x00000005ff0a7e24 */ /* 0x000fc6000f8e00ff */
[----:B------:R-:W-:Y:S02]  /*18cc0*/  SHF.R.S32.HI R8, RZ, 0x1f, R11 ;  /* 0x0000001fff087819 */ /* 0x000fe4000001140b */
[----:B------:R-:W-:Y:S01]  /*18cd0*/  IADD3.X R7, R7, UR7, R10, P0, !PT ;  /* 0x0000000707077c10 */ /* 0x000fe200087fe40a */
[----:B------:R-:W-:Y:S02]  /*18ce0*/  ULDC.64 UR6, c[0x0][0xb50] ;  /* 0x0002d40000067ab9 */ /* 0x000fe40000000a00 */
[----:B------:R-:W-:Y:S02]  /*18cf0*/  IMAD R8, R8, UR10, RZ ;  /* 0x0000000a08087c24 */ /* 0x000fe4000f8e02ff */
[----:B------:R-:W-:-:S04]  /*18d00*/  IMAD.WIDE.U32 R6, R11, UR10, R6 ;  /* 0x0000000a0b067c25 */ /* 0x000fc8000f8e0006 */
[----:B------:R-:W-:Y:S01]  /*18d10*/  IMAD R13, R11, UR11, R8 ;  /* 0x0000000b0b0d7c24 */ /* 0x000fe2000f8e0208 */
[----:B------:R-:W-:-:S03]  /*18d20*/  LEA R10, P0, R6, UR6, 0x2 ;  /* 0x00000006060a7c11 */ /* 0x000fc6000f8010ff */
[----:B------:R-:W-:-:S05]  /*18d30*/  IMAD.IADD R7, R7, 0x1, R13 ;  /* 0x0000000107077824 */ /* 0x000fca00078e020d */
[----:B------:R-:W-:Y:S01]  /*18d40*/  LEA.HI.X R11, R6, UR7, R7, 0x2, P0 ;  /* 0x00000007060b7c11 */ /* 0x000fe200080f1407 */
[----:B------:R-:W-:-:S05]  /*18d50*/  IMAD.MOV.U32 R7, RZ, RZ, -0x800000 ;  /* 0xff800000ff077424 */ /* 0x000fca00078e00ff */
[----:B------:R2:W-:Y:S02]  /*18d60*/  STG.E desc[UR50][R10.64], R7 ;  /* 0x000000070a007986 */ /* 0x0005e4000c101932 */
.L_x_882:
[----:B------:R-:W-:Y:S05]  /*18d70*/  BSYNC B1 ;  /* 0x0000000000017941 */ /* 0x000fea0003800000 */
.L_x_881:
[----:B------:R-:W-:Y:S01]  /*18d80*/  ULDC.64 UR10, c[0x0][0xae8] ;  /* 0x0002ba00000a7ab9 */ /* 0x000fe20000000a00 */
[----:B------:R-:W-:Y:S01]  /*18d90*/  VIADD R14, R14, UR36 ;  /* 0x000000240e0e7c36 */ /* 0x000fe20008000000 */
[----:B------:R-:W-:Y:S01]  /*18da0*/  UIMAD UR5, UR8, UR10, URZ ;  /* 0x0000000a080572a4 */ /* 0x000fe2000f8e023f */
[----:B------:R-:W-:Y:S01]  /*18db0*/  VIADD R12, R9, UR36 ;  /* 0x00000024090c7c36 */ /* 0x000fe20008000000 */
[----:B------:R-:W-:Y:S01]  /*18dc0*/  UIMAD.WIDE.U32 UR6, UR42, UR10, URZ ;  /* 0x0000000a2a0672a5 */ /* 0x000fe2000f8e003f */
[----:B0-----:R-:W-:Y:S01]  /*18dd0*/  @P1 IMAD.HI.U32 R6, R14, R15, RZ ;  /* 0x0000000f0e061227 */ /* 0x001fe200078e00ff */
[----:B------:R-:W-:Y:S01]  /*18de0*/  UIMAD UR5, UR42, UR11, UR5 ;  /* 0x0000000b2a0572a4 */ /* 0x000fe2000f8e0205 */
[----:B------:R-:W-:Y:S02]  /*18df0*/  BSSY B1, `(.L_x_883) ;  /* 0x0000030000017945 */ /* 0x000fe40003800000 */
[----:B------:R-:W-:Y:S01]  /*18e00*/  ULDC.64 UR10, c[0x0][0xaf0] ;  /* 0x0002bc00000a7ab9 */ /* 0x000fe20000000a00 */
[----:B------:R-:W-:Y:S01]  /*18e10*/  UIADD3 UR7, UR7, UR5, URZ ;  /* 0x0000000507077290 */ /* 0x000fe2000fffe03f */
[----:B--2---:R-:W-:Y:S01]  /*18e20*/  IMAD.MOV.U32 R11, RZ, RZ, R14 ;  /* 0x000000ffff0b7224 */ /* 0x004fe200078e000e */
[----:B------:R-:W-:Y:S01]  /*18e30*/  UIMAD UR5, UR9, UR10, URZ ;  /* 0x0000000a090572a4 */ /* 0x000fe2000f8e023f */
[----:B-1----:R-:W-:Y:S01]  /*18e40*/  @P1 SHF.R.U32.HI R11, RZ, R21, R6 ;  /* 0x00000015ff0b1219 */ /* 0x002fe20000011606 */
[----:B------:R-:W-:-:S02]  /*18e50*/  UIMAD.WIDE.U32 UR6, UR44, UR10, UR6 ;  /* 0x0000000a2c0672a5 */ /* 0x000fc4000f8e0006 */
[----:B------:R-:W-:Y:S01]  /*18e60*/  UIMAD UR5, UR44, UR11, UR5 ;  /* 0x0000000b2c0572a4 */ /* 0x000fe2000f8e0205 */
[--C-:B------:R-:W-:Y:S01]  /*18e70*/  SHF.R.S32.HI R6, RZ, 0x1f, R11.reuse ;  /* 0x0000001fff067819 */ /* 0x100fe2000001140b */
[----:B------:R-:W-:Y:S01]  /*18e80*/  IMAD.MOV R13, RZ, RZ, -R11 ;  /* 0x000000ffff0d7224 */ /* 0x000fe200078e0a0b */
[----:B------:R-:W-:Y:S01]  /*18e90*/  ULDC.64 UR8, c[0x0][0xae0] ;  /* 0x0002b80000087ab9 */ /* 0x000fe20000000a00 */
[----:B------:R-:W-:Y:S02]  /*18ea0*/  UIADD3 UR5, UR7, UR5, URZ ;  /* 0x0000000507057290 */ /* 0x000fe4000fffe03f */
[----:B------:R-:W-:Y:S02]  /*18eb0*/  IMAD.U32 R7, RZ, RZ, UR7 ;  /* 0x00000007ff077e24 */ /* 0x000fe4000f8e00ff */
[----:B------:R-:W-:Y:S02]  /*18ec0*/  IMAD R8, R6, UR8, RZ ;  /* 0x0000000806087c24 */ /* 0x000fe4000f8e02ff */
[----:B------:R-:W-:-:S02]  /*18ed0*/  IMAD R13, R17, R13, R14 ;  /* 0x0000000d110d7224 */ /* 0x000fc400078e020e */
[----:B------:R-:W-:Y:S01]  /*18ee0*/  IMAD.U32 R6, RZ, RZ, UR6 ;  /* 0x00000006ff067e24 */ /* 0x000fe2000f8e00ff */
[----:B------:R-:W-:Y:S01]  /*18ef0*/  ULDC.64 UR6, c[0x0][0xad8] ;  /* 0x0002b60000067ab9 */ /* 0x000fe20000000a00 */
[----:B------:R-:W-:Y:S01]  /*18f00*/  IMAD.U32 R7, RZ, RZ, UR5 ;  /* 0x00000005ff077e24 */ /* 0x000fe2000f8e00ff */
[----:B------:R-:W-:Y:S01]  /*18f10*/  ULDC UR5, c[0x0][0xa88] ;  /* 0x0002a20000057ab9 */ /* 0x000fe20000000800 */
[C---:B------:R-:W-:Y:S01]  /*18f20*/  IMAD R15, R11.reuse, UR9, R8 ;  /* 0x000000090b0f7c24 */ /* 0x040fe2000f8e0208 */
[----:B------:R-:W-:Y:S01]  /*18f30*/  SHF.R.S32.HI R8, RZ, 0x1f, R13 ;  /* 0x0000001fff087819 */ /* 0x000fe2000001140d */
[----:B------:R-:W-:-:S04]  /*18f40*/  IMAD.WIDE.U32 R6, R11, UR8, R6 ;  /* 0x000000080b067c25 */ /* 0x000fc8000f8e0006 */
[----:B------:R-:W-:Y:S02]  /*18f50*/  IMAD.IADD R7, R7, 0x1, R15 ;  /* 0x0000000107077824 */ /* 0x000fe400078e020f */
[----:B------:R-:W-:Y:S02]  /*18f60*/  IMAD R10, R8, UR6, RZ ;  /* 0x00000006080a7c24 */ /* 0x000fe4000f8e02ff */
[----:B------:R-:W-:Y:S02]  /*18f70*/  IMAD R17, R17, UR5, RZ ;  /* 0x0000000511117c24 */ /* 0x000fe4000f8e02ff */
[C---:B------:R-:W-:Y:S02]  /*18f80*/  VIADD R8, R12.reuse, 0x20 ;  /* 0x000000200c087836 */ /* 0x040fe40000000000 */
[C---:B------:R-:W-:Y:S01]  /*18f90*/  IMAD R9, R13.reuse, UR7, R10 ;  /* 0x000000070d097c24 */ /* 0x040fe2000f8e020a */
[-C--:B------:R-:W-:Y:S01]  /*18fa0*/  ISETP.GE.AND P2, PT, R12, R17.reuse, PT ;  /* 0x000000110c00720c */ /* 0x080fe20003f46270 */
[----:B------:R-:W-:Y:S01]  /*18fb0*/  IMAD.WIDE.U32 R6, R13, UR6, R6 ;  /* 0x000000060d067c25 */ /* 0x000fe2000f8e0006 */
[----:B------:R-:W-:Y:S01]  /*18fc0*/  ISETP.GE.AND P1, PT, R8, R17, PT ;  /* 0x000000110800720c */ /* 0x000fe20003f26270 */
[----:B------:R-:W-:-:S02]  /*18fd0*/  ULDC.64 UR6, c[0x0][0xa80] ;  /* 0x0002a00000067ab9 */ /* 0x000fc40000000a00 */
[----:B------:R-:W-:Y:S01]  /*18fe0*/  VIADD R8, R12, 0x40 ;  /* 0x000000400c087836 */ /* 0x000fe20000000000 */
[----:B------:R-:W-:Y:S01]  /*18ff0*/  LEA R10, P3, R6, UR6, 0x1 ;  /* 0x00000006060a7c11 */ /* 0x000fe2000f8608ff */
[----:B------:R-:W-:-:S03]  /*19000*/  IMAD.IADD R7, R7, 0x1, R9 ;  /* 0x0000000107077824 */ /* 0x000fc600078e0209 */
[----:B------:R-:W-:Y:S01]  /*19010*/  ISETP.GE.AND P0, PT, R8, R17, PT ;  /* 0x000000110800720c */ /* 0x000fe20003f06270 */
[----:B------:R0:W1:Y:S01]  /*19020*/  SHFL.IDX PT, R9, R10, RZ, 0x181f ;  /* 0x00181fff0a097589 */ /* 0x00006200000e0000 */
[----:B------:R-:W-:-:S05]  /*19030*/  LEA.HI.X R8, R6, UR7, R7, 0x1, P3 ;  /* 0x0000000706087c11 */ /* 0x000fca00098f0c07 */
[----:B------:R0:W2:Y:S01]  /*19040*/  SHFL.IDX PT, R7, R8, RZ, 0x181f ;  /* 0x00181fff08077589 */ /* 0x0000a200000e0000 */
[----:B------:R-:W-:Y:S05]  /*19050*/  @P2 BRA `(.L_x_884) ;  /* 0x0000000000242947 */ /* 0x000fea0003800000 */
[----:B------:R-:W-:Y:S02]  /*19060*/  ULDC UR5, c[0x0][0xac8] ;  /* 0x0002b20000057ab9 */ /* 0x000fe40000000800 */
[----:B------:R-:W-:Y:S02]  /*19070*/  ISETP.GE.AND P4, PT, R4, UR5, PT ;  /* 0x0000000504007c0c */ /* 0x000fe4000bf86270 */
[----:B------:R-:W-:-:S11]  /*19080*/  ISETP.GE.AND P5, PT, R0, UR5, PT ;  /* 0x0000000500007c0c */ /* 0x000fd6000bfa6270 */
[-C--:B-1----:R-:W-:Y:S02]  /*19090*/  @!P4 LEA R14, P2, R4, R9.reuse, 0x1 ;  /* 0x00000009040ec211 */ /* 0x082fe400078408ff */
[----:B------:R-:W-:Y:S02]  /*190a0*/  @!P5 LEA R6, P3, R0, R9, 0x1 ;  /* 0x000000090006d211 */ /* 0x000fe400078608ff */
[-C--:B--2---:R-:W-:Y:S02]  /*190b0*/  @!P4 LEA.HI.X R15, R4, R7.reuse, R5, 0x1, P2 ;  /* 0x00000007040fc211 */ /* 0x084fe400010f0c05 */
[----:B------:R-:W-:-:S03]  /*190c0*/  @!P5 LEA.HI.X R7, R0, R7, R3, 0x1, P3 ;  /* 0x000000070007d211 */ /* 0x000fc600018f0c03 */
[----:B------:R3:W-:Y:S04]  /*190d0*/  @!P4 ST.E.128 desc[UR50][R14.64], RZ ;  /* 0x000000ff0e00c985 */ /* 0x0007e8000c101d32 */
[----:B------:R3:W-:Y:S02]  /*190e0*/  @!P5 ST.E.128 desc[UR50][R6.64], RZ ;  /* 0x000000ff0600d985 */ /* 0x0007e4000c101d32 */
.L_x_884:
[----:B------:R-:W-:Y:S05]  /*190f0*/  BSYNC B1 ;  /* 0x0000000000017941 */ /* 0x000fea0003800000 */
.L_x_883:
[----:B--23--:R2:W3:Y:S01]  /*19100*/  SHFL.IDX PT, R7, R8, 0x1, 0x181f ;  /* 0x00381f0008077f89 */ /* 0x00c4e200000e0000 */
[----:B------:R-:W-:Y:S03]  /*19110*/  BSSY B1, `(.L_x_885) ;  /* 0x000000c000017945 */ /* 0x000fe60003800000 */
[----:B-1----:R2:W1:Y:S01]  /*19120*/  SHFL.IDX PT, R9, R10, 0x1, 0x181f ;  /* 0x00381f000a097f89 */ /* 0x00246200000e0000 */
[----:B------:R-:W-:Y:S05]  /*19130*/  @P1 BRA `(.L_x_886) ;  /* 0x0000000000241947 */ /* 0x000fea0003800000 */
[----:B------:R-:W-:Y:S02]  /*19140*/  ULDC UR5, c[0x0][0xac8] ;  /* 0x0002b20000057ab9 */ /* 0x000fe40000000800 */
[----:B------:R-:W-:Y:S02]  /*19150*/  ISETP.GE.AND P3, PT, R4, UR5, PT ;  /* 0x0000000504007c0c */ /* 0x000fe4000bf66270 */
[----:B------:R-:W-:-:S11]  /*19160*/  ISETP.GE.AND P4, PT, R0, UR5, PT ;  /* 0x0000000500007c0c */ /* 0x000fd6000bf86270 */
[-C--:B-1----:R-:W-:Y:S02]  /*19170*/  @!P3 LEA R14, P1, R4, R9.reuse, 0x1 ;  /* 0x00000009040eb211 */ /* 0x082fe400078208ff */
[----:B------:R-:W-:Y:S02]  /*19180*/  @!P4 LEA R6, P2, R0, R9, 0x1 ;  /* 0x000000090006c211 */ /* 0x000fe400078408ff */
[-C--:B---3--:R-:W-:Y:S02]  /*19190*/  @!P3 LEA.HI.X R15, R4, R7.reuse, R5, 0x1, P1 ;  /* 0x00000007040fb211 */ /* 0x088fe400008f0c05 */
[----:B------:R-:W-:-:S03]  /*191a0*/  @!P4 LEA.HI.X R7, R0, R7, R3, 0x1, P2 ;  /* 0x000000070007c211 */ /* 0x000fc600010f0c03 */
[----:B------:R4:W-:Y:S04]  /*191b0*/  @!P3 ST.E.128 desc[UR50][R14.64], RZ ;  /* 0x000000ff0e00b985 */ /* 0x0009e8000c101d32 */
[----:B------:R4:W-:Y:S02]  /*191c0*/  @!P4 ST.E.128 desc[UR50][R6.64], RZ ;  /* 0x000000ff0600c985 */ /* 0x0009e4000c101d32 */
.L_x_886:
[----:B------:R-:W-:Y:S05]  /*191d0*/  BSYNC B1 ;  /* 0x0000000000017941 */ /* 0x000fea0003800000 */
.L_x_885:
[----:B---34-:R3:W4:Y:S01]  /*191e0*/  SHFL.IDX PT, R7, R8, 0x2, 0x181f ;  /* 0x00581f0008077f89 */ /* 0x01872200000e0000 */
        /* <DEDUP_REMOVED lines=8> */
[-C--:B----4-:R-:W-:Y:S02]  /*19270*/  @!P2 LEA.HI.X R15, R4, R7.reuse, R5, 0x1, P0 ;  /* 0x00000007040fa211 */ /* 0x090fe400000f0c05 */
[----:B------:R-:W-:-:S03]  /*19280*/  @!P3 LEA.HI.X R7, R0, R7, R3, 0x1, P1 ;  /* 0x000000070007b211 */ /* 0x000fc600008f0c03 */
[----:B------:R1:W-:Y:S04]  /*19290*/  @!P2 ST.E.128 desc[UR50][R14.64], RZ ;  /* 0x000000ff0e00a985 */ /* 0x0003e8000c101d32 */
[----:B------:R1:W-:Y:S02]  /*192a0*/  @!P3 ST.E.128 desc[UR50][R6.64], RZ ;  /* 0x000000ff0600b985 */ /* 0x0003e4000c101d32 */
.L_x_888:
[----:B------:R-:W-:Y:S05]  /*192b0*/  BSYNC B1 ;  /* 0x0000000000017941 */ /* 0x000fea0003800000 */
.L_x_887:
[----:B-1----:R-:W-:Y:S01]  /*192c0*/  VIADD R6, R12, 0x60 ;  /* 0x000000600c067836 */ /* 0x002fe20000000000 */
[----:B----4-:R1:W4:Y:S04]  /*192d0*/  SHFL.IDX PT, R7, R8, 0x3, 0x181f ;  /* 0x00781f0008077f89 */ /* 0x01032800000e0000 */
[----:B------:R-:W-:Y:S01]  /*192e0*/  ISETP.GE.AND P0, PT, R6, R17, PT ;  /* 0x000000110600720c */ /* 0x000fe20003f06270 */
[----:B------:R1:W0:-:S12]  /*192f0*/  SHFL.IDX PT, R9, R10, 0x3, 0x181f ;  /* 0x00781f000a097f89 */ /* 0x00021800000e0000 */
[----:B-1----:R-:W-:Y:S05]  /*19300*/  @P0 BRA `(.L_x_880) ;  /* 0x0000000000240947 */ /* 0x002fea0003800000 */
[----:B------:R-:W-:Y:S02]  /*19310*/  ULDC UR5, c[0x0][0xac8] ;  /* 0x0002b20000057ab9 */ /* 0x000fe40000000800 */
[----:B------:R-:W-:Y:S02]  /*19320*/  ISETP.GE.AND P2, PT, R4, UR5, PT ;  /* 0x0000000504007c0c */ /* 0x000fe4000bf46270 */
[----:B------:R-:W-:-:S11]  /*19330*/  ISETP.GE.AND P3, PT, R0, UR5, PT ;  /* 0x0000000500007c0c */ /* 0x000fd6000bf66270 */
[-C--:B0-23--:R-:W-:Y:S02]  /*19340*/  @!P2 LEA R8, P0, R4, R9.reuse, 0x1 ;  /* 0x000000090408a211 */ /* 0x08dfe400078008ff */
[----:B------:R-:W-:Y:S02]  /*19350*/  @!P3 LEA R6, P1, R0, R9, 0x1 ;  /* 0x000000090006b211 */ /* 0x000fe400078208ff */
[-C--:B----4-:R-:W-:Y:S02]  /*19360*/  @!P2 LEA.HI.X R9, R4, R7.reuse, R5, 0x1, P0 ;  /* 0x000000070409a211 */ /* 0x090fe400000f0c05 */
[----:B------:R-:W-:-:S03]  /*19370*/  @!P3 LEA.HI.X R7, R0, R7, R3, 0x1, P1 ;  /* 0x000000070007b211 */ /* 0x000fc600008f0c03 */
[----:B------:R1:W-:Y:S04]  /*19380*/  @!P2 ST.E.128 desc[UR50][R8.64], RZ ;  /* 0x000000ff0800a985 */ /* 0x0003e8000c101d32 */
[----:B------:R1:W-:Y:S02]  /*19390*/  @!P3 ST.E.128 desc[UR50][R6.64], RZ ;  /* 0x000000ff0600b985 */ /* 0x0003e4000c101d32 */
.L_x_880:
[----:B------:R-:W-:Y:S05]  /*193a0*/  BSYNC B0 ;  /* 0x0000000000007941 */ /* 0x000fea0003800000 */
.L_x_872:
[----:B------:R-:W-:Y:S02]  /*193b0*/  ULDC UR5, c[0x0][0xc38] ;  /* 0x00030e0000057ab9 */ /* 0x000fe40000000800 */
[----:B------:R-:W-:-:S06]  /*193c0*/  UISETP.GE.AND UP0, UPT, UR4, UR5, UPT ;  /* 0x000000050400728c */ /* 0x000fcc000bf06270 */
[----:B------:R-:W-:-:S13]  /*193d0*/  PLOP3.LUT P0, PT, PT, PT, UP0, 0x80, 0x0 ;  /* 0x000000000000781c */ /* 0x000fda0003f0f008 */
[----:B------:R-:W-:Y:S05]  /*193e0*/  @!P0 BRA `(.L_x_889) ;  /* 0xfffffe78004c8947 */ /* 0x000fea000383ffff */
[----:B------:R-:W-:Y:S05]  /*193f0*/  EXIT ;  /* 0x000000000000794d */ /* 0x000fea0003800000 */
.L_x_787:
[----:B------:R-:W-:-:S08]  /*19400*/  NOP ;  /* 0x0000000000007918 */ /* 0x000fd00000000000 */
[----:B------:R-:W0:-:S00]  /*19410*/  USETMAXREG.DEALLOC.CTAPOOL 0x18 ;  /* 0x00000018000079c8 */ /* 0x000e0000080e0500 */
[----:B0-----:R-:W-:-:S06]  /*19420*/  LOP3.LUT R0, R0, 0x3, RZ, 0xc0, !PT ;  /* 0x0000000300007812 */ /* 0x001fcc00078ec0ff */
[----:B------:R-:W0:Y:S01]  /*19430*/  S2UR UR6, SR_CTAID.X ;  /* 0x00000000000679c3 */ /* 0x000e220000002500 */
[----:B------:R-:W-:Y:S01]  /*19440*/  LOP3.LUT R16, R16, 0xfffffffb, RZ, 0xc0, !PT ;  /* 0xfffffffb10107812 */ /* 0x000fe200078ec0ff */
[----:B------:R-:W-:Y:S04]  /*19450*/  STL [R1], RZ ;  /* 0x000000ff01007387 */ /* 0x000fe80000100800 */
[----:B------:R-:W1:Y:S04]  /*19460*/  SHFL.IDX PT, R0, R0, RZ, 0x1f ;  /* 0x00001fff00007589 */ /* 0x000e6800000e0000 */
[----:B------:R2:W-:Y:S01]  /*19470*/  STL [R1+0x20], RZ ;  /* 0x000020ff01007387 */ /* 0x0005e20000100800 */
[----:B-1----:R-:W-:-:S02]  /*19480*/  ISETP.NE.AND P0, PT, R0, RZ, PT ;  /* 0x000000ff0000720c */ /* 0x002fc40003f05270 */
[----:B------:R-:W0:Y:S11]  /*19490*/  LDC R0, c[0x0][0xc38] ;  /* 0x00030e00ff007b82 */ /* 0x000e360000000800 */
[----:B------:R-:W-:Y:S01]  /*194a0*/  @P0 LOP3.LUT R16, R16, 0x4, RZ, 0xfc, !PT ;  /* 0x0000000410100812 */ /* 0x000fe200078efcff */
[----:B------:R-:W-:Y:S06]  /*194b0*/  @P0 BAR.ARV 0x4, 0x180 ;  /* 0x0106000000000b1d */ /* 0x000fec0000002000 */
[----:B0-----:R-:W-:Y:S01]  /*194c0*/  ISETP.LE.AND P0, PT, R0, UR6, PT ;  /* 0x0000000600007c0c */ /* 0x001fe2000bf03270 */
[----:B------:R-:W-:-:S05]  /*194d0*/  IMAD.MOV.U32 R0, RZ, RZ, 0x1 ;  /* 0x00000001ff007424 */ /* 0x000fca00078e00ff */
[----:B------:R2:W-:Y:S07]  /*194e0*/  STL [R1+0x4], R0 ;  /* 0x0000040001007387 */ /* 0x0005ee0000100800 */
[----:B------:R-:W-:Y:S05]  /*194f0*/  @P0 BRA `(.L_x_890) ;  /* 0x0000003c00a40947 */ /* 0x000fea0003800000 */
[----:B------:R-:W0:Y:S01]  /*19500*/  S2R R6, SR_TID.X ;  /* 0x0000000000067919 */ /* 0x000e220000002100 */
[----:B------:R-:W1:Y:S01]  /*19510*/  S2UR UR5, SR_CgaCtaId ;  /* 0x00000000000579c3 */ /* 0x000e620000008800 */
[----:B------:R-:W-:Y:S01]  /*19520*/  UMOV UR4, 0x400 ;  /* 0x0000040000047882 */ /* 0x000fe20000000000 */
[----:B------:R-:W-:Y:S01]  /*19530*/  ULDC UR43, c[0x0][0xc] ;  /* 0x00000300002b7ab9 */ /* 0x000fe20000000800 */
[----:B------:R-:W-:Y:S02]  /*19540*/  ULOP3.LUT UR39, UR38, 0x1, URZ, 0xfc, !UPT ;  /* 0x0000000126277892 */ /* 0x000fe4000f8efc3f */
[----:B------:R-:W-:Y:S01]  /*19550*/  ULOP3.LUT UR45, UR38, 0x2, URZ, 0xfc, !UPT ;  /* 0x00000002262d7892 */ /* 0x000fe2000f8efc3f */
[----:B------:R-:W-:Y:S01]  /*19560*/  ULDC.64 UR46, c[0x0][0x198] ;  /* 0x00006600002e7ab9 */ /* 0x000fe20000000a00 */
[----:B-1----:R-:W-:-:S06]  /*19570*/  ULEA UR4, UR5, UR4, 0x18 ;  /* 0x0000000405047291 */ /* 0x002fcc000f8ec03f */
[----:B------:R-:W-:Y:S01]  /*19580*/  IMAD.U32 R19, RZ, RZ, UR4 ;  /* 0x00000004ff137e24 */ /* 0x000fe2000f8e00ff */
[C---:B0-----:R-:W-:Y:S01]  /*19590*/  LOP3.LUT R4, R6.reuse, 0x7f, RZ, 0xc0, !PT ;  /* 0x0000007f06047812 */ /* 0x041fe200078ec0ff */
[C---:B--2---:R-:W-:Y:S01]  /*195a0*/  IMAD.SHL.U32 R0, R6.reuse, 0x20, RZ ;  /* 0x0000002006007824 */ /* 0x044fe200078e00ff */
[C---:B------:R-:W-:Y:S01]  /*195b0*/  LOP3.LUT P0, RZ, R6.reuse, 0x4, RZ, 0xc0, !PT ;  /* 0x0000000406ff7812 */ /* 0x040fe2000780c0ff */
[----:B------:R-:W-:Y:S01]  /*195c0*/  IMAD.SHL.U32 R5, R6, 0x4, RZ ;  /* 0x0000000406057824 */ /* 0x000fe200078e00ff */
[----:B------:R-:W-:Y:S02]  /*195d0*/  SHF.R.U32.HI R3, RZ, 0x5, R4 ;  /* 0x00000005ff037819 */ /* 0x000fe40000011604 */
[----:B------:R-:W-:-:S04]  /*195e0*/  LOP3.LUT R2, R0, 0x80, RZ, 0xc0, !PT ;  /* 0x0000008000027812 */ /* 0x000fc800078ec0ff */
        /* <DEDUP_REMOVED lines=11> */
[----:B0-----:R-:W-:-:S04]  /*196a0*/  LOP3.LUT R5, R2, 0x70, R3, 0x78, !PT ;  /* 0x0000007002057812 */ /* 0x001fc800078e7803 */
[----:B------:R-:W-:Y:S01]  /*196b0*/  LOP3.LUT R2, R5, 0xc00, R0, 0xf8, !PT ;  /* 0x00000c0005027812 */ /* 0x000fe200078ef800 */
[----:B------:R-:W-:Y:S01]  /*196c0*/  IMAD.SHL.U32 R5, R6, 0x2, RZ ;  /* 0x0000000206057824 */ /* 0x000fe200078e00ff */
[----:B------:R-:W-:-:S03]  /*196d0*/  LOP3.LUT R0, R3, 0x3f0, RZ, 0xc0, !PT ;  /* 0x000003f003007812 */ /* 0x000fc600078ec0ff */
[----:B------:R0:W-:Y:S01]  /*196e0*/  STL [R1+0x14], R2 ;  /* 0x0000140201007387 */ /* 0x0001e20000100800 */
[----:B------:R-:W-:Y:S01]  /*196f0*/  LOP3.LUT R5, R0, 0x70, R5, 0x78, !PT ;  /* 0x0000007000057812 */ /* 0x000fe200078e7805 */
[----:B------:R-:W-:Y:S01]  /*19700*/  IMAD.SHL.U32 R0, R4, 0x10, RZ ;  /* 0x0000001004007824 */ /* 0x000fe200078e00ff */
[----:B------:R-:W-:-:S04]  /*19710*/  SHF.R.U32.HI R4, RZ, 0x3, R4 ;  /* 0x00000003ff047819 */ /* 0x000fc80000011604 */
[----:B------:R-:W-:Y:S02]  /*19720*/  LOP3.LUT R0, R5, 0x400, R0, 0xf8, !PT ;  /* 0x0000040005007812 */ /* 0x000fe400078ef800 */
[----:B------:R-:W-:Y:S01]  /*19730*/  LOP3.LUT R3, R4, 0x70, R3, 0xf8, !PT ;  /* 0x0000007004037812 */ /* 0x000fe200078ef803 */
[----:B0-----:R-:W-:-:S05]  /*19740*/  IMAD.MOV.U32 R2, RZ, RZ, 0x40 ;  /* 0x00000040ff027424 */ /* 0x001fca00078e00ff */
[----:B------:R-:W-:Y:S01]  /*19750*/  SEL R2, R2, 0xffffffc0, !P0 ;  /* 0xffffffc002027807 */ /* 0x000fe20004000000 */
[----:B------:R-:W-:Y:S02]  /*19760*/  IMAD.IADD R2, R19, 0x1, R0 ;  /* 0x0000000113027824 */ /* 0x000fe400078e0200 */
[----:B------:R-:W-:-:S03]  /*19770*/  IMAD.U32 R0, RZ, RZ, UR6 ;  /* 0x00000006ff007e24 */ /* 0x000fc6000f8e00ff */
[----:B------:R-:W-:Y:S04]  /*19780*/  STL [R1+0x1c], R2 ;  /* 0x00001c0201007387 */ /* 0x000fe80000100800 */
[----:B------:R-:W-:Y:S04]  /*19790*/  STL [R1+0x20], RZ ;  /* 0x000020ff01007387 */ /* 0x000fe80000100800 */
[----:B------:R0:W-:Y:S04]  /*197a0*/  STL [R1+0x18], R0 ;  /* 0x0000180001007387 */ /* 0x0001e80000100800 */
[----:B------:R1:W-:Y:S01]  /*197b0*/  STL [R1], RZ ;  /* 0x000000ff01007387 */ /* 0x0003e20000100800 */
[----:B0-----:R-:W-:-:S05]  /*197c0*/  IMAD.MOV.U32 R0, RZ, RZ, 0x1 ;  /* 0x00000001ff007424 */ /* 0x001fca00078e00ff */
[----:B------:R1:W-:Y:S02]  /*197d0*/  STL [R1+0x4], R0 ;  /* 0x0000040001007387 */ /* 0x0003e40000100800 */
.L_x_955:
[----:B-12---:R-:W2:Y:S01]  /*197e0*/  LDL R0, [R1+0x18] ;  /* 0x0000180001007983 */ /* 0x006ea20000100800 */
[----:B------:R-:W-:Y:S02]  /*197f0*/  ULDC UR8, c[0x0][0xc60] ;  /* 0x0003180000087ab9 */ /* 0x000fe40000000800 */
[----:B------:R-:W-:-:S11]  /*19800*/  UISETP.NE.AND UP0, UPT, UR8, 0x1, UPT ;  /* 0x000000010800788c */ /* 0x000fd6000bf05270 */
[----:B------:R-:W-:Y:S01]  /*19810*/  @UP0 ULDC UR4, c[0x0][0xc64] ;  /* 0x0003190000040ab9 */ /* 0x000fe20000000800 */
[----:B------:R-:W-:Y:S01]  /*19820*/  @UP0 ULDC UR9, c[0x0][0xc68] ;  /* 0x00031a0000090ab9 */ /* 0x000fe20000000800 */
[C---:B--2---:R-:W-:Y:S02]  /*19830*/  R2UR UR6, R0.reuse ;  /* 0x00000000000672ca */ /* 0x044fe400000e0000 */
[----:B------:R-:W-:-:S11]  /*19840*/  R2UR UR7, R0 ;  /* 0x00000000000772ca */ /* 0x000fd600000e0000 */
[----:B------:R-:W-:-:S04]  /*19850*/  UIMAD.WIDE.U32 UR4, UR6, UR4, URZ ;  /* 0x00000004060472a5 */ /* 0x000fc8000f8e003f */
[----:B------:R-:W-:-:S03]  /*19860*/  @UP0 USHF.R.U32.HI UR6, URZ, UR9, UR5 ;  /* 0x000000093f060299 */ /* 0x000fc60008011605 */
[----:B------:R-:W-:Y:S02]  /*19870*/  ULDC UR4, c[0x0][0xc78] ;  /* 0x00031e0000047ab9 */ /* 0x000fe40000000800 */
[----:B------:R-:W-:Y:S02]  /*19880*/  UISETP.GE.AND UP0, UPT, UR6, UR4, UPT ;  /* 0x000000040600728c */ /* 0x000fe4000bf06270 */
[----:B------:R-:W-:-:S04]  /*19890*/  UIADD3 UR4, -UR6, URZ, URZ ;  /* 0x0000003f06047290 */ /* 0x000fc8000fffe13f */
[----:B------:R-:W-:Y:S01]  /*198a0*/  PLOP3.LUT P0, PT, PT, PT, UP0, 0x80, 0x0 ;  /* 0x000000000000781c */ /* 0x000fe20003f0f008 */
[----:B------:R-:W-:-:S12]  /*198b0*/  UIMAD UR8, UR8, UR4, UR7 ;  /* 0x00000004080872a4 */ /* 0x000fd8000f8e0207 */
[----:B------:R-:W-:Y:S05]  /*198c0*/  @!P0 BRA `(.L_x_891) ;  /* 0x0000000000208947 */ /* 0x000fea0003800000 */
        /* <DEDUP_REMOVED lines=8> */
.L_x_891:
[----:B------:R-:W-:Y:S01]  /*19950*/  ULDC UR9, c[0x0][0xc54] ;  /* 0x0003150000097ab9 */ /* 0x000fe20000000800 */
[----:B------:R-:W-:Y:S01]  /*19960*/  UMOV UR7, UR8 ;  /* 0x0000000800077c82 */ /* 0x000fe20008000000 */
[----:B------:R-:W-:-:S11]  /*19970*/  UISETP.NE.AND UP0, UPT, UR9, 0x1, UPT ;  /* 0x000000010900788c */ /* 0x000fd6000bf05270 */
[----:B------:R-:W-:Y:S02]  /*19980*/  @UP0 ULDC.64 UR10, c[0x0][0xc58] ;  /* 0x00031600000a0ab9 */ /* 0x000fe40000000a00 */
[----:B------:R-:W-:-:S04]  /*19990*/  UIMAD.WIDE.U32 UR4, UR8, UR10, URZ ;  /* 0x0000000a080472a5 */ /* 0x000fc8000f8e003f */
[----:B------:R-:W-:-:S04]  /*199a0*/  @UP0 USHF.R.U32.HI UR7, URZ, UR11, UR5 ;  /* 0x0000000b3f070299 */ /* 0x000fc80008011605 */
[----:B------:R-:W-:-:S12]  /*199b0*/  UIMAD UR4, UR7, UR9, URZ ;  /* 0x00000009070472a4 */ /* 0x000fd8000f8e023f */
.L_x_892:
[----:B------:R-:W-:Y:S02]  /*199c0*/  UIADD3 UR4, UR8, -UR4, URZ ;  /* 0x8000000408047290 */ /* 0x000fe4000fffe03f */
[----:B------:R-:W-:Y:S01]  /*199d0*/  ULOP3.LUT UR7, URZ, UR7, URZ, 0x33, !UPT ;  /* 0x000000073f077292 */ /* 0x000fe2000f8e333f */
[----:B------:R-:W-:Y:S01]  /*199e0*/  ULDC UR15, c[0x0][0xc48] ;  /* 0x00031200000f7ab9 */ /* 0x000fe20000000800 */
[----:B------:R-:W-:Y:S01]  /*199f0*/  ULDC UR8, c[0x0][0x448] ;  /* 0x0001120000087ab9 */ /* 0x000fe20000000800 */
[----:B------:R-:W-:Y:S01]  /*19a00*/  ULDC UR5, c[0x0][0xc3c] ;  /* 0x00030f0000057ab9 */ /* 0x000fe20000000800 */
[----:B------:R-:W-:Y:S02]  /*19a10*/  UISETP.NE.AND UP2, UPT, UR15, 0x1, UPT ;  /* 0x000000010f00788c */ /* 0x000fe4000bf45270 */
[----:B------:R-:W-:Y:S02]  /*19a20*/  UISETP.NE.AND UP1, UPT, UR8, 0x1, UPT ;  /* 0x000000010800788c */ /* 0x000fe4000bf25270 */
[----:B------:R-:W-:Y:S01]  /*19a30*/  UIADD3 UR7, UR7, UR5, URZ ;  /* 0x0000000507077290 */ /* 0x000fe2000fffe03f */
[----:B------:R-:W-:Y:S01]  /*19a40*/  ULDC.64 UR10, c[0x0][0x418] ;  /* 0x00010600000a7ab9 */ /* 0x000fe20000000a00 */
[----:B------:R-:W-:Y:S01]  /*19a50*/  ULDC.64 UR8, c[0x0][0x9e0] ;  /* 0x0002780000087ab9 */ /* 0x000fe20000000a00 */
[----:B------:R-:W-:-:S02]  /*19a60*/  UISETP.NE.U32.AND UP0, UPT, UR10, URZ, UPT ;  /* 0x0000003f0a00728c */ /* 0x000fc4000bf05070 */
[----:B------:R-:W-:Y:S01]  /*19a70*/  USHF.L.U32 UR42, UR7, 0x7, URZ ;  /* 0x00000007072a7899 */ /* 0x000fe2000800063f */
[----:B------:R-:W-:Y:S01]  /*19a80*/  ULDC UR14, c[0x0][0xc54] ;  /* 0x00031500000e7ab9 */ /* 0x000fe20000000800 */
[----:B------:R-:W-:Y:S02]  /*19a90*/  UISETP.GE.AND UP3, UPT, UR9, 0x1, UPT ;  /* 0x000000010900788c */ /* 0x000fe4000bf66270 */
[----:B------:R-:W-:Y:S02]  /*19aa0*/  UISETP.NE.AND.EX UP0, UPT, UR11, URZ, UPT, UP0 ;  /* 0x0000003f0b00728c */ /* 0x000fe4000bf05300 */
[----:B------:R-:W-:Y:S02]  /*19ab0*/  UIMAD UR14, UR6, UR14, UR4 ;  /* 0x0000000e060e72a4 */ /* 0x000fe4000f8e0204 */
[----:B------:R-:W-:Y:S01]  /*19ac0*/  UIADD3 UR13, UR42, 0x7f, URZ ;  /* 0x0000007f2a0d7890 */ /* 0x000fe2000fffe03f */
[----:B------:R-:W-:Y:S01]  /*19ad0*/  PLOP3.LUT P1, PT, PT, PT, UP3, 0x80, 0x0 ;  /* 0x000000000000781c */ /* 0x000fe20003f2f038 */
[----:B------:R-:W-:Y:S01]  /*19ae0*/  ULDC UR12, c[0x0][0x424] ;  /* 0x00010900000c7ab9 */ /* 0x000fe20000000800 */
[----:B------:R-:W-:Y:S01]  /*19af0*/  ULDC UR10, c[0x0][0x288] ;  /* 0x0000a200000a7ab9 */ /* 0x000fe20000000800 */
[----:B------:R-:W-:Y:S01]  /*19b00*/  @UP2 ULDC UR4, c[0x0][0xc4c] ;  /* 0x0003130000042ab9 */ /* 0x000fe20000000800 */
[----:B------:R-:W-:Y:S01]  /*19b10*/  @UP1 ULDC UR6, c[0x0][0x44c] ;  /* 0x0001130000061ab9 */ /* 0x000fe20000000800 */
[----:B------:R-:W-:-:S02]  /*19b20*/  UIADD3 UR16, -UR10, 0x1, URZ ;  /* 0x000000010a107890 */ /* 0x000fc4000fffe13f */
[----:B------:R-:W-:Y:S02]  /*19b30*/  UIMAD.WIDE.U32 UR4, UR14, UR4, URZ ;  /* 0x000000040e0472a5 */ /* 0x000fe4000f8e003f */
[----:B------:R-:W-:Y:S02]  /*19b40*/  USEL UR12, UR12, 0x1, UP0 ;  /* 0x000000010c0c7887 */ /* 0x000fe40008000000 */
[----:B------:R-:W-:Y:S01]  /*19b50*/  UIMAD.WIDE.U32 UR6, UR13, UR6, URZ ;  /* 0x000000060d0672a5 */ /* 0x000fe2000f8e003f */
[----:B------:R-:W-:Y:S01]  /*19b60*/  ULDC UR11, c[0x0][0x2f0] ;  /* 0x0000bc00000b7ab9 */ /* 0x000fe20000000800 */
[----:B------:R-:W-:Y:S01]  /*19b70*/  @UP2 ULDC UR17, c[0x0][0xc50] ;  /* 0x0003140000112ab9 */ /* 0x000fe20000000800 */
[----:B------:R-:W-:Y:S01]  /*19b80*/  @UP1 ULDC UR18, c[0x0][0x450] ;  /* 0x0001140000121ab9 */ /* 0x000fe20000000800 */
[----:B------:R-:W-:Y:S01]  /*19b90*/  UMOV UR44, UR14 ;  /* 0x0000000e002c7c82 */ /* 0x000fe20008000000 */
[----:B------:R-:W-:Y:S02]  /*19ba0*/  UIMAD UR16, UR12, UR11, UR16 ;  /* 0x0000000b0c1072a4 */ /* 0x000fe4000f8e0210 */
[----:B------:R-:W-:-:S02]  /*19bb0*/  @UP2 USHF.R.U32.HI UR44, URZ, UR17, UR5 ;  /* 0x000000113f2c2299 */ /* 0x000fc40008011605 */
[----:B------:R-:W-:Y:S02]  /*19bc0*/  @UP1 USHF.R.U32.HI UR13, URZ, UR18, UR7 ;  /* 0x000000123f0d1299 */ /* 0x000fe40008011607 */
[----:B------:R-:W-:Y:S02]  /*19bd0*/  UIADD3 UR36, -UR44, URZ, URZ ;  /* 0x0000003f2c247290 */ /* 0x000fe4000fffe13f */
[----:B------:R-:W-:Y:S02]  /*19be0*/  UIADD3 UR13, UR16, UR13, URZ ;  /* 0x0000000d100d7290 */ /* 0x000fe4000fffe03f */
[----:B------:R-:W-:Y:S02]  /*19bf0*/  UIMAD UR36, UR15, UR36, UR14 ;  /* 0x000000240f2472a4 */ /* 0x000fe4000f8e020e */
[----:B------:R-:W-:Y:S01]  /*19c00*/  UIADD3 UR6, UR13, UR8, URZ ;  /* 0x000000080d067290 */ /* 0x000fe2000fffe03f */
[----:B------:R-:W-:Y:S11]  /*19c10*/  @!P1 BRA `(.L_x_893) ;  /* 0x0000000000449947 */ /* 0x000ff60003800000 */
        /* <DEDUP_REMOVED lines=10> */
.L_x_894:
[----:B------:R-:W-:-:S11]  /*19cc0*/  UISETP.NE.AND UP0, UPT, UR9, 0x1, UPT ;  /* 0x000000010900788c */ /* 0x000fd6000bf05270 */
[----:B------:R-:W-:Y:S02]  /*19cd0*/  @UP0 ULDC.64 UR14, c[0x0][0x9e8] ;  /* 0x00027a00000e0ab9 */ /* 0x000fe40000000a00 */
[----:B------:R-:W-:-:S04]  /*19ce0*/  UIMAD.WIDE.U32 UR4, UR7, UR14, URZ ;  /* 0x0000000e070472a5 */ /* 0x000fc8000f8e003f */
[----:B------:R-:W-:-:S12]  /*19cf0*/  @UP0 USHF.R.U32.HI UR7, URZ, UR15, UR5 ;  /* 0x0000000f3f070299 */ /* 0x000fd80008011605 */
.L_x_895:
[----:B------:R-:W-:-:S04]  /*19d00*/  UIMAD UR7, UR7, UR9, UR9 ;  /* 0x00000009070772a4 */ /* 0x000fc8000f8e0209 */
[----:B------:R-:W-:-:S04]  /*19d10*/  UISETP.LT.AND UP0, UPT, UR6, UR7, UPT ;  /* 0x000000070600728c */ /* 0x000fc8000bf01270 */
[----:B------:R-:W-:-:S12]  /*19d20*/  USEL UR6, UR6, UR7, UP0 ;  /* 0x0000000706067287 */ /* 0x000fd80008000000 */
.L_x_893:
[----:B------:R-:W-:Y:S02]  /*19d30*/  UIMAD UR5, UR12, UR11, 0xdf ;  /* 0x000000df0c0574a4 */ /* 0x000fe4000f8e020b */
[----:B------:R-:W-:Y:S01]  /*19d40*/  UIADD3 UR7, UR6, 0xdf, URZ ;  /* 0x000000df06077890 */ /* 0x000fe2000fffe03f */
[----:B------:R-:W-:Y:S02]  /*19d50*/  UMOV UR4, URZ ;  /* 0x0000003f00047c82 */ /* 0x000fe40008000000 */
[----:B------:R-:W-:Y:S01]  /*19d60*/  UMOV UR6, URZ ;  /* 0x0000003f00067c82 */ /* 0x000fe20008000000 */
[----:B------:R-:W-:Y:S02]  /*19d70*/  UIMAD.WIDE UR4, UR5, -0x6db6db6d, UR4 ;  /* 0x92492493050478a5 */ /* 0x000fe4000f8e0204 */
[----:B------:R-:W-:Y:S01]  /*19d80*/  UIMAD.WIDE UR6, UR7, -0x6db6db6d, UR6 ;  /* 0x92492493070678a5 */ /* 0x000fe2000f8e0206 */
[----:B------:R-:W-:Y:S01]  /*19d90*/  @UP1 ULDC UR14, c[0x0][0x44c] ;  /* 0x00011300000e1ab9 */ /* 0x000fe20000000800 */
[----:B------:R-:W-:-:S02]  /*19da0*/  UIMAD UR11, UR12, UR11, -UR10 ;  /* 0x0000000b0c0b72a4 */ /* 0x000fc4000f8e0a0a */
[----:B------:R-:W-:Y:S02]  /*19db0*/  UIMAD.WIDE.U32 UR14, UR42, UR14, URZ ;  /* 0x0000000e2a0e72a5 */ /* 0x000fe4000f8e003f */
[----:B------:R-:W-:Y:S02]  /*19dc0*/  USHF.R.U32.HI UR10, URZ, 0x1f, UR5 ;  /* 0x0000001f3f0a7899 */ /* 0x000fe40008011605 */
[----:B------:R-:W-:Y:S01]  /*19dd0*/  USHF.R.U32.HI UR4, URZ, 0x1f, UR7 ;  /* 0x0000001f3f047899 */ /* 0x000fe20008011607 */
[----:B------:R-:W-:Y:S01]  /*19de0*/  @UP1 ULDC UR13, c[0x0][0x450] ;  /* 0x00011400000d1ab9 */ /* 0x000fe20000000800 */
[----:B------:R-:W-:Y:S01]  /*19df0*/  UMOV UR8, UR42 ;  /* 0x0000002a00087c82 */ /* 0x000fe20008000000 */
[----:B------:R-:W-:Y:S02]  /*19e00*/  @UP1 USHF.R.U32.HI UR8, URZ, UR13, UR15 ;  /* 0x0000000d3f081299 */ /* 0x000fe4000801160f */
[----:B------:R-:W-:Y:S02]  /*19e10*/  ULEA.HI.SX32 UR10, UR5, UR10, 0x19 ;  /* 0x0000000a050a7291 */ /* 0x000fe4000f8fca3f */
[----:B------:R-:W-:-:S02]  /*19e20*/  ULEA.HI.SX32 UR4, UR7, UR4, 0x19 ;  /* 0x0000000407047291 */ /* 0x000fc4000f8fca3f */
[----:B------:R-:W-:Y:S02]  /*19e30*/  UIADD3 UR5, UR11, UR8, URZ ;  /* 0x000000080b057290 */ /* 0x000fe4000fffe03f */
[----:B------:R-:W-:Y:S01]  /*19e40*/  UISETP.LT.AND UP0, UPT, UR10, UR4, UPT ;  /* 0x000000040a00728c */ /* 0x000fe2000bf01270 */
[----:B------:R-:W-:Y:S02]  /*19e50*/  ULDC UR7, c[0x0][0x9dc] ;  /* 0x0002770000077ab9 */ /* 0x000fe40000000800 */
[----:B------:R-:W-:Y:S02]  /*19e60*/  UIADD3 UR7, UR5, -UR7, URZ ;  /* 0x8000000705077290 */ /* 0x000fe4000fffe03f */
[----:B------:R-:W-:Y:S01]  /*19e70*/  USEL UR41, UR10, UR4, UP0 ;  /* 0x000000040a297287 */ /* 0x000fe20008000000 */
[----:B------:R-:W-:Y:S11]  /*19e80*/  @!P1 BRA `(.L_x_896) ;  /* 0x0000000000489947 */ /* 0x000ff60003800000 */
[----:B------:R-:W-:Y:S02]  /*19e90*/  UMOV UR6, UR5 ;  /* 0x0000000500067c82 */ /* 0x000fe40008000000 */
        /* <DEDUP_REMOVED lines=10> */
.L_x_897:
[----:B------:R-:W-:-:S11]  /*19f40*/  UISETP.NE.AND UP0, UPT, UR9, 0x1, UPT ;  /* 0x000000010900788c */ /* 0x000fd6000bf05270 */
[----:B------:R-:W-:Y:S02]  /*19f50*/  @UP0 ULDC.64 UR10, c[0x0][0x9e8] ;  /* 0x00027a00000a0ab9 */ /* 0x000fe40000000a00 */
[----:B------:R-:W-:-:S04]  /*19f60*/  UIMAD.WIDE.U32 UR4, UR6, UR10, URZ ;  /* 0x0000000a060472a5 */ /* 0x000fc8000f8e003f */
[----:B------:R-:W-:-:S12]  /*19f70*/  @UP0 USHF.R.U32.HI UR6, URZ, UR11, UR5 ;  /* 0x0000000b3f060299 */ /* 0x000fd80008011605 */
.L_x_898:
[----:B------:R-:W-:-:S04]  /*19f80*/  UIMAD UR6, UR6, UR9, URZ ;  /* 0x00000009060672a4 */ /* 0x000fc8000f8e023f */
[----:B------:R-:W-:-:S04]  /*19f90*/  UISETP.LT.AND UP0, UPT, UR7, UR6, UPT ;  /* 0x000000060700728c */ /* 0x000fc8000bf01270 */
[----:B------:R-:W-:-:S12]  /*19fa0*/  USEL UR7, UR7, UR6, !UP0 ;  /* 0x0000000607077287 */ /* 0x000fd8000c000000 */
.L_x_896:
[----:B------:R-:W-:Y:S01]  /*19fb0*/  UMOV UR4, URZ ;  /* 0x0000003f00047c82 */ /* 0x000fe20008000000 */
[----:B------:R-:W-:Y:S01]  /*19fc0*/  UMOV UR5, UR7 ;  /* 0x0000000700057c82 */ /* 0x000fe20008000000 */
[----:B------:R-:W-:Y:S01]  /*19fd0*/  BSSY B7, `(.L_x_899) ;  /* 0x0000323000077945 */ /* 0x000fe20003800000 */
[----:B------:R-:W-:-:S04]  /*19fe0*/  UIMAD.WIDE UR4, UR7, -0x6db6db6d, UR4 ;  /* 0x92492493070478a5 */ /* 0x000fc8000f8e0204 */
[----:B------:R-:W-:-:S04]  /*19ff0*/  USHF.R.U32.HI UR4, URZ, 0x1f, UR5 ;  /* 0x0000001f3f047899 */ /* 0x000fc80008011605 */
[----:B------:R-:W-:-:S04]  /*1a000*/  ULEA.HI.SX32 UR4, UR5, UR4, 0x19 ;  /* 0x0000000405047291 */ /* 0x000fc8000f8fca3f */
[----:B------:R-:W-:-:S04]  /*1a010*/  UISETP.LT.AND UP0, UPT, URZ, UR4, UPT ;  /* 0x000000043f00728c */ /* 0x000fc8000bf01270 */
[----:B------:R-:W-:-:S04]  /*1a020*/  USEL UR40, URZ, UR4, !UP0 ;  /* 0x000000043f287287 */ /* 0x000fc8000c000000 */
[----:B------:R-:W-:-:S06]  /*1a030*/  UISETP.GT.AND UP0, UPT, UR41, UR40, UPT ;  /* 0x000000282900728c */ /* 0x000fcc000bf04270 */
[----:B------:R-:W-:-:S13]  /*1a040*/  PLOP3.LUT P0, PT, PT, PT, UP0, 0x80, 0x0 ;  /* 0x000000000000781c */ /* 0x000fda0003f0f008 */
        /* <DEDUP_REMOVED lines=19> */
.L_x_900:
        /* <DEDUP_REMOVED lines=20> */
.L_x_903:
[----:B------:R-:W-:Y:S05]  /*1a2c0*/  BSYNC B6 ;  /* 0x0000000000067941 */ /* 0x000fea0003800000 */
.L_x_902:
[----:B------:R-:W-:Y:S01]  /*1a2d0*/  VIADD R0, R19, 0xe400 ;  /* 0x0000e40013007836 */ /* 0x000fe20000000000 */
[----:B------:R-:W-:Y:S01]  /*1a2e0*/  LOP3.LUT R16, R16, 0xfffffffe, RZ, 0xc0, !PT ;  /* 0xfffffffe10107812 */ /* 0x000fe200078ec0ff */
[----:B------:R-:W-:Y:S03]  /*1a2f0*/  BSSY B6, `(.L_x_904) ;  /* 0x0000014000067945 */ /* 0x000fe60003800000 */
[----:B------:R-:W-:-:S13]  /*1a300*/  LOP3.LUT P0, RZ, R0, 0x3ff, RZ, 0xc0, !PT ;  /* 0x000003ff00ff7812 */ /* 0x000fda000780c0ff */
[----:B------:R-:W-:Y:S01]  /*1a310*/  @P0 LOP3.LUT R16, R16, 0x1, RZ, 0xfc, !PT ;  /* 0x0000000110100812 */ /* 0x000fe200078efcff */
[----:B------:R-:W-:Y:S06]  /*1a320*/  @!P0 BRA `(.L_x_905) ;  /* 0x0000000000408947 */ /* 0x000fec0003800000 */
        /* <DEDUP_REMOVED lines=16> */
.L_x_905:
[----:B------:R-:W-:Y:S05]  /*1a430*/  BSYNC B6 ;  /* 0x0000000000067941 */ /* 0x000fea0003800000 */
.L_x_904:
        /* <DEDUP_REMOVED lines=20> */
.L_x_907:
[----:B------:R-:W-:Y:S05]  /*1a580*/  BSYNC B6 ;  /* 0x0000000000067941 */ /* 0x000fea0003800000 */
.L_x_906:
        /* <DEDUP_REMOVED lines=19> */
.L_x_909:
[----:B------:R-:W-:Y:S05]  /*1a6c0*/  BSYNC B6 ;  /* 0x0000000000067941 */ /* 0x000fea0003800000 */
.L_x_908:
[----:B------:R-:W-:Y:S01]  /*1a6d0*/  ULDC.64 UR4, c[0x0][0x9f8] ;  /* 0x00027e0000047ab9 */ /* 0x000fe20000000a00 */
[----:B------:R-:W-:Y:S01]  /*1a6e0*/  IMAD.U32 R8, RZ, RZ, UR44 ;  /* 0x0000002cff087e24 */ /* 0x000fe2000f8e00ff */
[----:B------:R-:W-:-:S04]  /*1a6f0*/  UISETP.NE.U32.AND UP0, UPT, UR4, URZ, UPT ;  /* 0x0000003f0400728c */ /* 0x000fc8000bf05070 */
[----:B------:R-:W-:-:S06]  /*1a700*/  UISETP.NE.AND.EX UP0, UPT, UR5, URZ, UPT, UP0 ;  /* 0x0000003f0500728c */ /* 0x000fcc000bf05300 */
[----:B------:R-:W-:-:S05]  /*1a710*/  PLOP3.LUT P0, PT, PT, PT, UP0, 0x80, 0x0 ;  /* 0x000000000000781c */ /* 0x000fca0003f0f008 */
[----:B------:R-:W-:Y:S02]  /*1a720*/  @UP0 ULDC.64 UR4, c[0x0][0x9f8] ;  /* 0x00027e0000040ab9 */ /* 0x000fe40000000a00 */
[----:B------:R-:W-:-:S06]  /*1a730*/  @UP0 UIMAD.WIDE UR4, UR44, 0x4, UR4 ;  /* 0x000000042c0408a5 */ /* 0x000fcc000f8e0204 */
[----:B------:R-:W-:Y:S02]  /*1a740*/  IMAD.U32 R2, RZ, RZ, UR4 ;  /* 0x00000004ff027e24 */ /* 0x000fe4000f8e00ff */
[----:B------:R-:W-:-:S05]  /*1a750*/  IMAD.U32 R3, RZ, RZ, UR5 ;  /* 0x00000005ff037e24 */ /* 0x000fca000f8e00ff */
[----:B------:R0:W2:Y:S01]  /*1a760*/  @P0 LDG.E R8, desc[UR50][R2.64] ;  /* 0x0000003202080981 */ /* 0x0000a2000c1e1900 */
[----:B------:R-:W-:Y:S01]  /*1a770*/  UMOV UR4, 0xffffffff ;  /* 0xffffffff00047882 */ /* 0x000fe20000000000 */
[----:B------:R-:W-:Y:S01]  /*1a780*/  LOP3.LUT R16, R16, 0xfffffffe, RZ, 0xc0, !PT ;  /* 0xfffffffe10107812 */ /* 0x000fe200078ec0ff */
[----:B------:R-:W1:Y:S01]  /*1a790*/  S2R R18, SR_TID.X ;  /* 0x0000000000127919 */ /* 0x000e620000002100 */
[----:B0-----:R-:W0:Y:S02]  /*1a7a0*/  LDC.64 R2, c[0x0][0x418] ;  /* 0x00010600ff027b82 */ /* 0x001e240000000a00 */
[----:B0-----:R-:W-:Y:S02]  /*1a7b0*/  ISETP.NE.U32.AND P0, PT, R2, RZ, PT ;  /* 0x000000ff0200720c */ /* 0x001fe40003f05070 */
[----:B-1----:R-:W-:Y:S02]  /*1a7c0*/  SHF.R.U32.HI R18, RZ, 0x5, R18 ;  /* 0x00000005ff127819 */ /* 0x002fe40000011612 */
[----:B------:R-:W-:-:S02]  /*1a7d0*/  ISETP.NE.AND.EX P1, PT, R3, RZ, PT, P0 ;  /* 0x000000ff0300720c */ /* 0x000fc40003f25300 */
[----:B------:R-:W-:-:S11]  /*1a7e0*/  LOP3.LUT R18, R18, 0x3, RZ, 0xc0, !PT ;  /* 0x0000000312127812 */ /* 0x000fd600078ec0ff */
[----:B------:R-:W-:Y:S02]  /*1a7f0*/  @P1 LOP3.LUT R16, R16, 0x1, RZ, 0xfc, !PT ;  /* 0x0000000110101812 */ /* 0x000fe400078efcff */
[----:B--2---:R-:W-:Y:S01]  /*1a800*/  SHF.R.S32.HI R9, RZ, 0x1f, R8 ;  /* 0x0000001fff097819 */ /* 0x004fe20000011408 */
[----:B------:R0:W-:Y:S01]  /*1a810*/  STL [R1+0x8], R8 ;  /* 0x0000080801007387 */ /* 0x0001e20000100800 */
[----:B------:R-:W-:-:S03]  /*1a820*/  SEL R17, R8, RZ, !P1 ;  /* 0x000000ff08117207 */ /* 0x000fc60004800000 */
[----:B------:R0:W-:Y:S01]  /*1a830*/  STL [R1+0xc], R9 ;  /* 0x00000c0901007387 */ /* 0x0001e20000100800 */
[----:B------:R-:W-:Y:S05]  /*1a840*/  BRA.DIV UR4, `(.L_x_910) ;  /* 0x0000003204b47947 */ /* 0x000fea000b800000 */
[----:B------:R1:W2:Y:S02]  /*1a850*/  SHFL.IDX PT, R14, R18, RZ, 0x1f ;  /* 0x00001fff120e7589 */ /* 0x0002a400000e0000 */
.L_x_974:
[----:B--2---:R-:W-:Y:S02]  /*1a860*/  ISETP.NE.AND P0, PT, R14, RZ, PT ;  /* 0x000000ff0e00720c */ /* 0x004fe40003f05270 */
[----:B------:R-:W-:Y:S02]  /*1a870*/  PLOP3.LUT P2, PT, PT, PT, PT, 0x8, 0x0 ;  /* 0x000000000000781c */ /* 0x000fe40003f4e170 */
[----:B------:R-:W-:-:S11]  /*1a880*/  LOP3.LUT R16, R16, 0xfffffffd, RZ, 0xc0, !PT ;  /* 0xfffffffd10107812 */ /* 0x000fd600078ec0ff */
[----:B------:R-:W-:Y:S01]  /*1a890*/  @P2 LOP3.LUT R16, R16, 0x2, RZ, 0xfc, !PT ;  /* 0x0000000210102812 */ /* 0x000fe200078efcff */
[----:B------:R-:W-:Y:S06]  /*1a8a0*/  @P0 BRA `(.L_x_911) ;  /* 0x0000000400500947 */ /* 0x000fec0003800000 */
[----:B------:R-:W-:-:S06]  /*1a8b0*/  UIADD3 UR4, UR41, -0x1, URZ ;  /* 0xffffffff29047890 */ /* 0x000fcc000fffe03f */
[----:B------:R-:W-:Y:S01]  /*1a8c0*/  IMAD.U32 R0, RZ, RZ, UR4 ;  /* 0x00000004ff007e24 */ /* 0x000fe2000f8e00ff */
[----:B------:R-:W-:-:S03]  /*1a8d0*/  UMOV UR4, 0xffffffff ;  /* 0xffffffff00047882 */ /* 0x000fc60000000000 */
[----:B------:R-:W-:Y:S05]  /*1a8e0*/  BRA.DIV UR4, `(.L_x_912) ;  /* 0x0000003204ac7947 */ /* 0x000fea000b800000 */
[----:B------:R-:W-:-:S13]  /*1a8f0*/  ELECT P6, URZ, PT ;  /* 0x00000000003f782f */ /* 0x000fda00038c0000 */
.L_x_977:
        /* <DEDUP_REMOVED lines=20> */
.L_x_913:
[----:B------:R-:W3:Y:S04]  /*1aa40*/  LDL R4, [R1] ;  /* 0x0000000001047983 */ /* 0x000ee80000100800 */
[----:B--2---:R-:W2:Y:S01]  /*1aa50*/  LDL R3, [R1+0x4] ;  /* 0x0000040001037983 */ /* 0x004ea20000100800 */
[----:B------:R-:W4:Y:S02]  /*1aa60*/  S2R R2, SR_TID.X ;  /* 0x0000000000027919 */ /* 0x000f240000002100 */
[----:B----4-:R-:W-:-:S04]  /*1aa70*/  LOP3.LUT R2, R2, 0x7f, RZ, 0xc0, !PT ;  /* 0x0000007f02027812 */ /* 0x010fc800078ec0ff */
[----:B------:R-:W-:Y:S01]  /*1aa80*/  ISETP.NE.AND P0, PT, R2, RZ, PT ;  /* 0x000000ff0200720c */ /* 0x000fe20003f05270 */
[----:B---3--:R-:W-:Y:S01]  /*1aa90*/  IMAD R4, R4, 0x8, R19 ;  /* 0x0000000804047824 */ /* 0x008fe200078e0213 */
[----:B--2---:R-:W-:-:S04]  /*1aaa0*/  SHF.L.U32 R3, R3, 0x1f, RZ ;  /* 0x0000001f03037819 */ /* 0x004fc800000006ff */
[----:B------:R-:W2:Y:S02]  /*1aab0*/  SYNCS.PHASECHK.TRANS64.TRYWAIT P1, [R4+URZ+0x2e880], R3 ;  /* 0x02e88003040075a7 */ /* 0x000ea4000802017f */
[----:B--2---:R-:W-:Y:S05]  /*1aac0*/  @!P1 BRA `(.L_x_914) ;  /* 0x0000003000549947 */ /* 0x004fea0003800000 */
.L_x_978:
        /* <DEDUP_REMOVED lines=8> */
.L_x_915:
[----:B------:R-:W3:Y:S01]  /*1ab50*/  LDL R2, [R1] ;  /* 0x0000000001027983 */ /* 0x000ee20000100800 */
[----:B------:R-:W-:Y:S01]  /*1ab60*/  R2UR UR33, R4 ;  /* 0x00000000042172ca */ /* 0x000fe200000e0000 */
[----:B------:R-:W-:Y:S01]  /*1ab70*/  IMAD R0, R0, 0xe0, RZ ;  /* 0x000000e000007824 */ /* 0x000fe200078e02ff */
[----:B-----5:R-:W-:Y:S01]  /*1ab80*/  R2UR UR37, R17 ;  /* 0x00000000112572ca */ /* 0x020fe200000e0000 */
[----:B------:R-:W-:Y:S01]  /*1ab90*/  UIADD3 UR4, UP0, UR46, 0x470, URZ ;  /* 0x000004702e047890 */ /* 0x000fe2000ff1e03f */
[----:B------:R-:W-:Y:S02]  /*1aba0*/  UMOV UR6, 0x0 ;  /* 0x0000000000067882 */ /* 0x000fe40000000000 */
[----:B------:R-:W-:Y:S01]  /*1abb0*/  R2UR UR35, R0 ;  /* 0x00000000002372ca */ /* 0x000fe200000e0000 */
[----:B------:R-:W-:Y:S01]  /*1abc0*/  UIADD3.X UR5, URZ, UR47, URZ, UP0, !UPT ;  /* 0x0000002f3f057290 */ /* 0x000fe200087fe43f */
[----:B------:R-:W-:Y:S01]  /*1abd0*/  UMOV UR7, 0x14f00000 ;  /* 0x14f0000000077882 */ /* 0x000fe20000000000 */
[----:B------:R-:W-:-:S04]  /*1abe0*/  UMOV UR34, URZ ;  /* 0x0000003f00227c82 */ /* 0x000fc80008000000 */
[----:B------:R-:W-:Y:S01]  /*1abf0*/  UIADD3 UR33, UR33, 0x2e870, URZ ;  /* 0x0002e87021217890 */ /* 0x000fe2000fffe03f */
[----:B---3--:R-:W-:-:S05]  /*1ac00*/  IMAD R2, R2, 0x7000, R19 ;  /* 0x0000700002027824 */ /* 0x008fca00078e0213 */
[----:B------:R-:W-:-:S13]  /*1ac10*/  R2UR UR32, R2 ;  /* 0x00000000022072ca */ /* 0x000fda00000e0000 */
[----:B------:R-:W-:-:S09]  /*1ac20*/  UIADD3 UR32, UR32, 0xe400, URZ ;  /* 0x0000e40020207890 */ /* 0x000fd2000fffe03f */
[----:B------:R3:W-:Y:S01]  /*1ac30*/  UTMALDG.4D [UR32], [UR4], desc[UR6] ;  /* 0x00000620040075b4 */ /* 0x0007e20008019000 */
[----:B------:R-:W4:Y:S02]  /*1ac40*/  SYNCS.PHASECHK.TRANS64.TRYWAIT P1, [R4+URZ+0x2e840], R3 ;  /* 0x02e84003040075a7 */ /* 0x000f24000802017f */
[----:B---34-:R-:W-:Y:S05]  /*1ac50*/  @!P1 BRA `(.L_x_916) ;  /* 0x0000003000049947 */ /* 0x018fea0003800000 */
.L_x_979:
        /* <DEDUP_REMOVED lines=8> */
.L_x_917:
[----:B------:R-:W-:Y:S01]  /*1ace0*/  R2UR UR8, R2 ;  /* 0x00000000020872ca */ /* 0x000fe200000e0000 */
[----:B------:R-:W-:Y:S01]  /*1acf0*/  UIADD3 UR4, UP0, UR46, 0x370, URZ ;  /* 0x000003702e047890 */ /* 0x000fe2000ff1e03f */
[----:B------:R-:W-:Y:S01]  /*1ad00*/  R2UR UR9, R4 ;  /* 0x00000000040972ca */ /* 0x000fe200000e0000 */
[----:B------:R-:W-:Y:S01]  /*1ad10*/  UMOV UR6, 0x0 ;  /* 0x0000000000067882 */ /* 0x000fe20000000000 */
[----:B------:R-:W-:Y:S01]  /*1ad20*/  R2UR UR11, R0 ;  /* 0x00000000000b72ca */ /* 0x000fe200000e0000 */
[----:B------:R-:W-:Y:S01]  /*1ad30*/  UIADD3.X UR5, URZ, UR47, URZ, UP0, !UPT ;  /* 0x0000002f3f057290 */ /* 0x000fe200087fe43f */
[----:B------:R-:W-:Y:S01]  /*1ad40*/  R2UR UR13, R17 ;  /* 0x00000000110d72ca */ /* 0x000fe200000e0000 */
[----:B------:R-:W-:Y:S01]  /*1ad50*/  UMOV UR7, 0x14f00000 ;  /* 0x14f0000000077882 */ /* 0x000fe20000000000 */
[----:B------:R-:W-:Y:S01]  /*1ad60*/  UMOV UR10, URZ ;  /* 0x0000003f000a7c82 */ /* 0x000fe20008000000 */
[----:B------:R-:W-:Y:S01]  /*1ad70*/  UMOV UR12, UR36 ;  /* 0x00000024000c7c82 */ /* 0x000fe20008000000 */
[----:B------:R-:W-:-:S02]  /*1ad80*/  PLOP3.LUT P0, PT, PT, PT, PT, 0x80, 0x0 ;  /* 0x000000000000781c */ /* 0x000fc40003f0f070 */
[----:B------:R-:W-:Y:S01]  /*1ad90*/  LOP3.LUT R16, R16, 0xfffffffd, RZ, 0xc0, !PT ;  /* 0xfffffffd10107812 */ /* 0x000fe200078ec0ff */
[----:B------:R-:W-:Y:S02]  /*1ada0*/  UIADD3 UR8, UR8, 0x20400, URZ ;  /* 0x0002040008087890 */ /* 0x000fe4000fffe03f */
[----:B------:R-:W-:-:S08]  /*1adb0*/  UIADD3 UR9, UR9, 0x2e830, URZ ;  /* 0x0002e83009097890 */ /* 0x000fd0000fffe03f */
[----:B------:R-:W-:Y:S01]  /*1adc0*/  @P0 LOP3.LUT R16, R16, 0x2, RZ, 0xfc, !PT ;  /* 0x0000000210100812 */ /* 0x000fe200078efcff */
[----:B------:R4:W-:Y:S02]  /*1add0*/  UTMALDG.4D [UR8], [UR4], desc[UR6] ;  /* 0x00000608040075b4 */ /* 0x0009e40008019000 */
[----:B----4-:R-:W-:-:S04]  /*1ade0*/  NOP ;  /* 0x0000000000007918 */ /* 0x010fc80000000000 */
.L_x_911:
[----:B------:R-:W-:Y:S01]  /*1adf0*/  VIADD R0, R19, 0x1c400 ;  /* 0x0001c40013007836 */ /* 0x000fe20000000000 */
[----:B------:R-:W-:Y:S05]  /*1ae00*/  WARPSYNC.ALL ;  /* 0x0000000000007948 */ /* 0x000fea0003800000 */
[----:B------:R-:W-:Y:S01]  /*1ae10*/  BAR.SYNC.DEFER_BLOCKING 0x8, 0x180 ;  /* 0x0206000000007b1d */ /* 0x000fe20000010000 */
[----:B------:R-:W-:-:S05]  /*1ae20*/  LOP3.LUT P0, RZ, R0, 0x3ff, RZ, 0xc0, !PT ;  /* 0x000003ff00ff7812 */ /* 0x000fca000780c0ff */
[----:B------:R-:W-:Y:S08]  /*1ae30*/  BSSY B6, `(.L_x_918) ;  /* 0x0000012000067945 */ /* 0x000ff00003800000 */
[----:B------:R-:W-:Y:S05]  /*1ae40*/  @!P0 BRA `(.L_x_919) ;  /* 0x0000000000408947 */ /* 0x000fea0003800000 */
[----:B------:R-:W-:Y:S01]  /*1ae50*/  MOV R2, 0x0 ;  /* 0x0000000000027802 */ /* 0x000fe20000000f00 */
[----:B------:R-:W-:Y:S01]  /*1ae60*/  ULDC.64 UR6, c[0x4][0x98] ;  /* 0x0100260000067ab9 */ /* 0x000fe20000000a00 */
[----:B------:R-:W-:Y:S01]  /*1ae70*/  ULDC.64 UR8, c[0x4][0xa0] ;  /* 0x0100280000087ab9 */ /* 0x000fe20000000a00 */
[----:B------:R-:W-:Y:S01]  /*1ae80*/  ULDC.64 UR4, c[0x4][0x28] ;  /* 0x01000a0000047ab9 */ /* 0x000fe20000000a00 */
[----:B--23--:R-:W-:Y:S02]  /*1ae90*/  IMAD.U32 R4, RZ, RZ, UR6 ;  /* 0x00000006ff047e24 */ /* 0x00cfe4000f8e00ff */
[----:B------:R-:W2:Y:S01]  /*1aea0*/  LDC.64 R2, c[0x4][R2] ;  /* 0x0100000002027b82 */ /* 0x000ea20000000a00 */
        /* <DEDUP_REMOVED lines=9> */
[----:B-12---:R-:W-:Y:S05]  /*1af40*/  CALL.ABS.NOINC R2 ;  /* 0x0000000002007343 */ /* 0x006fea0003c00000 */
.L_x_919:
[----:B------:R-:W-:Y:S05]  /*1af50*/  BSYNC B6 ;  /* 0x0000000000067941 */ /* 0x000fea0003800000 */
.L_x_918:
[----:B------:R4:W5:Y:S01]  /*1af60*/  LDL R10, [R1+0x1c] ;  /* 0x00001c00010a7983 */ /* 0x0009620000100800 */
[----:B------:R-:W0:Y:S01]  /*1af70*/  LDC R7, c[0x0][0x448] ;  /* 0x00011200ff077b82 */ /* 0x000e220000000800 */
[----:B------:R-:W1:Y:S01]  /*1af80*/  S2R R2, SR_TID.X ;  /* 0x0000000000027919 */ /* 0x000e620000002100 */
[----:B------:R-:W-:Y:S01]  /*1af90*/  USHF.R.S32.HI UR4, URZ, 0x1f, UR36 ;  /* 0x0000001f3f047899 */ /* 0x000fe20008011424 */
[----:B------:R-:W-:Y:S01]  /*1afa0*/  ULDC.64 UR8, c[0x0][0x2d8] ;  /* 0x0000b60000087ab9 */ /* 0x000fe20000000a00 */
[----:B0-----:R-:W-:Y:S02]  /*1afb0*/  ISETP.NE.AND P0, PT, R7, 0x1, PT ;  /* 0x000000010700780c */ /* 0x001fe40003f05270 */
[C---:B-1----:R-:W-:Y:S01]  /*1afc0*/  LOP3.LUT R18, R2.reuse, 0x7f, RZ, 0xc0, !PT ;  /* 0x0000007f02127812 */ /* 0x042fe200078ec0ff */
[----:B------:R-:W-:-:S10]  /*1afd0*/  IMAD.SHL.U32 R2, R2, 0x10, RZ ;  /* 0x0000001002027824 */ /* 0x000fd400078e00ff */
[----:B--23--:R-:W0:Y:S01]  /*1afe0*/  @P0 LDC R3, c[0x0][0x44c] ;  /* 0x00011300ff030b82 */ /* 0x00ce220000000800 */
[----:B------:R-:W-:Y:S01]  /*1aff0*/  SHF.R.U32.HI R18, RZ, 0x3, R18 ;  /* 0x00000003ff127819 */ /* 0x000fe20000011612 */
[----:B------:R-:W-:-:S03]  /*1b000*/  UIMAD UR6, UR4, UR8, URZ ;  /* 0x00000008040672a4 */ /* 0x000fc6000f8e023f */
[----:B------:R-:W-:-:S03]  /*1b010*/  LOP3.LUT R2, R18, 0x70, R2, 0xf8, !PT ;  /* 0x0000007012027812 */ /* 0x000fc600078ef802 */
[----:B------:R-:W1:Y:S01]  /*1b020*/  @P0 LDC R0, c[0x0][0x450] ;  /* 0x00011400ff000b82 */ /* 0x000e620000000800 */
[----:B------:R-:W-:Y:S01]  /*1b030*/  UIMAD.WIDE.U32 UR4, UR36, UR8, URZ ;  /* 0x00000008240472a5 */ /* 0x000fe2000f8e003f */
[----:B------:R-:W-:Y:S01]  /*1b040*/  VIADD R2, R2, UR42 ;  /* 0x0000002a02027c36 */ /* 0x000fe20008000000 */
[----:B------:R-:W-:Y:S02]  /*1b050*/  UIMAD UR6, UR36, UR9, UR6 ;  /* 0x00000009240672a4 */ /* 0x000fe4000f8e0206 */
[----:B------:R-:W-:Y:S02]  /*1b060*/  USHF.R.S32.HI UR7, URZ, 0x1f, UR44 ;  /* 0x0000001f3f077899 */ /* 0x000fe4000801142c */
[----:B------:R-:W-:Y:S01]  /*1b070*/  UIADD3 UR5, UR5, UR6, URZ ;  /* 0x0000000605057290 */ /* 0x000fe2000fffe03f */
[----:B------:R-:W-:Y:S01]  /*1b080*/  IMAD.MOV.U32 R6, RZ, RZ, R2 ;  /* 0x000000ffff067224 */ /* 0x000fe200078e0002 */
[----:B------:R-:W-:Y:S01]  /*1b090*/  ULDC.64 UR8, c[0x0][0x2e0] ;  /* 0x0000b80000087ab9 */ /* 0x000fe20000000a00 */
[----:B------:R-:W2:Y:S01]  /*1b0a0*/  S2R R8, SR_TID.X ;  /* 0x0000000000087919 */ /* 0x000ea20000002100 */
[----:B0-----:R-:W-:Y:S01]  /*1b0b0*/  @P0 IMAD.HI.U32 R3, R2, R3, RZ ;  /* 0x0000000302030227 */ /* 0x001fe200078e00ff */
[----:B------:R-:W-:-:S02]  /*1b0c0*/  UIMAD.WIDE.U32 UR4, UR44, UR8, UR4 ;  /* 0x000000082c0472a5 */ /* 0x000fc4000f8e0004 */
[----:B------:R-:W-:Y:S02]  /*1b0d0*/  UIMAD UR6, UR7, UR8, URZ ;  /* 0x00000008070672a4 */ /* 0x000fe4000f8e023f */
[----:B-1----:R-:W-:Y:S02]  /*1b0e0*/  @P0 SHF.R.U32.HI R6, RZ, R0, R3 ;  /* 0x00000000ff060219 */ /* 0x002fe40000011603 */
[----:B------:R-:W-:Y:S01]  /*1b0f0*/  UIMAD UR6, UR44, UR9, UR6 ;  /* 0x000000092c0672a4 */ /* 0x000fe2000f8e0206 */
[----:B------:R-:W-:Y:S02]  /*1b100*/  IMAD.U32 R4, RZ, RZ, UR4 ;  /* 0x00000004ff047e24 */ /* 0x000fe4000f8e00ff */
[----:B------:R-:W-:Y:S01]  /*1b110*/  IMAD.MOV R0, RZ, RZ, -R6 ;  /* 0x000000ffff007224 */ /* 0x000fe200078e0a06 */
[----:B------:R-:W-:-:S03]  /*1b120*/  UIADD3 UR6, UR5, UR6, URZ ;  /* 0x0000000605067290 */ /* 0x000fc6000fffe03f */
[----:B------:R-:W-:Y:S02]  /*1b130*/  IMAD R0, R7, R0, R2 ;  /* 0x0000000007007224 */ /* 0x000fe400078e0202 */
[----:B------:R-:W-:Y:S01]  /*1b140*/  IMAD.MOV.U32 R2, RZ, RZ, R4 ;  /* 0x000000ffff027224 */ /* 0x000fe200078e0004 */
[----:B------:R-:W-:Y:S01]  /*1b150*/  SHF.R.S32.HI R4, RZ, 0x1f, R6 ;  /* 0x0000001fff047819 */ /* 0x000fe20000011406 */
[----:B------:R-:W-:Y:S01]  /*1b160*/  IMAD.U32 R5, RZ, RZ, UR5 ;  /* 0x00000005ff057e24 */ /* 0x000fe2000f8e00ff */
[----:B------:R-:W-:Y:S01]  /*1b170*/  ULDC.64 UR4, c[0x0][0x2d0] ;  /* 0x0000b40000047ab9 */ /* 0x000fe20000000a00 */
[----:B------:R-:W-:Y:S01]  /*1b180*/  IMAD.U32 R3, RZ, RZ, UR6 ;  /* 0x00000006ff037e24 */ /* 0x000fe2000f8e00ff */
[----:B------:R-:W-:Y:S01]  /*1b190*/  ULDC UR6, c[0x0][0x2b8] ;  /* 0x0000ae0000067ab9 */ /* 0x000fe20000000800 */
[----:B------:R-:W-:Y:S02]  /*1b1a0*/  IMAD R4, R4, UR4, RZ ;  /* 0x0000000404047c24 */ /* 0x000fe4000f8e02ff */
[----:B------:R-:W-:-:S04]  /*1b1b0*/  IMAD.WIDE.U32 R2, R6, UR4, R2 ;  /* 0x0000000406027c25 */ /* 0x000fc8000f8e0002 */
[----:B------:R-:W-:Y:S01]  /*1b1c0*/  IMAD R4, R6, UR5, R4 ;  /* 0x0000000506047c24 */ /* 0x000fe2000f8e0204 */
[----:B------:R-:W-:-:S03]  /*1b1d0*/  ULDC.64 UR4, c[0x0][0x2c8] ;  /* 0x0000b20000047ab9 */ /* 0x000fc60000000a00 */
[----:B------:R-:W-:Y:S01]  /*1b1e0*/  IMAD.IADD R3, R3, 0x1, R4 ;  /* 0x0000000103037824 */ /* 0x000fe200078e0204 */
[----:B------:R-:W-:Y:S01]  /*1b1f0*/  SHF.R.S32.HI R4, RZ, 0x1f, R0 ;  /* 0x0000001fff047819 */ /* 0x000fe20000011400 */
[----:B--2---:R-:W-:Y:S02]  /*1b200*/  IMAD.SHL.U32 R18, R8, 0x10, RZ ;  /* 0x0000001008127824 */ /* 0x004fe400078e00ff */
[----:B------:R-:W-:-:S04]  /*1b210*/  IMAD.WIDE.U32 R2, R0, UR4, R2 ;  /* 0x0000000400027c25 */ /* 0x000fc8000f8e0002 */
[----:B------:R-:W-:Y:S01]  /*1b220*/  IMAD R4, R4, UR4, RZ ;  /* 0x0000000404047c24 */ /* 0x000fe2000f8e02ff */
[----:B------:R-:W-:-:S03]  /*1b230*/  LOP3.LUT R18, R18, 0x70, RZ, 0xc0, !PT ;  /* 0x0000007012127812 */ /* 0x000fc600078ec0ff */
[----:B------:R-:W-:Y:S01]  /*1b240*/  IMAD R4, R0, UR5, R4 ;  /* 0x0000000500047c24 */ /* 0x000fe2000f8e0204 */
[----:B------:R-:W-:Y:S02]  /*1b250*/  ULDC.64 UR4, c[0x0][0x280] ;  /* 0x0000a00000047ab9 */ /* 0x000fe40000000a00 */
[----:B------:R-:W-:Y:S01]  /*1b260*/  IADD3 R0, P1, R2, UR4, RZ ;  /* 0x0000000402007c10 */ /* 0x000fe2000ff3e0ff */
[----:B------:R-:W-:Y:S01]  /*1b270*/  UMOV UR4, 0xffffffff ;  /* 0xffffffff00047882 */ /* 0x000fe20000000000 */
[----:B------:R-:W-:Y:S02]  /*1b280*/  ISETP.GE.AND P0, PT, R18, UR6, PT ;  /* 0x0000000612007c0c */ /* 0x000fe4000bf06270 */
[----:B------:R-:W-:Y:S01]  /*1b290*/  IADD3.X R4, R3, UR5, R4, P1, !PT ;  /* 0x0000000503047c10 */ /* 0x000fe20008ffe404 */
[----:B----4-:R-:W-:Y:S10]  /*1b2a0*/  BRA.DIV UR4, `(.L_x_920) ;  /* 0x0000002a04847947 */ /* 0x010ff4000b800000 */
[----:B------:R-:W0:Y:S01]  /*1b2b0*/  S2R R5, SR_TID.X ;  /* 0x0000000000057919 */ /* 0x000e220000002100 */
[----:B------:R-:W-:Y:S02]  /*1b2c0*/  ULDC UR4, c[0x0][0x288] ;  /* 0x0000a20000047ab9 */ /* 0x000fe40000000800 */
[----:B------:R-:W-:Y:S01]  /*1b2d0*/  IMAD R3, R7, UR4, RZ ;  /* 0x0000000407037c24 */ /* 0x000fe2000f8e02ff */
[----:B------:R-:W1:Y:S04]  /*1b2e0*/  SHFL.IDX PT, R6, R0, RZ, 0x181f ;  /* 0x00181fff00067589 */ /* 0x000e6800000e0000 */
[----:B------:R-:W-:Y:S04]  /*1b2f0*/  SHFL.IDX PT, R9, R0, 0x1, 0x181f ;  /* 0x00381f0000097f89 */ /* 0x000fe800000e0000 */
[----:B------:R-:W-:Y:S01]  /*1b300*/  SHFL.IDX PT, R8, R4, 0x1, 0x181f ;  /* 0x00381f0004087f89 */ /* 0x000fe200000e0000 */
[----:B0-----:R-:W-:-:S04]  /*1b310*/  LOP3.LUT R5, R5, 0x7f, RZ, 0xc0, !PT ;  /* 0x0000007f05057812 */ /* 0x001fc800078ec0ff */
[----:B------:R-:W-:-:S05]  /*1b320*/  SHF.R.U32.HI R5, RZ, 0x3, R5 ;  /* 0x00000003ff057819 */ /* 0x000fca0000011605 */
[----:B------:R-:W-:-:S04]  /*1b330*/  VIADD R2, R5, UR42 ;  /* 0x0000002a05027c36 */ /* 0x000fc80008000000 */
[C---:B------:R-:W-:Y:S01]  /*1b340*/  VIADD R5, R2.reuse, 0x10 ;  /* 0x0000001002057836 */ /* 0x040fe20000000000 */
[----:B------:R-:W-:-:S04]  /*1b350*/  ISETP.GE.AND P3, PT, R2, R3, PT ;  /* 0x000000030200720c */ /* 0x000fc80003f66270 */
[----:B------:R-:W-:Y:S02]  /*1b360*/  ISETP.GE.AND P1, PT, R5, R3, PT ;  /* 0x000000030500720c */ /* 0x000fe40003f26270 */
[----:B------:R-:W0:Y:S07]  /*1b370*/  SHFL.IDX PT, R5, R4, RZ, 0x181f ;  /* 0x00181fff04057589 */ /* 0x000e2e00000e0000 */
[----:B-1----:R-:W-:-:S05]  /*1b380*/  @!P3 IADD3 R6, P2, R18, R6, RZ ;  /* 0x000000061206b210 */ /* 0x002fca0007f5e0ff */
[----:B0-----:R-:W-:-:S04]  /*1b390*/  @!P3 IMAD.X R5, RZ, RZ, R5, P2 ;  /* 0x000000ffff05b224 */ /* 0x001fc800010e0605 */
[----:B------:R-:W-:Y:S02]  /*1b3a0*/  @!P3 IMAD.MOV.U32 R7, RZ, RZ, R5 ;  /* 0x000000ffff07b224 */ /* 0x000fe400078e0005 */
[----:B------:R-:W-:-:S03]  /*1b3b0*/  VIADD R5, R2, 0x20 ;  /* 0x0000002002057836 */ /* 0x000fc60000000000 */
[----:B-----5:R0:W-:Y:S02]  /*1b3c0*/  @!P3 LDGSTS.E.BYPASS.LTC128B.128 [R10+0x1c400], desc[UR50][R6.64], !P0 ;  /* 0x1c400000060abfae */ /* 0x0201e4000c101d72 */
[----:B0-----:R-:W-:-:S05]  /*1b3d0*/  @!P1 IADD3 R6, P2, R18, R9, RZ ;  /* 0x0000000912069210 */ /* 0x001fca0007f5e0ff */
[----:B------:R-:W-:-:S05]  /*1b3e0*/  @!P1 IMAD.X R7, RZ, RZ, R8, P2 ;  /* 0x000000ffff079224 */ /* 0x000fca00010e0608 */
[----:B------:R0:W-:Y:S01]  /*1b3f0*/  @!P1 LDGSTS.E.BYPASS.LTC128B.128 [R10+0x1cc00], desc[UR50][R6.64], !P0 ;  /* 0x1cc00000060a9fae */ /* 0x0001e2000c101d72 */
[----:B------:R-:W-:-:S03]  /*1b400*/  ISETP.GE.AND P1, PT, R5, R3, PT ;  /* 0x000000030500720c */ /* 0x000fc60003f26270 */
[----:B------:R-:W-:Y:S04]  /*1b410*/  SHFL.IDX PT, R5, R4, 0x2, 0x181f ;  /* 0x00581f0004057f89 */ /* 0x000fe800000e0000 */
[----:B0-----:R-:W0:Y:S06]  /*1b420*/  SHFL.IDX PT, R6, R0, 0x2, 0x181f ;  /* 0x00581f0000067f89 */ /* 0x001e2c00000e0000 */
[----:B0-----:R-:W-:-:S05]  /*1b430*/  @!P1 IADD3 R6, P2, R18, R6, RZ ;  /* 0x0000000612069210 */ /* 0x001fca0007f5e0ff */
[----:B------:R-:W-:-:S04]  /*1b440*/  @!P1 IMAD.X R5, RZ, RZ, R5, P2 ;  /* 0x000000ffff059224 */ /* 0x000fc800010e0605 */
[----:B------:R-:W-:Y:S02]  /*1b450*/  @!P1 IMAD.MOV.U32 R7, RZ, RZ, R5 ;  /* 0x000000ffff079224 */ /* 0x000fe400078e0005 */
[----:B------:R-:W-:-:S03]  /*1b460*/  VIADD R5, R2, 0x30 ;  /* 0x0000003002057836 */ /* 0x000fc60000000000 */
[----:B------:R0:W-:Y:S02]  /*1b470*/  @!P1 LDGSTS.E.BYPASS.LTC128B.128 [R10+0x1d400], desc[UR50][R6.64], !P0 ;  /* 0x1d400000060a9fae */ /* 0x0001e4000c101d72 */
[----:B------:R-:W-:Y:S02]  /*1b480*/  ISETP.GE.AND P1, PT, R5, R3, PT ;  /* 0x000000030500720c */ /* 0x000fe40003f26270 */
[----:B------:R-:W-:Y:S04]  /*1b490*/  SHFL.IDX PT, R5, R4, 0x3, 0x181f ;  /* 0x00781f0004057f89 */ /* 0x000fe800000e0000 */
[----:B0-----:R-:W0:Y:S07]  /*1b4a0*/  SHFL.IDX PT, R6, R0, 0x3, 0x181f ;  /* 0x00781f0000067f89 */ /* 0x001e2e00000e0000 */
        /* <DEDUP_REMOVED lines=23> */
[----:B------:R-:W-:Y:S04]  /*1b620*/  SHFL.IDX PT, R4, R4, 0x7, 0x181f ;  /* 0x00f81f0004047f89 */ /* 0x000fe800000e0000 */
[----:B0-----:R-:W0:Y:S04]  /*1b630*/  SHFL.IDX PT, R6, R0, 0x6, 0x181f ;  /* 0x00d81f0000067f89 */ /* 0x001e2800000e0000 */
[----:B------:R-:W1:Y:S01]  /*1b640*/  SHFL.IDX PT, R0, R0, 0x7, 0x181f ;  /* 0x00f81f0000007f89 */ /* 0x000e6200000e0000 */
[----:B0-----:R-:W-:-:S05]  /*1b650*/  @!P1 IADD3 R6, P2, R18, R6, RZ ;  /* 0x0000000612069210 */ /* 0x001fca0007f5e0ff */
[----:B------:R-:W-:-:S04]  /*1b660*/  @!P1 IMAD.X R5, RZ, RZ, R5, P2 ;  /* 0x000000ffff059224 */ /* 0x000fc800010e0605 */
[----:B------:R-:W-:-:S05]  /*1b670*/  @!P1 IMAD.MOV.U32 R7, RZ, RZ, R5 ;  /* 0x000000ffff079224 */ /* 0x000fca00078e0005 */
[----:B-1----:R0:W-:Y:S02]  /*1b680*/  @!P1 LDGSTS.E.BYPASS.LTC128B.128 [R10+0x1f400], desc[UR50][R6.64], !P0 ;  /* 0x1f400000060a9fae */ /* 0x0021e4000c101d72 */
.L_x_996:
        /* <DEDUP_REMOVED lines=10> */
.L_x_921:
[----:B------:R-:W-:Y:S02]  /*1b730*/  PLOP3.LUT P1, PT, P1, P0, PT, 0xa2, 0x0 ;  /* 0x000000000000781c */ /* 0x000fe40000f21472 */
[----:B------:R-:W-:-:S08]  /*1b740*/  @P0 R2UR P1, UR4, R19 ;  /* 0x00000000130402ca */ /* 0x000fd00000020000 */
[----:B------:R-:W-:-:S05]  /*1b750*/  @P0 PLOP3.LUT P0, PT, P1, PT, PT, 0x80, 0x0 ;  /* 0x000000000000081c */ /* 0x000fca0000f0f070 */
[----:B------:R-:W-:Y:S01]  /*1b760*/  @!P1 SYNCS.ARRIVE.TRANS64.RED.A0T1 RZ, [UR4+0x2e800], RZ ;  /* 0x02e800ffffff99a7 */ /* 0x000fe20008200404 */
[----:B------:R-:W-:Y:S07]  /*1b770*/  @!P1 ARRIVES.LDGSTSBAR.64.TRANSCNT [UR4+0x2e800] ;  /* 0x02e80000ff0099b0 */ /* 0x000fee0008000a84 */
[----:B------:R-:W-:Y:S05]  /*1b780*/  @P0 BRA.U.ANY `(.L_x_921) ;  /* 0xfffffffd00e80947 */ /* 0x000fea000393ffff */
[----:B-1----:R-:W2:Y:S02]  /*1b790*/  LDL.LU R2, [R1+0x20] ;  /* 0x0000200001027983 */ /* 0x002ea40000300800 */
        /* <DEDUP_REMOVED lines=9> */
[----:B------:R-:W2:Y:S03]  /*1b830*/  SYNCS.PHASECHK.TRANS64.TRYWAIT P0, [R19+URZ+0x2e820], R0 ;  /* 0x02e82000130075a7 */ /* 0x000ea6000800017f */
[----:B-12---:R-:W-:Y:S05]  /*1b840*/  @!P0 BRA `(.L_x_923) ;  /* 0x0000002c00908947 */ /* 0x006fea0003800000 */
.L_x_997:
[----:B------:R-:W-:Y:S05]  /*1b850*/  BSYNC B0 ;  /* 0x0000000000007941 */ /* 0x000fea0003800000 */
.L_x_922:
[----:B------:R-:W-:-:S04]  /*1b860*/  UIADD3 UR4, UR41, -0x2, URZ ;  /* 0xfffffffe29047890 */ /* 0x000fc8000fffe03f */
[----:B------:R-:W-:-:S06]  /*1b870*/  UISETP.GE.AND UP0, UPT, UR4, UR40, UPT ;  /* 0x000000280400728c */ /* 0x000fcc000bf06270 */
[----:B------:R-:W-:-:S13]  /*1b880*/  PLOP3.LUT P0, PT, PT, PT, UP0, 0x80, 0x0 ;  /* 0x000000000000781c */ /* 0x000fda0003f0f008 */
[----:B------:R-:W-:Y:S05]  /*1b890*/  @!P0 BRA `(.L_x_924) ;  /* 0x0000000c00e08947 */ /* 0x000fea0003800000 */
[----:B-1----:R1:W5:Y:S04]  /*1b8a0*/  LDL.LU R0, [R1] ;  /* 0x0000000001007983 */ /* 0x0023680000300800 */
[----:B0-----:R1:W5:Y:S01]  /*1b8b0*/  LDL.LU R6, [R1+0x4] ;  /* 0x0000040001067983 */ /* 0x0013620000300800 */
[----:B------:R-:W-:-:S07]  /*1b8c0*/  IMAD.U32 R18, RZ, RZ, UR4 ;  /* 0x00000004ff127e24 */ /* 0x000fce000f8e00ff */
.L_x_944:
[----:B-----5:R-:W-:Y:S01]  /*1b8d0*/  VIADD R3, R0, 0x1 ;  /* 0x0000000100037836 */ /* 0x020fe20000000000 */
[----:B------:R-:W-:Y:S01]  /*1b8e0*/  LOP3.LUT P1, RZ, R16, 0x2, RZ, 0xc0, !PT ;  /* 0x0000000210ff7812 */ /* 0x000fe2000782c0ff */
[----:B------:R-:W-:Y:S05]  /*1b8f0*/  YIELD ;  /* 0x0000000000007946 */ /* 0x000fea0003800000 */
[----:B------:R-:W-:Y:S01]  /*1b900*/  ISETP.NE.AND P0, PT, R3, 0x2, PT ;  /* 0x000000020300780c */ /* 0x000fe20003f05270 */
[----:B------:R-:W-:Y:S03]  /*1b910*/  BSSY B0, `(.L_x_925) ;  /* 0x0000069000007945 */ /* 0x000fe60003800000 */
[----:B------:R-:W-:-:S02]  /*1b920*/  SEL R2, RZ, 0x1, P0 ;  /* 0x00000001ff027807 */ /* 0x000fc40000000000 */
[----:B------:R-:W-:Y:S02]  /*1b930*/  SEL R9, R3, RZ, P0 ;  /* 0x000000ff03097207 */ /* 0x000fe40000000000 */
[----:B------:R-:W-:-:S05]  /*1b940*/  LOP3.LUT R8, R6, R2, RZ, 0x3c, !PT ;  /* 0x0000000206087212 */ /* 0x000fca00078e3cff */
[----:B------:R0:W-:Y:S04]  /*1b950*/  STL [R1+0x4], R8 ;  /* 0x0000040801007387 */ /* 0x0001e80000100800 */
[----:B------:R0:W-:Y:S01]  /*1b960*/  STL [R1], R9 ;  /* 0x0000000901007387 */ /* 0x0001e20000100800 */
[----:B------:R-:W-:Y:S05]  /*1b970*/  @!P1 BRA `(.L_x_926) ;  /* 0x0000000400889947 */ /* 0x000fea0003800000 */
[----:B------:R-:W-:Y:S01]  /*1b980*/  LOP3.LUT P1, RZ, R16, 0x1, RZ, 0xc0, !PT ;  /* 0x0000000110ff7812 */ /* 0x000fe2000782c0ff */
[----:B------:R-:W-:-:S12]  /*1b990*/  IMAD.MOV.U32 R7, RZ, RZ, R18 ;  /* 0x000000ffff077224 */ /* 0x000fd800078e0012 */
        /* <DEDUP_REMOVED lines=9> */
[----:B------:R-:W-:-:S05]  /*1ba30*/  @P0 SHF.R.U32.HI R2, RZ, R3, R4 ;  /* 0x00000003ff020219 */ /* 0x000fca0000011604 */
[----:B------:R-:W-:-:S04]  /*1ba40*/  IMAD.MOV R3, RZ, RZ, -R2 ;  /* 0x000000ffff037224 */ /* 0x000fc800078e0a02 */
[----:B------:R-:W-:Y:S01]  /*1ba50*/  IMAD R7, R7, R3, R18 ;  /* 0x0000000307077224 */ /* 0x000fe200078e0212 */
[----:B------:R-:W-:Y:S01]  /*1ba60*/  SHF.R.S32.HI R3, RZ, 0x1f, R2 ;  /* 0x0000001fff037819 */ /* 0x000fe20000011402 */
[----:B--2---:R-:W-:-:S04]  /*1ba70*/  IMAD R4, R10, UR4, RZ ;  /* 0x000000040a047c24 */ /* 0x004fc8000f8e02ff */
[C---:B----4-:R-:W-:Y:S02]  /*1ba80*/  IMAD R4, R5.reuse, UR5, R4 ;  /* 0x0000000505047c24 */ /* 0x050fe4000f8e0204 */
[----:B------:R-:W-:Y:S01]  /*1ba90*/  IMAD.WIDE.U32 R2, R5, UR4, R2 ;  /* 0x0000000405027c25 */ /* 0x000fe2000f8e0002 */
[----:B------:R-:W-:-:S03]  /*1baa0*/  ULDC.64 UR4, c[0x0][0x418] ;  /* 0x0001060000047ab9 */ /* 0x000fc60000000a00 */
[----:B------:R-:W-:Y:S01]  /*1bab0*/  IMAD.IADD R3, R4, 0x1, R3 ;  /* 0x0000000104037824 */ /* 0x000fe200078e0203 */
[----:B------:R-:W-:-:S04]  /*1bac0*/  LEA R4, P0, R2, UR4, 0x2 ;  /* 0x0000000402047c11 */ /* 0x000fc8000f8010ff */
[----:B------:R-:W-:-:S05]  /*1bad0*/  LEA.HI.X R5, R2, UR5, R3, 0x2, P0 ;  /* 0x0000000502057c11 */ /* 0x000fca00080f1403 */
[----:B------:R2:W5:Y:S04]  /*1bae0*/  LDG.E R17, desc[UR50][R4.64] ;  /* 0x0000003204117981 */ /* 0x000568000c1e1900 */
.L_x_927:
[----:B--2---:R-:W-:Y:S01]  /*1baf0*/  IMAD R4, R9, 0x8, R19 ;  /* 0x0000000809047824 */ /* 0x004fe200078e0213 */
[----:B------:R-:W-:Y:S01]  /*1bb00*/  SHF.L.U32 R3, R8, 0x1f, RZ ;  /* 0x0000001f08037819 */ /* 0x000fe200000006ff */
[----:B------:R-:W2:Y:S01]  /*1bb10*/  S2R R2, SR_TID.X ;  /* 0x0000000000027919 */ /* 0x000ea20000002100 */
[----:B------:R-:W-:Y:S02]  /*1bb20*/  BSSY B1, `(.L_x_928) ;  /* 0x0000005000017945 */ /* 0x000fe40003800000 */
[----:B------:R-:W3:Y:S01]  /*1bb30*/  SYNCS.PHASECHK.TRANS64.TRYWAIT P0, [R4+URZ+0x2e880], R3 ;  /* 0x02e88003040075a7 */ /* 0x000ee2000800017f */
[----:B--2---:R-:W-:-:S04]  /*1bb40*/  LOP3.LUT R2, R2, 0x7f, RZ, 0xc0, !PT ;  /* 0x0000007f02027812 */ /* 0x004fc800078ec0ff */
[----:B------:R-:W-:Y:S01]  /*1bb50*/  ISETP.NE.AND P1, PT, R2, RZ, PT ;  /* 0x000000ff0200720c */ /* 0x000fe20003f25270 */
[----:B---3--:R-:W-:-:S12]  /*1bb60*/  @!P0 BRA `(.L_x_929) ;  /* 0x0000002800dc8947 */ /* 0x008fd80003800000 */
.L_x_998:
[----:B------:R-:W-:Y:S05]  /*1bb70*/  BSYNC B1 ;  /* 0x0000000000017941 */ /* 0x000fea0003800000 */
.L_x_928:
        /* <DEDUP_REMOVED lines=9> */
.L_x_931:
[----:B------:R-:W-:Y:S05]  /*1bc10*/  BSYNC B1 ;  /* 0x0000000000017941 */ /* 0x000fea0003800000 */
.L_x_930:
[----:B------:R-:W3:Y:S01]  /*1bc20*/  LDL R2, [R1] ;  /* 0x0000000001027983 */ /* 0x000ee20000100800 */
[----:B0-----:R-:W-:Y:S01]  /*1bc30*/  IMAD.MOV.U32 R9, RZ, RZ, RZ ;  /* 0x000000ffff097224 */ /* 0x001fe200078e00ff */
[----:B------:R-:W-:Y:S01]  /*1bc40*/  UIADD3 UR4, UP0, UR46, 0x470, URZ ;  /* 0x000004702e047890 */ /* 0x000fe2000ff1e03f */
[----:B------:R-:W-:Y:S01]  /*1bc50*/  IMAD R5, R7, 0xe0, RZ ;  /* 0x000000e007057824 */ /* 0x000fe200078e02ff */
[----:B------:R-:W-:Y:S01]  /*1bc60*/  PLOP3.LUT P0, PT, PT, PT, PT, 0x80, 0x0 ;  /* 0x000000000000781c */ /* 0x000fe20003f0f070 */
[----:B------:R-:W-:Y:S01]  /*1bc70*/  VIADD R7, R4, 0x2e870 ;  /* 0x0002e87004077836 */ /* 0x000fe20000000000 */
[----:B------:R-:W-:Y:S01]  /*1bc80*/  R2UR UR10, R9 ;  /* 0x00000000090a72ca */ /* 0x000fe200000e0000 */
[----:B------:R-:W-:Y:S01]  /*1bc90*/  UIADD3.X UR5, URZ, UR47, URZ, UP0, !UPT ;  /* 0x0000002f3f057290 */ /* 0x000fe200087fe43f */
[----:B------:R-:W-:Y:S01]  /*1bca0*/  UMOV UR6, 0x0 ;  /* 0x0000000000067882 */ /* 0x000fe20000000000 */
[----:B------:R-:W-:Y:S01]  /*1bcb0*/  UMOV UR7, 0x14f00000 ;  /* 0x14f0000000077882 */ /* 0x000fe20000000000 */
[----:B---3--:R-:W-:-:S04]  /*1bcc0*/  IMAD R2, R2, 0x7000, R19 ;  /* 0x0000700002027824 */ /* 0x008fc800078e0213 */
[----:B------:R-:W-:-:S07]  /*1bcd0*/  VIADD R8, R2, 0xe400 ;  /* 0x0000e40002087836 */ /* 0x000fce0000000000 */
.L_x_932:
        /* <DEDUP_REMOVED lines=9> */
[----:B0-----:R-:W-:Y:S05]  /*1bd70*/  @P0 BRA.U.ANY `(.L_x_932) ;  /* 0xfffffffd00d80947 */ /* 0x001fea000393ffff */
[----:B------:R-:W0:Y:S01]  /*1bd80*/  SYNCS.PHASECHK.TRANS64.TRYWAIT P0, [R4+URZ+0x2e840], R3 ;  /* 0x02e84003040075a7 */ /* 0x000e22000800017f */
[----:B------:R-:W-:Y:S04]  /*1bd90*/  BSSY B1, `(.L_x_933) ;  /* 0x0000002000017945 */ /* 0x000fe80003800000 */
[----:B0-----:R-:W-:Y:S05]  /*1bda0*/  @!P0 BRA `(.L_x_934) ;  /* 0x0000002800608947 */ /* 0x001fea0003800000 */
.L_x_999:
[----:B------:R-:W-:Y:S05]  /*1bdb0*/  BSYNC B1 ;  /* 0x0000000000017941 */ /* 0x000fea0003800000 */
.L_x_933:
[----:B------:R-:W-:Y:S01]  /*1bdc0*/  BSSY B1, `(.L_x_935) ;  /* 0x000000b000017945 */ /* 0x000fe20003800000 */
[----:B------:R-:W-:Y:S02]  /*1bdd0*/  IMAD.MOV.U32 R10, RZ, RZ, 0x0 ;  /* 0x00000000ff0a7424 */ /* 0x000fe400078e00ff */
[----:B------:R-:W-:Y:S01]  /*1bde0*/  IMAD.MOV.U32 R11, RZ, RZ, 0x14f00000 ;  /* 0x14f00000ff0b7424 */ /* 0x000fe200078e00ff */
[----:B------:R-:W-:Y:S06]  /*1bdf0*/  @P1 BRA `(.L_x_936) ;  /* 0x00000000001c1947 */ /* 0x000fec0003800000 */
[----:B------:R-:W3:Y:S01]  /*1be00*/  S2R R7, SR_TID.X ;  /* 0x0000000000077919 */ /* 0x000ee20000002100 */
[----:B0-2---:R-:W-:-:S04]  /*1be10*/  IMAD.MOV.U32 R3, RZ, RZ, 0x7000 ;  /* 0x00007000ff037424 */ /* 0x005fc800078e00ff */
[----:B------:R4:W-:Y:S01]  /*1be20*/  SYNCS.ARRIVE.TRANS64 RZ, [R4+URZ+0x2e830], R3 ;  /* 0x02e8300304ff79a7 */ /* 0x0009e2000800003f */
[----:B---3--:R-:W-:-:S04]  /*1be30*/  LOP3.LUT R7, R7, 0x1f, RZ, 0xc0, !PT ;  /* 0x0000001f07077812 */ /* 0x008fc800078ec0ff */
[----:B------:R-:W-:-:S13]  /*1be40*/  ISETP.NE.AND P0, PT, R7, RZ, PT ;  /* 0x000000ff0700720c */ /* 0x000fda0003f05270 */
[----:B----4-:R-:W-:Y:S05]  /*1be50*/  @!P0 BRA `(.L_x_936) ;  /* 0x0000000000048947 */ /* 0x010fea0003800000 */
[----:B------:R-:W-:Y:S01]  /*1be60*/  BPT.TRAP 0x1 ;  /* 0x000000040000795c */ /* 0x000fe20000300000 */
.L_x_936:
[----:B------:R-:W-:Y:S05]  /*1be70*/  BSYNC B1 ;  /* 0x0000000000017941 */ /* 0x000fea0003800000 */
.L_x_935:
[----:B------:R-:W-:Y:S01]  /*1be80*/  R2UR UR10, R9 ;  /* 0x00000000090a72ca */ /* 0x000fe200000e0000 */
[----:B------:R-:W-:Y:S01]  /*1be90*/  UIADD3 UR4, UP0, UR46, 0x370, URZ ;  /* 0x000003702e047890 */ /* 0x000fe2000ff1e03f */
[----:B------:R-:W-:Y:S01]  /*1bea0*/  R2UR UR6, R10 ;  /* 0x000000000a0672ca */ /* 0x000fe200000e0000 */
[----:B------:R-:W-:Y:S01]  /*1beb0*/  VIADD R2, R2, 0x20400 ;  /* 0x0002040002027836 */ /* 0x000fe20000000000 */
[----:B------:R-:W-:Y:S01]  /*1bec0*/  R2UR UR7, R11 ;  /* 0x000000000b0772ca */ /* 0x000fe200000e0000 */
[----:B0-2---:R-:W-:Y:S01]  /*1bed0*/  VIADD R4, R4, 0x2e830 ;  /* 0x0002e83004047836 */ /* 0x005fe20000000000 */
[----:B------:R-:W-:Y:S01]  /*1bee0*/  PLOP3.LUT P0, PT, PT, PT, PT, 0x80, 0x0 ;  /* 0x000000000000781c */ /* 0x000fe20003f0f070 */
[----:B------:R-:W-:-:S12]  /*1bef0*/  UIADD3.X UR5, URZ, UR47, URZ, UP0, !UPT ;  /* 0x0000002f3f057290 */ /* 0x000fd800087fe43f */
.L_x_937:
        /* <DEDUP_REMOVED lines=10> */
.L_x_926:
[----:B------:R-:W-:Y:S05]  /*1bfa0*/  BSYNC B0 ;  /* 0x0000000000007941 */ /* 0x000fea0003800000 */
.L_x_925:
[----:B------:R-:W-:-:S06]  /*1bfb0*/  UISETP.NE.AND UP0, UPT, UR39, 0x3, UPT ;  /* 0x000000032700788c */ /* 0x000fcc000bf05270 */
[----:B------:R-:W-:-:S13]  /*1bfc0*/  PLOP3.LUT P0, PT, PT, PT, UP0, 0x80, 0x0 ;  /* 0x000000000000781c */ /* 0x000fda0003f0f008 */
[----:B------:R-:W-:Y:S05]  /*1bfd0*/  @!P0 BRA `(.L_x_938) ;  /* 0x0000000000048947 */ /* 0x000fea0003800000 */
[----:B------:R-:W-:Y:S01]  /*1bfe0*/  BPT.TRAP 0x1 ;  /* 0x000000040000795c */ /* 0x000fe20000300000 */
.L_x_938:
[----:B------:R-:W-:Y:S01]  /*1bff0*/  IMAD.U32 R2, RZ, RZ, UR45 ;  /* 0x0000002dff027e24 */ /* 0x000fe2000f8e00ff */
[----:B------:R-:W-:Y:S01]  /*1c000*/  BSSY B0, `(.L_x_939) ;  /* 0x0000007000007945 */ /* 0x000fe20003800000 */
[----:B------:R-:W-:-:S03]  /*1c010*/  IMAD R20, R0, 0x8, R19 ;  /* 0x0000000800147824 */ /* 0x000fc600078e0213 */
[----:B------:R-:W-:Y:S02]  /*1c020*/  ISETP.NE.AND P0, PT, R2, 0x3, PT ;  /* 0x000000030200780c */ /* 0x000fe40003f05270 */
[----:B------:R-:W-:-:S04]  /*1c030*/  LOP3.LUT R2, R6, 0x1, RZ, 0x3c, !PT ;  /* 0x0000000106027812 */ /* 0x000fc800078e3cff */
[----:B------:R-:W-:-:S04]  /*1c040*/  SHF.L.U32 R2, R2, 0x1f, RZ ;  /* 0x0000001f02027819 */ /* 0x000fc800000006ff */
[----:B------:R-:W2:Y:S02]  /*1c050*/  SYNCS.PHASECHK.TRANS64.TRYWAIT P1, [R20+URZ+0x2e870], R2 ;  /* 0x02e87002140075a7 */ /* 0x000ea4000802017f */
[----:B--2---:R-:W-:Y:S05]  /*1c060*/  @!P1 BRA `(.L_x_940) ;  /* 0x0000002400c49947 */ /* 0x004fea0003800000 */
.L_x_1000:
[----:B------:R-:W-:Y:S05]  /*1c070*/  BSYNC B0 ;  /* 0x0000000000007941 */ /* 0x000fea0003800000 */
.L_x_939:
[----:B------:R-:W-:Y:S05]  /*1c080*/  @!P0 BRA `(.L_x_941) ;  /* 0x0000000000048947 */ /* 0x000fea0003800000 */
[----:B------:R-:W-:Y:S01]  /*1c090*/  BPT.TRAP 0x1 ;  /* 0x000000040000795c */ /* 0x000fe20000300000 */
.L_x_941:
[----:B--2---:R-:W-:Y:S01]  /*1c0a0*/  SHF.L.U32 R2, R6, 0x1f, RZ ;  /* 0x0000001f06027819 */ /* 0x004fe200000006ff */
[----:B------:R-:W-:-:S03]  /*1c0b0*/  IMAD R0, R0, 0x7000, RZ ;  /* 0x0000700000007824 */ /* 0x000fc600078e02ff */
[----:B------:R-:W2:Y:S02]  /*1c0c0*/  SYNCS.PHASECHK.TRANS64.TRYWAIT P1, [R20+URZ+0x2e860], R2 ;  /* 0x02e86002140075a7 */ /* 0x000ea4000802017f */
[----:B--2---:R-:W-:Y:S05]  /*1c0d0*/  @!P1 BRA `(.L_x_942) ;  /* 0x0000002400bc9947 */ /* 0x004fea0003800000 */
.L_x_1001:
[----:B------:R-:W2:Y:S04]  /*1c0e0*/  LDL R3, [R1+0x14] ;  /* 0x0000140001037983 */ /* 0x000ea80000100800 */
[----:B------:R-:W3:Y:S01]  /*1c0f0*/  LDL R12, [R1+0x10] ;  /* 0x00001000010c7983 */ /* 0x000ee20000100800 */
[----:B------:R-:W-:Y:S05]  /*1c100*/  WARPSYNC.ALL ;  /* 0x0000000000007948 */ /* 0x000fea0003800000 */
[----:B--2---:R-:W-:-:S02]  /*1c110*/  LOP3.LUT R2, R0, R3, RZ, 0xfc, !PT ;  /* 0x0000000300027212 */ /* 0x004fc400078efcff */
[----:B------:R-:W2:Y:S01]  /*1c120*/  S2R R3, SR_TID.X ;  /* 0x0000000000037919 */ /* 0x000ea20000002100 */
[C---:B---3--:R-:W-:Y:S02]  /*1c130*/  IADD3 R0, R19.reuse, R0, R12 ;  /* 0x0000000013007210 */ /* 0x048fe40007ffe00c */
[----:B------:R-:W-:-:S05]  /*1c140*/  IMAD.IADD R2, R19, 0x1, R2 ;  /* 0x0000000113027824 */ /* 0x000fca00078e0202 */
[----:B------:R-:W0:Y:S01]  /*1c150*/  LDSM.16.MT88.4 R4, [R2+0xe400] ;  /* 0x00e400000204783b */ /* 0x000e220000004200 */
[----:B--2---:R-:W-:Y:S01]  /*1c160*/  LOP3.LUT P1, RZ, R3, 0x4, RZ, 0xc0, !PT ;  /* 0x0000000403ff7812 */ /* 0x004fe2000782c0ff */
[----:B------:R-:W-:-:S05]  /*1c170*/  IMAD.MOV.U32 R3, RZ, RZ, 0x40 ;  /* 0x00000040ff037424 */ /* 0x000fca00078e00ff */
[----:B------:R-:W-:-:S05]  /*1c180*/  SEL R3, R3, 0xffffffc0, !P1 ;  /* 0xffffffc003037807 */ /* 0x000fca0004800000 */
[----:B------:R-:W-:Y:S01]  /*1c190*/  IMAD.IADD R3, R3, 0x1, R2 ;  /* 0x0000000103037824 */ /* 0x000fe200078e0202 */
[C-C-:B0-----:R-:W-:Y:S02]  /*1c1a0*/  PRMT R8, R4.reuse, 0x6420, R5.reuse ;  /* 0x0000642004087816 */ /* 0x141fe40000000005 */
        /* <DEDUP_REMOVED lines=90> */
.L_x_943:
[----:B--2---:R-:W2:Y:S01]  /*1c750*/  S2R R0, SR_TID.X ;  /* 0x0000000000007919 */ /* 0x004ea20000002100 */
[----:B0-----:R0:W-:Y:S01]  /*1c760*/  SYNCS.ARRIVE.TRANS64.A1T0 RZ, [R20+URZ+0x2e850], RZ ;  /* 0x02e850ff14ff79a7 */ /* 0x0011e2000810003f */
[----:B------:R3:W5:Y:S01]  /*1c770*/  LDL R6, [R1+0x4] ;  /* 0x0000040001067983 */ /* 0x0007620000100800 */
[----:B--2---:R-:W-:Y:S01]  /*1c780*/  LOP3.LUT R0, R0, 0x7f, RZ, 0xc0, !PT ;  /* 0x0000007f00007812 */ /* 0x004fe200078ec0ff */
[----:B------:R-:W-:Y:S03]  /*1c790*/  BAR.SYNC.DEFER_BLOCKING 0x2, 0x80 ;  /* 0x0082000000007b1d */ /* 0x000fe60000010000 */
[----:B------:R-:W-:-:S03]  /*1c7a0*/  ISETP.NE.AND P0, PT, R0, RZ, PT ;  /* 0x000000ff0000720c */ /* 0x000fc60003f05270 */
[----:B------:R3:W5:Y:S10]  /*1c7b0*/  LDL R0, [R1] ;  /* 0x0000000001007983 */ /* 0x0007740000100800 */
[----:B0-----:R-:W-:-:S05]  /*1c7c0*/  @!P0 VIADD R20, R20, 0x2e880 ;  /* 0x0002e88014148836 */ /* 0x001fca0000000000 */
[----:B------:R-:W-:-:S04]  /*1c7d0*/  @!P0 PRMT R20, RZ, 0x654, R20 ;  /* 0x00000654ff148816 */ /* 0x000fc80000000014 */
[----:B------:R3:W-:Y:S01]  /*1c7e0*/  @!P0 SYNCS.ARRIVE.TRANS64.RED.A1T0 RZ, [R20+URZ], RZ ;  /* 0x000000ff14ff89a7 */ /* 0x0007e2000810043f */
[C---:B------:R-:W-:Y:S01]  /*1c7f0*/  ISETP.GT.AND P0, PT, R18.reuse, UR40, PT ;  /* 0x0000002812007c0c */ /* 0x040fe2000bf04270 */
[----:B------:R-:W-:-:S12]  /*1c800*/  VIADD R18, R18, 0xffffffff ;  /* 0xffffffff12127836 */ /* 0x000fd80000000000 */
[----:B---3--:R-:W-:Y:S05]  /*1c810*/  @P0 BRA `(.L_x_944) ;  /* 0xfffffff0002c0947 */ /* 0x008fea000383ffff */
.L_x_924:
[----:B------:R-:W2:Y:S01]  /*1c820*/  S2R R2, SR_TID.X ;  /* 0x0000000000027919 */ /* 0x000ea20000002100 */
[----:B------:R-:W-:Y:S01]  /*1c830*/  BSSY B0, `(.L_x_945) ;  /* 0x0000011000007945 */ /* 0x000fe20003800000 */
[----:B--2---:R-:W-:-:S04]  /*1c840*/  LOP3.LUT R2, R2, 0x7f, RZ, 0xc0, !PT ;  /* 0x0000007f02027812 */ /* 0x004fc800078ec0ff */
[----:B------:R-:W-:-:S13]  /*1c850*/  ISETP.NE.AND P0, PT, R2, RZ, PT ;  /* 0x000000ff0200720c */ /* 0x000fda0003f05270 */
[----:B------:R-:W-:Y:S05]  /*1c860*/  @P0 BRA `(.L_x_946) ;  /* 0x0000000000340947 */ /* 0x000fea0003800000 */
[----:B------:R-:W2:Y:S01]  /*1c870*/  S2R R5, SR_LANEID ;  /* 0x0000000000057919 */ /* 0x000ea20000000000 */
[----:B------:R-:W-:Y:S01]  /*1c880*/  VOTEU.ANY UR4, UPT, PT ;  /* 0x0000000000047886 */ /* 0x000fe200038e0100 */
[----:B------:R-:W3:Y:S01]  /*1c890*/  LDC.64 R2, c[0x0][0xc80] ;  /* 0x00032000ff027b82 */ /* 0x000ee20000000a00 */
[----:B-1---5:R-:W2:Y:S02]  /*1c8a0*/  FLO.U32 R0, UR4 ;  /* 0x0000000400007d00 */ /* 0x022ea400080e0000 */
[----:B--2---:R-:W-:-:S06]  /*1c8b0*/  ISETP.EQ.U32.AND P1, PT, R0, R5, PT ;  /* 0x000000050000720c */ /* 0x004fcc0003f22070 */
[----:B------:R-:W3:Y:S07]  /*1c8c0*/  POPC R5, UR4 ;  /* 0x0000000400057d09 */ /* 0x000eee0008000000 */
[----:B---3--:R-:W2:Y:S01]  /*1c8d0*/  @P1 ATOMG.E.ADD.STRONG.GPU PT, R3, desc[UR50][R2.64], R5 ;  /* 0x00000005020319a8 */ /* 0x008ea200081ee1f2 */
[----:B------:R-:W1:Y:S02]  /*1c8e0*/  S2R R4, SR_LTMASK ;  /* 0x0000000000047919 */ /* 0x000e640000003900 */
[----:B-1----:R-:W-:-:S04]  /*1c8f0*/  LOP3.LUT R4, R4, UR4, RZ, 0xc0, !PT ;  /* 0x0000000404047c12 */ /* 0x002fc8000f8ec0ff */
[----:B0-----:R-:W0:Y:S01]  /*1c900*/  POPC R7, R4 ;  /* 0x0000000400077309 */ /* 0x001e220000000000 */
[----:B--2---:R-:W0:Y:S02]  /*1c910*/  SHFL.IDX PT, R0, R3, R0, 0x1f ;  /* 0x00001f0003007589 */ /* 0x004e2400000e0000 */
[----:B0-----:R-:W-:-:S05]  /*1c920*/  IADD3 R0, R0, UR43, R7 ;  /* 0x0000002b00007c10 */ /* 0x001fca000fffe007 */
[----:B------:R2:W-:Y:S02]  /*1c930*/  STL [R1+0x18], R0 ;  /* 0x0000180001007387 */ /* 0x0005e40000100800 */
.L_x_946:
[----:B------:R-:W-:Y:S05]  /*1c940*/  BSYNC B0 ;  /* 0x0000000000007941 */ /* 0x000fea0003800000 */
.L_x_945:
[----:B------:R-:W-:-:S06]  /*1c950*/  UISETP.NE.AND UP0, UPT, UR39, 0x3, UPT ;  /* 0x000000032700788c */ /* 0x000fcc000bf05270 */
[----:B------:R-:W-:-:S13]  /*1c960*/  PLOP3.LUT P1, PT, PT, PT, UP0, 0x80, 0x0 ;  /* 0x000000000000781c */ /* 0x000fda0003f2f008 */
[----:B------:R-:W-:Y:S05]  /*1c970*/  @!P1 BRA `(.L_x_947) ;  /* 0x0000000000049947 */ /* 0x000fea0003800000 */
[----:B------:R-:W-:Y:S01]  /*1c980*/  BPT.TRAP 0x1 ;  /* 0x000000040000795c */ /* 0x000fe20000300000 */
.L_x_947:
[----:B-12--5:R-:W2:Y:S04]  /*1c990*/  LDL R0, [R1+0x4] ;  /* 0x0000040001007983 */ /* 0x026ea80000100800 */
[----:B------:R-:W3:Y:S01]  /*1c9a0*/  LDL R2, [R1] ;  /* 0x0000000001027983 */ /* 0x000ee20000100800 */
[----:B------:R-:W-:Y:S01]  /*1c9b0*/  BSSY B0, `(.L_x_948) ;  /* 0x0000008000007945 */ /* 0x000fe20003800000 */
[----:B--2---:R-:W-:-:S04]  /*1c9c0*/  LOP3.LUT R0, R0, 0x1, RZ, 0x3c, !PT ;  /* 0x0000000100007812 */ /* 0x004fc800078e3cff */
[----:B------:R-:W-:Y:S01]  /*1c9d0*/  SHF.L.U32 R0, R0, 0x1f, RZ ;  /* 0x0000001f00007819 */ /* 0x000fe200000006ff */
[----:B---3--:R-:W-:-:S04]  /*1c9e0*/  IMAD R17, R2, 0x8, R19 ;  /* 0x0000000802117824 */ /* 0x008fc800078e0213 */
[----:B------:R-:W1:Y:S01]  /*1c9f0*/  SYNCS.PHASECHK.TRANS64.TRYWAIT P1, [R17+URZ+0x2e870], R0 ;  /* 0x02e87000110075a7 */ /* 0x000e62000802017f */
[----:B------:R-:W-:-:S05]  /*1ca00*/  IMAD.U32 R2, RZ, RZ, UR45 ;  /* 0x0000002dff027e24 */ /* 0x000fca000f8e00ff */
[----:B------:R-:W-:Y:S01]  /*1ca10*/  ISETP.NE.AND P2, PT, R2, 0x3, PT ;  /* 0x000000030200780c */ /* 0x000fe20003f45270 */
[----:B-1----:R-:W-:-:S12]  /*1ca20*/  @!P1 BRA `(.L_x_949) ;  /* 0x0000001c007c9947 */ /* 0x002fd80003800000 */
.L_x_1002:
[----:B------:R-:W-:Y:S05]  /*1ca30*/  BSYNC B0 ;  /* 0x0000000000007941 */ /* 0x000fea0003800000 */
.L_x_948:
[----:B------:R-:W-:Y:S05]  /*1ca40*/  @!P2 BRA `(.L_x_950) ;  /* 0x000000000004a947 */ /* 0x000fea0003800000 */
[----:B------:R-:W-:Y:S01]  /*1ca50*/  BPT.TRAP 0x1 ;  /* 0x000000040000795c */ /* 0x000fe20000300000 */
.L_x_950:
[----:B-1----:R-:W2:Y:S02]  /*1ca60*/  LDL R0, [R1+0x4] ;  /* 0x0000040001007983 */ /* 0x002ea40000100800 */
[----:B--2---:R-:W-:-:S04]  /*1ca70*/  SHF.L.U32 R0, R0, 0x1f, RZ ;  /* 0x0000001f00007819 */ /* 0x004fc800000006ff */
[----:B------:R-:W1:Y:S02]  /*1ca80*/  SYNCS.PHASECHK.TRANS64.TRYWAIT P1, [R17+URZ+0x2e860], R0 ;  /* 0x02e86000110075a7 */ /* 0x000e64000802017f */
[----:B-1----:R-:W-:Y:S05]  /*1ca90*/  @!P1 BRA `(.L_x_951) ;  /* 0x0000001c00749947 */ /* 0x002fea0003800000 */
.L_x_1003:
[----:B------:R-:W1:Y:S04]  /*1caa0*/  LDL R18, [R1] ;  /* 0x0000000001127983 */ /* 0x000e680000100800 */
[----:B------:R-:W2:Y:S04]  /*1cab0*/  LDL R2, [R1+0x14] ;  /* 0x0000140001027983 */ /* 0x000ea80000100800 */
[----:B------:R-:W3:Y:S01]  /*1cac0*/  LDL R12, [R1+0x10] ;  /* 0x00001000010c7983 */ /* 0x000ee20000100800 */
[----:B------:R-:W4:Y:S01]  /*1cad0*/  S2R R3, SR_TID.X ;  /* 0x0000000000037919 */ /* 0x000f220000002100 */
[----:B------:R-:W-:Y:S05]  /*1cae0*/  WARPSYNC.ALL ;  /* 0x0000000000007948 */ /* 0x000fea0003800000 */
[----:B----4-:R-:W-:Y:S01]  /*1caf0*/  LOP3.LUT P1, RZ, R3, 0x4, RZ, 0xc0, !PT ;  /* 0x0000000403ff7812 */ /* 0x010fe2000782c0ff */
[----:B------:R-:W-:-:S05]  /*1cb00*/  IMAD.MOV.U32 R3, RZ, RZ, 0x40 ;  /* 0x00000040ff037424 */ /* 0x000fca00078e00ff */
[----:B------:R-:W-:Y:S01]  /*1cb10*/  SEL R3, R3, 0xffffffc0, !P1 ;  /* 0xffffffc003037807 */ /* 0x000fe20004800000 */
[----:B-1----:R-:W-:-:S05]  /*1cb20*/  IMAD R0, R18, 0x7000, RZ ;  /* 0x0000700012007824 */ /* 0x002fca00078e02ff */
[----:B--2---:R-:W-:-:S05]  /*1cb30*/  LOP3.LUT R2, R0, R2, RZ, 0xfc, !PT ;  /* 0x0000000200027212 */ /* 0x004fca00078efcff */
[----:B------:R-:W-:-:S05]  /*1cb40*/  IMAD.IADD R2, R19, 0x1, R2 ;  /* 0x0000000113027824 */ /* 0x000fca00078e0202 */
[----:B0-----:R-:W0:Y:S01]  /*1cb50*/  LDSM.16.MT88.4 R4, [R2+0xe400] ;  /* 0x00e400000204783b */ /* 0x001e220000004200 */
[----:B------:R-:W-:Y:S01]  /*1cb60*/  IMAD.IADD R3, R3, 0x1, R2 ;  /* 0x0000000103037824 */ /* 0x000fe200078e0202 */
        /* <DEDUP_REMOVED lines=92> */
.L_x_952:
        /* <DEDUP_REMOVED lines=13> */
.L_x_901:
[----:B------:R-:W-:Y:S05]  /*1d200*/  BSYNC B7 ;  /* 0x0000000000077941 */ /* 0x000fea0003800000 */
.L_x_899:
[----:B------:R2:W5:Y:S01]  /*1d210*/  LDL R2, [R1+0x18] ;  /* 0x0000180001027983 */ /* 0x0005620000100800 */
[----:B------:R-:W-:-:S13]  /*1d220*/  LOP3.LUT P1, RZ, R16, 0x4, RZ, 0xc0, !PT ;  /* 0x0000000410ff7812 */ /* 0x000fda000782c0ff */
[----:B--2---:R-:W-:Y:S05]  /*1d230*/  @!P1 BRA `(.L_x_953) ;  /* 0x0000000000249947 */ /* 0x004fea0003800000 */
[----:B------:R-:W2:Y:S08]  /*1d240*/  S2UR UR5, SR_CgaCtaId ;  /* 0x00000000000579c3 */ /* 0x000eb00000008800 */
[----:B------:R-:W-:Y:S06]  /*1d250*/  BAR.SYNC.DEFER_BLOCKING 0x5, 0x180 ;  /* 0x0146000000007b1d */ /* 0x000fec0000010000 */
[----:B------:R-:W-:-:S02]  /*1d260*/  UMOV UR4, 0x400 ;  /* 0x0000040000047882 */ /* 0x000fc40000000000 */
[----:B--2---:R-:W-:-:S06]  /*1d270*/  ULEA UR4, UR5, UR4, 0x18 ;  /* 0x0000000405047291 */ /* 0x004fcc000f8ec03f */
[----:B------:R-:W-:-:S05]  /*1d280*/  IMAD.U32 R19, RZ, RZ, UR4 ;  /* 0x00000004ff137e24 */ /* 0x000fca000f8e00ff */
[----:B-----5:R-:W2:Y:S04]  /*1d290*/  LDS R2, [R19+0x2e8d0] ;  /* 0x02e8d00013027984 */ /* 0x020ea80000000800 */
[----:B--2---:R2:W-:Y:S01]  /*1d2a0*/  STL [R1+0x18], R2 ;  /* 0x0000180201007387 */ /* 0x0045e20000100800 */
[----:B------:R-:W-:Y:S06]  /*1d2b0*/  BAR.ARV 0x4, 0x180 ;  /* 0x0106000000007b1d */ /* 0x000fec0000002000 */
[----:B------:R-:W-:Y:S05]  /*1d2c0*/  BRA `(.L_x_954) ;  /* 0x0000000000207947 */ /* 0x000fea0003800000 */
.L_x_953:
[----:B-1----:R-:W1:Y:S01]  /*1d2d0*/  @!P0 S2R R3, SR_CgaCtaId ;  /* 0x0000000000038919 */ /* 0x002e620000008800 */
[----:B0-----:R-:W-:Y:S01]  /*1d2e0*/  @!P0 MOV R0, 0x400 ;  /* 0x0000040000008802 */ /* 0x001fe20000000f00 */
[----:B------:R-:W-:Y:S03]  /*1d2f0*/  BAR.SYNC.DEFER_BLOCKING 0x4, 0x180 ;  /* 0x0106000000007b1d */ /* 0x000fe60000010000 */
[----:B-1----:R-:W-:-:S03]  /*1d300*/  @!P0 LEA R19, R3, R0, 0x18 ;  /* 0x0000000003138211 */ /* 0x002fc600078ec0ff */
[----:B-----5:R-:W0:Y:S04]  /*1d310*/  SHFL.IDX PT, R0, R2, RZ, 0x1f ;  /* 0x00001fff02007589 */ /* 0x020e2800000e0000 */
[----:B------:R1:W-:Y:S04]  /*1d320*/  @!P0 STS [R19+0x2e8d0], R2 ;  /* 0x02e8d00213008388 */ /* 0x0003e80000000800 */
[----:B0-----:R1:W-:Y:S01]  /*1d330*/  STL [R1+0x18], R0 ;  /* 0x0000180001007387 */ /* 0x0013e20000100800 */
[----:B------:R-:W-:Y:S06]  /*1d340*/  BAR.ARV 0x5, 0x180 ;  /* 0x0146000000007b1d */ /* 0x000fec0000002000 */
.L_x_954:
[----:B01----:R-:W3:Y:S01]  /*1d350*/  LDL R0, [R1+0x18] ;  /* 0x0000180001007983 */ /* 0x003ee20000100800 */
[----:B------:R-:W-:Y:S02]  /*1d360*/  ULDC UR4, c[0x0][0xc38] ;  /* 0x00030e0000047ab9 */ /* 0x000fe40000000800 */
[----:B---3--:R-:W-:-:S13]  /*1d370*/  ISETP.GE.AND P0, PT, R0, UR4, PT ;  /* 0x0000000400007c0c */ /* 0x008fda000bf06270 */
[----:B------:R-:W-:Y:S05]  /*1d380*/  @!P0 BRA `(.L_x_955) ;  /* 0xffffffc400148947 */ /* 0x000fea000383ffff */
.L_x_890:
[----:B--2---:R-:W2:Y:S01]  /*1d390*/  LDL.LU R0, [R1+0x20] ;  /* 0x0000200001007983 */ /* 0x004ea20000300800 */
[----:B------:R-:W-:Y:S01]  /*1d3a0*/  BSSY B0, `(.L_x_956) ;  /* 0x000000b000007945 */ /* 0x000fe20003800000 */
[----:B------:R-:W0:Y:S01]  /*1d3b0*/  S2R R5, SR_CgaCtaId ;  /* 0x0000000000057919 */ /* 0x000e220000008800 */
        /* <DEDUP_REMOVED lines=9> */
.L_x_1004:
[----:B------:R-:W-:Y:S05]  /*1d450*/  BSYNC B0 ;  /* 0x0000000000007941 */ /* 0x000fea0003800000 */
.L_x_956:
[----:B------:R-:W-:-:S03]  /*1d460*/  UMOV UR4, 0xffffffff ;  /* 0xffffffff00047882 */ /* 0x000fc60000000000 */
[----:B------:R-:W-:Y:S05]  /*1d470*/  BRA.DIV UR4, `(.L_x_958) ;  /* 0x0000001604247947 */ /* 0x000fea000b800000 */
[----:B------:R-:W1:Y:S02]  /*1d480*/  S2R R2, SR_TID.X ;  /* 0x0000000000027919 */ /* 0x000e640000002100 */
[----:B-1----:R-:W-:-:S04]  /*1d490*/  SHF.R.U32.HI R2, RZ, 0x5, R2 ;  /* 0x00000005ff027819 */ /* 0x002fc80000011602 */
[----:B------:R-:W-:-:S05]  /*1d4a0*/  LOP3.LUT R2, R2, 0x3, RZ, 0xc0, !PT ;  /* 0x0000000302027812 */ /* 0x000fca00078ec0ff */
[----:B------:R1:W2:Y:S02]  /*1d4b0*/  SHFL.IDX PT, R14, R2, RZ, 0x1f ;  /* 0x00001fff020e7589 */ /* 0x0002a400000e0000 */
.L_x_1007:
[----:B--2---:R-:W-:Y:S01]  /*1d4c0*/  ISETP.NE.AND P0, PT, R14, RZ, PT ;  /* 0x000000ff0e00720c */ /* 0x004fe20003f05270 */
[----:B------:R-:W-:-:S12]  /*1d4d0*/  BSSY B0, `(.L_x_959) ;  /* 0x000002e000007945 */ /* 0x000fd80003800000 */
[----:B------:R-:W-:Y:S05]  /*1d4e0*/  @P0 BRA `(.L_x_960) ;  /* 0x0000000000b00947 */ /* 0x000fea0003800000 */
[----:B------:R-:W-:-:S03]  /*1d4f0*/  UMOV UR4, 0xffffffff ;  /* 0xffffffff00047882 */ /* 0x000fc60000000000 */
[----:B------:R-:W-:Y:S05]  /*1d500*/  BRA.DIV UR4, `(.L_x_961) ;  /* 0x0000001604347947 */ /* 0x000fea000b800000 */
[----:B------:R-:W-:-:S13]  /*1d510*/  ELECT P6, URZ, PT ;  /* 0x00000000003f782f */ /* 0x000fda00038c0000 */
.L_x_1010:
[----:B------:R-:W-:Y:S05]  /*1d520*/  @!P6 BRA `(.L_x_960) ;  /* 0x0000000000a0e947 */ /* 0x000fea0003800000 */
[----:B------:R-:W-:-:S06]  /*1d530*/  ULOP3.LUT UR4, UR38, 0x2, URZ, 0xfc, !UPT ;  /* 0x0000000226047892 */ /* 0x000fcc000f8efc3f */
[----:B-1----:R-:W-:-:S05]  /*1d540*/  IMAD.U32 R2, RZ, RZ, UR4 ;  /* 0x00000004ff027e24 */ /* 0x002fca000f8e00ff */
[----:B------:R-:W-:-:S13]  /*1d550*/  ISETP.NE.AND P0, PT, R2, 0x3, PT ;  /* 0x000000030200780c */ /* 0x000fda0003f05270 */
[----:B------:R-:W-:Y:S05]  /*1d560*/  @!P0 BRA `(.L_x_962) ;  /* 0x0000000000048947 */ /* 0x000fea0003800000 */
[----:B------:R-:W-:Y:S01]  /*1d570*/  BPT.TRAP 0x1 ;  /* 0x000000040000795c */ /* 0x000fe20000300000 */
.L_x_962:
        /* <DEDUP_REMOVED lines=14> */
.L_x_1011:
[----:B------:R-:W1:Y:S02]  /*1d660*/  SYNCS.PHASECHK.TRANS64.TRYWAIT P1, [R7+URZ], R2 ;  /* 0x00000002070075a7 */ /* 0x000e64000802017f */
[----:B-1----:R-:W-:Y:S05]  /*1d670*/  @!P1 BRA `(.L_x_964) ;  /* 0x00000014000c9947 */ /* 0x002fea0003800000 */
.L_x_1012:
[----:B------:R-:W-:Y:S05]  /*1d680*/  @!P0 BRA `(.L_x_965) ;  /* 0x0000000000048947 */ /* 0x000fea0003800000 */
[----:B------:R-:W-:Y:S01]  /*1d690*/  BPT.TRAP 0x1 ;  /* 0x000000040000795c */ /* 0x000fe20000300000 */
.L_x_965:
[----:B------:R-:W2:Y:S02]  /*1d6a0*/  LDL.LU R4, [R1] ;  /* 0x0000000001047983 */ /* 0x000ea40000300800 */
[----:B--2---:R-:W-:-:S04]  /*1d6b0*/  IMAD R4, R4, 0x8, R0 ;  /* 0x0000000804047824 */ /* 0x004fc800078e0200 */
[----:B------:R-:W2:Y:S02]  /*1d6c0*/  SYNCS.PHASECHK.TRANS64.TRYWAIT P1, [R4+URZ+0x2e860], R5 ;  /* 0x02e86005040075a7 */ /* 0x000ea4000802017f */
[----:B--2---:R-:W-:Y:S05]  /*1d6d0*/  @!P1 BRA `(.L_x_966) ;  /* 0x0000001400089947 */ /* 0x004fea0003800000 */
.L_x_1013:
[----:B------:R-:W-:Y:S05]  /*1d6e0*/  @!P0 BRA `(.L_x_967) ;  /* 0x0000000000048947 */ /* 0x000fea0003800000 */
[----:B------:R-:W-:Y:S01]  /*1d6f0*/  BPT.TRAP 0x1 ;  /* 0x000000040000795c */ /* 0x000fe20000300000 */
.L_x_967:
[----:B------:R-:W-:-:S04]  /*1d700*/  IMAD R3, R3, 0x8, R0 ;  /* 0x0000000803037824 */ /* 0x000fc800078e0200 */
[----:B------:R-:W3:Y:S02]  /*1d710*/  SYNCS.PHASECHK.TRANS64.TRYWAIT P1, [R3+URZ+0x2e860], R2 ;  /* 0x02e86002030075a7 */ /* 0x000ee4000802017f */
[----:B---3--:R-:W-:Y:S05]  /*1d720*/  @!P1 BRA `(.L_x_968) ;  /* 0x0000001400089947 */ /* 0x008fea0003800000 */
.L_x_1014:
[----:B------:R-:W-:Y:S05]  /*1d730*/  @!P0 BRA `(.L_x_969) ;  /* 0x0000000000048947 */ /* 0x000fea0003800000 */
[----:B------:R-:W-:Y:S01]  /*1d740*/  BPT.TRAP 0x1 ;  /* 0x000000040000795c */ /* 0x000fe20000300000 */
.L_x_969:
[----:B------:R-:W4:Y:S02]  /*1d750*/  SYNCS.PHASECHK.TRANS64.TRYWAIT P0, [R4+URZ+0x2e880], R5 ;  /* 0x02e88005040075a7 */ /* 0x000f24000800017f */
[----:B----4-:R-:W-:Y:S05]  /*1d760*/  @!P0 BRA `(.L_x_970) ;  /* 0x00000014000c8947 */ /* 0x010fea0003800000 */
.L_x_971:
[----:B------:R0:W0:Y:S02]  /*1d770*/  SYNCS.PHASECHK.TRANS64.TRYWAIT P0, [R3+URZ+0x2e880], R2 ;  /* 0x02e88002030075a7 */ /* 0x000024000800017f */
[----:B0-----:R-:W-:Y:S05]  /*1d780*/  @!P0 NANOSLEEP.SYNCS 0x989680 ;  /* 0x009896800000895d */ /* 0x001fea0003900000 */
[----:B------:R-:W0:Y:S02]  /*1d790*/  @!P0 SYNCS.PHASECHK.TRANS64 P0, [R3+URZ+0x2e880], R2 ;  /* 0x02e88002030085a7 */ /* 0x000e24000800007f */
[----:B0-----:R-:W-:Y:S05]  /*1d7a0*/  @!P0 BRA `(.L_x_971) ;  /* 0xfffffffc00f08947 */ /* 0x001fea000383ffff */
.L_x_960:
[----:B------:R-:W-:Y:S05]  /*1d7b0*/  BSYNC B0 ;  /* 0x0000000000007941 */ /* 0x000fea0003800000 */
.L_x_959:
[----:B------:R-:W-:Y:S05]  /*1d7c0*/  EXIT ;  /* 0x000000000000794d */ /* 0x000fea0003800000 */
.L_x_799:
[----:B0-----:R-:W-:-:S04]  /*1d7d0*/  IMAD.U32 R3, RZ, RZ, UR41 ;  /* 0x00000029ff037e24 */ /* 0x001fc8000f8e00ff */
[----:B------:R0:W1:Y:S03]  /*1d7e0*/  SYNCS.PHASECHK.TRANS64.TRYWAIT P1, [R3+URZ+0x2e800], R0 ;  /* 0x02e80000030075a7 */ /* 0x000066000802017f */
[----:B-1----:R-:W-:Y:S05]  /*1d7f0*/  @!P1 NANOSLEEP.SYNCS 0x989680 ;  /* 0x009896800000995d */ /* 0x002fea0003900000 */
[----:B------:R-:W1:Y:S02]  /*1d800*/  @!P1 SYNCS.PHASECHK.TRANS64 P1, [R3+URZ+0x2e800], R0 ;  /* 0x02e80000030095a7 */ /* 0x000e64000802007f */
[----:B-1----:R-:W-:Y:S05]  /*1d810*/  @!P1 BRA `(.L_x_799) ;  /* 0xfffffffc00ec9947 */ /* 0x002fea000383ffff */
[----:B------:R-:W-:Y:S05]  /*1d820*/  BRA `(.L_x_972) ;  /* 0xfffffe4400407947 */ /* 0x000fea000383ffff */
.L_x_803:
[----:B-1----:R1:W2:Y:S02]  /*1d830*/  SYNCS.PHASECHK.TRANS64.TRYWAIT P1, [R5+URZ+0x2e830], R0 ;  /* 0x02e83000050075a7 */ /* 0x0022a4000802017f */
[----:B--2---:R-:W-:Y:S05]  /*1d840*/  @!P1 NANOSLEEP.SYNCS 0x989680 ;  /* 0x009896800000995d */ /* 0x004fea0003900000 */
[----:B------:R-:W2:Y:S02]  /*1d850*/  @!P1 SYNCS.PHASECHK.TRANS64 P1, [R5+URZ+0x2e830], R0 ;  /* 0x02e83000050095a7 */ /* 0x000ea4000802007f */
[----:B--2---:R-:W-:Y:S05]  /*1d860*/  @!P1 BRA `(.L_x_803) ;  /* 0xfffffffc00f09947 */ /* 0x004fea000383ffff */
[----:B------:R-:W-:Y:S05]  /*1d870*/  BRA `(.L_x_802) ;  /* 0xfffffe44005c7947 */ /* 0x000fea000383ffff */
.L_x_819:
[----:B-1----:R-:W-:-:S04]  /*1d880*/  IMAD.U32 R9, RZ, RZ, UR6 ;  /* 0x00000006ff097e24 */ /* 0x002fc8000f8e00ff */
[----:B------:R1:W2:Y:S03]  /*1d890*/  SYNCS.PHASECHK.TRANS64.TRYWAIT P1, [R9+URZ+0x2e830], R8 ;  /* 0x02e83008090075a7 */ /* 0x0002a6000802017f */
[----:B--2---:R-:W-:Y:S05]  /*1d8a0*/  @!P1 NANOSLEEP.SYNCS 0x989680 ;  /* 0x009896800000995d */ /* 0x004fea0003900000 */
[----:B------:R-:W2:Y:S02]  /*1d8b0*/  @!P1 SYNCS.PHASECHK.TRANS64 P1, [R9+URZ+0x2e830], R8 ;  /* 0x02e83008090095a7 */ /* 0x000ea4000802007f */
[----:B--2---:R-:W-:Y:S05]  /*1d8c0*/  @!P1 BRA `(.L_x_819) ;  /* 0xfffffffc00ec9947 */ /* 0x004fea000383ffff */
[----:B------:R-:W-:Y:S05]  /*1d8d0*/  BRA `(.L_x_816) ;  /* 0xfffffe9800a47947 */ /* 0x000fea000383ffff */
.L_x_823:
[----:B-1----:R-:W-:-:S04]  /*1d8e0*/  IMAD.U32 R9, RZ, RZ, UR6 ;  /* 0x00000006ff097e24 */ /* 0x002fc8000f8e00ff */
[----:B------:R1:W2:Y:S03]  /*1d8f0*/  SYNCS.PHASECHK.TRANS64.TRYWAIT P1, [R9+URZ+0x2e850], R8 ;  /* 0x02e85008090075a7 */ /* 0x0002a6000802017f */
[----:B--2---:R-:W-:Y:S05]  /*1d900*/  @!P1 NANOSLEEP.SYNCS 0x989680 ;  /* 0x009896800000995d */ /* 0x004fea0003900000 */
[----:B------:R-:W2:Y:S02]  /*1d910*/  @!P1 SYNCS.PHASECHK.TRANS64 P1, [R9+URZ+0x2e850], R8 ;  /* 0x02e85008090095a7 */ /* 0x000ea4000802007f */
[----:B--2---:R-:W-:Y:S05]  /*1d920*/  @!P1 BRA `(.L_x_823) ;  /* 0xfffffffc00ec9947 */ /* 0x004fea000383ffff */
[----:B------:R-:W-:Y:S05]  /*1d930*/  BRA `(.L_x_820) ;  /* 0xfffffea4008c7947 */ /* 0x000fea000383ffff */
.L_x_841:
[----:B-1----:R-:W-:-:S04]  /*1d940*/  IMAD.U32 R3, RZ, RZ, UR6 ;  /* 0x00000006ff037e24 */ /* 0x002fc8000f8e00ff */
[----:B------:R1:W2:Y:S03]  /*1d950*/  SYNCS.PHASECHK.TRANS64.TRYWAIT P1, [R3+URZ+0x2e830], R0 ;  /* 0x02e83000030075a7 */ /* 0x0002a6000802017f */
[----:B--2---:R-:W-:Y:S05]  /*1d960*/  @!P1 NANOSLEEP.SYNCS 0x989680 ;  /* 0x009896800000995d */ /* 0x004fea0003900000 */
[----:B------:R-:W2:Y:S02]  /*1d970*/  @!P1 SYNCS.PHASECHK.TRANS64 P1, [R3+URZ+0x2e830], R0 ;  /* 0x02e83000030095a7 */ /* 0x000ea4000802007f */
[----:B--2---:R-:W-:Y:S05]  /*1d980*/  @!P1 BRA `(.L_x_841) ;  /* 0xfffffffc00ec9947 */ /* 0x004fea000383ffff */
[----:B------:R-:W-:Y:S05]  /*1d990*/  BRA `(.L_x_838) ;  /* 0xfffffef800507947 */ /* 0x000fea000383ffff */
.L_x_845:
[----:B-1----:R-:W-:-:S04]  /*1d9a0*/  IMAD.U32 R3, RZ, RZ, UR6 ;  /* 0x00000006ff037e24 */ /* 0x002fc8000f8e00ff */
[----:B------:R1:W2:Y:S03]  /*1d9b0*/  SYNCS.PHASECHK.TRANS64.TRYWAIT P1, [R3+URZ+0x2e850], R0 ;  /* 0x02e85000030075a7 */ /* 0x0002a6000802017f */
[----:B--2---:R-:W-:Y:S05]  /*1d9c0*/  @!P1 NANOSLEEP.SYNCS 0x989680 ;  /* 0x009896800000995d */ /* 0x004fea0003900000 */
[----:B------:R-:W2:Y:S02]  /*1d9d0*/  @!P1 SYNCS.PHASECHK.TRANS64 P1, [R3+URZ+0x2e850], R0 ;  /* 0x02e85000030095a7 */ /* 0x000ea4000802007f */
[----:B--2---:R-:W-:Y:S05]  /*1d9e0*/  @!P1 BRA `(.L_x_845) ;  /* 0xfffffffc00ec9947 */ /* 0x004fea000383ffff */
[----:B------:R-:W-:Y:S05]  /*1d9f0*/  BRA `(.L_x_842) ;  /* 0xffffff0400447947 */ /* 0x000fea000383ffff */
.L_x_852:
[----:B-1----:R-:W-:-:S04]  /*1da00*/  IMAD.U32 R3, RZ, RZ, UR6 ;  /* 0x00000006ff037e24 */ /* 0x002fc8000f8e00ff */
[----:B------:R1:W2:Y:S03]  /*1da10*/  SYNCS.PHASECHK.TRANS64.TRYWAIT P1, [R3+URZ+0x2e830], R0 ;  /* 0x02e83000030075a7 */ /* 0x0002a6000802017f */
[----:B--2---:R-:W-:Y:S05]  /*1da20*/  @!P1 NANOSLEEP.SYNCS 0x989680 ;  /* 0x009896800000995d */ /* 0x004fea0003900000 */
[----:B------:R-:W2:Y:S02]  /*1da30*/  @!P1 SYNCS.PHASECHK.TRANS64 P1, [R3+URZ+0x2e830], R0 ;  /* 0x02e83000030095a7 */ /* 0x000ea4000802007f */
[----:B--2---:R-:W-:Y:S05]  /*1da40*/  @!P1 BRA `(.L_x_852) ;  /* 0xfffffffc00ec9947 */ /* 0x004fea000383ffff */
[----:B------:R-:W-:Y:S05]  /*1da50*/  BRA `(.L_x_849) ;  /* 0xffffff2c00bc7947 */ /* 0x000fea000383ffff */
.L_x_856:
[----:B-1----:R-:W-:-:S04]  /*1da60*/  IMAD.U32 R3, RZ, RZ, UR6 ;  /* 0x00000006ff037e24 */ /* 0x002fc8000f8e00ff */
[----:B------:R1:W2:Y:S03]  /*1da70*/  SYNCS.PHASECHK.TRANS64.TRYWAIT P1, [R3+URZ+0x2e850], R0 ;  /* 0x02e85000030075a7 */ /* 0x0002a6000802017f */
[----:B--2---:R-:W-:Y:S05]  /*1da80*/  @!P1 NANOSLEEP.SYNCS 0x989680 ;  /* 0x009896800000995d */ /* 0x004fea0003900000 */
[----:B------:R-:W2:Y:S02]  /*1da90*/  @!P1 SYNCS.PHASECHK.TRANS64 P1, [R3+URZ+0x2e850], R0 ;  /* 0x02e85000030095a7 */ /* 0x000ea4000802007f */
[----:B--2---:R-:W-:Y:S05]  /*1daa0*/  @!P1 BRA `(.L_x_856) ;  /* 0xfffffffc00ec9947 */ /* 0x004fea000383ffff */
[----:B------:R-:W-:Y:S05]  /*1dab0*/  BRA `(.L_x_853) ;  /* 0xffffff3800a47947 */ /* 0x000fea000383ffff */
.L_x_870:
[----:B-1----:R-:W-:-:S04]  /*1dac0*/  IMAD.U32 R7, RZ, RZ, UR4 ;  /* 0x00000004ff077e24 */ /* 0x002fc8000f8e00ff */
[----:B------:R1:W2:Y:S03]  /*1dad0*/  SYNCS.PHASECHK.TRANS64.TRYWAIT P1, [R7+URZ+0x2e850], R4 ;  /* 0x02e85004070075a7 */ /* 0x0002a6000802017f */
[----:B--2---:R-:W-:Y:S05]  /*1dae0*/  @!P1 NANOSLEEP.SYNCS 0x989680 ;  /* 0x009896800000995d */ /* 0x004fea0003900000 */
[----:B------:R-:W2:Y:S02]  /*1daf0*/  @!P1 SYNCS.PHASECHK.TRANS64 P1, [R7+URZ+0x2e850], R4 ;  /* 0x02e85004070095a7 */ /* 0x000ea4000802007f */
[----:B--2---:R-:W-:Y:S05]  /*1db00*/  @!P1 BRA `(.L_x_870) ;  /* 0xfffffffc00ec9947 */ /* 0x004fea000383ffff */
[----:B------:R-:W-:Y:S05]  /*1db10*/  BRA `(.L_x_869) ;  /* 0xffffff8800847947 */ /* 0x000fea000383ffff */
.L_x_910:
[----:B------:R-:W-:Y:S02]  /*1db20*/  IMAD.MOV.U32 R13, RZ, RZ, R18 ;  /* 0x000000ffff0d7224 */ /* 0x000fe400078e0012 */
[----:B------:R-:W-:Y:S02]  /*1db30*/  IMAD.MOV.U32 R12, RZ, RZ, RZ ;  /* 0x000000ffff0c7224 */ /* 0x000fe400078e00ff */
[----:B------:R-:W-:Y:S02]  /*1db40*/  IMAD.MOV.U32 R11, RZ, RZ, 0x1f ;  /* 0x0000001fff0b7424 */ /* 0x000fe400078e00ff */
[----:B------:R-:W-:-:S07]  /*1db50*/  IMAD.MOV.U32 R15, RZ, RZ, -0x1 ;  /* 0xffffffffff0f7424 */ /* 0x000fce00078e00ff */
[----:B0-----:R-:W-:Y:S05]  /*1db60*/  WARPSYNC.COLLECTIVE R15, `(.L_x_973) ;  /* 0x000000000f087348 */ /* 0x001fea0003c00000 */
[----:B------:R1:W2:Y:S02]  /*1db70*/  SHFL.IDX P6, R14, R13, R12, R11 ;  /* 0x0000000c0d0e7389 */ /* 0x0002a400000c000b */
[----:B012---:R-:W-:Y:S01]  /*1db80*/  ENDCOLLECTIVE ;  /* 0x000000000000791b */ /* 0x007fe20003800000 */
.L_x_973:
[----:B------:R-:W-:Y:S05]  /*1db90*/  BRA `(.L_x_974) ;  /* 0xffffffcc00307947 */ /* 0x000fea000383ffff */
.L_x_912:
[----:B------:R-:W-:Y:S01]  /*1dba0*/  BSSY B0, `(.L_x_975) ;  /* 0x0000006000007945 */ /* 0x000fe20003800000 */
[----:B------:R-:W-:-:S07]  /*1dbb0*/  IMAD.MOV.U32 R15, RZ, RZ, -0x1 ;  /* 0xffffffffff0f7424 */ /* 0x000fce00078e00ff */
[----:B01----:R-:W-:Y:S05]  /*1dbc0*/  WARPSYNC.COLLECTIVE R15, `(.L_x_976) ;  /* 0x000000000f0c7348 */ /* 0x003fea0003c00000 */
[----:B------:R-:W-:Y:S02]  /*1dbd0*/  ELECT P6, UR62, PT ;  /* 0x00000000003e782f */ /* 0x000fe400038c0000 */
[----:B------:R-:W-:Y:S01]  /*1dbe0*/  MOV R14, UR62 ;  /* 0x0000003e000e7c02 */ /* 0x000fe20008000f00 */
[----:B01----:R-:W-:Y:S10]  /*1dbf0*/  ENDCOLLECTIVE ;  /* 0x000000000000791b */ /* 0x003ff40003800000 */
.L_x_976:
[----:B------:R-:W-:Y:S05]  /*1dc00*/  BSYNC B0 ;  /* 0x0000000000007941 */ /* 0x000fea0003800000 */
.L_x_975:
[----:B------:R-:W-:Y:S05]  /*1dc10*/  BRA `(.L_x_977) ;  /* 0xffffffcc00387947 */ /* 0x000fea000383ffff */
.L_x_914:
[----:B--2---:R2:W3:Y:S02]  /*1dc20*/  SYNCS.PHASECHK.TRANS64.TRYWAIT P1, [R4+URZ+0x2e880], R3 ;  /* 0x02e88003040075a7 */ /* 0x0044e4000802017f */
[----:B---3--:R-:W-:Y:S05]  /*1dc30*/  @!P1 NANOSLEEP.SYNCS 0x989680 ;  /* 0x009896800000995d */ /* 0x008fea0003900000 */
[----:B------:R-:W3:Y:S02]  /*1dc40*/  @!P1 SYNCS.PHASECHK.TRANS64 P1, [R4+URZ+0x2e880], R3 ;  /* 0x02e88003040095a7 */ /* 0x000ee4000802007f */
[----:B---3--:R-:W-:Y:S05]  /*1dc50*/  @!P1 BRA `(.L_x_914) ;  /* 0xfffffffc00f09947 */ /* 0x008fea000383ffff */
[----:B------:R-:W-:Y:S05]  /*1dc60*/  BRA `(.L_x_978) ;  /* 0xffffffcc00987947 */ /* 0x000fea000383ffff */
.L_x_916:
[----:B---3--:R3:W4:Y:S02]  /*1dc70*/  SYNCS.PHASECHK.TRANS64.TRYWAIT P1, [R4+URZ+0x2e840], R3 ;  /* 0x02e84003040075a7 */ /* 0x008724000802017f */
[----:B----4-:R-:W-:Y:S05]  /*1dc80*/  @!P1 NANOSLEEP.SYNCS 0x989680 ;  /* 0x009896800000995d */ /* 0x010fea0003900000 */
[----:B------:R-:W4:Y:S02]  /*1dc90*/  @!P1 SYNCS.PHASECHK.TRANS64 P1, [R4+URZ+0x2e840], R3 ;  /* 0x02e84003040095a7 */ /* 0x000f24000802007f */
[----:B----4-:R-:W-:Y:S05]  /*1dca0*/  @!P1 BRA `(.L_x_916) ;  /* 0xfffffffc00f09947 */ /* 0x010fea000383ffff */
[----:B------:R-:W-:Y:S05]  /*1dcb0*/  BRA `(.L_x_979) ;  /* 0xffffffcc00e87947 */ /* 0x000fea000383ffff */
.L_x_920:
[----:B------:R-:W-:Y:S01]  /*1dcc0*/  IMAD.MOV.U32 R13, RZ, RZ, R4 ;  /* 0x000000ffff0d7224 */ /* 0x000fe200078e0004 */
[----:B------:R-:W-:Y:S01]  /*1dcd0*/  LOP3.LUT R8, R8, 0x7f, RZ, 0xc0, !PT ;  /* 0x0000007f08087812 */ /* 0x000fe200078ec0ff */
[----:B------:R-:W-:Y:S02]  /*1dce0*/  IMAD.MOV.U32 R12, RZ, RZ, RZ ;  /* 0x000000ffff0c7224 */ /* 0x000fe400078e00ff */
[----:B------:R-:W-:Y:S01]  /*1dcf0*/  IMAD.MOV.U32 R11, RZ, RZ, 0x181f ;  /* 0x0000181fff0b7424 */ /* 0x000fe200078e00ff */
[----:B------:R-:W-:Y:S01]  /*1dd00*/  SHF.R.U32.HI R8, RZ, 0x3, R8 ;  /* 0x00000003ff087819 */ /* 0x000fe20000011608 */
[----:B------:R-:W-:-:S04]  /*1dd10*/  IMAD.MOV.U32 R15, RZ, RZ, -0x1 ;  /* 0xffffffffff0f7424 */ /* 0x000fc800078e00ff */
[----:B------:R-:W-:-:S07]  /*1dd20*/  VIADD R2, R8, UR42 ;  /* 0x0000002a08027c36 */ /* 0x000fce0008000000 */
[----:B-----5:R-:W-:Y:S05]  /*1dd30*/  WARPSYNC.COLLECTIVE R15, `(.L_x_980) ;  /* 0x000000000f087348 */ /* 0x020fea0003c00000 */
[----:B------:R0:W1:Y:S02]  /*1dd40*/  SHFL.IDX P6, R14, R13, R12, R11 ;  /* 0x0000000c0d0e7389 */ /* 0x00006400000c000b */
[----:B01---5:R-:W-:Y:S01]  /*1dd50*/  ENDCOLLECTIVE ;  /* 0x000000000000791b */ /* 0x023fe20003800000 */
.L_x_980:
[----:B------:R-:W-:Y:S02]  /*1dd60*/  IMAD.MOV.U32 R13, RZ, RZ, R0 ;  /* 0x000000ffff0d7224 */ /* 0x000fe400078e0000 */
[----:B------:R-:W-:-:S07]  /*1dd70*/  IMAD.MOV.U32 R5, RZ, RZ, R14 ;  /* 0x000000ffff057224 */ /* 0x000fce00078e000e */
[----:B------:R-:W-:Y:S05]  /*1dd80*/  WARPSYNC.COLLECTIVE R15, `(.L_x_981) ;  /* 0x000000000f087348 */ /* 0x000fea0003c00000 */
[----:B------:R0:W1:Y:S02]  /*1dd90*/  SHFL.IDX P6, R14, R13, R12, R11 ;  /* 0x0000000c0d0e7389 */ /* 0x00006400000c000b */
[----:B01----:R-:W-:Y:S01]  /*1dda0*/  ENDCOLLECTIVE ;  /* 0x000000000000791b */ /* 0x003fe20003800000 */
.L_x_981:
[----:B------:R-:W-:Y:S02]  /*1ddb0*/  ULDC UR4, c[0x0][0x288] ;  /* 0x0000a20000047ab9 */ /* 0x000fe40000000800 */
[----:B------:R-:W-:-:S05]  /*1ddc0*/  IMAD R3, R7, UR4, RZ ;  /* 0x0000000407037c24 */ /* 0x000fca000f8e02ff */
[----:B------:R-:W-:Y:S01]  /*1ddd0*/  ISETP.GE.AND P1, PT, R2, R3, PT ;  /* 0x000000030200720c */ /* 0x000fe20003f26270 */
[----:B------:R-:W-:Y:S02]  /*1dde0*/  IMAD.MOV.U32 R13, RZ, RZ, R4 ;  /* 0x000000ffff0d7224 */ /* 0x000fe400078e0004 */
[----:B------:R-:W-:Y:S02]  /*1ddf0*/  IMAD.MOV.U32 R12, RZ, RZ, 0x1 ;  /* 0x00000001ff0c7424 */ /* 0x000fe400078e00ff */
[----:B------:R-:W-:-:S08]  /*1de00*/  IMAD.MOV.U32 R6, RZ, RZ, R14 ;  /* 0x000000ffff067224 */ /* 0x000fd000078e000e */
[----:B------:R-:W-:Y:S05]  /*1de10*/  WARPSYNC.COLLECTIVE R15, `(.L_x_982) ;  /* 0x000000000f087348 */ /* 0x000fea0003c00000 */
[----:B------:R0:W1:Y:S02]  /*1de20*/  SHFL.IDX P6, R14, R13, R12, R11 ;  /* 0x0000000c0d0e7389 */ /* 0x00006400000c000b */
[----:B01----:R-:W-:Y:S01]  /*1de30*/  ENDCOLLECTIVE ;  /* 0x000000000000791b */ /* 0x003fe20003800000 */
.L_x_982:
[----:B------:R-:W-:-:S05]  /*1de40*/  @!P1 IADD3 R6, P2, R18, R6, RZ ;  /* 0x0000000612069210 */ /* 0x000fca0007f5e0ff */
[----:B------:R-:W-:-:S04]  /*1de50*/  @!P1 IMAD.X R5, RZ, RZ, R5, P2 ;  /* 0x000000ffff059224 */ /* 0x000fc800010e0605 */
[----:B------:R-:W-:Y:S02]  /*1de60*/  @!P1 IMAD.MOV.U32 R7, RZ, RZ, R5 ;  /* 0x000000ffff079224 */ /* 0x000fe400078e0005 */
[----:B------:R-:W-:Y:S02]  /*1de70*/  IMAD.MOV.U32 R13, RZ, RZ, R0 ;  /* 0x000000ffff0d7224 */ /* 0x000fe400078e0000 */
[C---:B------:R-:W-:Y:S01]  /*1de80*/  VIADD R5, R2.reuse, 0x10 ;  /* 0x0000001002057836 */ /* 0x040fe20000000000 */
[----:B------:R-:W-:Y:S01]  /*1de90*/  @!PT LDS RZ, [RZ] ;  /* 0x00000000fffff984 */ /* 0x000fe20000000800 */
[----:B------:R-:W-:Y:S01]  /*1dea0*/  @!PT LDS RZ, [RZ] ;  /* 0x00000000fffff984 */ /* 0x000fe20000000800 */
[----:B------:R-:W-:Y:S01]  /*1deb0*/  @!PT LDS RZ, [RZ] ;  /* 0x00000000fffff984 */ /* 0x000fe20000000800 */
[----:B------:R0:W-:Y:S04]  /*1dec0*/  @!P1 LDGSTS.E.BYPASS.LTC128B.128 [R10+0x1c400], desc[UR50][R6.64], !P0 ;  /* 0x1c400000060a9fae */ /* 0x0001e8000c101d72 */
[----:B------:R-:W-:Y:S01]  /*1ded0*/  ISETP.GE.AND P1, PT, R5, R3, PT ;  /* 0x000000030500720c */ /* 0x000fe20003f26270 */
[----:B------:R-:W-:-:S02]  /*1dee0*/  VIADD R5, R2, 0x20 ;  /* 0x0000002002057836 */ /* 0x000fc40000000000 */
[----:B------:R-:W-:-:S10]  /*1def0*/  IMAD.MOV.U32 R8, RZ, RZ, R14 ;  /* 0x000000ffff087224 */ /* 0x000fd400078e000e */
[----:B0-----:R-:W-:Y:S05]  /*1df00*/  WARPSYNC.COLLECTIVE R15, `(.L_x_983) ;  /* 0x000000000f087348 */ /* 0x001fea0003c00000 */
[----:B------:R1:W2:Y:S02]  /*1df10*/  SHFL.IDX P6, R14, R13, R12, R11 ;  /* 0x0000000c0d0e7389 */ /* 0x0002a400000c000b */
[----:B012---:R-:W-:Y:S01]  /*1df20*/  ENDCOLLECTIVE ;  /* 0x000000000000791b */ /* 0x007fe20003800000 */
.L_x_983:
[----:B------:R-:W-:Y:S02]  /*1df30*/  IMAD.MOV.U32 R13, RZ, RZ, R4 ;  /* 0x000000ffff0d7224 */ /* 0x000fe400078e0004 */
[----:B------:R-:W-:Y:S02]  /*1df40*/  IMAD.MOV.U32 R12, RZ, RZ, 0x2 ;  /* 0x00000002ff0c7424 */ /* 0x000fe400078e00ff */
[----:B------:R-:W-:-:S07]  /*1df50*/  IMAD.MOV.U32 R9, RZ, RZ, R14 ;  /* 0x000000ffff097224 */ /* 0x000fce00078e000e */
[----:B------:R-:W-:Y:S05]  /*1df60*/  WARPSYNC.COLLECTIVE R15, `(.L_x_984) ;  /* 0x000000000f087348 */ /* 0x000fea0003c00000 */
[----:B------:R0:W1:Y:S02]  /*1df70*/  SHFL.IDX P6, R14, R13, R12, R11 ;  /* 0x0000000c0d0e7389 */ /* 0x00006400000c000b */
[----:B01----:R-:W-:Y:S01]  /*1df80*/  ENDCOLLECTIVE ;  /* 0x000000000000791b */ /* 0x003fe20003800000 */
.L_x_984:
[----:B------:R-:W-:-:S05]  /*1df90*/  @!P1 IADD3 R6, P2, R18, R9, RZ ;  /* 0x0000000912069210 */ /* 0x000fca0007f5e0ff */
[----:B------:R-:W-:Y:S02]  /*1dfa0*/  @!P1 IMAD.X R7, RZ, RZ, R8, P2 ;  /* 0x000000ffff079224 */ /* 0x000fe400010e0608 */
[----:B------:R-:W-:-:S03]  /*1dfb0*/  VIADD R8, R2, 0x60 ;  /* 0x0000006002087836 */ /* 0x000fc60000000000 */
[----:B------:R-:W-:Y:S01]  /*1dfc0*/  @!PT LDS RZ, [RZ] ;  /* 0x00000000fffff984 */ /* 0x000fe20000000800 */
[----:B------:R-:W-:Y:S01]  /*1dfd0*/  @!PT LDS RZ, [RZ] ;  /* 0x00000000fffff984 */ /* 0x000fe20000000800 */
[----:B------:R-:W-:Y:S01]  /*1dfe0*/  @!PT LDS RZ, [RZ] ;  /* 0x00000000fffff984 */ /* 0x000fe20000000800 */
[----:B------:R0:W-:Y:S01]  /*1dff0*/  @!P1 LDGSTS.E.BYPASS.LTC128B.128 [R10+0x1cc00], desc[UR50][R6.64], !P0 ;  /* 0x1cc00000060a9fae */ /* 0x0001e2000c101d72 */
[----:B------:R-:W-:Y:S01]  /*1e000*/  IMAD.MOV.U32 R13, RZ, RZ, R0 ;  /* 0x000000ffff0d7224 */ /* 0x000fe200078e0000 */
[----:B------:R-:W-:Y:S01]  /*1e010*/  ISETP.GE.AND P1, PT, R5, R3, PT ;  /* 0x000000030500720c */ /* 0x000fe20003f26270 */
[----:B------:R-:W-:-:S12]  /*1e020*/  IMAD.MOV.U32 R5, RZ, RZ, R14 ;  /* 0x000000ffff057224 */ /* 0x000fd800078e000e */
[----:B0-----:R-:W-:Y:S05]  /*1e030*/  WARPSYNC.COLLECTIVE R15, `(.L_x_985) ;  /* 0x000000000f087348 */ /* 0x001fea0003c00000 */
[----:B------:R1:W2:Y:S02]  /*1e040*/  SHFL.IDX P6, R14, R13, R12, R11 ;  /* 0x0000000c0d0e7389 */ /* 0x0002a400000c000b */
[----:B012---:R-:W-:Y:S01]  /*1e050*/  ENDCOLLECTIVE ;  /* 0x000000000000791b */ /* 0x007fe20003800000 */
.L_x_985:
[----:B------:R-:W-:Y:S02]  /*1e060*/  IMAD.MOV.U32 R13, RZ, RZ, R4 ;  /* 0x000000ffff0d7224 */ /* 0x000fe400078e0004 */
[----:B------:R-:W-:Y:S02]  /*1e070*/  IMAD.MOV.U32 R12, RZ, RZ, 0x3 ;  /* 0x00000003ff0c7424 */ /* 0x000fe400078e00ff */
[----:B------:R-:W-:-:S07]  /*1e080*/  IMAD.MOV.U32 R6, RZ, RZ, R14 ;  /* 0x000000ffff067224 */ /* 0x000fce00078e000e */
[----:B------:R-:W-:Y:S05]  /*1e090*/  WARPSYNC.COLLECTIVE R15, `(.L_x_986) ;  /* 0x000000000f087348 */ /* 0x000fea0003c00000 */
[----:B------:R0:W1:Y:S02]  /*1e0a0*/  SHFL.IDX P6, R14, R13, R12, R11 ;  /* 0x0000000c0d0e7389 */ /* 0x00006400000c000b */
[----:B01----:R-:W-:Y:S01]  /*1e0b0*/  ENDCOLLECTIVE ;  /* 0x000000000000791b */ /* 0x003fe20003800000 */
.L_x_986:
[----:B------:R-:W-:-:S05]  /*1e0c0*/  @!P1 IADD3 R6, P2, R18, R6, RZ ;  /* 0x0000000612069210 */ /* 0x000fca0007f5e0ff */
[----:B------:R-:W-:-:S04]  /*1e0d0*/  @!P1 IMAD.X R5, RZ, RZ, R5, P2 ;  /* 0x000000ffff059224 */ /* 0x000fc800010e0605 */
[----:B------:R-:W-:Y:S02]  /*1e0e0*/  @!P1 IMAD.MOV.U32 R7, RZ, RZ, R5 ;  /* 0x000000ffff079224 */ /* 0x000fe400078e0005 */
[----:B------:R-:W-:Y:S02]  /*1e0f0*/  VIADD R5, R2, 0x30 ;  /* 0x0000003002057836 */ /* 0x000fe40000000000 */
[----:B------:R-:W-:Y:S01]  /*1e100*/  IMAD.MOV.U32 R13, RZ, RZ, R0 ;  /* 0x000000ffff0d7224 */ /* 0x000fe200078e0000 */
[----:B------:R-:W-:Y:S01]  /*1e110*/  @!PT LDS RZ, [RZ] ;  /* 0x00000000fffff984 */ /* 0x000fe20000000800 */
[----:B------:R-:W-:Y:S01]  /*1e120*/  @!PT LDS RZ, [RZ] ;  /* 0x00000000fffff984 */ /* 0x000fe20000000800 */
[----:B------:R-:W-:Y:S01]  /*1e130*/  @!PT LDS RZ, [RZ] ;  /* 0x00000000fffff984 */ /* 0x000fe20000000800 */
[----:B------:R0:W-:Y:S02]  /*1e140*/  @!P1 LDGSTS.E.BYPASS.LTC128B.128 [R10+0x1d400], desc[UR50][R6.64], !P0 ;  /* 0x1d400000060a9fae */ /* 0x0001e4000c101d72 */
[----:B------:R-:W-:Y:S01]  /*1e150*/  ISETP.GE.AND P1, PT, R5, R3, PT ;  /* 0x000000030500720c */ /* 0x000fe20003f26270 */
[----:B------:R-:W-:-:S12]  /*1e160*/  IMAD.MOV.U32 R5, RZ, RZ, R14 ;  /* 0x000000ffff057224 */ /* 0x000fd800078e000e */
[----:B0-----:R-:W-:Y:S05]  /*1e170*/  WARPSYNC.COLLECTIVE R15, `(.L_x_987) ;  /* 0x000000000f087348 */ /* 0x001fea0003c00000 */
[----:B------:R1:W2:Y:S02]  /*1e180*/  SHFL.IDX P6, R14, R13, R12, R11 ;  /* 0x0000000c0d0e7389 */ /* 0x0002a400000c000b */
[----:B012---:R-:W-:Y:S01]  /*1e190*/  ENDCOLLECTIVE ;  /* 0x000000000000791b */ /* 0x007fe20003800000 */
.L_x_987:
[----:B------:R-:W-:Y:S02]  /*1e1a0*/  IMAD.MOV.U32 R13, RZ, RZ, R4 ;  /* 0x000000ffff0d7224 */ /* 0x000fe400078e0004 */
[----:B------:R-:W-:Y:S02]  /*1e1b0*/  IMAD.MOV.U32 R12, RZ, RZ, 0x4 ;  /* 0x00000004ff0c7424 */ /* 0x000fe400078e00ff */
[----:B------:R-:W-:-:S07]  /*1e1c0*/  IMAD.MOV.U32 R6, RZ, RZ, R14 ;  /* 0x000000ffff067224 */ /* 0x000fce00078e000e */
[----:B------:R-:W-:Y:S05]  /*1e1d0*/  WARPSYNC.COLLECTIVE R15, `(.L_x_988) ;  /* 0x000000000f087348 */ /* 0x000fea0003c00000 */
[----:B------:R0:W1:Y:S02]  /*1e1e0*/  SHFL.IDX P6, R14, R13, R12, R11 ;  /* 0x0000000c0d0e7389 */ /* 0x00006400000c000b */
[----:B01----:R-:W-:Y:S01]  /*1e1f0*/  ENDCOLLECTIVE ;  /* 0x000000000000791b */ /* 0x003fe20003800000 */
.L_x_988:
        /* <DEDUP_REMOVED lines=14> */
.L_x_989:
[----:B------:R-:W-:Y:S02]  /*1e2e0*/  IMAD.MOV.U32 R13, RZ, RZ, R4 ;  /* 0x000000ffff0d7224 */ /* 0x000fe400078e0004 */
[----:B------:R-:W-:Y:S02]  /*1e2f0*/  IMAD.MOV.U32 R12, RZ, RZ, 0x5 ;  /* 0x00000005ff0c7424 */ /* 0x000fe400078e00ff */
[----:B------:R-:W-:-:S07]  /*1e300*/  IMAD.MOV.U32 R6, RZ, RZ, R14 ;  /* 0x000000ffff067224 */ /* 0x000fce00078e000e */
[----:B------:R-:W-:Y:S05]  /*1e310*/  WARPSYNC.COLLECTIVE R15, `(.L_x_990) ;  /* 0x000000000f087348 */ /* 0x000fea0003c00000 */
[----:B------:R0:W1:Y:S02]  /*1e320*/  SHFL.IDX P6, R14, R13, R12, R11 ;  /* 0x0000000c0d0e7389 */ /* 0x00006400000c000b */
[----:B01----:R-:W-:Y:S01]  /*1e330*/  ENDCOLLECTIVE ;  /* 0x000000000000791b */ /* 0x003fe20003800000 */
.L_x_990:
        /* <DEDUP_REMOVED lines=14> */
.L_x_991:
[----:B------:R-:W-:Y:S02]  /*1e420*/  IMAD.MOV.U32 R13, RZ, RZ, R4 ;  /* 0x000000ffff0d7224 */ /* 0x000fe400078e0004 */
[----:B------:R-:W-:Y:S02]  /*1e430*/  IMAD.MOV.U32 R12, RZ, RZ, 0x6 ;  /* 0x00000006ff0c7424 */ /* 0x000fe400078e00ff */
[----:B------:R-:W-:-:S07]  /*1e440*/  IMAD.MOV.U32 R6, RZ, RZ, R14 ;  /* 0x000000ffff067224 */ /* 0x000fce00078e000e */
[----:B------:R-:W-:Y:S05]  /*1e450*/  WARPSYNC.COLLECTIVE R15, `(.L_x_992) ;  /* 0x000000000f087348 */ /* 0x000fea0003c00000 */
[----:B------:R0:W1:Y:S02]  /*1e460*/  SHFL.IDX P6, R14, R13, R12, R11 ;  /* 0x0000000c0d0e7389 */ /* 0x00006400000c000b */
[----:B01----:R-:W-:Y:S01]  /*1e470*/  ENDCOLLECTIVE ;  /* 0x000000000000791b */ /* 0x003fe20003800000 */
.L_x_992:
[----:B------:R-:W-:-:S05]  /*1e480*/  @!P1 IADD3 R6, P2, R18, R6, RZ ;  /* 0x0000000612069210 */ /* 0x000fca0007f5e0ff */
[----:B------:R-:W-:-:S04]  /*1e490*/  @!P1 IMAD.X R5, RZ, RZ, R5, P2 ;  /* 0x000000ffff059224 */ /* 0x000fc800010e0605 */
[----:B------:R-:W-:Y:S02]  /*1e4a0*/  @!P1 IMAD.MOV.U32 R7, RZ, RZ, R5 ;  /* 0x000000ffff079224 */ /* 0x000fe400078e0005 */
[----:B------:R-:W-:-:S03]  /*1e4b0*/  IMAD.MOV.U32 R13, RZ, RZ, R0 ;  /* 0x000000ffff0d7224 */ /* 0x000fc600078e0000 */
[----:B------:R-:W-:Y:S01]  /*1e4c0*/  @!PT LDS RZ, [RZ] ;  /* 0x00000000fffff984 */ /* 0x000fe20000000800 */
[----:B------:R-:W-:Y:S01]  /*1e4d0*/  @!PT LDS RZ, [RZ] ;  /* 0x00000000fffff984 */ /* 0x000fe20000000800 */
[----:B------:R-:W-:Y:S01]  /*1e4e0*/  @!PT LDS RZ, [RZ] ;  /* 0x00000000fffff984 */ /* 0x000fe20000000800 */
[----:B------:R0:W-:Y:S01]  /*1e4f0*/  @!P1 LDGSTS.E.BYPASS.LTC128B.128 [R10+0x1ec00], desc[UR50][R6.64], !P0 ;  /* 0x1ec00000060a9fae */ /* 0x0001e2000c101d72 */
[----:B------:R-:W-:Y:S01]  /*1e500*/  ISETP.GE.AND P1, PT, R8, R3, PT ;  /* 0x000000030800720c */ /* 0x000fe20003f26270 */
[----:B------:R-:W-:-:S12]  /*1e510*/  IMAD.MOV.U32 R5, RZ, RZ, R14 ;  /* 0x000000ffff057224 */ /* 0x000fd800078e000e */
[----:B0-----:R-:W-:Y:S05]  /*1e520*/  WARPSYNC.COLLECTIVE R15, `(.L_x_993) ;  /* 0x000000000f087348 */ /* 0x001fea0003c00000 */
[----:B------:R1:W2:Y:S02]  /*1e530*/  SHFL.IDX P6, R14, R13, R12, R11 ;  /* 0x0000000c0d0e7389 */ /* 0x0002a400000c000b */
[----:B012---:R-:W-:Y:S01]  /*1e540*/  ENDCOLLECTIVE ;  /* 0x000000000000791b */ /* 0x007fe20003800000 */
.L_x_993:
[----:B------:R-:W-:Y:S02]  /*1e550*/  IMAD.MOV.U32 R13, RZ, RZ, R4 ;  /* 0x000000ffff0d7224 */ /* 0x000fe400078e0004 */
[----:B------:R-:W-:Y:S02]  /*1e560*/  IMAD.MOV.U32 R12, RZ, RZ, 0x7 ;  /* 0x00000007ff0c7424 */ /* 0x000fe400078e00ff */
[----:B------:R-:W-:-:S07]  /*1e570*/  IMAD.MOV.U32 R6, RZ, RZ, R14 ;  /* 0x000000ffff067224 */ /* 0x000fce00078e000e */
[----:B------:R-:W-:Y:S05]  /*1e580*/  WARPSYNC.COLLECTIVE R15, `(.L_x_994) ;  /* 0x000000000f087348 */ /* 0x000fea0003c00000 */
[----:B------:R0:W1:Y:S02]  /*1e590*/  SHFL.IDX P6, R14, R13, R12, R11 ;  /* 0x0000000c0d0e7389 */ /* 0x00006400000c000b */
[----:B01----:R-:W-:Y:S01]  /*1e5a0*/  ENDCOLLECTIVE ;  /* 0x000000000000791b */ /* 0x003fe20003800000 */
.L_x_994:
        /* <DEDUP_REMOVED lines=8> */
[----:B------:R-:W-:-:S07]  /*1e630*/  IMAD.MOV.U32 R4, RZ, RZ, R14 ;  /* 0x000000ffff047224 */ /* 0x000fce00078e000e */
[----:B0-----:R-:W-:Y:S05]  /*1e640*/  WARPSYNC.COLLECTIVE R15, `(.L_x_995) ;  /* 0x000000000f087348 */ /* 0x001fea0003c00000 */
[----:B------:R1:W2:Y:S02]  /*1e650*/  SHFL.IDX P6, R14, R13, R12, R11 ;  /* 0x0000000c0d0e7389 */ /* 0x0002a400000c000b */
[----:B012---:R-:W-:Y:S01]  /*1e660*/  ENDCOLLECTIVE ;  /* 0x000000000000791b */ /* 0x007fe20003800000 */
.L_x_995:
[----:B------:R-:W-:Y:S01]  /*1e670*/  IMAD.MOV.U32 R0, RZ, RZ, R14 ;  /* 0x000000ffff007224 */ /* 0x000fe200078e000e */
[----:B------:R-:W-:Y:S06]  /*1e680*/  BRA `(.L_x_996) ;  /* 0xffffffd000007947 */ /* 0x000fec000383ffff */
.L_x_923:
[----:B-1----:R1:W2:Y:S02]  /*1e690*/  SYNCS.PHASECHK.TRANS64.TRYWAIT P0, [R19+URZ+0x2e820], R0 ;  /* 0x02e82000130075a7 */ /* 0x0022a4000800017f */
[----:B--2---:R-:W-:Y:S05]  /*1e6a0*/  @!P0 NANOSLEEP.SYNCS 0x989680 ;  /* 0x009896800000895d */ /* 0x004fea0003900000 */
[----:B------:R-:W2:Y:S02]  /*1e6b0*/  @!P0 SYNCS.PHASECHK.TRANS64 P0, [R19+URZ+0x2e820], R0 ;  /* 0x02e82000130085a7 */ /* 0x000ea4000800007f */
[----:B--2---:R-:W-:Y:S05]  /*1e6c0*/  @!P0 BRA `(.L_x_923) ;  /* 0xfffffffc00f08947 */ /* 0x004fea000383ffff */
[----:B------:R-:W-:Y:S05]  /*1e6d0*/  BRA `(.L_x_997) ;  /* 0xffffffd0005c7947 */ /* 0x000fea000383ffff */
.L_x_929:
[----:B--2---:R2:W3:Y:S02]  /*1e6e0*/  SYNCS.PHASECHK.TRANS64.TRYWAIT P0, [R4+URZ+0x2e880], R3 ;  /* 0x02e88003040075a7 */ /* 0x0044e4000800017f */
[----:B---3--:R-:W-:Y:S05]  /*1e6f0*/  @!P0 NANOSLEEP.SYNCS 0x989680 ;  /* 0x009896800000895d */ /* 0x008fea0003900000 */
[----:B------:R-:W3:Y:S02]  /*1e700*/  @!P0 SYNCS.PHASECHK.TRANS64 P0, [R4+URZ+0x2e880], R3 ;  /* 0x02e88003040085a7 */ /* 0x000ee4000800007f */
[----:B---3--:R-:W-:Y:S05]  /*1e710*/  @!P0 BRA `(.L_x_929) ;  /* 0xfffffffc00f08947 */ /* 0x008fea000383ffff */
[----:B------:R-:W-:Y:S05]  /*1e720*/  BRA `(.L_x_998) ;  /* 0xffffffd400107947 */ /* 0x000fea000383ffff */
.L_x_934:
[----:B0-----:R0:W3:Y:S02]  /*1e730*/  SYNCS.PHASECHK.TRANS64.TRYWAIT P0, [R4+URZ+0x2e840], R3 ;  /* 0x02e84003040075a7 */ /* 0x0010e4000800017f */
[----:B---3--:R-:W-:Y:S05]  /*1e740*/  @!P0 NANOSLEEP.SYNCS 0x989680 ;  /* 0x009896800000895d */ /* 0x008fea0003900000 */
[----:B------:R-:W3:Y:S02]  /*1e750*/  @!P0 SYNCS.PHASECHK.TRANS64 P0, [R4+URZ+0x2e840], R3 ;  /* 0x02e84003040085a7 */ /* 0x000ee4000800007f */
[----:B---3--:R-:W-:Y:S05]  /*1e760*/  @!P0 BRA `(.L_x_934) ;  /* 0xfffffffc00f08947 */ /* 0x008fea000383ffff */
[----:B------:R-:W-:Y:S05]  /*1e770*/  BRA `(.L_x_999) ;  /* 0xffffffd4008c7947 */ /* 0x000fea000383ffff */
.L_x_940:
[----:B--2---:R2:W3:Y:S02]  /*1e780*/  SYNCS.PHASECHK.TRANS64.TRYWAIT P1, [R20+URZ+0x2e870], R2 ;  /* 0x02e87002140075a7 */ /* 0x0044e4000802017f */
[----:B---3--:R-:W-:Y:S05]  /*1e790*/  @!P1 NANOSLEEP.SYNCS 0x989680 ;  /* 0x009896800000995d */ /* 0x008fea0003900000 */
[----:B------:R-:W3:Y:S02]  /*1e7a0*/  @!P1 SYNCS.PHASECHK.TRANS64 P1, [R20+URZ+0x2e870], R2 ;  /* 0x02e87002140095a7 */ /* 0x000ee4000802007f */
[----:B---3--:R-:W-:Y:S05]  /*1e7b0*/  @!P1 BRA `(.L_x_940) ;  /* 0xfffffffc00f09947 */ /* 0x008fea000383ffff */
[----:B------:R-:W-:Y:S05]  /*1e7c0*/  BRA `(.L_x_1000) ;  /* 0xffffffd800287947 */ /* 0x000fea000383ffff */
.L_x_942:
[----:B--2---:R2:W3:Y:S02]  /*1e7d0*/  SYNCS.PHASECHK.TRANS64.TRYWAIT P1, [R20+URZ+0x2e860], R2 ;  /* 0x02e86002140075a7 */ /* 0x0044e4000802017f */
[----:B---3--:R-:W-:Y:S05]  /*1e7e0*/  @!P1 NANOSLEEP.SYNCS 0x989680 ;  /* 0x009896800000995d */ /* 0x008fea0003900000 */
[----:B------:R-:W3:Y:S02]  /*1e7f0*/  @!P1 SYNCS.PHASECHK.TRANS64 P1, [R20+URZ+0x2e860], R2 ;  /* 0x02e86002140095a7 */ /* 0x000ee4000802007f */
[----:B---3--:R-:W-:Y:S05]  /*1e800*/  @!P1 BRA `(.L_x_942) ;  /* 0xfffffffc00f09947 */ /* 0x008fea000383ffff */
[----:B------:R-:W-:Y:S05]  /*1e810*/  BRA `(.L_x_1001) ;  /* 0xffffffd800307947 */ /* 0x000fea000383ffff */
.L_x_949:
[----:B-1----:R1:W2:Y:S02]  /*1e820*/  SYNCS.PHASECHK.TRANS64.TRYWAIT P1, [R17+URZ+0x2e870], R0 ;  /* 0x02e87000110075a7 */ /* 0x0022a4000802017f */
[----:B--2---:R-:W-:Y:S05]  /*1e830*/  @!P1 NANOSLEEP.SYNCS 0x989680 ;  /* 0x009896800000995d */ /* 0x004fea0003900000 */
[----:B------:R-:W2:Y:S02]  /*1e840*/  @!P1 SYNCS.PHASECHK.TRANS64 P1, [R17+URZ+0x2e870], R0 ;  /* 0x02e87000110095a7 */ /* 0x000ea4000802007f */
[----:B--2---:R-:W-:Y:S05]  /*1e850*/  @!P1 BRA `(.L_x_949) ;  /* 0xfffffffc00f09947 */ /* 0x004fea000383ffff */
[----:B------:R-:W-:Y:S05]  /*1e860*/  BRA `(.L_x_1002) ;  /* 0xffffffe000707947 */ /* 0x000fea000383ffff */
.L_x_951:
[----:B-1----:R1:W2:Y:S02]  /*1e870*/  SYNCS.PHASECHK.TRANS64.TRYWAIT P1, [R17+URZ+0x2e860], R0 ;  /* 0x02e86000110075a7 */ /* 0x0022a4000802017f */
[----:B--2---:R-:W-:Y:S05]  /*1e880*/  @!P1 NANOSLEEP.SYNCS 0x989680 ;  /* 0x009896800000995d */ /* 0x004fea0003900000 */
[----:B------:R-:W2:Y:S02]  /*1e890*/  @!P1 SYNCS.PHASECHK.TRANS64 P1, [R17+URZ+0x2e860], R0 ;  /* 0x02e86000110095a7 */ /* 0x000ea4000802007f */
[----:B--2---:R-:W-:Y:S05]  /*1e8a0*/  @!P1 BRA `(.L_x_951) ;  /* 0xfffffffc00f09947 */ /* 0x004fea000383ffff */
[----:B------:R-:W-:Y:S05]  /*1e8b0*/  BRA `(.L_x_1003) ;  /* 0xffffffe000787947 */ /* 0x000fea000383ffff */
.L_x_957:
[----:B0-----:R0:W1:Y:S02]  /*1e8c0*/  SYNCS.PHASECHK.TRANS64.TRYWAIT P0, [R0+URZ+0x2e820], R3 ;  /* 0x02e82003000075a7 */ /* 0x001064000800017f */
[----:B-1----:R-:W-:Y:S05]  /*1e8d0*/  @!P0 NANOSLEEP.SYNCS 0x989680 ;  /* 0x009896800000895d */ /* 0x002fea0003900000 */
[----:B------:R-:W1:Y:S02]  /*1e8e0*/  @!P0 SYNCS.PHASECHK.TRANS64 P0, [R0+URZ+0x2e820], R3 ;  /* 0x02e82003000085a7 */ /* 0x000e64000800007f */
[----:B-1----:R-:W-:Y:S05]  /*1e8f0*/  @!P0 BRA `(.L_x_957) ;  /* 0xfffffffc00f08947 */ /* 0x002fea000383ffff */
[----:B------:R-:W-:Y:S05]  /*1e900*/  BRA `(.L_x_1004) ;  /* 0xffffffe800d07947 */ /* 0x000fea000383ffff */
.L_x_958:
        /* <DEDUP_REMOVED lines=11> */
.L_x_1006:
[----:B------:R-:W-:Y:S05]  /*1e9c0*/  BSYNC B0 ;  /* 0x0000000000007941 */ /* 0x000fea0003800000 */
.L_x_1005:
[----:B------:R-:W-:Y:S05]  /*1e9d0*/  BRA `(.L_x_1007) ;  /* 0xffffffe800b87947 */ /* 0x000fea000383ffff */
.L_x_961:
[----:B------:R-:W-:Y:S01]  /*1e9e0*/  BSSY B1, `(.L_x_1008) ;  /* 0x0000006000017945 */ /* 0x000fe20003800000 */
[----:B------:R-:W-:-:S07]  /*1e9f0*/  IMAD.MOV.U32 R15, RZ, RZ, -0x1 ;  /* 0xffffffffff0f7424 */ /* 0x000fce00078e00ff */
[----:B01----:R-:W-:Y:S05]  /*1ea00*/  WARPSYNC.COLLECTIVE R15, `(.L_x_1009) ;  /* 0x000000000f0c7348 */ /* 0x003fea0003c00000 */
[----:B------:R-:W-:Y:S02]  /*1ea10*/  ELECT P6, UR62, PT ;  /* 0x00000000003e782f */ /* 0x000fe400038c0000 */
[----:B------:R-:W-:Y:S01]  /*1ea20*/  MOV R14, UR62 ;  /* 0x0000003e000e7c02 */ /* 0x000fe20008000f00 */
[----:B01----:R-:W-:Y:S10]  /*1ea30*/  ENDCOLLECTIVE ;  /* 0x000000000000791b */ /* 0x003ff40003800000 */
.L_x_1009:
[----:B------:R-:W-:Y:S05]  /*1ea40*/  BSYNC B1 ;  /* 0x0000000000017941 */ /* 0x000fea0003800000 */
.L_x_1008:
[----:B------:R-:W-:Y:S05]  /*1ea50*/  BRA `(.L_x_1010) ;  /* 0xffffffe800b07947 */ /* 0x000fea000383ffff */
.L_x_963:
[----:B0-----:R0:W1:Y:S02]  /*1ea60*/  SYNCS.PHASECHK.TRANS64.TRYWAIT P1, [R6+URZ], R5 ;  /* 0x00000005060075a7 */ /* 0x001064000802017f */
[----:B-1----:R-:W-:Y:S05]  /*1ea70*/  @!P1 NANOSLEEP.SYNCS 0x989680 ;  /* 0x009896800000995d */ /* 0x002fea0003900000 */
[----:B------:R-:W1:Y:S02]  /*1ea80*/  @!P1 SYNCS.PHASECHK.TRANS64 P1, [R6+URZ], R5 ;  /* 0x00000005060095a7 */ /* 0x000e64000802007f */
[----:B-1----:R-:W-:Y:S05]  /*1ea90*/  @!P1 BRA `(.L_x_963) ;  /* 0xfffffffc00f09947 */ /* 0x002fea000383ffff */
[----:B------:R-:W-:Y:S05]  /*1eaa0*/  BRA `(.L_x_1011) ;  /* 0xffffffe800ec7947 */ /* 0x000fea000383ffff */
.L_x_964:
[----:B-1----:R1:W2:Y:S02]  /*1eab0*/  SYNCS.PHASECHK.TRANS64.TRYWAIT P1, [R7+URZ], R2 ;  /* 0x00000002070075a7 */ /* 0x0022a4000802017f */
[----:B--2---:R-:W-:Y:S05]  /*1eac0*/  @!P1 NANOSLEEP.SYNCS 0x989680 ;  /* 0x009896800000995d */ /* 0x004fea0003900000 */
[----:B------:R-:W2:Y:S02]  /*1ead0*/  @!P1 SYNCS.PHASECHK.TRANS64 P1, [R7+URZ], R2 ;  /* 0x00000002070095a7 */ /* 0x000ea4000802007f */
[----:B--2---:R-:W-:Y:S05]  /*1eae0*/  @!P1 BRA `(.L_x_964) ;  /* 0xfffffffc00f09947 */ /* 0x004fea000383ffff */
[----:B------:R-:W-:Y:S05]  /*1eaf0*/  BRA `(.L_x_1012) ;  /* 0xffffffe800e07947 */ /* 0x000fea000383ffff */
.L_x_966:
[----:B--2---:R2:W3:Y:S02]  /*1eb00*/  SYNCS.PHASECHK.TRANS64.TRYWAIT P1, [R4+URZ+0x2e860], R5 ;  /* 0x02e86005040075a7 */ /* 0x0044e4000802017f */
[----:B---3--:R-:W-:Y:S05]  /*1eb10*/  @!P1 NANOSLEEP.SYNCS 0x989680 ;  /* 0x009896800000995d */ /* 0x008fea0003900000 */
[----:B------:R-:W3:Y:S02]  /*1eb20*/  @!P1 SYNCS.PHASECHK.TRANS64 P1, [R4+URZ+0x2e860], R5 ;  /* 0x02e86005040095a7 */ /* 0x000ee4000802007f */
[----:B---3--:R-:W-:Y:S05]  /*1eb30*/  @!P1 BRA `(.L_x_966) ;  /* 0xfffffffc00f09947 */ /* 0x008fea000383ffff */
[----:B------:R-:W-:Y:S05]  /*1eb40*/  BRA `(.L_x_1013) ;  /* 0xffffffe800e47947 */ /* 0x000fea000383ffff */
.L_x_968:
[----:B---3--:R3:W4:Y:S02]  /*1eb50*/  SYNCS.PHASECHK.TRANS64.TRYWAIT P1, [R3+URZ+0x2e860], R2 ;  /* 0x02e86002030075a7 */ /* 0x008724000802017f */
[----:B----4-:R-:W-:Y:S05]  /*1eb60*/  @!P1 NANOSLEEP.SYNCS 0x989680 ;  /* 0x009896800000995d */ /* 0x010fea0003900000 */
[----:B------:R-:W4:Y:S02]  /*1eb70*/  @!P1 SYNCS.PHASECHK.TRANS64 P1, [R3+URZ+0x2e860], R2 ;  /* 0x02e86002030095a7 */ /* 0x000f24000802007f */
[----:B----4-:R-:W-:Y:S05]  /*1eb80*/  @!P1 BRA `(.L_x_968) ;  /* 0xfffffffc00f09947 */ /* 0x010fea000383ffff */
[----:B------:R-:W-:Y:S05]  /*1eb90*/  BRA `(.L_x_1014) ;  /* 0xffffffe800e47947 */ /* 0x000fea000383ffff */
.L_x_970:
[----:B----4-:R4:W0:Y:S02]  /*1eba0*/  SYNCS.PHASECHK.TRANS64.TRYWAIT P0, [R4+URZ+0x2e880], R5 ;  /* 0x02e88005040075a7 */ /* 0x010824000800017f */
[----:B0-----:R-:W-:Y:S05]  /*1ebb0*/  @!P0 NANOSLEEP.SYNCS 0x989680 ;  /* 0x009896800000895d */ /* 0x001fea0003900000 */
[----:B------:R-:W0:Y:S02]  /*1ebc0*/  @!P0 SYNCS.PHASECHK.TRANS64 P0, [R4+URZ+0x2e880], R5 ;  /* 0x02e88005040085a7 */ /* 0x000e24000800007f */
[----:B0-----:R-:W-:Y:S05]  /*1ebd0*/  @!P0 BRA `(.L_x_970) ;  /* 0xfffffffc00f08947 */ /* 0x001fea000383ffff */
[----:B------:R-:W-:Y:S05]  /*1ebe0*/  BRA `(.L_x_971) ;  /* 0xffffffe800e07947 */ /* 0x000fea000383ffff */
.L_x_1015:
        /* <DEDUP_REMOVED lines=9> */
.L_x_2697:


//--------------------- .text._ZN7cutlass13device_kernelIN5flash11enable_sm90INS1_16FlashAttnFwdSm90INS1_25CollectiveMainloopFwdSm90ILi2EN4cute5tupleIJNS5_1CILi1EEES8_S8_EEENS6_IJNS7_ILi128EEENS7_ILi224EEESA_EEELi128ENS_12float_e4m3_tEfNS_4arch4Sm90ELb0ELb1ELb0ELb1ELb0ELb0ELb0ELb1ELb1ELb1ELb0ELb0EEENS1_21CollectiveEpilogueFwdINS6_IJSA_SA_SB_EEES9_NS_10bfloat16_tESF_Li256ELb1ELb1ELb0ELb1EEENS1_36VarlenDynamicPersistentTileSchedulerILi128ELi224ELi256ELi128ELb0ELb1ELb1ELb1ELb0ELb1EEEEEEEEEvNT_6ParamsE --------------------------
	.section	.text._ZN7cutlass13device_kernelIN5flash11enable_sm90INS1_16FlashAttnFwdSm90INS1_25CollectiveMainloopFwdSm90ILi2EN4cute5tupleIJNS5_1CILi1EEES8_S8_EEENS6_IJNS7_ILi128EEENS7_ILi224EEESA_EEELi128ENS_12float_e4m3_tEfNS_4arch4Sm90ELb0ELb1ELb0ELb1ELb0ELb0ELb0ELb1ELb1ELb1ELb0ELb0EEENS1_21CollectiveEpilogueFwdINS6_IJSA_SA_SB_EEES9_NS_10bfloat16_tESF_Li256ELb1ELb1ELb0ELb1EEENS1_36VarlenDynamicPersistentTileSchedulerILi128ELi224ELi256ELi128ELb0ELb1ELb1ELb1ELb0ELb1EEEEEEEEEvNT_6ParamsE,"ax",@progbits
	.align	128
.text._ZN7cutlass13device_kernelIN5flash11enable_sm90INS1_16FlashAttnFwdSm90INS1_25CollectiveMainloopFwdSm90ILi2EN4cute5tupleIJNS5_1CILi1EEES8_S8_EEENS6_IJNS7_ILi128EEENS7_ILi224EEESA_EEELi128ENS_12float_e4m3_tEfNS_4arch4Sm90ELb0ELb1ELb0ELb1ELb0ELb0ELb0ELb1ELb1ELb1ELb0ELb0EEENS1_21CollectiveEpilogueFwdINS6_IJSA_SA_SB_EEES9_NS_10bfloat16_tESF_Li256ELb1ELb1ELb0ELb1EEENS1_36VarlenDynamicPersistentTileSchedulerILi128ELi224ELi256ELi128ELb0ELb1ELb1ELb1ELb0ELb1EEEEEEEEEvNT_6ParamsE:
        .type           _ZN7cutlass13device_kernelIN5flash11enable_sm90INS1_16FlashAttnFwdSm90INS1_25CollectiveMainloopFwdSm90ILi2EN4cute5tupleIJNS5_1CILi1EEES8_S8_EEENS6_IJNS7_ILi128EEENS7_ILi224EEESA_EEELi128ENS_12float_e4m3_tEfNS_4arch4Sm90ELb0ELb1ELb0ELb1ELb0ELb0ELb0ELb1ELb1ELb1ELb0ELb0EEENS1_21CollectiveEpilogueFwdINS6_IJSA_SA_SB_EEES9_NS_10bfloat16_tESF_Li256ELb1ELb1ELb0ELb1EEENS1_36VarlenDynamicPersistentTileSchedulerILi128ELi224ELi256ELi128ELb0ELb1ELb1ELb1ELb0ELb1EEEEEEEEEvNT_6ParamsE,@function
        .size           _ZN7cutlass13device_kernelIN5flash11enable_sm90INS1_16FlashAttnFwdSm90INS1_25CollectiveMainloopFwdSm90ILi2EN4cute5tupleIJNS5_1CILi1EEES8_S8_EEENS6_IJNS7_ILi128EEENS7_ILi224EEESA_EEELi128ENS_12float_e4m3_tEfNS_4arch4Sm90ELb0ELb1ELb0ELb1ELb0ELb0ELb0ELb1ELb1ELb1ELb0ELb0EEENS1_21CollectiveEpilogueFwdINS6_IJSA_SA_SB_EEES9_NS_10bfloat16_tESF_Li256ELb1ELb1ELb0ELb1EEENS1_36VarlenDynamicPersistentTileSchedulerILi128ELi224ELi256ELi128ELb0ELb1ELb1ELb1ELb0ELb1EEEEEEEEEvNT_6ParamsE,(.L_x_2698 - _ZN7cutlass13device_kernelIN5flash11enable_sm90INS1_16FlashAttnFwdSm90INS1_25CollectiveMainloopFwdSm90ILi2EN4cute5tupleIJNS5_1CILi1EEES8_S8_EEENS6_IJNS7_ILi128EEENS7_ILi224EEESA_EEELi128ENS_12float_e4m3_tEfNS_4arch4Sm90ELb0ELb1ELb0ELb1ELb0ELb0ELb0ELb1ELb1ELb1ELb0ELb0EEENS1_21CollectiveEpilogueFwdINS6_IJSA_SA_SB_EEES9_NS_10bfloat16_tESF_Li256ELb1ELb1ELb0ELb1EEENS1_36VarlenDynamicPersistentTileSchedulerILi128ELi224ELi256ELi128ELb0ELb1ELb1ELb1ELb0ELb1EEEEEEEEEvNT_6ParamsE)
        .other          _ZN7cutlass13device_kernelIN5flash11enable_sm90INS1_16FlashAttnFwdSm90INS1_25CollectiveMainloopFwdSm90ILi2EN4cute5tupleIJNS5_1CILi1EEES8_S8_EEENS6_IJNS7_ILi128EEENS7_ILi224EEESA_EEELi128ENS_12float_e4m3_tEfNS_4arch4Sm90ELb0ELb1ELb0ELb1ELb0ELb0ELb0ELb1ELb1ELb1ELb0ELb0EEENS1_21CollectiveEpilogueFwdINS6_IJSA_SA_SB_EEES9_NS_10bfloat16_tESF_Li256ELb1ELb1ELb0ELb1EEENS1_36VarlenDynamicPersistentTileSchedulerILi128ELi224ELi256ELi128ELb0ELb1ELb1ELb1ELb0ELb1EEEEEEEEEvNT_6ParamsE,@"STO_CUDA_ENTRY STV_DEFAULT"
_ZN7cutlass13device_kernelIN5flash11enable_sm90INS1_16FlashAttnFwdSm90INS1_25CollectiveMainloopFwdSm90ILi2EN4cute5tupleIJNS5_1CILi1EEES8_S8_EEENS6_IJNS7_ILi128EEENS7_ILi224EEESA_EEELi128ENS_12float_e4m3_tEfNS_4arch4Sm90ELb0ELb1ELb0ELb1ELb0ELb0ELb0ELb1ELb1ELb1ELb0ELb0EEENS1_21CollectiveEpilogueFwdINS6_IJSA_SA_SB_EEES9_NS_10bfloat16_tESF_Li256ELb1ELb1ELb0ELb1EEENS1_36VarlenDynamicPersistentTileSchedulerILi128ELi224ELi256ELi128ELb0ELb1ELb1ELb1ELb0ELb1EEEEEEEEEvNT_6ParamsE:
        /* <DEDUP_REMOVED lines=18> */
.L_x_1017:
[----:B------:R-:W-:Y:S05]  /*0120*/  BSYNC B0 ;  /* 0x0000000000007941 */ /* 0x000fea0003800000 */
.L_x_1016:
        /* <DEDUP_REMOVED lines=41> */
.L_x_1018:
        /* <DEDUP_REMOVED lines=22> */
.L_x_1019:
        /* <DEDUP_REMOVED lines=18> */
.L_x_1020:
        /* <DEDUP_REMOVED lines=22> */
.L_x_1021:
        /* <DEDUP_REMOVED lines=22> */
.L_x_1022:
[----:B------:R-:W-:Y:S01]  /*0900*/  PLOP3.LUT P0, PT, PT, PT, UP0, 0x80, 0x0 ;  /* 0x000000000000781c */ /* 0x000fe20003f0f008 */
[----:B------:R-:W-:Y:S01]  /*0910*/  UMOV UR38, 0x1 ;  /* 0x0000000100267882 */ /* 0x000fe20000000000 */
[----:B------:R-:W-:Y:S01]  /*0920*/  NOP ;  /* 0x0000000000007918 */ /* 0x000fe20000000000 */
[----:B------:R-:W-:Y:S01]  /*0930*/  USEL UR38, UR38, 0x2, !UP0 ;  /* 0x0000000226267887 */ /* 0x000fe2000c000000 */
[----:B------:R-:W-:Y:S01]  /*0940*/  ULDC.64 UR50, c[0x0][0x208] ;  /* 0x0000820000327ab9 */ /* 0x000fe20000000a00 */
[----:B012-4-:R-:W-:Y:S08]  /*0950*/  BAR.SYNC.DEFER_BLOCKING 0x0 ;  /* 0x0000000000007b1d */ /* 0x017ff00000010000 */
[----:B------:R-:W-:Y:S05]  /*0960*/  @!P0 BRA `(.L_x_1023) ;  /* 0x0000019000188947 */ /* 0x000fea0003800000 */
.L_x_1024:
        /* <DEDUP_REMOVED lines=20> */
[----:B------:R-:W-:Y:S01]  /*0ab0*/  ULOP3.LUT UR47, UR38, 0x1, URZ, 0xfc, !UPT ;  /* 0x00000001262f7892 */ /* 0x000fe2000f8efc3f */
[----:B------:R-:W-:Y:S01]  /*0ac0*/  R2UR UR48, R11 ;  /* 0x000000000b3072ca */ /* 0x000fe200000e0000 */
[----:B------:R-:W-:Y:S01]  /*0ad0*/  UMOV UR46, URZ ;  /* 0x0000003f002e7c82 */ /* 0x000fe20008000000 */
[----:B------:R-:W-:Y:S01]  /*0ae0*/  SHF.R.S32.HI R3, RZ, 0x1f, R230 ;  /* 0x0000001fff037819 */ /* 0x000fe200000114e6 */
[----:B------:R-:W-:Y:S01]  /*0af0*/  UMOV UR45, URZ ;  /* 0x0000003f002d7c82 */ /* 0x000fe20008000000 */
[----:B------:R-:W-:Y:S01]  /*0b00*/  R2UR UR49, R10 ;  /* 0x000000000a3172ca */ /* 0x000fe200000e0000 */
[----:B------:R-:W-:Y:S01]  /*0b10*/  UMOV UR52, URZ ;  /* 0x0000003f00347c82 */ /* 0x000fe20008000000 */
[CC--:B------:R-:W-:Y:S02]  /*0b20*/  LEA.HI R0, R3.reuse, R230.reuse, RZ, 0x7 ;  /* 0x000000e603007211 */ /* 0x0c0fe400078f38ff */
[----:B------:R-:W-:-:S02]  /*0b30*/  LEA.HI R4, R3, R230, RZ, 0x5 ;  /* 0x000000e603047211 */ /* 0x000fc400078f28ff */
[----:B------:R-:W-:Y:S02]  /*0b40*/  LOP3.LUT R5, R0, 0xffffff80, RZ, 0xc0, !PT ;  /* 0xffffff8000057812 */ /* 0x000fe400078ec0ff */
[CC--:B------:R-:W-:Y:S01]  /*0b50*/  LEA.HI R2, R3.reuse, R230.reuse, RZ, 0x4 ;  /* 0x000000e603027211 */ /* 0x0c0fe200078f20ff */
[----:B------:R-:W-:Y:S01]  /*0b60*/  IMAD.SHL.U32 R4, R4, 0x20, RZ ;  /* 0x0000002004047824 */ /* 0x000fe200078e00ff */
[----:B------:R-:W-:Y:S01]  /*0b70*/  LEA.HI R3, R3, R230, RZ, 0x2 ;  /* 0x000000e603037211 */ /* 0x000fe200078f10ff */
[----:B------:R-:W-:Y:S01]  /*0b80*/  IMAD.IADD R19, R230, 0x1, -R5 ;  /* 0x00000001e6137824 */ /* 0x000fe200078e0a05 */
[----:B------:R-:W-:Y:S02]  /*0b90*/  LOP3.LUT R5, R2, 0x3fffff0, RZ, 0xc0, !PT ;  /* 0x03fffff002057812 */ /* 0x000fe400078ec0ff */
[----:B------:R-:W-:Y:S02]  /*0ba0*/  LOP3.LUT R11, R3, 0xfffffffc, RZ, 0xc0, !PT ;  /* 0xfffffffc030b7812 */ /* 0x000fe400078ec0ff */
[----:B------:R-:W-:Y:S01]  /*0bb0*/  SHF.R.S32.HI R6, RZ, 0x1f, R19 ;  /* 0x0000001fff067819 */ /* 0x000fe20000011413 */
[----:B------:R-:W-:Y:S01]  /*0bc0*/  IMAD.IADD R5, R230, 0x1, -R5 ;  /* 0x00000001e6057824 */ /* 0x000fe200078e0a05 */
[----:B------:R-:W-:Y:S01]  /*0bd0*/  LOP3.LUT R4, R4, 0xfffffc00, RZ, 0xc0, !PT ;  /* 0xfffffc0004047812 */ /* 0x000fe200078ec0ff */
[----:B------:R-:W-:Y:S01]  /*0be0*/  IMAD.IADD R11, R230, 0x1, -R11 ;  /* 0x00000001e60b7824 */ /* 0x000fe200078e0a0b */
[----:B------:R-:W-:-:S02]  /*0bf0*/  LEA.HI R7, R6, R19, RZ, 0x2 ;  /* 0x0000001306077211 */ /* 0x000fc400078f10ff */
[----:B------:R-:W-:Y:S01]  /*0c00*/  SHF.R.S32.HI R3, RZ, 0x7, R0 ;  /* 0x00000007ff037819 */ /* 0x000fe20000011400 */
[----:B------:R-:W-:Y:S01]  /*0c10*/  IMAD R229, R5, 0x40, R4 ;  /* 0x0000004005e57824 */ /* 0x000fe200078e0204 */
[--C-:B------:R-:W-:Y:S02]  /*0c20*/  SHF.R.S32.HI R8, RZ, 0x2, R7.reuse ;  /* 0x00000002ff087819 */ /* 0x100fe40000011407 */
[----:B------:R-:W-:Y:S02]  /*0c30*/  SHF.R.S32.HI R9, RZ, 0x1f, R7 ;  /* 0x0000001fff097819 */ /* 0x000fe40000011407 */
[----:B------:R-:W-:Y:S02]  /*0c40*/  SHF.R.S32.HI R5, RZ, 0x4, R2 ;  /* 0x00000004ff057819 */ /* 0x000fe40000011402 */
[----:B------:R-:W-:Y:S02]  /*0c50*/  LEA.HI R9, R9, R8, RZ, 0x3 ;  /* 0x0000000809097211 */ /* 0x000fe400078f18ff */
[----:B------:R-:W-:-:S02]  /*0c60*/  LEA.HI R0, R0, R3, RZ, 0x1 ;  /* 0x0000000300007211 */ /* 0x000fc400078f08ff */
[----:B------:R-:W-:Y:S02]  /*0c70*/  LOP3.LUT R9, R9, 0xfffffff8, RZ, 0xc0, !PT ;  /* 0xfffffff809097812 */ /* 0x000fe400078ec0ff */
[----:B------:R-:W-:Y:S02]  /*0c80*/  LEA.HI R6, R6, R19, RZ, 0x5 ;  /* 0x0000001306067211 */ /* 0x000fe400078f28ff */
[----:B------:R-:W-:Y:S01]  /*0c90*/  LEA.HI R4, R11, R11, RZ, 0x1 ;  /* 0x0000000b0b047211 */ /* 0x000fe200078f08ff */
[----:B------:R-:W-:Y:S01]  /*0ca0*/  IMAD.IADD R9, R8, 0x1, -R9 ;  /* 0x0000000108097824 */ /* 0x000fe200078e0a09 */
[----:B------:R-:W-:Y:S02]  /*0cb0*/  LEA.HI R2, R2, R5, RZ, 0x1 ;  /* 0x0000000502027211 */ /* 0x000fe400078f08ff */
[----:B------:R-:W-:Y:S02]  /*0cc0*/  LOP3.LUT R0, R0, 0x3fffffe, RZ, 0xc0, !PT ;  /* 0x03fffffe00007812 */ /* 0x000fe400078ec0ff */
[----:B------:R-:W-:-:S02]  /*0cd0*/  SHF.R.S32.HI R6, RZ, 0x5, R6 ;  /* 0x00000005ff067819 */ /* 0x000fc40000011406 */
[----:B------:R-:W-:Y:S01]  /*0ce0*/  LOP3.LUT R4, R4, 0x1ffffffe, RZ, 0xc0, !PT ;  /* 0x1ffffffe04047812 */ /* 0x000fe200078ec0ff */
[----:B------:R-:W-:Y:S01]  /*0cf0*/  IMAD.IADD R0, R3, 0x1, -R0 ;  /* 0x0000000103007824 */ /* 0x000fe200078e0a00 */
[----:B------:R-:W-:Y:S01]  /*0d00*/  LOP3.LUT R2, R2, 0x1ffffffe, RZ, 0xc0, !PT ;  /* 0x1ffffffe02027812 */ /* 0x000fe200078ec0ff */
[----:B------:R-:W-:Y:S02]  /*0d10*/  IMAD R9, R6, 0x10, R9 ;  /* 0x0000001006097824 */ /* 0x000fe400078e0209 */
[----:B------:R-:W-:Y:S01]  /*0d20*/  IMAD.IADD R11, R11, 0x1, -R4 ;  /* 0x000000010b0b7824 */ /* 0x000fe200078e0a04 */
[----:B------:R-:W-:Y:S01]  /*0d30*/  LOP3.LUT R4, R7, 0x7ffffffc, RZ, 0xc0, !PT ;  /* 0x7ffffffc07047812 */ /* 0x000fe200078ec0ff */
[----:B------:R-:W-:Y:S02]  /*0d40*/  IMAD.IADD R2, R5, 0x1, -R2 ;  /* 0x0000000105027824 */ /* 0x000fe400078e0a02 */
[----:B------:R-:W-:Y:S02]  /*0d50*/  IMAD R228, R0, 0x40, R9 ;  /* 0x0000004000e47824 */ /* 0x000fe400078e0209 */
[----:B------:R-:W-:-:S02]  /*0d60*/  IMAD R229, R2, 0x8, R229 ;  /* 0x0000000802e57824 */ /* 0x000fc400078e02e5 */
[----:B------:R-:W-:Y:S02]  /*0d70*/  IMAD.IADD R19, R19, 0x1, -R4 ;  /* 0x0000000113137824 */ /* 0x000fe400078e0a04 */
[----:B------:R-:W-:-:S07]  /*0d80*/  IMAD R22, R11, 0x8, R228 ;  /* 0x000000080b167824 */ /* 0x000fce00078e02e4 */
.L_x_1128:
[----:B------:R-:W-:Y:S01]  /*0d90*/  ULDC.64 UR6, c[0x0][0xa28] ;  /* 0x00028a0000067ab9 */ /* 0x000fe20000000a00 */
[----:B------:R-:W-:Y:S01]  /*0da0*/  IMAD.MOV.U32 R0, RZ, RZ, RZ ;  /* 0x000000ffff007224 */ /* 0x000fe200078e00ff */
[----:B------:R-:W-:-:S04]  /*0db0*/  UISETP.NE.U32.AND UP0, UPT, UR6, URZ, UPT ;  /* 0x0000003f0600728c */ /* 0x000fc8000bf05070 */
[----:B------:R-:W-:-:S03]  /*0dc0*/  UISETP.NE.AND.EX UP0, UPT, UR7, URZ, UPT, UP0 ;  /* 0x0000003f0700728c */ /* 0x000fc6000bf05300 */
[----:B------:R-:W-:Y:S02]  /*0dd0*/  ULDC.64 UR6, c[0x0][0xa18] ;  /* 0x0002860000067ab9 */ /* 0x000fe40000000a00 */
[----:B------:R-:W-:Y:S01]  /*0de0*/  UISETP.NE.U32.AND UP1, UPT, UR6, URZ, UPT ;  /* 0x0000003f0600728c */ /* 0x000fe2000bf25070 */
[----:B------:R-:W-:-:S03]  /*0df0*/  PLOP3.LUT P0, PT, PT, PT, UP0, 0x80, 0x0 ;  /* 0x000000000000781c */ /* 0x000fc60003f0f008 */
[----:B------:R-:W-:-:S03]  /*0e00*/  UISETP.NE.AND.EX UP1, UPT, UR7, URZ, UPT, UP1 ;  /* 0x0000003f0700728c */ /* 0x000fc6000bf25310 */
[----:B------:R-:W-:Y:S02]  /*0e10*/  @UP0 ULDC.64 UR6, c[0x0][0xa28] ;  /* 0x00028a0000060ab9 */ /* 0x000fe40000000a00 */
[----:B------:R-:W-:Y:S01]  /*0e20*/  @UP0 UIMAD.WIDE UR6, UR48, 0x4, UR6 ;  /* 0x00000004300608a5 */ /* 0x000fe2000f8e0206 */
[----:B------:R-:W-:-:S05]  /*0e30*/  PLOP3.LUT P2, PT, PT, PT, UP1, 0x80, 0x0 ;  /* 0x000000000000781c */ /* 0x000fca0003f4f018 */
[----:B------:R-:W-:Y:S01]  /*0e40*/  @UP1 ULDC.64 UR8, c[0x0][0xa18] ;  /* 0x0002860000081ab9 */ /* 0x000fe20000000a00 */
[----:B-1----:R-:W-:Y:S02]  /*0e50*/  IMAD.U32 R4, RZ, RZ, UR6 ;  /* 0x00000006ff047e24 */ /* 0x002fe4000f8e00ff */
[----:B------:R-:W-:Y:S01]  /*0e60*/  IMAD.U32 R5, RZ, RZ, UR7 ;  /* 0x00000007ff057e24 */ /* 0x000fe2000f8e00ff */
[----:B------:R-:W-:Y:S01]  /*0e70*/  @UP1 UIMAD.WIDE UR6, UR48, 0x4, UR8 ;  /* 0x00000004300618a5 */ /* 0x000fe2000f8e0208 */
[----:B------:R-:W-:Y:S02]  /*0e80*/  ULDC UR4, c[0x0][0x288] ;  /* 0x0000a20000047ab9 */ /* 0x000fe40000000800 */
[----:B------:R-:W-:Y:S01]  /*0e90*/  IMAD.U32 R18, RZ, RZ, UR4 ;  /* 0x00000004ff127e24 */ /* 0x000fe2000f8e00ff */
[----:B0----5:R0:W5:Y:S02]  /*0ea0*/  @P0 LDG.E R0, desc[UR50][R4.64] ;  /* 0x0000003204000981 */ /* 0x021164000c1e1900 */
[----:B------:R-:W-:Y:S01]  /*0eb0*/  IMAD.U32 R6, RZ, RZ, UR6 ;  /* 0x00000006ff067e24 */ /* 0x000fe2000f8e00ff */
[----:B------:R-:W-:Y:S01]  /*0ec0*/  ULDC UR4, c[0x0][0x424] ;  /* 0x0001090000047ab9 */ /* 0x000fe20000000800 */
[----:B--2---:R-:W-:Y:S01]  /*0ed0*/  IMAD.U32 R7, RZ, RZ, UR7 ;  /* 0x00000007ff077e24 */ /* 0x004fe2000f8e00ff */
[----:B------:R-:W-:-:S04]  /*0ee0*/  ULDC.64 UR6, c[0x0][0x418] ;  /* 0x0001060000067ab9 */ /* 0x000fc80000000a00 */
[----:B------:R0:W5:Y:S01]  /*0ef0*/  @P2 LDG.E R18, desc[UR50][R6.64] ;  /* 0x0000003206122981 */ /* 0x000162000c1e1900 */
[----:B------:R-:W-:-:S04]  /*0f00*/  UISETP.NE.U32.AND UP0, UPT, UR6, URZ, UPT ;  /* 0x0000003f0600728c */ /* 0x000fc8000bf05070 */
[----:B------:R-:W-:-:S03]  /*0f10*/  UISETP.NE.AND.EX UP0, UPT, UR7, URZ, UPT, UP0 ;  /* 0x0000003f0700728c */ /* 0x000fc6000bf05300 */
[----:B------:R-:W-:Y:S01]  /*0f20*/  ULDC.64 UR6, c[0x0][0xa20] ;  /* 0x0002880000067ab9 */ /* 0x000fe20000000a00 */
[----:B------:R-:W-:Y:S01]  /*0f30*/  USEL UR4, UR4, 0x1, UP0 ;  /* 0x0000000104047887 */ /* 0x000fe20008000000 */
[----:B------:R-:W-:Y:S01]  /*0f40*/  ISETP.NE.U32.AND P1, PT, RZ, UR6, PT ;  /* 0x00000006ff007c0c */ /* 0x000fe2000bf25070 */
[----:B------:R-:W-:Y:S02]  /*0f50*/  ULDC UR6, c[0x0][0x2f0] ;  /* 0x0000bc0000067ab9 */ /* 0x000fe40000000800 */
[----:B------:R-:W-:Y:S01]  /*0f60*/  UIMAD UR4, UR4, UR6, URZ ;  /* 0x00000006040472a4 */ /* 0x000fe2000f8e023f */
[----:B------:R-:W-:Y:S01]  /*0f70*/  ISETP.NE.AND.EX P1, PT, RZ, UR7, PT, P1 ;  /* 0x00000007ff007c0c */ /* 0x000fe2000bf25310 */
[----:B0--34-:R-:W-:-:S12]  /*0f80*/  @P2 BRA `(.L_x_1025) ;  /* 0x00000000002c2947 */ /* 0x019fd80003800000 */
        /* <DEDUP_REMOVED lines=8> */
[----:B-----5:R-:W2:Y:S04]  /*1010*/  LDG.E R18, desc[UR50][R4.64] ;  /* 0x0000003204127981 */ /* 0x020ea8000c1e1900 */
[----:B------:R-:W2:Y:S02]  /*1020*/  LDG.E R3, desc[UR50][R4.64+0x4] ;  /* 0x0000043204037981 */ /* 0x000ea4000c1e1900 */
[----:B--2---:R-:W-:-:S07]  /*1030*/  IMAD.IADD R18, R3, 0x1, -R18 ;  /* 0x0000000103127824 */ /* 0x004fce00078e0a12 */
.L_x_1025:
[----:B------:R-:W-:Y:S01]  /*1040*/  IMAD.U32 R17, RZ, RZ, UR4 ;  /* 0x00000004ff117e24 */ /* 0x000fe2000f8e00ff */
[----:B------:R-:W-:Y:S01]  /*1050*/  UMOV UR43, UR49 ;  /* 0x00000031002b7c82 */ /* 0x000fe20008000000 */
[----:B------:R-:W-:Y:S01]  /*1060*/  UMOV UR42, UR48 ;  /* 0x00000030002a7c82 */ /* 0x000fe20008000000 */
[----:B------:R-:W-:Y:S05]  /*1070*/  @!P1 BRA `(.L_x_1026) ;  /* 0x0000000000189947 */ /* 0x000fea0003800000 */
[----:B------:R-:W-:Y:S02]  /*1080*/  ULDC.64 UR6, c[0x0][0xa20] ;  /* 0x0002880000067ab9 */ /* 0x000fe40000000a00 */
[----:B------:R-:W-:-:S06]  /*1090*/  UIMAD.WIDE UR6, UR48, 0x4, UR6 ;  /* 0x00000004300678a5 */ /* 0x000fcc000f8e0206 */
[----:B------:R-:W-:Y:S02]  /*10a0*/  IMAD.U32 R4, RZ, RZ, UR6 ;  /* 0x00000006ff047e24 */ /* 0x000fe4000f8e00ff */
[----:B------:R-:W-:-:S05]  /*10b0*/  IMAD.U32 R5, RZ, RZ, UR7 ;  /* 0x00000007ff057e24 */ /* 0x000fca000f8e00ff */
[----:B------:R0:W5:Y:S01]  /*10c0*/  LDG.E R17, desc[UR50][R4.64] ;  /* 0x0000003204117981 */ /* 0x000162000c1e1900 */
[----:B------:R-:W-:Y:S05]  /*10d0*/  BRA `(.L_x_1027) ;  /* 0x00000000002c7947 */ /* 0x000fea0003800000 */
.L_x_1026:
        /* <DEDUP_REMOVED lines=9> */
[----:B------:R-:W2:Y:S02]  /*1170*/  LDG.E R6, desc[UR50][R4.64+0x4] ;  /* 0x0000043204067981 */ /* 0x000ea4000c1e1900 */
[----:B--2---:R-:W-:-:S07]  /*1180*/  IMAD.IADD R17, R6, 0x1, -R17 ;  /* 0x0000000106117824 */ /* 0x004fce00078e0a11 */
.L_x_1027:
[----:B------:R-:W-:Y:S01]  /*1190*/  ULDC.64 UR8, c[0x0][0x990] ;  /* 0x0002640000087ab9 */ /* 0x000fe20000000a00 */
[----:B------:R-:W-:Y:S01]  /*11a0*/  ULDC.64 UR6, c[0x0][0x998] ;  /* 0x0002660000067ab9 */ /* 0x000fe20000000a00 */
[----:B------:R-:W-:Y:S01]  /*11b0*/  UISETP.NE.U32.AND UP0, UPT, UR8, URZ, UPT ;  /* 0x0000003f0800728c */ /* 0x000fe2000bf05070 */
[----:B------:R-:W-:Y:S01]  /*11c0*/  IMAD.MOV.U32 R8, RZ, RZ, 0x3f800000 ;  /* 0x3f800000ff087424 */ /* 0x000fe200078e00ff */
[----:B------:R-:W-:Y:S01]  /*11d0*/  UISETP.NE.U32.AND UP1, UPT, UR6, URZ, UPT ;  /* 0x0000003f0600728c */ /* 0x000fe2000bf25070 */
[----:B------:R-:W-:Y:S01]  /*11e0*/  IMAD.MOV.U32 R3, RZ, RZ, 0x3f800000 ;  /* 0x3f800000ff037424 */ /* 0x000fe200078e00ff */
[----:B------:R-:W-:Y:S01]  /*11f0*/  UISETP.NE.AND.EX UP0, UPT, UR9, URZ, UPT, UP0 ;  /* 0x0000003f0900728c */ /* 0x000fe2000bf05300 */
[----:B------:R-:W1:Y:S01]  /*1200*/  LDC R9, c[0x0][0x448] ;  /* 0x00011200ff097b82 */ /* 0x000e620000000800 */
[----:B------:R-:W-:-:S04]  /*1210*/  UISETP.NE.AND.EX UP1, UPT, UR7, URZ, UPT, UP1 ;  /* 0x0000003f0700728c */ /* 0x000fc8000bf25310 */
[----:B------:R-:W-:Y:S02]  /*1220*/  PLOP3.LUT P0, PT, PT, PT, UP0, 0x80, 0x0 ;  /* 0x000000000000781c */ /* 0x000fe40003f0f008 */
[----:B------:R-:W-:Y:S01]  /*1230*/  PLOP3.LUT P1, PT, PT, PT, UP1, 0x80, 0x0 ;  /* 0x000000000000781c */ /* 0x000fe20003f2f018 */
[----:B------:R-:W2:Y:S02]  /*1240*/  LDC.64 R12, c[0x0][0x9e0] ;  /* 0x00027800ff0c7b82 */ /* 0x000ea40000000a00 */
[----:B------:R-:W-:Y:S02]  /*1250*/  @UP0 USHF.R.S32.HI UR4, URZ, 0x1f, UR48 ;  /* 0x0000001f3f040899 */ /* 0x000fe40008011430 */
[----:B------:R-:W-:Y:S01]  /*1260*/  @UP1 USHF.R.S32.HI UR15, URZ, 0x1f, UR48 ;  /* 0x0000001f3f0f1899 */ /* 0x000fe20008011430 */
[----:B------:R-:W-:Y:S01]  /*1270*/  @UP0 ULDC.64 UR12, c[0x0][0x9a8] ;  /* 0x00026a00000c0ab9 */ /* 0x000fe20000000a00 */
[----:B------:R-:W-:Y:S01]  /*1280*/  @UP1 ULDC.64 UR16, c[0x0][0x9b8] ;  /* 0x00026e0000101ab9 */ /* 0x000fe20000000a00 */
[----:B------:R-:W-:-:S02]  /*1290*/  @UP0 UIMAD UR4, UR4, UR12, URZ ;  /* 0x0000000c040402a4 */ /* 0x000fc4000f8e023f */
[----:B------:R-:W-:Y:S02]  /*12a0*/  @UP1 UIMAD UR15, UR15, UR16, URZ ;  /* 0x000000100f0f12a4 */ /* 0x000fe4000f8e023f */
[----:B------:R-:W-:Y:S02]  /*12b0*/  @UP0 UIMAD UR14, UR48, UR13, UR4 ;  /* 0x0000000d300e02a4 */ /* 0x000fe4000f8e0204 */
[----:B------:R-:W-:Y:S02]  /*12c0*/  @UP0 UIMAD.WIDE.U32 UR10, UR48, UR12, URZ ;  /* 0x0000000c300a02a5 */ /* 0x000fe4000f8e003f */
[----:B------:R-:W-:Y:S02]  /*12d0*/  @UP0 USHF.R.S32.HI UR4, URZ, 0x1f, UR49 ;  /* 0x0000001f3f040899 */ /* 0x000fe40008011431 */
[----:B------:R-:W-:Y:S02]  /*12e0*/  @UP1 UIMAD.WIDE.U32 UR12, UR48, UR16, URZ ;  /* 0x00000010300c12a5 */ /* 0x000fe4000f8e003f */
[----:B------:R-:W-:-:S02]  /*12f0*/  @UP1 UIMAD UR15, UR48, UR17, UR15 ;  /* 0x00000011300f12a4 */ /* 0x000fc4000f8e020f */
[----:B------:R-:W-:Y:S01]  /*1300*/  @UP1 USHF.R.S32.HI UR20, URZ, 0x1f, UR49 ;  /* 0x0000001f3f141899 */ /* 0x000fe20008011431 */
[----:B------:R-:W-:Y:S01]  /*1310*/  @UP0 ULDC.64 UR16, c[0x0][0x9b0] ;  /* 0x00026c0000100ab9 */ /* 0x000fe20000000a00 */
[----:B------:R-:W-:Y:S01]  /*1320*/  @UP1 ULDC.64 UR18, c[0x0][0x9c0] ;  /* 0x0002700000121ab9 */ /* 0x000fe20000000a00 */
[----:B------:R-:W-:Y:S02]  /*1330*/  @UP0 UIMAD UR4, UR4, UR16, URZ ;  /* 0x00000010040402a4 */ /* 0x000fe4000f8e023f */
[----:B------:R-:W-:Y:S02]  /*1340*/  @UP0 UIADD3 UR11, UR11, UR14, URZ ;  /* 0x0000000e0b0b0290 */ /* 0x000fe4000fffe03f */
[----:B------:R-:W-:Y:S02]  /*1350*/  @UP1 UIMAD UR14, UR20, UR18, URZ ;  /* 0x00000012140e12a4 */ /* 0x000fe4000f8e023f */
[----:B------:R-:W-:Y:S02]  /*1360*/  @UP1 UIADD3 UR13, UR13, UR15, URZ ;  /* 0x0000000f0d0d1290 */ /* 0x000fe4000fffe03f */
[----:B------:R-:W-:-:S02]  /*1370*/  @UP0 UIMAD UR4, UR49, UR17, UR4 ;  /* 0x00000011310402a4 */ /* 0x000fc4000f8e0204 */
[----:B------:R-:W-:Y:S02]  /*1380*/  @UP0 UIMAD.WIDE.U32 UR10, UR49, UR16, UR10 ;  /* 0x00000010310a02a5 */ /* 0x000fe4000f8e000a */
[----:B------:R-:W-:Y:S02]  /*1390*/  @UP1 UIMAD UR14, UR49, UR19, UR14 ;  /* 0x00000013310e12a4 */ /* 0x000fe4000f8e020e */
[----:B------:R-:W-:Y:S02]  /*13a0*/  @UP1 UIMAD.WIDE.U32 UR12, UR49, UR18, UR12 ;  /* 0x00000012310c12a5 */ /* 0x000fe4000f8e000c */
[----:B------:R-:W-:Y:S02]  /*13b0*/  @UP0 UIADD3 UR11, UR11, UR4, URZ ;  /* 0x000000040b0b0290 */ /* 0x000fe4000fffe03f */
[----:B------:R-:W-:Y:S02]  /*13c0*/  @UP0 ULEA UR8, UP2, UR10, UR8, 0x2 ;  /* 0x000000080a080291 */ /* 0x000fe4000f84103f */
[----:B------:R-:W-:-:S02]  /*13d0*/  @UP1 UIADD3 UR4, UR13, UR14, URZ ;  /* 0x0000000e0d041290 */ /* 0x000fc4000fffe03f */
[----:B------:R-:W-:Y:S02]  /*13e0*/  @UP1 ULEA UR6, UP3, UR12, UR6, 0x2 ;  /* 0x000000060c061291 */ /* 0x000fe4000f86103f */
[----:B------:R-:W-:Y:S01]  /*13f0*/  @UP0 ULEA.HI.X UR9, UR10, UR9, UR11, 0x2, UP2 ;  /* 0x000000090a090291 */ /* 0x000fe200090f140b */
[----:B0-----:R-:W-:Y:S01]  /*1400*/  IMAD.U32 R4, RZ, RZ, UR8 ;  /* 0x00000008ff047e24 */ /* 0x001fe2000f8e00ff */
[----:B------:R-:W-:Y:S02]  /*1410*/  @UP1 ULEA.HI.X UR7, UR12, UR7, UR4, 0x2, UP3 ;  /* 0x000000070c071291 */ /* 0x000fe400098f1404 */
[----:B------:R-:W-:Y:S02]  /*1420*/  IMAD.U32 R6, RZ, RZ, UR6 ;  /* 0x00000006ff067e24 */ /* 0x000fe4000f8e00ff */
[----:B------:R-:W-:Y:S02]  /*1430*/  IMAD.U32 R5, RZ, RZ, UR9 ;  /* 0x00000009ff057e24 */ /* 0x000fe4000f8e00ff */
[----:B------:R-:W-:-:S03]  /*1440*/  IMAD.U32 R7, RZ, RZ, UR7 ;  /* 0x00000007ff077e24 */ /* 0x000fc6000f8e00ff */
[----:B------:R0:W3:Y:S04]  /*1450*/  @P0 LDG.E R8, desc[UR50][R4.64] ;  /* 0x0000003204080981 */ /* 0x0000e8000c1e1900 */
[----:B------:R-:W3:Y:S01]  /*1460*/  @P1 LDG.E R3, desc[UR50][R6.64] ;  /* 0x0000003206031981 */ /* 0x000ee2000c1e1900 */
[----:B-1----:R-:W-:Y:S01]  /*1470*/  ISETP.NE.AND P1, PT, R9, 0x1, PT ;  /* 0x000000010900780c */ /* 0x002fe20003f25270 */
[----:B------:R-:W-:Y:S01]  /*1480*/  USHF.L.U32 UR36, UR5, 0x7, URZ ;  /* 0x0000000705247899 */ /* 0x000fe2000800063f */
[----:B--2---:R-:W-:Y:S01]  /*1490*/  ISETP.GE.AND P2, PT, R13, 0x1, PT ;  /* 0x000000010d00780c */ /* 0x004fe20003f46270 */
[----:B-----5:R-:W-:Y:S01]  /*14a0*/  IMAD.IADD R17, R17, 0x1, -R0 ;  /* 0x0000000111117824 */ /* 0x020fe200078e0a00 */
[----:B------:R-:W-:Y:S01]  /*14b0*/  ULDC UR5, c[0x0][0x988] ;  /* 0x0002620000057ab9 */ /* 0x000fe20000000800 */
[----:B------:R-:W-:-:S03]  /*14c0*/  UIADD3 UR4, UR36, 0x7f, URZ ;  /* 0x0000007f24047890 */ /* 0x000fc6000fffe03f */
[----:B------:R-:W-:-:S05]  /*14d0*/  IADD3 R0, R17, 0x1, -R18 ;  /* 0x0000000111007810 */ /* 0x000fca0007ffe812 */
[----:B------:R-:W0:Y:S08]  /*14e0*/  @P1 LDC R9, c[0x0][0x44c] ;  /* 0x00011300ff091b82 */ /* 0x000e300000000800 */
[----:B------:R-:W1:Y:S01]  /*14f0*/  @P1 LDC R11, c[0x0][0x450] ;  /* 0x00011400ff0b1b82 */ /* 0x000e620000000800 */
[----:B0-----:R-:W-:-:S04]  /*1500*/  @P1 IMAD.HI.U32 R4, R9, UR4, RZ ;  /* 0x0000000409041c27 */ /* 0x001fc8000f8e00ff */
[----:B---3--:R-:W-:-:S04]  /*1510*/  FMUL.FTZ R3, R8, R3 ;  /* 0x0000000308037220 */ /* 0x008fc80000410000 */
[----:B------:R-:W-:Y:S01]  /*1520*/  FMUL.FTZ R5, R3, UR5 ;  /* 0x0000000503057c20 */ /* 0x000fe20008410000 */
[----:B------:R-:W-:Y:S01]  /*1530*/  IMAD.U32 R3, RZ, RZ, UR4 ;  /* 0x00000004ff037e24 */ /* 0x000fe2000f8e00ff */
[----:B-1----:R-:W-:-:S03]  /*1540*/  @P1 SHF.R.U32.HI R3, RZ, R11, R4 ;  /* 0x0000000bff031219 */ /* 0x002fc60000011604 */
[----:B------:R-:W-:Y:S02]  /*1550*/  R2UR UR37, R5 ;  /* 0x00000000052572ca */ /* 0x000fe400000e0000 */
[----:B------:R-:W-:-:S04]  /*1560*/  IMAD.IADD R3, R0, 0x1, R3 ;  /* 0x0000000100037824 */ /* 0x000fc800078e0203 */
[----:B------:R-:W-:Y:S01]  /*1570*/  IMAD.IADD R6, R3, 0x1, R12 ;  /* 0x0000000103067824 */ /* 0x000fe200078e020c */
[----:B------:R-:W-:Y:S08]  /*1580*/  @!P2 BRA `(.L_x_1028) ;  /* 0x000000000040a947 */ /* 0x000ff00003800000 */
        /* <DEDUP_REMOVED lines=10> */
.L_x_1029:
[----:B------:R-:W-:-:S13]  /*1630*/  ISETP.NE.AND P0, PT, R13, 0x1, PT ;  /* 0x000000010d00780c */ /* 0x000fda0003f05270 */
[----:B------:R-:W0:Y:S02]  /*1640*/  @P0 LDC.64 R4, c[0x0][0x9e8] ;  /* 0x00027a00ff040b82 */ /* 0x000e240000000a00 */
[----:B0-----:R-:W-:-:S05]  /*1650*/  @P0 IMAD.HI.U32 R4, R0, R4, RZ ;  /* 0x0000000400040227 */ /* 0x001fca00078e00ff */
[----:B------:R-:W-:-:S07]  /*1660*/  @P0 SHF.R.U32.HI R0, RZ, R5, R4 ;  /* 0x00000005ff000219 */ /* 0x000fce0000011604 */
.L_x_1030:
[----:B------:R-:W-:-:S05]  /*1670*/  IMAD R3, R0, R13, R13 ;  /* 0x0000000d00037224 */ /* 0x000fca00078e020d */
[----:B------:R-:W-:-:S07]  /*1680*/  VIMNMX R6, R6, R3, PT ;  /* 0x0000000306067248 */ /* 0x000fce0003fe0100 */
.L_x_1028:
[----:B------:R-:W0:Y:S01]  /*1690*/  @P1 LDC R3, c[0x0][0x44c] ;  /* 0x00011300ff031b82 */ /* 0x000e220000000800 */
[----:B------:R-:W-:Y:S01]  /*16a0*/  IMAD.U32 R0, RZ, RZ, UR36 ;  /* 0x00000024ff007e24 */ /* 0x000fe2000f8e00ff */
[----:B------:R-:W-:Y:S01]  /*16b0*/  ULDC UR4, c[0x0][0x9dc] ;  /* 0x0002770000047ab9 */ /* 0x000fe20000000800 */
[----:B------:R-:W-:Y:S02]  /*16c0*/  VIADD R7, R6, 0xdf ;  /* 0x000000df06077836 */ /* 0x000fe40000000000 */
[C---:B------:R-:W-:Y:S02]  /*16d0*/  VIADD R5, R17.reuse, 0xdf ;  /* 0x000000df11057836 */ /* 0x040fe40000000000 */
[----:B------:R-:W-:Y:S01]  /*16e0*/  IMAD.MOV.U32 R6, RZ, RZ, RZ ;  /* 0x000000ffff067224 */ /* 0x000fe200078e00ff */
[----:B------:R-:W1:Y:S01]  /*16f0*/  @P1 LDC R4, c[0x0][0x450] ;  /* 0x00011400ff041b82 */ /* 0x000e620000000800 */
[----:B------:R-:W-:Y:S02]  /*1700*/  IMAD.IADD R137, R17, 0x1, -R18 ;  /* 0x0000000111897824 */ /* 0x000fe400078e0a12 */
        /* <DEDUP_REMOVED lines=23> */
.L_x_1032:
[----:B------:R-:W-:-:S13]  /*1880*/  ISETP.NE.AND P0, PT, R13, 0x1, PT ;  /* 0x000000010d00780c */ /* 0x000fda0003f05270 */
[----:B------:R-:W0:Y:S02]  /*1890*/  @P0 LDC.64 R4, c[0x0][0x9e8] ;  /* 0x00027a00ff040b82 */ /* 0x000e240000000a00 */
[----:B0-----:R-:W-:-:S05]  /*18a0*/  @P0 IMAD.HI.U32 R4, R0, R4, RZ ;  /* 0x0000000400040227 */ /* 0x001fca00078e00ff */
[----:B------:R-:W-:-:S07]  /*18b0*/  @P0 SHF.R.U32.HI R0, RZ, R5, R4 ;  /* 0x00000005ff000219 */ /* 0x000fce0000011604 */
.L_x_1033:
[----:B------:R-:W-:-:S05]  /*18c0*/  IMAD R0, R0, R13, RZ ;  /* 0x0000000d00007224 */ /* 0x000fca00078e02ff */
[----:B------:R-:W-:-:S13]  /*18d0*/  R2UR UR4, R0 ;  /* 0x00000000000472ca */ /* 0x000fda00000e0000 */
[----:B------:R-:W-:-:S04]  /*18e0*/  UISETP.LT.AND UP0, UPT, UR5, UR4, UPT ;  /* 0x000000040500728c */ /* 0x000fc8000bf01270 */
[----:B------:R-:W-:-:S12]  /*18f0*/  USEL UR5, UR5, UR4, !UP0 ;  /* 0x0000000405057287 */ /* 0x000fd8000c000000 */
.L_x_1031:
        /* <DEDUP_REMOVED lines=8> */
[----:B------:R-:W-:Y:S01]  /*1980*/  CS2R R24, SRZ ;  /* 0x0000000000187805 */ /* 0x000fe2000001ff00 */
[----:B------:R-:W-:Y:S01]  /*1990*/  IMAD.MOV.U32 R13, RZ, RZ, RZ ;  /* 0x000000ffff0d7224 */ /* 0x000fe200078e00ff */
[----:B------:R-:W-:Y:S01]  /*19a0*/  ULEA.HI.SX32 UR4, UR5, UR4, 0x19 ;  /* 0x0000000405047291 */ /* 0x000fe2000f8fca3f */
[----:B------:R-:W-:-:S02]  /*19b0*/  CS2R R78, SRZ ;  /* 0x00000000004e7805 */ /* 0x000fc4000001ff00 */
[----:B------:R-:W-:Y:S02]  /*19c0*/  CS2R R26, SRZ ;  /* 0x00000000001a7805 */ /* 0x000fe4000001ff00 */
[----:B------:R-:W-:Y:S01]  /*19d0*/  CS2R R76, SRZ ;  /* 0x00000000004c7805 */ /* 0x000fe2000001ff00 */
[----:B------:R-:W-:Y:S01]  /*19e0*/  UISETP.LT.AND UP0, UPT, URZ, UR4, UPT ;  /* 0x000000043f00728c */ /* 0x000fe2000bf01270 */
[----:B------:R-:W-:Y:S02]  /*19f0*/  CS2R R28, SRZ ;  /* 0x00000000001c7805 */ /* 0x000fe4000001ff00 */
[----:B------:R-:W-:Y:S02]  /*1a00*/  CS2R R70, SRZ ;  /* 0x0000000000467805 */ /* 0x000fe4000001ff00 */
[----:B------:R-:W-:Y:S01]  /*1a10*/  CS2R R30, SRZ ;  /* 0x00000000001e7805 */ /* 0x000fe2000001ff00 */
[----:B------:R-:W-:Y:S01]  /*1a20*/  USEL UR39, URZ, UR4, !UP0 ;  /* 0x000000043f277287 */ /* 0x000fe2000c000000 */
[----:B------:R-:W-:-:S02]  /*1a30*/  CS2R R68, SRZ ;  /* 0x0000000000447805 */ /* 0x000fc4000001ff00 */
[----:B------:R-:W-:Y:S02]  /*1a40*/  CS2R R32, SRZ ;  /* 0x0000000000207805 */ /* 0x000fe4000001ff00 */
[----:B------:R-:W-:Y:S02]  /*1a50*/  CS2R R62, SRZ ;  /* 0x00000000003e7805 */ /* 0x000fe4000001ff00 */
[----:B------:R-:W-:Y:S02]  /*1a60*/  CS2R R34, SRZ ;  /* 0x0000000000227805 */ /* 0x000fe4000001ff00 */
[----:B------:R-:W-:Y:S02]  /*1a70*/  CS2R R60, SRZ ;  /* 0x00000000003c7805 */ /* 0x000fe4000001ff00 */
[----:B------:R-:W-:Y:S02]  /*1a80*/  ISETP.GT.AND P1, PT, R136, UR39, PT ;  /* 0x0000002788007c0c */ /* 0x000fe4000bf24270 */
[----:B------:R-:W-:-:S02]  /*1a90*/  CS2R R36, SRZ ;  /* 0x0000000000247805 */ /* 0x000fc4000001ff00 */
[----:B------:R-:W-:Y:S02]  /*1aa0*/  CS2R R54, SRZ ;  /* 0x0000000000367805 */ /* 0x000fe4000001ff00 */
[----:B------:R-:W-:Y:S02]  /*1ab0*/  CS2R R38, SRZ ;  /* 0x0000000000267805 */ /* 0x000fe4000001ff00 */
[----:B------:R-:W-:Y:S02]  /*1ac0*/  CS2R R52, SRZ ;  /* 0x0000000000347805 */ /* 0x000fe4000001ff00 */
[----:B------:R-:W-:Y:S02]  /*1ad0*/  CS2R R40, SRZ ;  /* 0x0000000000287805 */ /* 0x000fe4000001ff00 */
[----:B------:R-:W-:Y:S01]  /*1ae0*/  CS2R R46, SRZ ;  /* 0x00000000002e7805 */ /* 0x000fe2000001ff00 */
[----:B------:R-:W-:Y:S01]  /*1af0*/  IMAD.MOV.U32 R42, RZ, RZ, RZ ;  /* 0x000000ffff2a7224 */ /* 0x000fe200078e00ff */
        /* <DEDUP_REMOVED lines=9> */
[----:B------:R-:W-:Y:S01]  /*1b90*/  CS2R R96, SRZ ;  /* 0x0000000000607805 */ /* 0x000fe2000001ff00 */
[----:B------:R-:W-:Y:S06]  /*1ba0*/  @!P1 BRA `(.L_x_1034) ;  /* 0x00000154005c9947 */ /* 0x000fec0003800000 */
[----:B------:R-:W-:Y:S01]  /*1bb0*/  SHF.R.S32.HI R3, RZ, 0x1f, R230 ;  /* 0x0000001fff037819 */ /* 0x000fe200000114e6 */
[----:B------:R-:W0:Y:S01]  /*1bc0*/  S2UR UR40, SR_CgaCtaId ;  /* 0x00000000002879c3 */ /* 0x000e220000008800 */
[----:B------:R-:W-:Y:S02]  /*1bd0*/  UMOV UR41, 0x400 ;  /* 0x0000040000297882 */ /* 0x000fe40000000000 */
[----:B------:R-:W-:-:S04]  /*1be0*/  LEA.HI R3, R3, R230, RZ, 0x7 ;  /* 0x000000e603037211 */ /* 0x000fc800078f38ff */
[----:B------:R-:W-:-:S06]  /*1bf0*/  SHF.R.S32.HI R3, RZ, 0x7, R3 ;  /* 0x00000007ff037819 */ /* 0x000fcc0000011403 */
[----:B------:R-:W1:Y:S01]  /*1c00*/  SHFL.IDX PT, R3, R3, RZ, 0x1f ;  /* 0x00001fff03037589 */ /* 0x000e6200000e0000 */
[----:B0-----:R-:W-:-:S04]  /*1c10*/  ULEA UR41, UR40, UR41, 0x18 ;  /* 0x0000002928297291 */ /* 0x001fc8000f8ec03f */
[----:B------:R-:W-:-:S04]  /*1c20*/  UIADD3 UR5, UR41, 0x1c400, URZ ;  /* 0x0001c40029057890 */ /* 0x000fc8000fffe03f */
[----:B------:R-:W-:Y:S01]  /*1c30*/  ULOP3.LUT UP0, URZ, UR5, 0x9f, URZ, 0xc0, !UPT ;  /* 0x0000009f053f7892 */ /* 0x000fe2000f80c03f */
[----:B-1----:R-:W-:-:S05]  /*1c40*/  R2UR UR44, R3 ;  /* 0x00000000032c72ca */ /* 0x002fca00000e0000 */
[----:B------:R-:W-:-:S08]  /*1c50*/  PLOP3.LUT P0, PT, PT, PT, UP0, 0x80, 0x0 ;  /* 0x000000000000781c */ /* 0x000fd00003f0f008 */
        /* <DEDUP_REMOVED lines=23> */
.L_x_1035:
        /* <DEDUP_REMOVED lines=9> */
.L_x_1228:
[----:B------:R-:W-:Y:S05]  /*1e60*/  @!P0 BRA `(.L_x_1037) ;  /* 0x0000000000048947 */ /* 0x000fea0003800000 */
[----:B------:R-:W-:Y:S01]  /*1e70*/  BPT.TRAP 0x1 ;  /* 0x000000040000795c */ /* 0x000fe20000300000 */
.L_x_1037:
[----:B------:R-:W-:Y:S02]  /*1e80*/  IMAD.U32 R5, RZ, RZ, UR52 ;  /* 0x00000034ff057e24 */ /* 0x000fe4000f8e00ff */
[----:B0-----:R-:W-:-:S03]  /*1e90*/  IMAD.U32 R0, RZ, RZ, UR45 ;  /* 0x0000002dff007e24 */ /* 0x001fc6000f8e00ff */
[----:B------:R-:W-:Y:S02]  /*1ea0*/  LEA R5, R5, UR41, 0x3 ;  /* 0x0000002905057c11 */ /* 0x000fe4000f8e18ff */
[----:B------:R-:W-:-:S04]  /*1eb0*/  SHF.L.U32 R0, R0, 0x1f, RZ ;  /* 0x0000001f00007819 */ /* 0x000fc800000006ff */
[----:B------:R0:W1:Y:S01]  /*1ec0*/  SYNCS.PHASECHK.TRANS64.TRYWAIT P1, [R5+URZ+0x2e830], R0 ;  /* 0x02e83000050075a7 */ /* 0x000062000802017f */
[----:B------:R-:W-:Y:S05]  /*1ed0*/  @!P0 BRA `(.L_x_1038) ;  /* 0x0000000000048947 */ /* 0x000fea0003800000 */
[----:B------:R-:W-:Y:S01]  /*1ee0*/  BPT.TRAP 0x1 ;  /* 0x000000040000795c */ /* 0x000fe20000300000 */
.L_x_1038:
[----:B-1----:R-:W-:Y:S05]  /*1ef0*/  @P1 BRA `(.L_x_1039) ;  /* 0x0000000000081947 */ /* 0x002fea0003800000 */
[----:B------:R-:W1:Y:S02]  /*1f00*/  SYNCS.PHASECHK.TRANS64.TRYWAIT P1, [R5+URZ+0x2e830], R0 ;  /* 0x02e83000050075a7 */ /* 0x000e64000802017f */
[----:B-1----:R-:W-:Y:S05]  /*1f10*/  @!P1 BRA `(.L_x_1040) ;  /* 0x000001d800109947 */ /* 0x002fea0003800000 */
.L_x_1039:
        /* <DEDUP_REMOVED lines=21> */
[----:B------:R-:W-:-:S02]  /*2070*/  ULDC UR54, c[0x0][0x9dc] ;  /* 0x0002770000367ab9 */ /* 0x000fc40000000800 */
        /* <DEDUP_REMOVED lines=174> */
[----:B------:R-:W-:-:S03]  /*2b60*/  VIADD R21, R6, 0xffffffff ;  /* 0xffffffff06157836 */ /* 0x000fc60000000000 */
[----:B------:R-:W-:Y:S01]  /*2b70*/  IADD3 R4, -R18, R5, R17 ;  /* 0x0000000512047210 */ /* 0x000fe20007ffe111 */
[----:B------:R-:W-:Y:S01]  /*2b80*/  VIADD R5, R5, 0xffffffff ;  /* 0xffffffff05057836 */ /* 0x000fe20000000000 */
        /* <DEDUP_REMOVED lines=11> */
[----:B------:R-:W-:-:S04]  /*2c40*/  VIADD R0, R0, 0xe0 ;  /* 0x000000e000007836 */ /* 0x000fc80000000000 */
[----:B------:R-:W-:Y:S02]  /*2c50*/  IMAD R9, R19, -0x2, R0 ;  /* 0xfffffffe13097824 */ /* 0x000fe400078e0200 */
[C---:B------:R-:W-:Y:S02]  /*2c60*/  VIADD R0, R4.reuse, UR6 ;  /* 0x0000000604007c36 */ /* 0x040fe40008000000 */
[----:B------:R-:W-:-:S03]  /*2c70*/  VIADD R4, R4, UR10 ;  /* 0x0000000a04047c36 */ /* 0x000fc60008000000 */
[----:B0-----:R-:W-:Y:S01]  /*2c80*/  VIADDMNMX R20, R11, R0, R9, PT ;  /* 0x000000000b147246 */ /* 0x001fe20003800109 */
[----:B------:R-:W-:Y:S01]  /*2c90*/  IMAD.IADD R6, R4, 0x1, R11 ;  /* 0x0000000104067824 */ /* 0x000fe200078e020b */
[----:B------:R-:W-:Y:S06]  /*2ca0*/  @P1 BRA `(.L_x_1041) ;  /* 0x0000000000541947 */ /* 0x000fec0003800000 */
[----:B------:R-:W-:Y:S01]  /*2cb0*/  IADD3 R8, -R18, R17, R11 ;  /* 0x0000001112087210 */ /* 0x000fe20007ffe10b */
        /* <DEDUP_REMOVED lines=11> */
.L_x_1043:
[----:B------:R-:W-:-:S06]  /*2d70*/  UISETP.NE.AND UP2, UPT, UR7, 0x1, UPT ;  /* 0x000000010700788c */ /* 0x000fcc000bf45270 */
[----:B------:R-:W-:-:S05]  /*2d80*/  PLOP3.LUT P1, PT, PT, PT, UP2, 0x80, 0x0 ;  /* 0x000000000000781c */ /* 0x000fca0003f2f028 */
[----:B------:R-:W-:-:S08]  /*2d90*/  @UP2 ULDC.64 UR10, c[0x0][0x9e8] ;  /* 0x00027a00000a2ab9 */ /* 0x000fd00000000a00 */
[----:B------:R-:W-:-:S05]  /*2da0*/  @P1 IMAD.HI.U32 R10, R8, UR10, RZ ;  /* 0x0000000a080a1c27 */ /* 0x000fca000f8e00ff */
[----:B------:R-:W-:-:S07]  /*2db0*/  @P1 SHF.R.U32.HI R8, RZ, UR11, R10 ;  /* 0x0000000bff081c19 */ /* 0x000fce000801160a */
.L_x_1044:
[----:B------:R-:W-:Y:S05]  /*2dc0*/  BSYNC B0 ;  /* 0x0000000000007941 */ /* 0x000fea0003800000 */
.L_x_1042:
[----:B------:R-:W-:-:S05]  /*2dd0*/  IMAD R11, R8, UR7, R5 ;  /* 0x00000007080b7c24 */ /* 0x000fca000f8e0205 */
[----:B------:R-:W-:Y:S02]  /*2de0*/  VIMNMX R6, R6, R11, !PT ;  /* 0x0000000b06067248 */ /* 0x000fe40007fe0100 */
[----:B------:R-:W-:-:S07]  /*2df0*/  VIADDMNMX R20, R11, UR7, R20, PT ;  /* 0x000000070b147c46 */ /* 0x000fce000b800114 */
.L_x_1041:
[C---:B------:R-:W-:Y:S01]  /*2e00*/  ISETP.GE.AND P1, PT, R21.reuse, 0x2, PT ;  /* 0x000000021500780c */ /* 0x040fe20003f26270 */
[----:B------:R-:W0:Y:S01]  /*2e10*/  SHFL.IDX PT, R3, R3, 0x1, 0x1c1f ;  /* 0x003c1f0003037f89 */ /* 0x000e2200000e0000 */
[C---:B------:R-:W-:Y:S02]  /*2e20*/  ISETP.GE.AND P3, PT, R21.reuse, 0xa, PT ;  /* 0x0000000a1500780c */ /* 0x040fe40003f66270 */
        /* <DEDUP_REMOVED lines=17> */
[C---:B------:R-:W-:Y:S02]  /*2f40*/  ISETP.GE.AND P2, PT, R21.reuse, 0x12, PT ;  /* 0x000000121500780c */ /* 0x040fe40003f46270 */
        /* <DEDUP_REMOVED lines=17> */
[C---:B------:R-:W-:Y:S02]  /*3060*/  ISETP.GE.AND P3, PT, R21.reuse, 0x22, PT ;  /* 0x000000221500780c */ /* 0x040fe40003f66270 */
        /* <DEDUP_REMOVED lines=30> */
[C---:B------:R-:W-:Y:S02]  /*3250*/  ISETP.GE.AND P4, PT, R21.reuse, 0x3a, PT ;  /* 0x0000003a1500780c */ /* 0x040fe40003f86270 */
        /* <DEDUP_REMOVED lines=223> */
.L_x_1047:
[----:B------:R-:W-:-:S06]  /*4050*/  UISETP.NE.AND UP2, UPT, UR7, 0x1, UPT ;  /* 0x000000010700788c */ /* 0x000fcc000bf45270 */
[----:B------:R-:W-:-:S05]  /*4060*/  PLOP3.LUT P6, PT, PT, PT, UP2, 0x80, 0x0 ;  /* 0x000000000000781c */ /* 0x000fca0003fcf028 */
[----:B------:R-:W-:-:S08]  /*4070*/  @UP2 ULDC.64 UR10, c[0x0][0x9e8] ;  /* 0x00027a00000a2ab9 */ /* 0x000fd00000000a00 */
[----:B------:R-:W-:Y:S01]  /*4080*/  @P6 IMAD.HI.U32 R3, R6, UR10, RZ ;  /* 0x0000000a06036c27 */ /* 0x000fe2000f8e00ff */
[----:B------:R-:W-:-:S13]  /*4090*/  PLOP3.LUT P6, PT, PT, PT, UP2, 0x80, 0x0 ;  /* 0x000000000000781c */ /* 0x000fda0003fcf028 */
[----:B------:R-:W-:-:S07]  /*40a0*/  @P6 SHF.R.U32.HI R6, RZ, UR11, R3 ;  /* 0x0000000bff066c19 */ /* 0x000fce0008011603 */
.L_x_1048:
[----:B------:R-:W-:Y:S05]  /*40b0*/  BSYNC B0 ;  /* 0x0000000000007941 */ /* 0x000fea0003800000 */
.L_x_1046:
[----:B------:R-:W-:-:S05]  /*40c0*/  IMAD R5, R6, UR7, R5 ;  /* 0x0000000706057c24 */ /* 0x000fca000f8e0205 */
[----:B------:R-:W-:Y:S02]  /*40d0*/  VIMNMX R4, R4, R5, !PT ;  /* 0x0000000504047248 */ /* 0x000fe40007fe0100 */
[----:B------:R-:W-:-:S07]  /*40e0*/  VIADDMNMX R0, R5, UR7, R0, PT ;  /* 0x0000000705007c46 */ /* 0x000fce000b800100 */
.L_x_1045:
[----:B------:R-:W-:Y:S01]  /*40f0*/  ISETP.GT.AND P1, PT, R4, 0x20, !P1 ;  /* 0x000000200400780c */ /* 0x000fe20004f24270 */
[----:B------:R-:W-:Y:S01]  /*4100*/  @UP0 ULDC UR10, c[0x0][0x44c] ;  /* 0x00011300000a0ab9 */ /* 0x000fe20000000800 */
[----:B------:R-:W-:Y:S01]  /*4110*/  ISETP.NE.AND P6, PT, R174, RZ, PT ;  /* 0x000000ffae00720c */ /* 0x000fe20003fc5270 */
[----:B------:R-:W-:Y:S01]  /*4120*/  UIMAD.WIDE.U32 UR10, UR36, UR10, URZ ;  /* 0x0000000a240a72a5 */ /* 0x000fe2000f8e003f */
[----:B------:R-:W-:Y:S01]  /*4130*/  ISETP.LT.OR P1, PT, R0, 0x21, P1 ;  /* 0x000000210000780c */ /* 0x000fe20000f21670 */
[----:B------:R-:W-:Y:S01]  /*4140*/  @UP0 ULDC UR18, c[0x0][0x450] ;  /* 0x0001140000120ab9 */ /* 0x000fe20000000800 */
[----:B------:R-:W-:Y:S01]  /*4150*/  ISETP.GT.AND P2, PT, R4, 0x29, !P2 ;  /* 0x000000290400780c */ /* 0x000fe20005744270 */
[----:B------:R-:W-:Y:S01]  /*4160*/  UMOV UR14, UR36 ;  /* 0x00000024000e7c82 */ /* 0x000fe20008000000 */
[----:B------:R-:W-:Y:S01]  /*4170*/  FSEL R106, R106, -INF , !P1 ;  /* 0xff8000006a6a7808 */ /* 0x000fe20004800000 */
[----:B------:R-:W-:Y:S01]  /*4180*/  @UP0 USHF.R.U32.HI UR14, URZ, UR18, UR11 ;  /* 0x000000123f0e0299 */ /* 0x000fe2000801160b */
[----:B------:R-:W-:-:S02]  /*4190*/  ISETP.NE.AND P1, PT, R150, RZ, PT ;  /* 0x000000ff9600720c */ /* 0x000fc40003f25270 */
[----:B------:R-:W-:Y:S02]  /*41a0*/  ISETP.LT.OR P2, PT, R0, 0x2a, P2 ;  /* 0x0000002a0000780c */ /* 0x000fe40001741670 */
[----:B------:R-:W-:Y:S02]  /*41b0*/  ISETP.GT.AND P1, PT, R4, 0x21, !P1 ;  /* 0x000000210400780c */ /* 0x000fe40004f24270 */
[----:B------:R-:W-:Y:S02]  /*41c0*/  FSEL R111, R111, -INF , !P2 ;  /* 0xff8000006f6f7808 */ /* 0x000fe40005000000 */
[----:B------:R-:W-:Y:S02]  /*41d0*/  ISETP.LT.OR P1, PT, R0, 0x22, P1 ;  /* 0x000000220000780c */ /* 0x000fe40000f21670 */
[----:B------:R-:W-:Y:S02]  /*41e0*/  ISETP.NE.AND P2, PT, R175, RZ, PT ;  /* 0x000000ffaf00720c */ /* 0x000fe40003f45270 */
        /* <DEDUP_REMOVED lines=83> */
[----:B------:R-:W-:Y:S02]  /*4720*/  ISETP.GT.AND P1, PT, R4, 0x59, !P2 ;  /* 0x000000590400780c */ /* 0x000fe40005724270 */
[----:B------:R-:W-:-:S02]  /*4730*/  ISETP.NE.AND P2, PT, R177, RZ, PT ;  /* 0x000000ffb100720c */ /* 0x000fc40003f45270 */
        /* <DEDUP_REMOVED lines=52> */
[C---:B------:R-:W-:Y:S02]  /*4a80*/  ISETP.GT.AND P1, PT, R4.reuse, 0x79, !P1 ;  /* 0x000000790400780c */ /* 0x040fe40004f24270 */
[----:B------:R-:W-:Y:S01]  /*4a90*/  ISETP.GT.AND P3, PT, R4, 0xd0, !P3 ;  /* 0x000000d00400780c */ /* 0x000fe20005f64270 */
[----:B------:R-:W0:Y:S01]  /*4aa0*/  SHFL.BFLY PT, R3, R6, 0x2, 0x1f ;  /* 0x0c401f0006037f89 */ /* 0x000e2200000e0000 */
[----:B------:R-:W-:-:S02]  /*4ab0*/  ISETP.LT.OR P1, PT, R0, 0x7a, P1 ;  /* 0x0000007a0000780c */ /* 0x000fc40000f21670 */
[----:B------:R-:W-:Y:S02]  /*4ac0*/  ISETP.GT.AND P4, PT, R4, 0xd1, !P4 ;  /* 0x000000d10400780c */ /* 0x000fe40006784270 */
        /* <DEDUP_REMOVED lines=11> */
[C---:B------:R-:W-:Y:S02]  /*4b80*/  ISETP.LT.OR P5, PT, R0.reuse, 0xd9, P5 ;  /* 0x000000d90000780c */ /* 0x040fe40002fa1670 */
[----:B------:R-:W-:Y:S02]  /*4b90*/  ISETP.LT.OR P1, PT, R0, 0x82, P1 ;  /* 0x000000820000780c */ /* 0x000fe40000f21670 */
[----:B------:R-:W-:Y:S02]  /*4ba0*/  FSEL R35, R35, -INF , !P4 ;  /* 0xff80000023237808 */ /* 0x000fe40006000000 */
        /* <DEDUP_REMOVED lines=9> */
[----:B------:R-:W-:Y:S02]  /*4c40*/  R2UR UR15, R137 ;  /* 0x00000000890f72ca */ /* 0x000fe400000e0000 */
[----:B------:R-:W-:Y:S02]  /*4c50*/  FSEL R63, R63, -INF , !P1 ;  /* 0xff8000003f3f7808 */ /* 0x000fe40004800000 */
[----:B------:R-:W-:-:S04]  /*4c60*/  ISETP.NE.AND P1, PT, R160, RZ, PT ;  /* 0x000000ffa000720c */ /* 0x000fc80003f25270 */
[----:B------:R-:W-:-:S04]  /*4c70*/  ISETP.GT.AND P1, PT, R4, 0x90, !P1 ;  /* 0x000000900400780c */ /* 0x000fc80004f24270 */
[----:B------:R-:W-:Y:S01]  /*4c80*/  ISETP.LT.OR P1, PT, R0, 0x91, P1 ;  /* 0x000000910000780c */ /* 0x000fe20000f21670 */
[----:B------:R-:W-:-:S03]  /*4c90*/  UIADD3 UR10, UR15, UR14, URZ ;  /* 0x0000000e0f0a7290 */ /* 0x000fc6000fffe03f */
[----:B------:R-:W-:Y:S01]  /*4ca0*/  FSEL R66, R66, -INF , !P1 ;  /* 0xff80000042427808 */ /* 0x000fe20004800000 */
[----:B------:R-:W-:Y:S01]  /*4cb0*/  UIADD3 UR14, UR10, UR6, URZ ;  /* 0x000000060a0e7290 */ /* 0x000fe2000fffe03f */
        /* <DEDUP_REMOVED lines=52> */
[----:B------:R-:W-:Y:S02]  /*5000*/  ISETP.NE.AND P1, PT, R8, RZ, PT ;  /* 0x000000ff0800720c */ /* 0x000fe40003f25270 */
[----:B0-----:R-:W-:Y:S02]  /*5010*/  FMNMX.FTZ R8, R6, R3, !PT ;  /* 0x0000000306087209 */ /* 0x001fe40007810000 */
[----:B------:R-:W-:-:S03]  /*5020*/  ISETP.GT.AND P1, PT, R4, 0x9, !P1 ;  /* 0x000000090400780c */ /* 0x000fc60004f24270 */
[----:B------:R-:W0:Y:S01]  /*5030*/  SHFL.BFLY PT, R3, R8, 0x1, 0x1f ;  /* 0x0c201f0008037f89 */ /* 0x000e2200000e0000 */
        /* <DEDUP_REMOVED lines=28> */
[----:B------:R-:W-:Y:S01]  /*5200*/  ISETP.NE.AND P6, PT, R138, RZ, PT ;  /* 0x000000ff8a00720c */ /* 0x000fe20003fc5270 */
[----:B------:R-:W-:Y:S01]  /*5210*/  IMAD.U32 R138, RZ, RZ, UR37 ;  /* 0x00000025ff8a7e24 */ /* 0x000fe2000f8e00ff */
[----:B------:R-:W-:-:S03]  /*5220*/  ISETP.LT.OR P1, PT, R0, 0xc2, P1 ;  /* 0x000000c20000780c */ /* 0x000fc60000f21670 */
[----:B------:R-:W-:Y:S01]  /*5230*/  FFMA.FTZ R138, R3, R138, -8 ;  /* 0xc1000000038a7423 */ /* 0x000fe2000001008a */
        /* <DEDUP_REMOVED lines=33> */
[----:B------:R-:W0:Y:S01]  /*5450*/  MUFU.EX2 R6, R6 ;  /* 0x0000000600067308 */ /* 0x000e220000000800 */
        /* <DEDUP_REMOVED lines=15> */
[----:B------:R-:W-:Y:S01]  /*5550*/  FFMA.FTZ R92, R92, UR37, -R138 ;  /* 0x000000255c5c7c23 */ /* 0x000fe2000801088a */
[----:B------:R-:W-:Y:S01]  /*5560*/  FMNMX.FTZ R112, R114, R117, !PT ;  /* 0x0000007572707209 */ /* 0x000fe20007810000 */
[----:B------:R-:W1:Y:S01]  /*5570*/  MUFU.EX2 R10, R10 ;  /* 0x0000000a000a7308 */ /* 0x000e620000000800 */
[----:B------:R-:W-:Y:S01]  /*5580*/  FSEL R39, R39, -INF , !P2 ;  /* 0xff80000027277808 */ /* 0x000fe20005000000 */
[----:B0-----:R-:W-:Y:S01]  /*5590*/  FADD.FTZ R124, R5, R6 ;  /* 0x00000006057c7221 */ /* 0x001fe20000010000 */
        /* <DEDUP_REMOVED lines=14> */
[----:B-1----:R-:W-:Y:S01]  /*5680*/  F2FP.SATFINITE.E4M3.F32.PACK_AB_MERGE_C R224, R10, R9, RZ ;  /* 0x000000090ae0723e */ /* 0x002fe200048070ff */
        /* <DEDUP_REMOVED lines=36> */
[----:B------:R-:W-:Y:S01]  /*58d0*/  FFMA.FTZ R33, R33, UR37, -R138 ;  /* 0x0000002521217c23 */ /* 0x000fe2000801088a */
        /* <DEDUP_REMOVED lines=67> */
[----:B------:R-:W-:Y:S01]  /*5d10*/  MUFU.EX2 R81, R81 ;  /* 0x0000005100517308 */ /* 0x000fe20000000800 */
        /* <DEDUP_REMOVED lines=22> */
[--C-:B------:R-:W-:Y:S01]  /*5e80*/  FFMA.FTZ R118, R94, UR37, -R101.reuse ;  /* 0x000000255e767c23 */ /* 0x100fe20008010865 */
[----:B------:R-:W-:-:S01]  /*5e90*/  FFMA.FTZ R94, R98, UR37, -R101 ;  /* 0x00000025625e7c23 */ /* 0x000fc20008010865 */
[----:B------:R-:W-:Y:S01]  /*5ea0*/  FADD.FTZ R103, R10, R103 ;  /* 0x000000670a677221 */ /* 0x000fe20000010000 */
[----:B------:R-:W-:-:S01]  /*5eb0*/  FFMA.FTZ R98, R102, UR37, -R101 ;  /* 0x0000002566627c23 */ /* 0x000fc20008010865 */
[--C-:B------:R-:W-:Y:S01]  /*5ec0*/  FFMA.FTZ R116, R126, UR37, -R101.reuse ;  /* 0x000000257e747c23 */ /* 0x100fe20008010865 */
[----:B------:R-:W-:-:S01]  /*5ed0*/  FFMA.FTZ R102, R78, UR37, -R101 ;  /* 0x000000254e667c23 */ /* 0x000fc20008010865 */
[----:B------:R-:W-:Y:S01]  /*5ee0*/  FFMA.FTZ R78, R82, UR37, -R101 ;  /* 0x00000025524e7c23 */ /* 0x000fe20008010865 */
[----:B------:R-:W-:Y:S01]  /*5ef0*/  MUFU.EX2 R52, R52 ;  /* 0x0000003400347308 */ /* 0x000fe20000000800 */
[----:B------:R-:W-:-:S01]  /*5f00*/  FADD.FTZ R82, R8, R103 ;  /* 0x0000006708527221 */ /* 0x000fc20000010000 */
[--C-:B------:R-:W-:Y:S01]  /*5f10*/  FFMA.FTZ R112, R130, UR37, -R101.reuse ;  /* 0x0000002582707c23 */ /* 0x100fe20008010865 */
        /* <DEDUP_REMOVED lines=9> */
[----:B------:R-:W-:Y:S01]  /*5fb0*/  FFMA.FTZ R90, R90, UR37, -R101 ;  /* 0x000000255a5a7c23 */ /* 0x000fe20008010865 */
[----:B------:R-:W-:-:S01]  /*5fc0*/  FADD.FTZ R103, R21, R86 ;  /* 0x0000005615677221 */ /* 0x000fc20000010000 */
        /* <DEDUP_REMOVED lines=11> */
[----:B0-----:R-:W-:-:S01]  /*6080*/  FADD.FTZ R103, R52, R117 ;  /* 0x0000007534677221 */ /* 0x001fc20000010000 */
[----:B------:R-:W-:Y:S01]  /*6090*/  FADD.FTZ R124, R104, R129 ;  /* 0x00000081687c7221 */ /* 0x000fe20000010000 */
[----:B------:R-:W-:Y:S01]  /*60a0*/  F2FP.SATFINITE.E4M3.F32.PACK_AB_MERGE_C R214, R81, R80, R214 ;  /* 0x0000005051d6723e */ /* 0x000fe200048070d6 */
[--C-:B------:R-:W-:Y:S01]  /*60b0*/  FFMA.FTZ R59, R59, UR37, -R101.reuse ;  /* 0x000000253b3b7c23 */ /* 0x100fe20008010865 */
[----:B------:R-:W-:-:S01]  /*60c0*/  FFMA.FTZ R62, R62, UR37, -R101 ;  /* 0x000000253e3e7c23 */ /* 0x000fc20008010865 */
[----:B------:R-:W-:Y:S01]  /*60d0*/  FADD.FTZ R124, R105, R124 ;  /* 0x0000007c697c7221 */ /* 0x000fe20000010000 */
[----:B------:R-:W-:-:S01]  /*60e0*/  FFMA.FTZ R63, R63, UR37, -R101 ;  /* 0x000000253f3f7c23 */ /* 0x000fc20008010865 */
[----:B------:R-:W0:Y:S01]  /*60f0*/  MUFU.EX2 R112, R112 ;  /* 0x0000007000707308 */ /* 0x000e220000000800 */
[----:B-1----:R-:W-:-:S01]  /*6100*/  FADD.FTZ R86, R116, R103 ;  /* 0x0000006774567221 */ /* 0x002fc20000010000 */
[----:B------:R-:W-:Y:S01]  /*6110*/  FADD.FTZ R129, R15, R124 ;  /* 0x0000007c0f817221 */ /* 0x000fe20000010000 */
[----:B------:R-:W-:-:S01]  /*6120*/  FFMA.FTZ R66, R66, UR37, -R101 ;  /* 0x0000002542427c23 */ /* 0x000fc20008010865 */
[--C-:B------:R-:W-:Y:S01]  /*6130*/  FFMA.FTZ R70, R70, UR37, -R101.reuse ;  /* 0x0000002546467c23 */ /* 0x100fe20008010865 */
[----:B------:R-:W-:-:S01]  /*6140*/  FFMA.FTZ R71, R71, UR37, -R101 ;  /* 0x0000002547477c23 */ /* 0x000fc20008010865 */
[----:B------:R-:W-:Y:S01]  /*6150*/  FADD.FTZ R129, R20, R129 ;  /* 0x0000008114817221 */ /* 0x000fe20000010000 */
        /* <DEDUP_REMOVED lines=19> */
[----:B------:R-:W-:Y:S01]  /*6290*/  FADD.FTZ R86, R108, R129 ;  /* 0x000000816c567221 */ /* 0x000fe20000010000 */
[----:B------:R-:W-:-:S01]  /*62a0*/  FFMA.FTZ R35, R35, UR37, -R101 ;  /* 0x0000002523237c23 */ /* 0x000fc20008010865 */
[--C-:B------:R-:W-:Y:S01]  /*62b0*/  FFMA.FTZ R38, R38, UR37, -R101.reuse ;  /* 0x0000002526267c23 */ /* 0x100fe20008010865 */
[----:B------:R-:W-:-:S01]  /*62c0*/  FFMA.FTZ R39, R39, UR37, -R101 ;  /* 0x0000002527277c23 */ /* 0x000fc20008010865 */
[----:B------:R-:W-:-:S02]  /*62d0*/  F2FP.SATFINITE.E4M3.F32.PACK_AB_MERGE_C R116, R123, R116, RZ ;  /* 0x000000747b74723e */ /* 0x000fc400048070ff */
[----:B------:R-:W1:Y:S01]  /*62e0*/  MUFU.EX2 R106, R106 ;  /* 0x0000006a006a7308 */ /* 0x000e620000000800 */
[----:B--2---:R-:W-:-:S01]  /*62f0*/  FADD.FTZ R10, R120, R103 ;  /* 0x00000067780a7221 */ /* 0x004fc20000010000 */
[----:B------:R-:W-:Y:S01]  /*6300*/  FADD.FTZ R103, R109, R86 ;  /* 0x000000566d677221 */ /* 0x000fe20000010000 */
[----:B------:R-:W-:-:S03]  /*6310*/  F2FP.SATFINITE.E4M3.F32.PACK_AB_MERGE_C R225, R117, R52, R116 ;  /* 0x0000003475e1723e */ /* 0x000fc60004807074 */
[----:B------:R-:W-:Y:S02]  /*6320*/  FADD.FTZ R86, R88, R103 ;  /* 0x0000006758567221 */ /* 0x000fe40000010000 */
[----:B------:R-:W2:Y:S01]  /*6330*/  MUFU.EX2 R107, R107 ;  /* 0x0000006b006b7308 */ /* 0x000ea20000000800 */
[----:B0-----:R-:W-:-:S01]  /*6340*/  FADD.FTZ R21, R125, R10 ;  /* 0x0000000a7d157221 */ /* 0x001fc20000010000 */
[----:B------:R-:W-:Y:S01]  /*6350*/  FADD.FTZ R103, R89, R86 ;  /* 0x0000005659677221 */ /* 0x000fe20000010000 */
[----:B------:R-:W-:-:S04]  /*6360*/  F2FP.SATFINITE.E4M3.F32.PACK_AB_MERGE_C R120, R125, R120, RZ ;  /* 0x000000787d78723e */ /* 0x000fc800048070ff */
[----:B------:R-:W-:Y:S01]  /*6370*/  F2FP.SATFINITE.E4M3.F32.PACK_AB_MERGE_C R227, R121, R112, R120 ;  /* 0x0000007079e3723e */ /* 0x000fe20004807078 */
[----:B------:R-:W0:Y:S01]  /*6380*/  MUFU.EX2 R122, R122 ;  /* 0x0000007a007a7308 */ /* 0x000e220000000800 */
[----:B-1----:R-:W-:-:S07]  /*6390*/  FADD.FTZ R14, R106, R21 ;  /* 0x000000156a0e7221 */ /* 0x002fce0000010000 */
[----:B------:R-:W1:Y:S01]  /*63a0*/  MUFU.EX2 R127, R127 ;  /* 0x0000007f007f7308 */ /* 0x000e620000000800 */
[----:B--2---:R-:W-:-:S01]  /*63b0*/  FADD.FTZ R21, R107, R14 ;  /* 0x0000000e6b157221 */ /* 0x004fc20000010000 */
[----:B------:R-:W-:-:S04]  /*63c0*/  FADD.FTZ R14, R92, R103 ;  /* 0x000000675c0e7221 */ /* 0x000fc80000010000 */
[----:B------:R-:W-:Y:S02]  /*63d0*/  FADD.FTZ R14, R113, R14 ;  /* 0x0000000e710e7221 */ /* 0x000fe40000010000 */
[----:B------:R-:W2:Y:S01]  /*63e0*/  MUFU.EX2 R110, R110 ;  /* 0x0000006e006e7308 */ /* 0x000ea20000000800 */
[----:B0-----:R-:W-:-:S07]  /*63f0*/  FADD.FTZ R6, R122, R21 ;  /* 0x000000157a067221 */ /* 0x001fce0000010000 */
[----:B------:R-:W0:Y:S01]  /*6400*/  MUFU.EX2 R111, R111 ;  /* 0x0000006f006f7308 */ /* 0x000e220000000800 */
[----:B-1----:R-:W-:-:S01]  /*6410*/  FADD.FTZ R21, R127, R6 ;  /* 0x000000067f157221 */ /* 0x002fc20000010000 */
[----:B------:R-:W-:Y:S01]  /*6420*/  FFMA.FTZ R6, R67, UR37, -R101 ;  /* 0x0000002543067c23 */ /* 0x000fe20008010865 */
[----:B------:R-:W-:-:S04]  /*6430*/  F2FP.SATFINITE.E4M3.F32.PACK_AB_MERGE_C R122, R127, R122, RZ ;  /* 0x0000007a7f7a723e */ /* 0x000fc800048070ff */
[----:B------:R-:W-:Y:S01]  /*6440*/  F2FP.SATFINITE.E4M3.F32.PACK_AB_MERGE_C R221, R107, R106, R122 ;  /* 0x0000006a6bdd723e */ /* 0x000fe2000480707a */
        /* <DEDUP_REMOVED lines=14> */
[----:B------:R-:W-:Y:S01]  /*6530*/  FADD.FTZ R76, R76, R13 ;  /* 0x0000000d4c4c7221 */ /* 0x000fe20000010000 */
[----:B------:R-:W-:-:S03]  /*6540*/  F2FP.SATFINITE.E4M3.F32.PACK_AB_MERGE_C R114, R115, R114, RZ ;  /* 0x000000727372723e */ /* 0x000fc600048070ff */
[----:B------:R-:W-:Y:S01]  /*6550*/  FADD.FTZ R77, R77, R76 ;  /* 0x0000004c4d4d7221 */ /* 0x000fe20000010000 */
[----:B------:R-:W-:Y:S01]  /*6560*/  F2FP.SATFINITE.E4M3.F32.PACK_AB_MERGE_C R223, R111, R110, R114 ;  /* 0x0000006e6fdf723e */ /* 0x000fe20004807072 */
[----:B------:R-:W2:Y:S01]  /*6570*/  MUFU.EX2 R118, R118 ;  /* 0x0000007600767308 */ /* 0x000ea20000000800 */
[----:B0-----:R-:W-:-:S01]  /*6580*/  FADD.FTZ R8, R90, R11 ;  /* 0x0000000b5a087221 */ /* 0x001fc20000010000 */
[----:B------:R-:W-:-:S04]  /*6590*/  FADD.FTZ R12, R80, R77 ;  /* 0x0000004d500c7221 */ /* 0x000fc80000010000 */
[----:B------:R-:W-:Y:S01]  /*65a0*/  FADD.FTZ R81, R81, R12 ;  /* 0x0000000c51517221 */ /* 0x000fe20000010000 */
[----:B------:R-:W-:Y:S01]  /*65b0*/  F2FP.SATFINITE.E4M3.F32.PACK_AB_MERGE_C R12, R61, R60, RZ ;  /* 0x0000003c3d0c723e */ /* 0x000fe200048070ff */
[----:B------:R-:W0:Y:S01]  /*65c0*/  MUFU.EX2 R119, R119 ;  /* 0x0000007700777308 */ /* 0x000e220000000800 */
[----:B-1----:R-:W-:-:S01]  /*65d0*/  FADD.FTZ R11, R91, R8 ;  /* 0x000000085b0b7221 */ /* 0x002fc20000010000 */
[----:B------:R-:W-:-:S04]  /*65e0*/  FADD.FTZ R84, R84, R81 ;  /* 0x0000005154547221 */ /* 0x000fc80000010000 */
[----:B------:R-:W-:Y:S02]  /*65f0*/  FADD.FTZ R85, R85, R84 ;  /* 0x0000005455557221 */ /* 0x000fe40000010000 */
[----:B------:R-:W1:Y:S01]  /*6600*/  MUFU.EX2 R94, R94 ;  /* 0x0000005e005e7308 */ /* 0x000e620000000800 */
[----:B--2---:R-:W-:-:S07]  /*6610*/  FADD.FTZ R8, R118, R11 ;  /* 0x0000000b76087221 */ /* 0x004fce0000010000 */
[----:B------:R-:W2:Y:S01]  /*6620*/  MUFU.EX2 R95, R95 ;  /* 0x0000005f005f7308 */ /* 0x000ea20000000800 */
[----:B0-----:R-:W-:-:S01]  /*6630*/  FADD.FTZ R11, R119, R8 ;  /* 0x00000008770b7221 */ /* 0x001fc20000010000 */
[----:B------:R-:W-:-:S04]  /*6640*/  F2FP.SATFINITE.E4M3.F32.PACK_AB_MERGE_C R118, R119, R118, RZ ;  /* 0x000000767776723e */ /* 0x000fc800048070ff */
[----:B------:R-:W-:Y:S02]  /*6650*/  F2FP.SATFINITE.E4M3.F32.PACK_AB_MERGE_C R217, R91, R90, R118 ;  /* 0x0000005a5bd9723e */ /* 0x000fe40004807076 */
        /* <DEDUP_REMOVED lines=8> */
[----:B------:R-:W-:-:S04]  /*66e0*/  F2FP.SATFINITE.E4M3.F32.PACK_AB_MERGE_C R98, R99, R98, RZ ;  /* 0x000000626362723e */ /* 0x000fc800048070ff */
        /* <DEDUP_REMOVED lines=10> */
[----:B------:R-:W-:Y:S02]  /*6790*/  F2FP.SATFINITE.E4M3.F32.PACK_AB_MERGE_C R213, R75, R74, R79 ;  /* 0x0000004a4bd5723e */ /* 0x000fe4000480704f */
[----:B------:R-:W-:Y:S01]  /*67a0*/  MUFU.EX2 R56, R56 ;  /* 0x0000003800387308 */ /* 0x000fe20000000800 */
[----:B0-----:R-:W-:-:S07]  /*67b0*/  FADD.FTZ R8, R78, R11 ;  /* 0x0000000b4e087221 */ /* 0x001fce0000010000 */
        /* <DEDUP_REMOVED lines=31> */
[----:B------:R-:W-:Y:S01]  /*69b0*/  MUFU.EX2 R40, R40 ;  /* 0x0000002800287308 */ /* 0x000fe20000000800 */
[----:B--2---:R-:W-:-:S01]  /*69c0*/  FADD.FTZ R8, R10, R11 ;  /* 0x0000000b0a087221 */ /* 0x004fc20000010000 */
[----:B------:R-:W-:-:S04]  /*69d0*/  F2FP.SATFINITE.E4M3.F32.PACK_AB_MERGE_C R10, R10, R9, RZ ;  /* 0x000000090a0a723e */ /* 0x000fc800048070ff */
[----:B------:R-:W-:Y:S02]  /*69e0*/  F2FP.SATFINITE.E4M3.F32.PACK_AB_MERGE_C R209, R59, R58, R10 ;  /* 0x0000003a3bd1723e */ /* 0x000fe4000480700a */
[----:B------:R-:W0:Y:S01]  /*69f0*/  MUFU.EX2 R45, R45 ;  /* 0x0000002d002d7308 */ /* 0x000e220000000800 */
[----:B-1----:R-:W-:-:S07]  /*6a00*/  FADD.FTZ R9, R5, R8 ;  /* 0x0000000805097221 */ /* 0x002fce0000010000 */
[----:B------:R-:W1:Y:S08]  /*6a10*/  MUFU.EX2 R6, R6 ;  /* 0x0000000600067308 */ /* 0x000e700000000800 */
[----:B------:R-:W2:Y:S01]  /*6a20*/  MUFU.EX2 R4, R4 ;  /* 0x0000000400047308 */ /* 0x000ea20000000800 */
[----:B0-----:R-:W-:-:S07]  /*6a30*/  F2FP.SATFINITE.E4M3.F32.PACK_AB_MERGE_C R11, R45, R40, RZ ;  /* 0x000000282d0b723e */ /* 0x001fce00048070ff */
[----:B------:R-:W0:Y:S01]  /*6a40*/  MUFU.EX2 R41, R41 ;  /* 0x0000002900297308 */ /* 0x000e220000000800 */
[----:B-1----:R-:W-:-:S07]  /*6a50*/  FADD.FTZ R9, R6, R9 ;  /* 0x0000000906097221 */ /* 0x002fce0000010000 */
[----:B------:R-:W1:Y:S01]  /*6a60*/  MUFU.EX2 R70, R70 ;  /* 0x0000004600467308 */ /* 0x000e620000000800 */
[----:B--2---:R-:W-:-:S07]  /*6a70*/  FADD.FTZ R8, R4, R69 ;  /* 0x0000004504087221 */ /* 0x004fce0000010000 */
[----:B------:R-:W2:Y:S01]  /*6a80*/  MUFU.EX2 R71, R71 ;  /* 0x0000004700477308 */ /* 0x000ea20000000800 */
[C---:B0-----:R-:W-:Y:S01]  /*6a90*/  F2FP.SATFINITE.E4M3.F32.PACK_AB_MERGE_C R204, R41.reuse, R4, R11 ;  /* 0x0000000429cc723e */ /* 0x041fe2000480700b */
[----:B------:R-:W-:-:S04]  /*6aa0*/  FADD.FTZ R41, R41, R8 ;  /* 0x0000000829297221 */ /* 0x000fc80000010000 */
[----:B------:R-:W-:Y:S02]  /*6ab0*/  FADD.FTZ R40, R40, R41 ;  /* 0x0000002928287221 */ /* 0x000fe40000010000 */
[----:B------:R-:W0:Y:S01]  /*6ac0*/  MUFU.EX2 R42, R42 ;  /* 0x0000002a002a7308 */ /* 0x000e220000000800 */
[----:B-1----:R-:W-:-:S01]  /*6ad0*/  FADD.FTZ R4, R70, R9 ;  /* 0x0000000946047221 */ /* 0x002fc20000010000 */
[----:B------:R-:W-:-:S06]  /*6ae0*/  FADD.FTZ R45, R45, R40 ;  /* 0x000000282d2d7221 */ /* 0x000fcc0000010000 */
[----:B------:R-:W1:Y:S01]  /*6af0*/  MUFU.EX2 R43, R43 ;  /* 0x0000002b002b7308 */ /* 0x000e620000000800 */
[C---:B--2---:R-:W-:Y:S01]  /*6b00*/  F2FP.SATFINITE.E4M3.F32.PACK_AB_MERGE_C R70, R71.reuse, R70, RZ ;  /* 0x000000464746723e */ /* 0x044fe200048070ff */
[----:B------:R-:W-:-:S03]  /*6b10*/  FADD.FTZ R71, R71, R4 ;  /* 0x0000000447477221 */ /* 0x000fc60000010000 */
[----:B------:R-:W-:-:S03]  /*6b20*/  F2FP.SATFINITE.E4M3.F32.PACK_AB_MERGE_C R211, R6, R5, R70 ;  /* 0x0000000506d3723e */ /* 0x000fc60004807046 */
[----:B------:R-:W2:Y:S01]  /*6b30*/  MUFU.EX2 R46, R46 ;  /* 0x0000002e002e7308 */ /* 0x000ea20000000800 */
[----:B0-----:R-:W-:-:S07]  /*6b40*/  FADD.FTZ R4, R42, R71 ;  /* 0x000000472a047221 */ /* 0x001fce0000010000 */
[----:B------:R-:W-:Y:S01]  /*6b50*/  MUFU.EX2 R48, R48 ;  /* 0x0000003000307308 */ /* 0x000fe20000000800 */
[----:B-1----:R-:W-:-:S07]  /*6b60*/  FADD.FTZ R9, R43, R4 ;  /* 0x000000042b097221 */ /* 0x002fce0000010000 */
[----:B------:R-:W0:Y:S01]  /*6b70*/  MUFU.EX2 R53, R53 ;  /* 0x0000003500357308 */ /* 0x000e220000000800 */
[----:B--2---:R-:W-:-:S07]  /*6b80*/  FADD.FTZ R4, R46, R9 ;  /* 0x000000092e047221 */ /* 0x004fce0000010000 */
        /* <DEDUP_REMOVED lines=19> */
[----:B0-----:R-:W-:-:S07]  /*6cc0*/  FADD.FTZ R4, R54, R9 ;  /* 0x0000000936047221 */ /* 0x001fce0000010000 */
[----:B------:R-:W0:Y:S08]  /*6cd0*/  MUFU.EX2 R55, R55 ;  /* 0x0000003700377308 */ /* 0x000e300000000800 */
[----:B------:R-:W-:Y:S01]  /*6ce0*/  MUFU.EX2 R24, R24 ;  /* 0x0000001800187308 */ /* 0x000fe20000000800 */
[----:B-1----:R-:W-:-:S07]  /*6cf0*/  F2FP.SATFINITE.E4M3.F32.PACK_AB_MERGE_C R8, R29, R28, RZ ;  /* 0x0000001c1d08723e */ /* 0x002fce00048070ff */
[----:B------:R-:W1:Y:S01]  /*6d00*/  MUFU.EX2 R25, R25 ;  /* 0x0000001900197308 */ /* 0x000e620000000800 */
[C---:B0-----:R-:W-:Y:S01]  /*6d10*/  F2FP.SATFINITE.E4M3.F32.PACK_AB_MERGE_C R54, R55.reuse, R54, RZ ;  /* 0x000000363736723e */ /* 0x041fe200048070ff */
[----:B------:R-:W-:-:S03]  /*6d20*/  FADD.FTZ R55, R55, R4 ;  /* 0x0000000437377221 */ /* 0x000fc60000010000 */
[----:B------:R-:W-:-:S03]  /*6d30*/  F2FP.SATFINITE.E4M3.F32.PACK_AB_MERGE_C R207, R51, R50, R54 ;  /* 0x0000003233cf723e */ /* 0x000fc60004807036 */
        /* <DEDUP_REMOVED lines=47> */
.L_x_1050:
[----:B------:R-:W-:-:S11]  /*7030*/  UISETP.NE.AND UP2, UPT, UR7, 0x1, UPT ;  /* 0x000000010700788c */ /* 0x000fd6000bf45270 */
[----:B------:R-:W-:Y:S02]  /*7040*/  @UP2 ULDC.64 UR18, c[0x0][0x9e8] ;  /* 0x00027a0000122ab9 */ /* 0x000fe40000000a00 */
[----:B------:R-:W-:-:S04]  /*7050*/  UIMAD.WIDE.U32 UR10, UR6, UR18, URZ ;  /* 0x00000012060a72a5 */ /* 0x000fc8000f8e003f */
[----:B------:R-:W-:-:S12]  /*7060*/  @UP2 USHF.R.U32.HI UR6, URZ, UR19, UR11 ;  /* 0x000000133f062299 */ /* 0x000fd8000801160b */
.L_x_1051:
[----:B------:R-:W-:-:S04]  /*7070*/  UIMAD UR6, UR6, UR7, UR7 ;  /* 0x00000007060672a4 */ /* 0x000fc8000f8e0207 */
[----:B------:R-:W-:-:S04]  /*7080*/  UISETP.LT.AND UP2, UPT, UR14, UR6, UPT ;  /* 0x000000060e00728c */ /* 0x000fc8000bf41270 */
[----:B------:R-:W-:-:S12]  /*7090*/  USEL UR14, UR14, UR6, UP2 ;  /* 0x000000060e0e7287 */ /* 0x000fd80009000000 */
.L_x_1049:
        /* <DEDUP_REMOVED lines=45> */
.L_x_1070:
        /* <DEDUP_REMOVED lines=9> */
.L_x_1054:
[----:B------:R-:W-:Y:S01]  /*7400*/  ULEA UR6, UR57, UR41, 0x3 ;  /* 0x0000002939067291 */ /* 0x000fe2000f8e183f */
[----:B------:R-:W-:-:S05]  /*7410*/  IMAD.U32 R8, RZ, RZ, UR56 ;  /* 0x00000038ff087e24 */ /* 0x000fca000f8e00ff */
[----:B------:R-:W-:-:S04]  /*7420*/  SHF.L.U32 R8, R8, 0x1f, RZ ;  /* 0x0000001f08087819 */ /* 0x000fc800000006ff */
[----:B------:R0:W1:Y:S01]  /*7430*/  SYNCS.PHASECHK.TRANS64.TRYWAIT P1, [UR6+0x2e830], R8 ;  /* 0x02e83008ff0075a7 */ /* 0x0000620008020146 */
[----:B------:R-:W-:Y:S05]  /*7440*/  @!P0 BRA `(.L_x_1055) ;  /* 0x0000000000048947 */ /* 0x000fea0003800000 */
[----:B------:R-:W-:Y:S01]  /*7450*/  BPT.TRAP 0x1 ;  /* 0x000000040000795c */ /* 0x000fe20000300000 */
.L_x_1055:
[----:B-1----:R-:W-:Y:S05]  /*7460*/  @P1 BRA `(.L_x_1053) ;  /* 0x0000000000081947 */ /* 0x002fea0003800000 */
[----:B------:R-:W1:Y:S02]  /*7470*/  SYNCS.PHASECHK.TRANS64.TRYWAIT P1, [UR6+0x2e830], R8 ;  /* 0x02e83008ff0075a7 */ /* 0x000e640008020146 */
[----:B-1----:R-:W-:Y:S05]  /*7480*/  @!P1 BRA `(.L_x_1056) ;  /* 0x0000018000c89947 */ /* 0x002fea0003800000 */
.L_x_1053:
        /* <DEDUP_REMOVED lines=183> */
.L_x_1058:
[----:B------:R-:W-:Y:S01]  /*8000*/  ULEA UR6, UR52, UR41, 0x3 ;  /* 0x0000002934067291 */ /* 0x000fe2000f8e183f */
[----:B------:R-:W-:-:S05]  /*8010*/  IMAD.U32 R8, RZ, RZ, UR45 ;  /* 0x0000002dff087e24 */ /* 0x000fca000f8e00ff */
[----:B------:R-:W-:-:S04]  /*8020*/  SHF.L.U32 R8, R8, 0x1f, RZ ;  /* 0x0000001f08087819 */ /* 0x000fc800000006ff */
[----:B------:R0:W1:Y:S01]  /*8030*/  SYNCS.PHASECHK.TRANS64.TRYWAIT P1, [UR6+0x2e850], R8 ;  /* 0x02e85008ff0075a7 */ /* 0x0000620008020146 */
[----:B------:R-:W-:Y:S05]  /*8040*/  @!P0 BRA `(.L_x_1059) ;  /* 0x0000000000048947 */ /* 0x000fea0003800000 */
[----:B------:R-:W-:Y:S01]  /*8050*/  BPT.TRAP 0x1 ;  /* 0x000000040000795c */ /* 0x000fe20000300000 */
.L_x_1059:
[----:B-1----:R-:W-:Y:S05]  /*8060*/  @P1 BRA `(.L_x_1057) ;  /* 0x0000000000081947 */ /* 0x002fea0003800000 */
[----:B------:R-:W1:Y:S02]  /*8070*/  SYNCS.PHASECHK.TRANS64.TRYWAIT P1, [UR6+0x2e850], R8 ;  /* 0x02e85008ff0075a7 */ /* 0x000e640008020146 */
[----:B-1----:R-:W-:Y:S05]  /*8080*/  @!P1 BRA `(.L_x_1060) ;  /* 0x0000017400e09947 */ /* 0x002fea0003800000 */
.L_x_1057:
        /* <DEDUP_REMOVED lines=9> */
[----:B------:R-:W-:Y:S02]  /*8120*/  IMAD R14, R4, -0xe0, RZ ;  /* 0xffffff20040e7824 */ /* 0x000fe400078e02ff */
[----:B0-----:R-:W-:Y:S01]  /*8130*/  IMAD.U32 R8, RZ, RZ, UR57 ;  /* 0x00000039ff087e24 */ /* 0x001fe2000f8e00ff */
[----:B------:R-:W-:Y:S01]  /*8140*/  ULOP3.LUT UR6, UR6, 0x10000, URZ, 0xfc, !UPT ;  /* 0x0001000006067892 */ /* 0x000fe2000f8efc3f */
[----:B------:R-:W-:-:S03]  /*8150*/  VIADD R10, R14, 0x1 ;  /* 0x000000010e0a7836 */ /* 0x000fc60000000000 */
[----:B------:R-:W-:Y:S01]  /*8160*/  UIMAD UR10, UR52, 0x700, UR6 ;  /* 0x00000700340a78a4 */ /* 0x000fe2000f8e0206 */
[----:B------:R-:W-:-:S05]  /*8170*/  IMAD R10, R19, -0x2, R10 ;  /* 0xfffffffe130a7824 */ /* 0x000fca00078e020a */
[----:B------:R-:W-:Y:S01]  /*8180*/  IADD3 R11, -R18, R10, R17 ;  /* 0x0000000a120b7210 */ /* 0x000fe20007ffe111 */
[----:B------:R-:W-:Y:S02]  /*8190*/  UMOV UR6, UR10 ;  /* 0x0000000a00067c82 */ /* 0x000fe40008000000 */
[----:B------:R-:W-:Y:S01]  /*81a0*/  QGMMA.64x128x32.F32.E4M3.E4M3 R24, R224, gdesc[UR4], R24, gsb0 ;  /* 0x01e00004e0187df3 */ /* 0x000fe20008000818 */
[----:B------:R-:W-:Y:S01]  /*81b0*/  UIADD3 UR6, UR10, 0x100, URZ ;  /* 0x000001000a067890 */ /* 0x000fe2000fffe03f */
[----:B------:R-:W-:Y:S01]  /*81c0*/  VIADD R12, R11, UR55 ;  /* 0x000000370b0c7c36 */ /* 0x000fe20008000000 */
        /* <DEDUP_REMOVED lines=38> */
[----:B------:R-:W-:Y:S01]  /*8430*/  ULOP3.LUT UR6, URZ, UR54, URZ, 0x33, !UPT ;  /* 0x000000363f067292 */ /* 0x000fe2000f8e333f */
[----:B------:R-:W-:-:S03]  /*8440*/  IADD3 R9, -R23, 0xb, RZ ;  /* 0x0000000b17097810 */ /* 0x000fc60007ffe1ff */
[----:B------:R-:W0:Y:S02]  /*8450*/  SHFL.IDX PT, R15, R13, RZ, 0x1c1f ;  /* 0x001c1fff0d0f7589 */ /* 0x000e2400000e0000 */
[----:B------:R-:W-:Y:S01]  /*8460*/  VIADD R11, R11, UR6 ;  /* 0x000000060b0b7c36 */ /* 0x000fe20008000000 */
[----:B------:R-:W-:Y:S02]  /*8470*/  WARPGROUP.DEPBAR.LE gsb0, 0x0 ;  /* 0x00008000000079c5 */ /* 0x000fe40000010000 */
[----:B------:R0:W-:Y:S06]  /*8480*/  BAR.ARV R9, 0x100 ;  /* 0x000400090000751d */ /* 0x0001ec0000002000 */
[----:B------:R1:W-:Y:S01]  /*8490*/  @!P3 SYNCS.ARRIVE.TRANS64.RED.A1T0 RZ, [R8+URZ], RZ ;  /* 0x000000ff08ffb9a7 */ /* 0x0003e2000810043f */
[----:B0-----:R-:W-:-:S02]  /*84a0*/  IMAD.IADD R9, R11, 0x1, R15 ;  /* 0x000000010b097824 */ /* 0x001fc400078e020f */
[----:B-1----:R-:W-:Y:S02]  /*84b0*/  VIADD R8, R10, 0xffffffff ;  /* 0xffffffff0a087836 */ /* 0x002fe40000000000 */
[----:B------:R-:W-:Y:S01]  /*84c0*/  IMAD.IADD R10, R12, 0x1, R15 ;  /* 0x000000010c0a7824 */ /* 0x000fe200078e020f */
[----:B------:R-:W-:Y:S06]  /*84d0*/  @P1 BRA `(.L_x_1061) ;  /* 0x0000000000541947 */ /* 0x000fec0003800000 */
[----:B------:R-:W-:Y:S01]  /*84e0*/  IADD3 R15, -R18, R17, R15 ;  /* 0x00000011120f7210 */ /* 0x000fe20007ffe10f */
        /* <DEDUP_REMOVED lines=11> */
.L_x_1063:
[----:B------:R-:W-:-:S05]  /*85a0*/  IMAD.U32 R21, RZ, RZ, UR53 ;  /* 0x00000035ff157e24 */ /* 0x000fca000f8e00ff */
[----:B------:R-:W-:-:S13]  /*85b0*/  ISETP.NE.AND P1, PT, R21, 0x1, PT ;  /* 0x000000011500780c */ /* 0x000fda0003f25270 */
[----:B------:R-:W0:Y:S02]  /*85c0*/  @P1 LDC.64 R200, c[0x0][0x9e8] ;  /* 0x00027a00ffc81b82 */ /* 0x000e240000000a00 */
[----:B0-----:R-:W-:-:S05]  /*85d0*/  @P1 IMAD.HI.U32 R20, R15, R200, RZ ;  /* 0x000000c80f141227 */ /* 0x001fca00078e00ff */
[----:B------:R-:W-:-:S07]  /*85e0*/  @P1 SHF.R.U32.HI R15, RZ, R201, R20 ;  /* 0x000000c9ff0f1219 */ /* 0x000fce0000011614 */
.L_x_1064:
[----:B------:R-:W-:Y:S05]  /*85f0*/  BSYNC B0 ;  /* 0x0000000000007941 */ /* 0x000fea0003800000 */
.L_x_1062:
[----:B------:R-:W-:-:S05]  /*8600*/  IMAD R15, R15, R21, R8 ;  /* 0x000000150f0f7224 */ /* 0x000fca00078e0208 */
[----:B------:R-:W-:Y:S02]  /*8610*/  VIADDMNMX R10, R15, R21, R10, PT ;  /* 0x000000150f0a7246 */ /* 0x000fe4000380010a */
[----:B------:R-:W-:-:S07]  /*8620*/  VIMNMX R9, R9, R15, !PT ;  /* 0x0000000f09097248 */ /* 0x000fce0007fe0100 */
.L_x_1061:
[C---:B------:R-:W-:Y:S01]  /*8630*/  ISETP.GE.AND P1, PT, R14.reuse, 0x2, PT ;  /* 0x000000020e00780c */ /* 0x040fe20003f26270 */
[----:B------:R-:W0:Y:S01]  /*8640*/  SHFL.IDX PT, R13, R13, 0x1, 0x1c1f ;  /* 0x003c1f000d0d7f89 */ /* 0x000e2200000e0000 */
        /* <DEDUP_REMOVED lines=11> */
[----:B0-----:R-:W-:Y:S01]  /*8700*/  IMAD.IADD R12, R12, 0x1, R13 ;  /* 0x000000010c0c7824 */ /* 0x001fe200078e020d */
        /* <DEDUP_REMOVED lines=311> */
[----:B------:R-:W-:Y:S01]  /*9a80*/  ISETP.GT.AND P6, PT, R9, 0xd9, !P6 ;  /* 0x000000d90900780c */ /* 0x000fe200077c4270 */
[----:B------:R-:W-:-:S03]  /*9a90*/  IMAD.IADD R9, R11, 0x1, R13 ;  /* 0x000000010b097824 */ /* 0x000fc600078e020d */
        /* <DEDUP_REMOVED lines=16> */
.L_x_1067:
[----:B------:R-:W-:-:S05]  /*9ba0*/  IMAD.U32 R15, RZ, RZ, UR53 ;  /* 0x00000035ff0f7e24 */ /* 0x000fca000f8e00ff */
[----:B------:R-:W-:-:S13]  /*9bb0*/  ISETP.NE.AND P6, PT, R15, 0x1, PT ;  /* 0x000000010f00780c */ /* 0x000fda0003fc5270 */
[----:B------:R-:W0:Y:S02]  /*9bc0*/  @P6 LDC.64 R10, c[0x0][0x9e8] ;  /* 0x00027a00ff0a6b82 */ /* 0x000e240000000a00 */
[----:B0-----:R-:W-:-:S05]  /*9bd0*/  @P6 IMAD.HI.U32 R10, R13, R10, RZ ;  /* 0x0000000a0d0a6227 */ /* 0x001fca00078e00ff */
[----:B------:R-:W-:-:S07]  /*9be0*/  @P6 SHF.R.U32.HI R13, RZ, R11, R10 ;  /* 0x0000000bff0d6219 */ /* 0x000fce000001160a */
.L_x_1068:
[----:B------:R-:W-:Y:S05]  /*9bf0*/  BSYNC B0 ;  /* 0x0000000000007941 */ /* 0x000fea0003800000 */
.L_x_1066:
[----:B------:R-:W-:-:S05]  /*9c00*/  IMAD R8, R13, R15, R8 ;  /* 0x0000000f0d087224 */ /* 0x000fca00078e0208 */
[----:B------:R-:W-:Y:S02]  /*9c10*/  VIADDMNMX R12, R8, R15, R12, PT ;  /* 0x0000000f080c7246 */ /* 0x000fe4000380010c */
[----:B------:R-:W-:-:S07]  /*9c20*/  VIMNMX R9, R9, R8, !PT ;  /* 0x0000000809097248 */ /* 0x000fce0007fe0100 */
.L_x_1065:
[----:B------:R-:W-:Y:S01]  /*9c30*/  ISETP.GT.AND P1, PT, R9, 0x20, !P1 ;  /* 0x000000200900780c */ /* 0x000fe20004f24270 */
[----:B------:R-:W-:Y:S01]  /*9c40*/  IMAD.U32 R15, RZ, RZ, UR37 ;  /* 0x00000025ff0f7e24 */ /* 0x000fe2000f8e00ff */
        /* <DEDUP_REMOVED lines=138> */
[C---:B------:R-:W-:Y:S01]  /*a4f0*/  ISETP.GT.AND P2, PT, R9.reuse, 0xc9, !P2 ;  /* 0x000000c90900780c */ /* 0x040fe20005744270 */
        /* <DEDUP_REMOVED lines=11> */
[----:B------:R-:W-:Y:S02]  /*a5b0*/  ISETP.GT.AND P1, PT, R9, 0x78, !P1 ;  /* 0x000000780900780c */ /* 0x000fe40004f24270 */
[C---:B------:R-:W-:Y:S02]  /*a5c0*/  ISETP.LT.OR P3, PT, R12.reuse, 0xd1, P3 ;  /* 0x000000d10c00780c */ /* 0x040fe40001f61670 */
[----:B------:R-:W-:Y:S02]  /*a5d0*/  ISETP.LT.OR P1, PT, R12, 0x79, P1 ;  /* 0x000000790c00780c */ /* 0x000fe40000f21670 */
[----:B0-----:R-:W-:Y:S02]  /*a5e0*/  FMNMX.FTZ R14, R13, R8, !PT ;  /* 0x000000080d0e7209 */ /* 0x001fe40007810000 */
[----:B------:R-:W-:Y:S02]  /*a5f0*/  FSEL R150, R150, -INF , !P1 ;  /* 0xff80000096967808 */ /* 0x000fe40004800000 */
[----:B------:R-:W-:Y:S01]  /*a600*/  LOP3.LUT P1, RZ, R16, 0x200000, RZ, 0xc0, !PT ;  /* 0x0020000010ff7812 */ /* 0x000fe2000782c0ff */
[----:B------:R-:W0:Y:S01]  /*a610*/  SHFL.BFLY PT, R11, R14, 0x1, 0x1f ;  /* 0x0c201f000e0b7f89 */ /* 0x000e2200000e0000 */
[----:B------:R-:W-:-:S02]  /*a620*/  ISETP.GT.AND P5, PT, R9, 0xd8, !P5 ;  /* 0x000000d80900780c */ /* 0x000fc40006fa4270 */
        /* <DEDUP_REMOVED lines=10> */
[----:B0-----:R-:W-:Y:S02]  /*a6d0*/  FMNMX.FTZ R8, R14, R11, !PT ;  /* 0x0000000b0e087209 */ /* 0x001fe40007810000 */
[----:B------:R-:W-:-:S02]  /*a6e0*/  FSEL R122, R122, -INF , !P1 ;  /* 0xff8000007a7a7808 */ /* 0x000fc40004800000 */
[----:B------:R-:W-:Y:S01]  /*a6f0*/  LOP3.LUT P1, RZ, R16, 0x80000, RZ, 0xc0, !PT ;  /* 0x0008000010ff7812 */ /* 0x000fe2000782c0ff */
[----:B------:R-:W-:-:S03]  /*a700*/  FFMA.FTZ R10, R8, R15, -8 ;  /* 0xc1000000080a7423 */ /* 0x000fc6000001000f */
        /* <DEDUP_REMOVED lines=99> */
[C---:B------:R-:W-:Y:S02]  /*ad40*/  ISETP.GT.AND P1, PT, R9.reuse, RZ, !P6 ;  /* 0x000000ff0900720c */ /* 0x040fe40007724270 */
        /* <DEDUP_REMOVED lines=130> */
[----:B------:R-:W-:-:S01]  /*b570*/  FFMA.FTZ R189, R108, UR37, -R10 ;  /* 0x000000256cbd7c23 */ /* 0x000fc2000801080a */
[----:B------:R-:W-:Y:S01]  /*b580*/  FSEL R108, R99, -INF , !P4 ;  /* 0xff800000636c7808 */ /* 0x000fe20006000000 */
[----:B------:R-:W-:Y:S01]  /*b590*/  MUFU.EX2 R152, R152 ;  /* 0x0000009800987308 */ /* 0x000fe20000000800 */
[----:B------:R-:W-:Y:S02]  /*b5a0*/  FMNMX.FTZ R9, R95, R188, !PT ;  /* 0x000000bc5f097209 */ /* 0x000fe40007810000 */
[----:B------:R-:W-:Y:S02]  /*b5b0*/  FSEL R10, R8, RZ, P1 ;  /* 0x000000ff080a7208 */ /* 0x000fe40000800000 */
[----:B------:R-:W-:-:S03]  /*b5c0*/  FMNMX.FTZ R9, R98, R9, !PT ;  /* 0x0000000962097209 */ /* 0x000fc60007810000 */
[----:B------:R-:W-:Y:S01]  /*b5d0*/  FADD.FTZ R10, -R10, R3 ;  /* 0x000000030a0a7221 */ /* 0x000fe20000010100 */
[----:B------:R-:W-:Y:S01]  /*b5e0*/  FMNMX.FTZ R9, R108, R9, !PT ;  /* 0x000000096c097209 */ /* 0x000fe20007810000 */
[----:B------:R-:W-:Y:S02]  /*b5f0*/  MUFU.EX2 R3, R117 ;  /* 0x0000007500037308 */ /* 0x000fe40000000800 */
[----:B------:R-:W-:Y:S01]  /*b600*/  FMUL.FTZ R10, R10, UR37 ;  /* 0x000000250a0a7c20 */ /* 0x000fe20008410000 */
[----:B------:R-:W-:-:S04]  /*b610*/  FMNMX.FTZ R188, R102, R9, !PT ;  /* 0x0000000966bc7209 */ /* 0x000fc80007810000 */
[----:B------:R-:W-:Y:S01]  /*b620*/  FMNMX.FTZ R188, R103, R188, !PT ;  /* 0x000000bc67bc7209 */ /* 0x000fe20007810000 */
[----:B------:R-:W0:Y:S04]  /*b630*/  MUFU.EX2 R10, R10 ;  /* 0x0000000a000a7308 */ /* 0x000e280000000800 */
[----:B------:R-:W1:Y:S04]  /*b640*/  SHFL.BFLY PT, R9, R188, 0x2, 0x1f ;  /* 0x0c401f00bc097f89 */ /* 0x000e6800000e0000 */
[----:B------:R2:W-:Y:S08]  /*b650*/  MUFU.EX2 R99, R189 ;  /* 0x000000bd00637308 */ /* 0x0005f00000000800 */
[----:B------:R-:W-:Y:S08]  /*b660*/  MUFU.EX2 R153, R153 ;  /* 0x0000009900997308 */ /* 0x000ff00000000800 */
[----:B------:R-:W-:Y:S01]  /*b670*/  MUFU.EX2 R156, R156 ;  /* 0x0000009c009c7308 */ /* 0x000fe20000000800 */
[----:B-1----:R-:W-:-:S07]  /*b680*/  FMNMX.FTZ R9, R188, R9, !PT ;  /* 0x00000009bc097209 */ /* 0x002fce0007810000 */
[----:B------:R-:W-:Y:S01]  /*b690*/  MUFU.EX2 R157, R157 ;  /* 0x0000009d009d7308 */ /* 0x000fe20000000800 */
[----:B------:R-:W1:Y:S07]  /*b6a0*/  SHFL.BFLY PT, R188, R9, 0x1, 0x1f ;  /* 0x0c201f0009bc7f89 */ /* 0x000e6e00000e0000 */
[----:B------:R-:W-:Y:S08]  /*b6b0*/  MUFU.EX2 R160, R160 ;  /* 0x000000a000a07308 */ /* 0x000ff00000000800 */
[----:B------:R-:W-:Y:S08]  /*b6c0*/  MUFU.EX2 R161, R161 ;  /* 0x000000a100a17308 */ /* 0x000ff00000000800 */
[----:B------:R-:W-:Y:S01]  /*b6d0*/  MUFU.EX2 R164, R164 ;  /* 0x000000a400a47308 */ /* 0x000fe20000000800 */
[----:B-1----:R-:W-:Y:S01]  /*b6e0*/  FMNMX.FTZ R9, R9, R188, !PT ;  /* 0x000000bc09097209 */ /* 0x002fe20007810000 */
[----:B------:R-:W-:-:S03]  /*b6f0*/  IMAD.U32 R188, RZ, RZ, UR37 ;  /* 0x00000025ffbc7e24 */ /* 0x000fc6000f8e00ff */
[C---:B------:R-:W-:Y:S01]  /*b700*/  FSETP.NEU.FTZ.AND P1, PT, R9.reuse, -INF , PT ;  /* 0xff8000000900780b */ /* 0x040fe20003f3d000 */
[----:B------:R-:W-:-:S02]  /*b710*/  FFMA.FTZ R101, R9, R188, -8 ;  /* 0xc100000009657423 */ /* 0x000fc400000100bc */
[----:B------:R-:W-:Y:S03]  /*b720*/  MUFU.EX2 R165, R165 ;  /* 0x000000a500a57308 */ /* 0x000fe60000000800 */
[----:B------:R-:W-:-:S05]  /*b730*/  FSEL R101, R101, RZ, P1 ;  /* 0x000000ff65657208 */ /* 0x000fca0000800000 */
[--C-:B------:R-:W-:Y:S01]  /*b740*/  FFMA.FTZ R193, R190, UR37, -R101.reuse ;  /* 0x00000025bec17c23 */ /* 0x100fe20008010865 */
[----:B------:R-:W-:-:S01]  /*b750*/  FFMA.FTZ R190, R191, UR37, -R101 ;  /* 0x00000025bfbe7c23 */ /* 0x000fc20008010865 */
[----:B------:R-:W-:Y:S01]  /*b760*/  FSEL R191, R9, RZ, P1 ;  /* 0x000000ff09bf7208 */ /* 0x000fe20000800000 */
[----:B------:R-:W-:-:S01]  /*b770*/  FFMA.FTZ R188, R11, UR37, -R101 ;  /* 0x000000250bbc7c23 */ /* 0x000fc20008010865 */
[--C-:B------:R-:W-:Y:S01]  /*b780*/  FFMA.FTZ R11, R187, UR37, -R101.reuse ;  /* 0x00000025bb0b7c23 */ /* 0x100fe20008010865 */
[----:B------:R1:W-:Y:S01]  /*b790*/  MUFU.EX2 R117, R193 ;  /* 0x000000c100757308 */ /* 0x0003e20000000800 */
[----:B------:R-:W-:-:S01]  /*b7a0*/  FFMA.FTZ R187, R194, UR37, -R101 ;  /* 0x00000025c2bb7c23 */ /* 0x000fc20008010865 */
[----:B------:R-:W-:Y:S01]  /*b7b0*/  FADD.FTZ R191, -R191, R0 ;  /* 0x00000000bfbf7221 */ /* 0x000fe20000010100 */
[----:B------:R-:W-:-:S01]  /*b7c0*/  FFMA.FTZ R192, R195, UR37, -R101 ;  /* 0x00000025c3c07c23 */ /* 0x000fc20008010865 */
[----:B0-----:R-:W-:Y:S01]  /*b7d0*/  FFMA.FTZ R195, R10, R6, R13 ;  /* 0x000000060ac37223 */ /* 0x001fe2000001000d */
[----:B--2---:R-:W-:-:S01]  /*b7e0*/  FFMA.FTZ R189, R198, UR37, -R101 ;  /* 0x00000025c6bd7c23 */ /* 0x004fc20008010865 */
[----:B------:R-:W-:Y:S01]  /*b7f0*/  FMUL.FTZ R191, R191, UR37 ;  /* 0x00000025bfbf7c20 */ /* 0x000fe20008410000 */
[----:B------:R-:W-:-:S01]  /*b800*/  FFMA.FTZ R194, R199, UR37, -R101 ;  /* 0x00000025c7c27c23 */ /* 0x000fc20008010865 */
[----:B------:R-:W-:Y:S01]  /*b810*/  MUFU.EX2 R188, R188 ;  /* 0x000000bc00bc7308 */ /* 0x000fe20000000800 */
[----:B-1----:R-:W-:-:S01]  /*b820*/  FFMA.FTZ R193, R142, UR37, -R101 ;  /* 0x000000258ec17c23 */ /* 0x002fc20008010865 */
[--C-:B------:R-:W-:Y:S01]  /*b830*/  FFMA.FTZ R142, R146, UR37, -R101.reuse ;  /* 0x00000025928e7c23 */ /* 0x100fe20008010865 */
[----:B------:R-:W-:-:S01]  /*b840*/  FFMA.FTZ R146, R150, UR37, -R101 ;  /* 0x0000002596927c23 */ /* 0x000fc20008010865 */
[----:B------:R-:W-:Y:S01]  /*b850*/  FADD.FTZ R150, R14, R195 ;  /* 0x000000c30e967221 */ /* 0x000fe20000010000 */
        /* <DEDUP_REMOVED lines=47> */
[--C-:B------:R-:W-:Y:S01]  /*bb50*/  FFMA.FTZ R91, R91, UR37, -R101.reuse ;  /* 0x000000255b5b7c23 */ /* 0x100fe20008010865 */
[----:B------:R-:W-:-:S01]  /*bb60*/  FFMA.FTZ R94, R94, UR37, -R101 ;  /* 0x000000255e5e7c23 */ /* 0x000fc20008010865 */
[----:B------:R-:W-:-:S02]  /*bb70*/  FFMA.FTZ R102, R102, UR37, -R101 ;  /* 0x0000002566667c23 */ /* 0x000fc40008010865 */
        /* <DEDUP_REMOVED lines=70> */
[----:B0-----:R-:W-:-:S04]  /*bfe0*/  FADD.FTZ R193, R139, R150 ;  /* 0x000000968bc17221 */ /* 0x001fc80000010000 */
[----:B------:R-:W-:-:S03]  /*bff0*/  FADD.FTZ R150, R0, R193 ;  /* 0x000000c100967221 */ /* 0x000fc60000010000 */
        /* <DEDUP_REMOVED lines=58> */
[----:B------:R-:W-:-:S06]  /*c3a0*/  FFMA.FTZ R193, R95, UR37, -R101 ;  /* 0x000000255fc17c23 */ /* 0x000fcc0008010865 */
        /* <DEDUP_REMOVED lines=8> */
[----:B0-----:R-:W-:-:S01]  /*c430*/  FADD.FTZ R150, R12, R95 ;  /* 0x0000005f0c967221 */ /* 0x001fc20000010000 */
[--C-:B------:R-:W-:Y:S01]  /*c440*/  FFMA.FTZ R95, R98, UR37, -R101.reuse ;  /* 0x00000025625f7c23 */ /* 0x100fe20008010865 */
[----:B------:R-:W-:-:S01]  /*c450*/  FFMA.FTZ R98, R108, UR37, -R101 ;  /* 0x000000256c627c23 */ /* 0x000fc20008010865 */
[----:B------:R-:W-:-:S04]  /*c460*/  FFMA.FTZ R101, R103, UR37, -R101 ;  /* 0x0000002567657c23 */ /* 0x000fc80008010865 */
        /* <DEDUP_REMOVED lines=43> */
[----:B-1----:R-:W-:-:S04]  /*c720*/  FADD.FTZ R6, R100, R103 ;  /* 0x0000006764067221 */ /* 0x002fc80000010000 */
[----:B------:R-:W-:Y:S01]  /*c730*/  FADD.FTZ R6, R3, R6 ;  /* 0x0000000603067221 */ /* 0x000fe20000010000 */
[----:B--2---:R-:W-:-:S04]  /*c740*/  FADD.FTZ R5, R102, R5 ;  /* 0x0000000566057221 */ /* 0x004fc80000010000 */
[----:B0-----:R-:W-:Y:S01]  /*c750*/  FADD.FTZ R5, R101, R5 ;  /* 0x0000000565057221 */ /* 0x001fe20000010000 */
[----:B------:R-:W-:Y:S06]  /*c760*/  @!P0 BRA `(.L_x_1069) ;  /* 0x0000000000048947 */ /* 0x000fec0003800000 */
[----:B------:R-:W-:Y:S01]  /*c770*/  BPT.TRAP 0x1 ;  /* 0x000000040000795c */ /* 0x000fe20000300000 */
.L_x_1069:
        /* <DEDUP_REMOVED lines=135> */
.L_x_1052:
        /* <DEDUP_REMOVED lines=25> */
.L_x_1072:
[----:B------:R-:W-:-:S11]  /*d180*/  UISETP.NE.AND UP2, UPT, UR11, 0x1, UPT ;  /* 0x000000010b00788c */ /* 0x000fd6000bf45270 */
[----:B------:R-:W-:Y:S02]  /*d190*/  @UP2 ULDC.64 UR14, c[0x0][0x9e8] ;  /* 0x00027a00000e2ab9 */ /* 0x000fe40000000a00 */
[----:B------:R-:W-:-:S04]  /*d1a0*/  UIMAD.WIDE.U32 UR6, UR10, UR14, URZ ;  /* 0x0000000e0a0672a5 */ /* 0x000fc8000f8e003f */
[----:B------:R-:W-:-:S12]  /*d1b0*/  @UP2 USHF.R.U32.HI UR10, URZ, UR15, UR7 ;  /* 0x0000000f3f0a2299 */ /* 0x000fd80008011607 */
.L_x_1073:
[----:B------:R-:W-:-:S04]  /*d1c0*/  UIMAD UR10, UR10, UR11, URZ ;  /* 0x0000000b0a0a72a4 */ /* 0x000fc8000f8e023f */
[----:B------:R-:W-:-:S04]  /*d1d0*/  UISETP.LT.AND UP2, UPT, UR54, UR10, UPT ;  /* 0x0000000a3600728c */ /* 0x000fc8000bf41270 */
[----:B------:R-:W-:-:S12]  /*d1e0*/  USEL UR54, UR54, UR10, !UP2 ;  /* 0x0000000a36367287 */ /* 0x000fd8000d000000 */
.L_x_1071:
        /* <DEDUP_REMOVED lines=13> */
.L_x_1084:
[----:B------:R-:W-:Y:S01]  /*d2c0*/  ISETP.NE.AND P2, PT, RZ, UR44, PT ;  /* 0x0000002cff007c0c */ /* 0x000fe2000bf45270 */
[----:B------:R-:W-:-:S04]  /*d2d0*/  UISETP.NE.AND UP2, UPT, UR54, 0x1, UPT ;  /* 0x000000013600788c */ /* 0x000fc8000bf45270 */
[----:B------:R-:W-:-:S04]  /*d2e0*/  USEL UR45, URZ, 0x1, UP2 ;  /* 0x000000013f2d7887 */ /* 0x000fc80009000000 */
[----:B------:R-:W-:-:S04]  /*d2f0*/  ULOP3.LUT UR45, UR55, UR45, URZ, 0x3c, !UPT ;  /* 0x0000002d372d7292 */ /* 0x000fc8000f8e3c3f */
[----:B------:R-:W-:Y:S08]  /*d300*/  @P2 BRA `(.L_x_1075) ;  /* 0x0000000000382947 */ /* 0x000ff00003800000 */
[----:B------:R-:W-:Y:S05]  /*d310*/  @!P0 BRA `(.L_x_1076) ;  /* 0x0000000000048947 */ /* 0x000fea0003800000 */
[----:B------:R-:W-:Y:S01]  /*d320*/  BPT.TRAP 0x1 ;  /* 0x000000040000795c */ /* 0x000fe20000300000 */
.L_x_1076:
        /* <DEDUP_REMOVED lines=9> */
.L_x_1077:
[----:B-1----:R-:W-:Y:S05]  /*d3c0*/  @P1 BRA `(.L_x_1075) ;  /* 0x0000000000081947 */ /* 0x002fea0003800000 */
[----:B------:R-:W1:Y:S02]  /*d3d0*/  SYNCS.PHASECHK.TRANS64.TRYWAIT P1, [UR6+0x2e830], R0 ;  /* 0x02e83000ff0075a7 */ /* 0x000e640008020146 */
[----:B-1----:R-:W-:Y:S05]  /*d3e0*/  @!P1 BRA `(.L_x_1078) ;  /* 0x0000012400209947 */ /* 0x002fea0003800000 */
.L_x_1075:
        /* <DEDUP_REMOVED lines=186> */
.L_x_1080:
[----:B------:R-:W-:Y:S01]  /*df90*/  ULEA UR6, UR54, UR41, 0x3 ;  /* 0x0000002936067291 */ /* 0x000fe2000f8e183f */
[----:B------:R-:W-:-:S05]  /*dfa0*/  IMAD.U32 R0, RZ, RZ, UR55 ;  /* 0x00000037ff007e24 */ /* 0x000fca000f8e00ff */
[----:B------:R-:W-:-:S04]  /*dfb0*/  SHF.L.U32 R0, R0, 0x1f, RZ ;  /* 0x0000001f00007819 */ /* 0x000fc800000006ff */
[----:B------:R0:W1:Y:S01]  /*dfc0*/  SYNCS.PHASECHK.TRANS64.TRYWAIT P1, [UR6+0x2e850], R0 ;  /* 0x02e85000ff0075a7 */ /* 0x0000620008020146 */
[----:B------:R-:W-:Y:S05]  /*dfd0*/  @!P0 BRA `(.L_x_1081) ;  /* 0x0000000000048947 */ /* 0x000fea0003800000 */
[----:B------:R-:W-:Y:S01]  /*dfe0*/  BPT.TRAP 0x1 ;  /* 0x000000040000795c */ /* 0x000fe20000300000 */
.L_x_1081:
[----:B-1----:R-:W-:Y:S05]  /*dff0*/  @P1 BRA `(.L_x_1079) ;  /* 0x0000000000081947 */ /* 0x002fea0003800000 */
[----:B------:R-:W1:Y:S02]  /*e000*/  SYNCS.PHASECHK.TRANS64.TRYWAIT P1, [UR6+0x2e850], R0 ;  /* 0x02e85000ff0075a7 */ /* 0x000e640008020146 */
[----:B-1----:R-:W-:Y:S05]  /*e010*/  @!P1 BRA `(.L_x_1082) ;  /* 0x00000118002c9947 */ /* 0x002fea0003800000 */
.L_x_1079:
[----:B------:R-:W-:Y:S01]  /*e020*/  UIADD3 UR6, UR41, 0x400, URZ ;  /* 0x0000040029067890 */ /* 0x000fe2000fffe03f */
[----:B------:R-:W-:Y:S01]  /*e030*/  WARPGROUP.ARRIVE ;  /* 0x00000000000079c5 */ /* 0x000fe20000000000 */
[----:B------:R-:W-:Y:S01]  /*e040*/  UMOV UR7, 0xc0000010 ;  /* 0xc000001000077882 */ /* 0x000fe20000000000 */
[----:B01----:R-:W-:Y:S01]  /*e050*/  FMNMX.FTZ R0, R184, R8, !PT ;  /* 0x00000008b8007209 */ /* 0x003fe20007810000 */
[----:B------:R-:W-:-:S03]  /*e060*/  USHF.R.U32.HI UR6, URZ, 0x4, UR6 ;  /* 0x000000043f067899 */ /* 0x000fc60008011606 */
[----:B------:R-:W0:Y:S01]  /*e070*/  S2R R231, SR_TID.X ;  /* 0x0000000000e77919 */ /* 0x000e220000002100 */
[----:B------:R-:W-:Y:S01]  /*e080*/  FMNMX.FTZ R3, R185, R0, !PT ;  /* 0x00000000b9037209 */ /* 0x000fe20007810000 */
[----:B------:R-:W-:Y:S01]  /*e090*/  ULOP3.LUT UR6, UR6, 0x3fff, URZ, 0xc0, !UPT ;  /* 0x00003fff06067892 */ /* 0x000fe2000f8ec03f */
[----:B------:R-:W-:-:S03]  /*e0a0*/  FMNMX.FTZ R0, R186, R9, !PT ;  /* 0x00000009ba007209 */ /* 0x000fc60007810000 */
[----:B------:R-:W-:Y:S01]  /*e0b0*/  ULOP3.LUT UR6, UR6, 0x10000, URZ, 0xfc, !UPT ;  /* 0x0001000006067892 */ /* 0x000fe2000f8efc3f */
[----:B------:R-:W-:Y:S02]  /*e0c0*/  FMNMX.FTZ R11, R187, R0, !PT ;  /* 0x00000000bb0b7209 */ /* 0x000fe40007810000 */
[----:B------:R-:W-:Y:S01]  /*e0d0*/  FMNMX.FTZ R0, R188, R3, !PT ;  /* 0x00000003bc007209 */ /* 0x000fe20007810000 */
[----:B------:R-:W-:Y:S01]  /*e0e0*/  UIMAD UR10, UR54, 0x700, UR6 ;  /* 0x00000700360a78a4 */ /* 0x000fe2000f8e0206 */
[----:B------:R-:W-:Y:S02]  /*e0f0*/  FMNMX.FTZ R10, R190, R11, !PT ;  /* 0x0000000bbe0a7209 */ /* 0x000fe40007810000 */
        /* <DEDUP_REMOVED lines=266> */
[----:B0-----:R-:W-:-:S01]  /*f1a0*/  FADD.FTZ R5, R15, R6 ;  /* 0x000000060f057221 */ /* 0x001fc20000010000 */
[----:B------:R-:W-:Y:S02]  /*f1b0*/  WARPGROUP.DEPBAR.LE gsb0, 0x0 ;  /* 0x00008000000079c5 */ /* 0x000fe40000010000 */
[----:B------:R-:W-:-:S04]  /*f1c0*/  WARPGROUP.ARRIVE ;  /* 0x00000000000079c5 */ /* 0x000fc80000000000 */
[----:B------:R-:W0:Y:S01]  /*f1d0*/  MUFU.EX2 R190, R190 ;  /* 0x000000be00be7308 */ /* 0x000e220000000800 */
[----:B-1----:R-:W-:-:S01]  /*f1e0*/  FADD.FTZ R193, R189, R194 ;  /* 0x000000c2bdc17221 */ /* 0x002fc20000010000 */
[----:B------:R-:W-:Y:S01]  /*f1f0*/  QGMMA.64x128x32.F32.E4M3.E4M3 R24, R212, gdesc[UR4], R24, gsb0 ;  /* 0x01e00004d4187df3 */ /* 0x000fe20008000818 */
[----:B------:R-:W-:Y:S01]  /*f200*/  UIADD3 UR6, UR10, 0x400, URZ ;  /* 0x000004000a067890 */ /* 0x000fe2000fffe03f */
[----:B--2---:R-:W-:Y:S01]  /*f210*/  FADD.FTZ R6, R20, R5 ;  /* 0x0000000514067221 */ /* 0x004fe20000010000 */
[----:B------:R-:W-:-:S03]  /*f220*/  UMOV UR7, 0xc0000010 ;  /* 0xc000001000077882 */ /* 0x000fc60000000000 */
[----:B------:R-:W1:Y:S08]  /*f230*/  MUFU.EX2 R21, R21 ;  /* 0x0000001500157308 */ /* 0x000e700000000800 */
        /* <DEDUP_REMOVED lines=80> */
[----:B0-----:R-:W-:-:S01]  /*f740*/  FADD.FTZ R193, R167, R194 ;  /* 0x000000c2a7c17221 */ /* 0x001fc20000010000 */
[----:B------:R-:W-:-:S04]  /*f750*/  UIADD3 UR6, UR10, 0x600, URZ ;  /* 0x000006000a067890 */ /* 0x000fc8000fffe03f */
[----:B------:R-:W0:Y:S01]  /*f760*/  MUFU.EX2 R138, R138 ;  /* 0x0000008a008a7308 */ /* 0x000e220000000800 */
[----:B------:R-:W-:-:S07]  /*f770*/  UMOV UR7, 0xc0000010 ;  /* 0xc000001000077882 */ /* 0x000fce0000000000 */
        /* <DEDUP_REMOVED lines=38> */
[----:B------:R-:W-:Y:S06]  /*f9e0*/  QGMMA.64x128x32.F32.E4M3.E4M3 R24, R200, gdesc[UR4], R24, gsb0 ;  /* 0x01e00004c8187df3 */ /* 0x000fec0008000818 */
        /* <DEDUP_REMOVED lines=37> */
[----:B--2---:R-:W-:-:S01]  /*fc40*/  FADD.FTZ R195, R107, R194 ;  /* 0x000000c26bc37221 */ /* 0x004fc20000010000 */
[----:B------:R-:W-:-:S06]  /*fc50*/  WARPGROUP.DEPBAR.LE gsb0, 0x0 ;  /* 0x00008000000079c5 */ /* 0x000fcc0000010000 */
        /* <DEDUP_REMOVED lines=16> */
[----:B------:R-:W-:Y:S01]  /*fd60*/  FFMA.FTZ R98, R99, UR37, -R10 ;  /* 0x0000002563627c23 */ /* 0x000fe2000801080a */
[----:B------:R-:W-:-:S05]  /*fd70*/  IMAD.U32 R99, RZ, RZ, UR52 ;  /* 0x00000034ff637e24 */ /* 0x000fca000f8e00ff */
        /* <DEDUP_REMOVED lines=8> */
[----:B------:R-:W-:Y:S01]  /*fe00*/  @!P1 LEA R194, R99, UR41, 0x3 ;  /* 0x0000002963c29c11 */ /* 0x000fe2000f8e18ff */
[----:B------:R-:W-:-:S01]  /*fe10*/  FFMA.FTZ R99, R102, UR37, -R10 ;  /* 0x0000002566637c23 */ /* 0x000fc2000801080a */
[----:B------:R-:W-:-:S04]  /*fe20*/  FFMA.FTZ R10, R103, UR37, -R10 ;  /* 0x00000025670a7c23 */ /* 0x000fc8000801080a */
[----:B------:R-:W2:Y:S01]  /*fe30*/  MUFU.EX2 R89, R89 ;  /* 0x0000005900597308 */ /* 0x000ea20000000800 */
[----:B-1----:R-:W-:-:S01]  /*fe40*/  FADD.FTZ R6, R88, R5 ;  /* 0x0000000558067221 */ /* 0x002fc20000010000 */
[----:B------:R-:W-:-:S05]  /*fe50*/  @!P1 VIADD R5, R194, 0x2e840 ;  /* 0x0002e840c2059836 */ /* 0x000fca0000000000 */
[----:B------:R-:W-:Y:S01]  /*fe60*/  @!P1 PRMT R5, RZ, 0x654, R5 ;  /* 0x00000654ff059816 */ /* 0x000fe20000000005 */
[----:B------:R-:W1:Y:S01]  /*fe70*/  MUFU.EX2 R91, R91 ;  /* 0x0000005b005b7308 */ /* 0x000e620000000800 */
[----:B0-----:R-:W-:-:S01]  /*fe80*/  FADD.FTZ R102, R90, R195 ;  /* 0x000000c35a667221 */ /* 0x001fc20000010000 */
[----:B------:R0:W-:Y:S06]  /*fe90*/  BAR.ARV R196, 0x100 ;  /* 0x000400c40000751d */ /* 0x0001ec0000002000 */
[----:B------:R-:W3:Y:S01]  /*fea0*/  MUFU.EX2 R92, R92 ;  /* 0x0000005c005c7308 */ /* 0x000ee20000000800 */
[----:B--2---:R-:W-:-:S01]  /*feb0*/  FADD.FTZ R195, R89, R6 ;  /* 0x0000000659c37221 */ /* 0x004fc20000010000 */
[----:B------:R2:W-:Y:S06]  /*fec0*/  @!P1 SYNCS.ARRIVE.TRANS64.RED.A1T0 RZ, [R5+URZ], RZ ;  /* 0x000000ff05ff99a7 */ /* 0x0005ec000810043f */
[----:B------:R-:W4:Y:S01]  /*fed0*/  MUFU.EX2 R94, R94 ;  /* 0x0000005e005e7308 */ /* 0x000f220000000800 */
[----:B-1----:R-:W-:-:S07]  /*fee0*/  FADD.FTZ R197, R91, R102 ;  /* 0x000000665bc57221 */ /* 0x002fce0000010000 */
[----:B------:R-:W2:Y:S01]  /*fef0*/  MUFU.EX2 R93, R93 ;  /* 0x0000005d005d7308 */ /* 0x000ea20000000800 */
[----:B---3--:R-:W-:-:S07]  /*ff00*/  FADD.FTZ R6, R92, R195 ;  /* 0x000000c35c067221 */ /* 0x008fce0000010000 */
[----:B------:R-:W1:Y:S01]  /*ff10*/  MUFU.EX2 R193, R193 ;  /* 0x000000c100c17308 */ /* 0x000e620000000800 */
[----:B----4-:R-:W-:-:S07]  /*ff20*/  FADD.FTZ R102, R94, R197 ;  /* 0x000000c55e667221 */ /* 0x010fce0000010000 */
[----:B------:R-:W3:Y:S01]  /*ff30*/  MUFU.EX2 R96, R96 ;  /* 0x0000006000607308 */ /* 0x000ee20000000800 */
[----:B--2---:R-:W-:-:S07]  /*ff40*/  FADD.FTZ R5, R93, R6 ;  /* 0x000000065d057221 */ /* 0x004fce0000010000 */
[----:B------:R-:W2:Y:S01]  /*ff50*/  MUFU.EX2 R95, R95 ;  /* 0x0000005f005f7308 */ /* 0x000ea20000000800 */
[----:B-1----:R-:W-:-:S07]  /*ff60*/  FADD.FTZ R102, R193, R102 ;  /* 0x00000066c1667221 */ /* 0x002fce0000010000 */
[----:B------:R-:W1:Y:S01]  /*ff70*/  MUFU.EX2 R97, R97 ;  /* 0x0000006100617308 */ /* 0x000e620000000800 */
[----:B---3--:R-:W-:-:S07]  /*ff80*/  FADD.FTZ R6, R96, R5 ;  /* 0x0000000560067221 */ /* 0x008fce0000010000 */
        /* <DEDUP_REMOVED lines=9> */
[----:B-1----:R-:W-:-:S01]  /*10020*/  FADD.FTZ R5, R99, R6 ;  /* 0x0000000663057221 */ /* 0x002fc20000010000 */
[----:B---3--:R-:W-:-:S03]  /*10030*/  FADD.FTZ R6, R101, R102 ;  /* 0x0000006665067221 */ /* 0x008fc60000010000 */
[----:B--2---:R-:W-:Y:S01]  /*10040*/  FADD.FTZ R5, R10, R5 ;  /* 0x000000050a057221 */ /* 0x004fe20000010000 */
[----:B0-----:R-:W-:Y:S06]  /*10050*/  @!P0 BRA `(.L_x_1083) ;  /* 0x0000000000048947 */ /* 0x001fec0003800000 */
[----:B------:R-:W-:Y:S01]  /*10060*/  BPT.TRAP 0x1 ;  /* 0x000000040000795c */ /* 0x000fe20000300000 */
.L_x_1083:
        /* <DEDUP_REMOVED lines=131> */
.L_x_1074:
        /* <DEDUP_REMOVED lines=8> */
[----:B------:R-:W-:-:S05]  /*10920*/  ULDC UR53, c[0x0][0x9e0] ;  /* 0x0002780000357ab9 */ /* 0x000fca0000000800 */
.L_x_1103:
[----:B------:R-:W-:Y:S01]  /*10930*/  ISETP.NE.AND P2, PT, RZ, UR44, PT ;  /* 0x0000002cff007c0c */ /* 0x000fe2000bf45270 */
[----:B------:R-:W-:-:S04]  /*10940*/  UISETP.NE.AND UP2, UPT, UR56, 0x1, UPT ;  /* 0x000000013800788c */ /* 0x000fc8000bf45270 */
[----:B------:R-:W-:-:S04]  /*10950*/  USEL UR45, URZ, 0x1, UP2 ;  /* 0x000000013f2d7887 */ /* 0x000fc80009000000 */
[----:B------:R-:W-:-:S04]  /*10960*/  ULOP3.LUT UR45, UR57, UR45, URZ, 0x3c, !UPT ;  /* 0x0000002d392d7292 */ /* 0x000fc8000f8e3c3f */
[----:B------:R-:W-:Y:S08]  /*10970*/  @P2 BRA `(.L_x_1086) ;  /* 0x0000000000382947 */ /* 0x000ff00003800000 */
[----:B------:R-:W-:Y:S05]  /*10980*/  @!P0 BRA `(.L_x_1087) ;  /* 0x0000000000048947 */ /* 0x000fea0003800000 */
[----:B------:R-:W-:Y:S01]  /*10990*/  BPT.TRAP 0x1 ;  /* 0x000000040000795c */ /* 0x000fe20000300000 */
.L_x_1087:
        /* <DEDUP_REMOVED lines=9> */
.L_x_1088:
[----:B-1----:R-:W-:Y:S05]  /*10a30*/  @P1 BRA `(.L_x_1086) ;  /* 0x0000000000081947 */ /* 0x002fea0003800000 */
[----:B------:R-:W1:Y:S02]  /*10a40*/  SYNCS.PHASECHK.TRANS64.TRYWAIT P1, [UR6+0x2e830], R0 ;  /* 0x02e83000ff0075a7 */ /* 0x000e640008020146 */
[----:B-1----:R-:W-:Y:S05]  /*10a50*/  @!P1 BRA `(.L_x_1089) ;  /* 0x000000ec00b49947 */ /* 0x002fea0003800000 */
.L_x_1086:
        /* <DEDUP_REMOVED lines=186> */
.L_x_1091:
[----:B------:R-:W-:Y:S01]  /*11600*/  ULEA UR6, UR56, UR41, 0x3 ;  /* 0x0000002938067291 */ /* 0x000fe2000f8e183f */
[----:B------:R-:W-:-:S05]  /*11610*/  IMAD.U32 R0, RZ, RZ, UR57 ;  /* 0x00000039ff007e24 */ /* 0x000fca000f8e00ff */
[----:B------:R-:W-:-:S04]  /*11620*/  SHF.L.U32 R0, R0, 0x1f, RZ ;  /* 0x0000001f00007819 */ /* 0x000fc800000006ff */
[----:B------:R0:W1:Y:S01]  /*11630*/  SYNCS.PHASECHK.TRANS64.TRYWAIT P1, [UR6+0x2e850], R0 ;  /* 0x02e85000ff0075a7 */ /* 0x0000620008020146 */
[----:B------:R-:W-:Y:S05]  /*11640*/  @!P0 BRA `(.L_x_1092) ;  /* 0x0000000000048947 */ /* 0x000fea0003800000 */
[----:B------:R-:W-:Y:S01]  /*11650*/  BPT.TRAP 0x1 ;  /* 0x000000040000795c */ /* 0x000fe20000300000 */
.L_x_1092:
[----:B-1----:R-:W-:Y:S05]  /*11660*/  @P1 BRA `(.L_x_1090) ;  /* 0x0000000000081947 */ /* 0x002fea0003800000 */
[----:B------:R-:W1:Y:S02]  /*11670*/  SYNCS.PHASECHK.TRANS64.TRYWAIT P1, [UR6+0x2e850], R0 ;  /* 0x02e85000ff0075a7 */ /* 0x000e640008020146 */
[----:B-1----:R-:W-:Y:S05]  /*11680*/  @!P1 BRA `(.L_x_1093) ;  /* 0x000000e000c09947 */ /* 0x002fea0003800000 */
.L_x_1090:
        /* <DEDUP_REMOVED lines=9> */
[----:B------:R-:W-:Y:S01]  /*11720*/  IMAD R14, R4, -0xe0, RZ ;  /* 0xffffff20040e7824 */ /* 0x000fe200078e02ff */
[----:B------:R-:W-:Y:S01]  /*11730*/  IADD3 R20, -R23, 0xb, RZ ;  /* 0x0000000b17147810 */ /* 0x000fe20007ffe1ff */
        /* <DEDUP_REMOVED lines=48> */
[----:B------:R-:W-:-:S04]  /*11a40*/  ULOP3.LUT UR6, URZ, UR54, URZ, 0x33, !UPT ;  /* 0x000000363f067292 */ /* 0x000fc8000f8e333f */
[----:B------:R-:W0:Y:S02]  /*11a50*/  SHFL.IDX PT, R15, R13, RZ, 0x1c1f ;  /* 0x001c1fff0d0f7589 */ /* 0x000e2400000e0000 */
[----:B------:R-:W-:-:S04]  /*11a60*/  VIADD R11, R11, UR6 ;  /* 0x000000060b0b7c36 */ /* 0x000fc80008000000 */
[----:B0-----:R-:W-:Y:S01]  /*11a70*/  IMAD.IADD R3, R11, 0x1, R15 ;  /* 0x000000010b037824 */ /* 0x001fe200078e020f */
[----:B------:R-:W-:Y:S02]  /*11a80*/  WARPGROUP.DEPBAR.LE gsb0, 0x0 ;  /* 0x00008000000079c5 */ /* 0x000fe40000010000 */
[----:B------:R0:W-:Y:S06]  /*11a90*/  BAR.ARV R20, 0x100 ;  /* 0x000400140000751d */ /* 0x0001ec0000002000 */
[----:B------:R1:W-:Y:S02]  /*11aa0*/  @!P3 SYNCS.ARRIVE.TRANS64.RED.A1T0 RZ, [R0+URZ], RZ ;  /* 0x000000ff00ffb9a7 */ /* 0x0003e4000810043f */
[----:B-1----:R-:W-:-:S02]  /*11ab0*/  VIADD R0, R10, 0xffffffff ;  /* 0xffffffff0a007836 */ /* 0x002fc40000000000 */
[----:B------:R-:W-:Y:S01]  /*11ac0*/  IMAD.IADD R10, R12, 0x1, R15 ;  /* 0x000000010c0a7824 */ /* 0x000fe200078e020f */
[----:B0-----:R-:W-:Y:S06]  /*11ad0*/  @P1 BRA `(.L_x_1094) ;  /* 0x0000000000541947 */ /* 0x001fec0003800000 */
        /* <DEDUP_REMOVED lines=12> */
.L_x_1096:
[----:B------:R-:W-:-:S05]  /*11ba0*/  IMAD.U32 R21, RZ, RZ, UR52 ;  /* 0x00000034ff157e24 */ /* 0x000fca000f8e00ff */
[----:B------:R-:W-:-:S13]  /*11bb0*/  ISETP.NE.AND P1, PT, R21, 0x1, PT ;  /* 0x000000011500780c */ /* 0x000fda0003f25270 */
[----:B------:R-:W0:Y:S02]  /*11bc0*/  @P1 LDC.64 R200, c[0x0][0x9e8] ;  /* 0x00027a00ffc81b82 */ /* 0x000e240000000a00 */
[----:B0-----:R-:W-:-:S05]  /*11bd0*/  @P1 IMAD.HI.U32 R20, R15, R200, RZ ;  /* 0x000000c80f141227 */ /* 0x001fca00078e00ff */
[----:B------:R-:W-:-:S07]  /*11be0*/  @P1 SHF.R.U32.HI R15, RZ, R201, R20 ;  /* 0x000000c9ff0f1219 */ /* 0x000fce0000011614 */
.L_x_1097:
[----:B------:R-:W-:Y:S05]  /*11bf0*/  BSYNC B0 ;  /* 0x0000000000007941 */ /* 0x000fea0003800000 */
.L_x_1095:
[----:B------:R-:W-:-:S05]  /*11c00*/  IMAD R15, R15, R21, R0 ;  /* 0x000000150f0f7224 */ /* 0x000fca00078e0200 */
[----:B------:R-:W-:Y:S02]  /*11c10*/  VIADDMNMX R10, R15, R21, R10, PT ;  /* 0x000000150f0a7246 */ /* 0x000fe4000380010a */
[----:B------:R-:W-:-:S07]  /*11c20*/  VIMNMX R3, R3, R15, !PT ;  /* 0x0000000f03037248 */ /* 0x000fce0007fe0100 */
.L_x_1094:
        /* <DEDUP_REMOVED lines=323> */
[----:B------:R-:W-:Y:S02]  /*13060*/  ISETP.GT.AND P6, PT, R3, 0xd9, !P6 ;  /* 0x000000d90300780c */ /* 0x000fe400077c4270 */
[----:B------:R-:W0:Y:S02]  /*13070*/  SHFL.IDX PT, R3, R13, 0x1, 0x1c1f ;  /* 0x003c1f000d037f89 */ /* 0x000e2400000e0000 */
[----:B------:R-:W-:-:S04]  /*13080*/  ISETP.LT.OR P6, PT, R10, 0xda, P6 ;  /* 0x000000da0a00780c */ /* 0x000fc800037c1670 */
[----:B------:R-:W-:Y:S02]  /*13090*/  FSEL R101, R101, -INF , !P6 ;  /* 0xff80000065657808 */ /* 0x000fe40007000000 */
[----:B------:R-:W-:Y:S01]  /*130a0*/  PLOP3.LUT P6, PT, PT, PT, UP1, 0x40, 0x0 ;  /* 0x000000000000781c */ /* 0x000fe20003fce818 */
[--C-:B0-----:R-:W-:Y:S02]  /*130b0*/  IMAD.IADD R12, R12, 0x1, R3.reuse ;  /* 0x000000010c0c7824 */ /* 0x101fe400078e0203 */
[----:B------:R-:W-:-:S10]  /*130c0*/  IMAD.IADD R14, R11, 0x1, R3 ;  /* 0x000000010b0e7824 */ /* 0x000fd400078e0203 */
        /* <DEDUP_REMOVED lines=13> */
.L_x_1100:
[----:B------:R-:W-:-:S05]  /*131a0*/  IMAD.U32 R13, RZ, RZ, UR52 ;  /* 0x00000034ff0d7e24 */ /* 0x000fca000f8e00ff */
[----:B------:R-:W-:-:S13]  /*131b0*/  ISETP.NE.AND P6, PT, R13, 0x1, PT ;  /* 0x000000010d00780c */ /* 0x000fda0003fc5270 */
[----:B------:R-:W0:Y:S02]  /*131c0*/  @P6 LDC.64 R10, c[0x0][0x9e8] ;  /* 0x00027a00ff0a6b82 */ /* 0x000e240000000a00 */
[----:B0-----:R-:W-:-:S05]  /*131d0*/  @P6 IMAD.HI.U32 R10, R3, R10, RZ ;  /* 0x0000000a030a6227 */ /* 0x001fca00078e00ff */
[----:B------:R-:W-:-:S07]  /*131e0*/  @P6 SHF.R.U32.HI R3, RZ, R11, R10 ;  /* 0x0000000bff036219 */ /* 0x000fce000001160a */
.L_x_1101:
[----:B------:R-:W-:Y:S05]  /*131f0*/  BSYNC B0 ;  /* 0x0000000000007941 */ /* 0x000fea0003800000 */
.L_x_1099:
[----:B------:R-:W-:-:S05]  /*13200*/  IMAD R3, R3, R13, R0 ;  /* 0x0000000d03037224 */ /* 0x000fca00078e0200 */
[----:B------:R-:W-:Y:S02]  /*13210*/  VIADDMNMX R12, R3, R13, R12, PT ;  /* 0x0000000d030c7246 */ /* 0x000fe4000380010c */
[----:B------:R-:W-:-:S07]  /*13220*/  VIMNMX R14, R14, R3, !PT ;  /* 0x000000030e0e7248 */ /* 0x000fce0007fe0100 */
.L_x_1098:
        /* <DEDUP_REMOVED lines=502> */
[----:B------:R-:W-:-:S05]  /*15190*/  FFMA.FTZ R12, R12, UR37, -R101 ;  /* 0x000000250c0c7c23 */ /* 0x000fca0008010865 */
        /* <DEDUP_REMOVED lines=149> */
[--C-:B------:R-:W-:Y:S01]  /*15af0*/  FFMA.FTZ R98, R99, UR37, -R101.reuse ;  /* 0x0000002563627c23 */ /* 0x100fe20008010865 */
[----:B------:R-:W-:-:S05]  /*15b00*/  FFMA.FTZ R99, R102, UR37, -R101 ;  /* 0x0000002566637c23 */ /* 0x000fca0008010865 */
        /* <DEDUP_REMOVED lines=35> */
[----:B------:R-:W-:Y:S01]  /*15d40*/  FADD.FTZ R6, R9, R102 ;  /* 0x0000006609067221 */ /* 0x000fe20000010000 */
[----:B-1----:R-:W-:-:S01]  /*15d50*/  FADD.FTZ R5, R12, R5 ;  /* 0x000000050c057221 */ /* 0x002fc20000010000 */
[----:B------:R-:W-:Y:S06]  /*15d60*/  @!P0 BRA `(.L_x_1102) ;  /* 0x0000000000048947 */ /* 0x000fec0003800000 */
[----:B------:R-:W-:Y:S01]  /*15d70*/  BPT.TRAP 0x1 ;  /* 0x000000040000795c */ /* 0x000fe20000300000 */
.L_x_1102:
        /* <DEDUP_REMOVED lines=131> */
[----:B------:R-:W-:-:S05]  /*165b0*/  UMOV UR52, UR55 ;  /* 0x0000003700347c82 */ /* 0x000fca0008000000 */
.L_x_1085:
[----:B------:R-:W-:Y:S06]  /*165c0*/  BAR.ARV 0x8, 0x180 ;  /* 0x0206000000007b1d */ /* 0x000fec0000002000 */
[----:B------:R-:W-:Y:S05]  /*165d0*/  @!P0 BRA `(.L_x_1104) ;  /* 0x0000000000048947 */ /* 0x000fea0003800000 */
[----:B------:R-:W-:Y:S01]  /*165e0*/  BPT.TRAP 0x1 ;  /* 0x000000040000795c */ /* 0x000fe20000300000 */
.L_x_1104:
[----:B------:R-:W-:Y:S01]  /*165f0*/  ULEA UR4, UR52, UR41, 0x3 ;  /* 0x0000002934047291 */ /* 0x000fe2000f8e183f */
[----:B------:R-:W-:-:S05]  /*16600*/  IMAD.U32 R4, RZ, RZ, UR45 ;  /* 0x0000002dff047e24 */ /* 0x000fca000f8e00ff */
[----:B------:R-:W-:-:S04]  /*16610*/  SHF.L.U32 R4, R4, 0x1f, RZ ;  /* 0x0000001f04047819 */ /* 0x000fc800000006ff */
[----:B------:R0:W1:Y:S01]  /*16620*/  SYNCS.PHASECHK.TRANS64.TRYWAIT P1, [UR4+0x2e850], R4 ;  /* 0x02e85004ff0075a7 */ /* 0x0000620008020144 */
[----:B------:R-:W-:Y:S05]  /*16630*/  @!P0 BRA `(.L_x_1105) ;  /* 0x0000000000048947 */ /* 0x000fea0003800000 */
[----:B------:R-:W-:Y:S01]  /*16640*/  BPT.TRAP 0x1 ;  /* 0x000000040000795c */ /* 0x000fe20000300000 */
.L_x_1105:
[----:B-1----:R-:W-:Y:S05]  /*16650*/  @P1 BRA `(.L_x_1106) ;  /* 0x0000000000081947 */ /* 0x002fea0003800000 */
[----:B------:R-:W1:Y:S02]  /*16660*/  SYNCS.PHASECHK.TRANS64.TRYWAIT P1, [UR4+0x2e850], R4 ;  /* 0x02e85004ff0075a7 */ /* 0x000e640008020144 */
[----:B-1----:R-:W-:Y:S05]  /*16670*/  @!P1 BRA `(.L_x_1107) ;  /* 0x0000009000dc9947 */ /* 0x002fea0003800000 */
.L_x_1106:
[----:B------:R-:W-:Y:S01]  /*16680*/  UIADD3 UR41, UR41, 0x400, URZ ;  /* 0x0000040029297890 */ /* 0x000fe2000fffe03f */
[----:B------:R-:W-:Y:S01]  /*16690*/  WARPGROUP.ARRIVE ;  /* 0x00000000000079c5 */ /* 0x000fe20000000000 */
[----:B------:R-:W-:Y:S01]  /*166a0*/  UMOV UR7, 0xc0000010 ;  /* 0xc000001000077882 */ /* 0x000fe20000000000 */
[----:B------:R-:W-:Y:S01]  /*166b0*/  ULDC.64 UR10, c[0x0][0x9a0] ;  /* 0x00026800000a7ab9 */ /* 0x000fe20000000a00 */
[----:B------:R-:W-:Y:S01]  /*166c0*/  USHF.R.U32.HI UR41, URZ, 0x4, UR41 ;  /* 0x000000043f297899 */ /* 0x000fe20008011629 */
[----:B01----:R-:W-:Y:S01]  /*166d0*/  IMAD.MOV.U32 R4, RZ, RZ, 0x3f800000 ;  /* 0x3f800000ff047424 */ /* 0x003fe200078e00ff */
[----:B------:R-:W-:Y:S02]  /*166e0*/  UISETP.NE.U32.AND UP0, UPT, UR10, URZ, UPT ;  /* 0x0000003f0a00728c */ /* 0x000fe4000bf05070 */
[----:B------:R-:W-:Y:S02]  /*166f0*/  ULOP3.LUT UR41, UR41, 0x3fff, URZ, 0xc0, !UPT ;  /* 0x00003fff29297892 */ /* 0x000fe4000f8ec03f */
[----:B------:R-:W-:-:S02]  /*16700*/  UISETP.NE.AND.EX UP0, UPT, UR11, URZ, UPT, UP0 ;  /* 0x0000003f0b00728c */ /* 0x000fc4000bf05300 */
[----:B------:R-:W-:-:S04]  /*16710*/  ULOP3.LUT UR5, UR41, 0x10000, URZ, 0xfc, !UPT ;  /* 0x0001000029057892 */ /* 0x000fc8000f8efc3f */
[----:B------:R-:W-:Y:S01]  /*16720*/  UIMAD UR5, UR52, 0x700, UR5 ;  /* 0x00000700340578a4 */ /* 0x000fe2000f8e0205 */
[----:B------:R-:W-:-:S04]  /*16730*/  PLOP3.LUT P1, PT, PT, PT, UP0, 0x80, 0x0 ;  /* 0x000000000000781c */ /* 0x000fc80003f2f008 */
[----:B------:R-:W-:Y:S02]  /*16740*/  @UP0 USHF.R.S32.HI UR8, URZ, 0x1f, UR48 ;  /* 0x0000001f3f080899 */ /* 0x000fe40008011430 */
[----:B------:R-:W-:Y:S01]  /*16750*/  UMOV UR6, UR5 ;  /* 0x0000000500067c82 */ /* 0x000fe20008000000 */
[----:B------:R-:W-:Y:S01]  /*16760*/  @UP0 ULDC.64 UR12, c[0x0][0x9c8] ;  /* 0x00027200000c0ab9 */ /* 0x000fe20000000a00 */
[----:B------:R-:W-:Y:S01]  /*16770*/  QGMMA.64x128x32.F32.E4M3.E4M3 R24, R224, gdesc[UR4], R24, gsb0 ;  /* 0x01e00004e0187df3 */ /* 0x000fe20008000818 */
[----:B------:R-:W-:Y:S01]  /*16780*/  UIADD3 UR6, UR5, 0x100, URZ ;  /* 0x0000010005067890 */ /* 0x000fe2000fffe03f */
[----:B------:R-:W-:Y:S01]  /*16790*/  UMOV UR7, 0xc0000010 ;  /* 0xc000001000077882 */ /* 0x000fe20000000000 */
[----:B------:R-:W-:Y:S02]  /*167a0*/  @UP0 UIMAD UR8, UR8, UR12, URZ ;  /* 0x0000000c080802a4 */ /* 0x000fe4000f8e023f */
[----:B------:R-:W-:Y:S02]  /*167b0*/  @UP0 USHF.R.S32.HI UR9, URZ, 0x1f, UR49 ;  /* 0x0000001f3f090899 */ /* 0x000fe40008011431 */
[----:B------:R-:W-:Y:S01]  /*167c0*/  @UP0 UIMAD UR8, UR48, UR13, UR8 ;  /* 0x0000000d300802a4 */ /* 0x000fe2000f8e0208 */
[----:B------:R-:W-:-:S02]  /*167d0*/  WARPGROUP.DEPBAR.LE gsb0, 0x0 ;  /* 0x00008000000079c5 */ /* 0x000fc40000010000 */
        /* <DEDUP_REMOVED lines=17> */
[----:B------:R-:W-:-:S04]  /*168f0*/  @UP0 UIMAD UR8, UR49, UR13, UR8 ;  /* 0x0000000d310802a4 */ /* 0x000fc8000f8e0208 */
[----:B------:R-:W-:Y:S02]  /*16900*/  @UP0 UIADD3 UR7, UR7, UR8, URZ ;  /* 0x0000000807070290 */ /* 0x000fe4000fffe03f */
[----:B------:R-:W-:-:S04]  /*16910*/  @UP0 ULEA UR8, UP1, UR6, UR10, 0x2 ;  /* 0x0000000a06080291 */ /* 0x000fc8000f82103f */
[----:B------:R-:W-:Y:S02]  /*16920*/  @UP0 ULEA.HI.X UR9, UR6, UR11, UR7, 0x2, UP1 ;  /* 0x0000000b06090291 */ /* 0x000fe400088f1407 */
[----:B------:R-:W-:Y:S01]  /*16930*/  UIADD3 UR6, UR5, 0x400, URZ ;  /* 0x0000040005067890 */ /* 0x000fe2000fffe03f */
[----:B------:R-:W-:Y:S01]  /*16940*/  IMAD.U32 R8, RZ, RZ, UR8 ;  /* 0x00000008ff087e24 */ /* 0x000fe2000f8e00ff */
[----:B------:R-:W-:Y:S02]  /*16950*/  UMOV UR7, 0xc0000010 ;  /* 0xc000001000077882 */ /* 0x000fe40000000000 */
[----:B------:R-:W-:-:S05]  /*16960*/  IMAD.U32 R9, RZ, RZ, UR9 ;  /* 0x00000009ff097e24 */ /* 0x000fca000f8e00ff */
[----:B------:R0:W2:Y:S01]  /*16970*/  @P1 LDG.E R4, desc[UR50][R8.64] ;  /* 0x0000003208041981 */ /* 0x0000a2000c1e1900 */
[----:B------:R-:W-:Y:S02]  /*16980*/  WARPGROUP.DEPBAR.LE gsb0, 0x0 ;  /* 0x00008000000079c5 */ /* 0x000fe40000010000 */
[----:B------:R-:W-:-:S06]  /*16990*/  WARPGROUP.ARRIVE ;  /* 0x00000000000079c5 */ /* 0x000fcc0000000000 */
[----:B------:R-:W-:Y:S01]  /*169a0*/  QGMMA.64x128x32.F32.E4M3.E4M3 R24, R208, gdesc[UR4], R24, gsb0 ;  /* 0x01e00004d0187df3 */ /* 0x000fe20008000818 */
[----:B------:R-:W-:Y:S01]  /*169b0*/  UIADD3 UR6, UR5, 0x500, URZ ;  /* 0x0000050005067890 */ /* 0x000fe2000fffe03f */
[----:B------:R-:W-:Y:S01]  /*169c0*/  UMOV UR7, 0xc0000010 ;  /* 0xc000001000077882 */ /* 0x000fe20000000000 */
[----:B------:R-:W1:Y:S04]  /*169d0*/  SHFL.BFLY PT, R7, R6, 0x2, 0x1f ;  /* 0x0c401f0006077f89 */ /* 0x000e6800000e0000 */
[----:B------:R-:W3:Y:S01]  /*169e0*/  SHFL.BFLY PT, R10, R5, 0x2, 0x1f ;  /* 0x0c401f00050a7f89 */ /* 0x000ee200000e0000 */
[----:B------:R-:W-:Y:S02]  /*169f0*/  WARPGROUP.DEPBAR.LE gsb0, 0x0 ;  /* 0x00008000000079c5 */ /* 0x000fe40000010000 */
[----:B------:R-:W-:-:S06]  /*16a00*/  WARPGROUP.ARRIVE ;  /* 0x00000000000079c5 */ /* 0x000fcc0000000000 */
[----:B------:R-:W-:Y:S01]  /*16a10*/  QGMMA.64x128x32.F32.E4M3.E4M3 R24, R204, gdesc[UR4], R24, gsb0 ;  /* 0x01e00004cc187df3 */ /* 0x000fe20008000818 */
[----:B------:R-:W-:Y:S01]  /*16a20*/  UIADD3 UR6, UR5, 0x600, URZ ;  /* 0x0000060005067890 */ /* 0x000fe2000fffe03f */
[----:B------:R-:W-:Y:S01]  /*16a30*/  UMOV UR7, 0xc0000010 ;  /* 0xc000001000077882 */ /* 0x000fe20000000000 */
        /* <DEDUP_REMOVED lines=36> */
.L_x_1108:
        /* <DEDUP_REMOVED lines=20> */
[----:B------:R-:W-:Y:S01]  /*16dc0*/  FMUL.FTZ R48, R39, R11 ;  /* 0x0000000b27307220 */ /* 0x000fe20000410000 */
        /* <DEDUP_REMOVED lines=53> */
.L_x_1034:
[----:B------:R-:W0:Y:S01]  /*17120*/  S2R R3, SR_CgaCtaId ;  /* 0x0000000000037919 */ /* 0x000e220000008800 */
[----:B------:R-:W-:Y:S01]  /*17130*/  MOV R10, 0x400 ;  /* 0x00000400000a7802 */ /* 0x000fe20000000f00 */
[----:B------:R-:W-:Y:S01]  /*17140*/  BSSY B0, `(.L_x_1109) ;  /* 0x0000283000007945 */ /* 0x000fe20003800000 */
[----:B------:R-:W-:Y:S01]  /*17150*/  SHF.R.S32.HI R11, RZ, 0x1f, R230 ;  /* 0x0000001fff0b7819 */ /* 0x000fe200000114e6 */
[----:B------:R-:W-:Y:S01]  /*17160*/  BAR.SYNC.DEFER_BLOCKING 0x5, 0x180 ;  /* 0x0146000000007b1d */ /* 0x000fe20000010000 */
[----:B0-----:R-:W-:Y:S02]  /*17170*/  LEA R10, R3, R10, 0x18 ;  /* 0x0000000a030a7211 */ /* 0x001fe400078ec0ff */
[----:B------:R-:W-:-:S03]  /*17180*/  LEA.HI R3, R11, R230, RZ, 0x3 ;  /* 0x000000e60b037211 */ /* 0x000fc600078f18ff */
[----:B------:R-:W0:Y:S01]  /*17190*/  LDS.128 R4, [R10+0x2e8d0] ;  /* 0x02e8d0000a047984 */ /* 0x000e220000000c00 */
[----:B------:R-:W-:-:S05]  /*171a0*/  LOP3.LUT R15, R3, 0xfffffff8, RZ, 0xc0, !PT ;  /* 0xfffffff8030f7812 */ /* 0x000fca00078ec0ff */
[----:B------:R-:W-:-:S04]  /*171b0*/  IMAD.IADD R12, R230, 0x1, -R15 ;  /* 0x00000001e60c7824 */ /* 0x000fc800078e0a0f */
[----:B0-----:R-:W-:Y:S01]  /*171c0*/  IMAD.SHL.U32 R4, R12, 0x8, RZ ;  /* 0x000000080c047824 */ /* 0x001fe200078e00ff */
[----:B------:R-:W-:Y:S02]  /*171d0*/  R2UR UR5, R5 ;  /* 0x00000000050572ca */ /* 0x000fe400000e0000 */
[----:B------:R-:W-:Y:S01]  /*171e0*/  R2UR UR49, R6 ;  /* 0x00000000063172ca */ /* 0x000fe200000e0000 */
[----:B------:R-:W-:Y:S01]  /*171f0*/  VIADD R0, R4, 0x40 ;  /* 0x0000004004007836 */ /* 0x000fe20000000000 */
[----:B------:R-:W-:Y:S02]  /*17200*/  R2UR UR48, R7 ;  /* 0x00000000073072ca */ /* 0x000fe400000e0000 */
[----:B------:R-:W-:Y:S02]  /*17210*/  SHF.R.S32.HI R7, RZ, 0x3, R3 ;  /* 0x00000003ff077819 */ /* 0x000fe40000011403 */
[----:B------:R-:W-:Y:S02]  /*17220*/  SHF.R.S32.HI R5, RZ, 0x1f, R4 ;  /* 0x0000001fff057819 */ /* 0x000fe40000011404 */
[----:B------:R-:W-:Y:S01]  /*17230*/  SHF.R.S32.HI R3, RZ, 0x1f, R0 ;  /* 0x0000001fff037819 */ /* 0x000fe20000011400 */
[----:B------:R-:W-:Y:S06]  /*17240*/  BAR.ARV 0x4, 0x180 ;  /* 0x0106000000007b1d */ /* 0x000fec0000002000 */
[----:B------:R-:W-:Y:S05]  /*17250*/  @P0 BRA `(.L_x_1110) ;  /* 0x0000001800e40947 */ /* 0x000fea0003800000 */
[----:B------:R-:W0:Y:S01]  /*17260*/  S2R R18, SR_TID.X ;  /* 0x0000000000127919 */ /* 0x000e220000002100 */
[----:B------:R-:W-:Y:S01]  /*17270*/  ULDC.64 UR6, c[0x4][0x38] ;  /* 0x01000e0000067ab9 */ /* 0x000fe20000000a00 */
[----:B0-----:R-:W-:-:S05]  /*17280*/  IMAD.SHL.U32 R6, R18, 0x4, RZ ;  /* 0x0000000412067824 */ /* 0x001fca00078e00ff */
[----:B------:R-:W-:-:S04]  /*17290*/  LOP3.LUT R6, R6, 0xc, RZ, 0xc0, !PT ;  /* 0x0000000c06067812 */ /* 0x000fc800078ec0ff */
[----:B------:R-:W-:-:S05]  /*172a0*/  IADD3 R14, P0, R6, UR6, RZ ;  /* 0x00000006060e7c10 */ /* 0x000fca000ff1e0ff */
[----:B------:R-:W-:Y:S01]  /*172b0*/  IMAD.X R15, RZ, RZ, UR7, P0 ;  /* 0x00000007ff0f7e24 */ /* 0x000fe200080e06ff */
[----:B------:R-:W-:Y:S01]  /*172c0*/  F2FP.BF16.F32.PACK_AB R56, R56, R57 ;  /* 0x000000393838723e */ /* 0x000fe200000010ff */
[----:B------:R-:W-:-:S03]  /*172d0*/  ULDC.64 UR6, c[0x0][0xc00] ;  /* 0x0003000000067ab9 */ /* 0x000fc60000000a00 */
[----:B------:R0:W2:Y:S01]  /*172e0*/  LDG.E.CONSTANT R17, desc[UR50][R14.64] ;  /* 0x000000320e117981 */ /* 0x0000a2000c1e9900 */
[----:B------:R-:W-:Y:S01]  /*172f0*/  LOP3.LUT P0, R6, R18, 0x3, RZ, 0xc0, !PT ;  /* 0x0000000312067812 */ /* 0x000fe2000780c0ff */
[----:B------:R-:W-:Y:S01]  /*17300*/  UISETP.NE.U32.AND UP0, UPT, UR6, URZ, UPT ;  /* 0x0000003f0600728c */ /* 0x000fe2000bf05070 */
[----:B------:R-:W-:Y:S01]  /*17310*/  F2FP.BF16.F32.PACK_AB R21, R84, R21 ;  /* 0x000000155415723e */ /* 0x000fe200000010ff */
[----:B------:R-:W1:Y:S01]  /*17320*/  S2R R57, SR_SWINHI ;  /* 0x0000000000397919 */ /* 0x000e620000002f00 */
[----:B------:R-:W-:Y:S01]  /*17330*/  ISETP.EQ.OR P0, PT, R6, 0x3, !P0 ;  /* 0x000000030600780c */ /* 0x000fe20004702670 */
[----:B------:R-:W-:Y:S01]  /*17340*/  UISETP.NE.AND.EX UP0, UPT, UR7, URZ, UPT, UP0 ;  /* 0x0000003f0700728c */ /* 0x000fe2000bf05300 */
[----:B------:R-:W-:Y:S02]  /*17350*/  F2FP.BF16.F32.PACK_AB R24, R85, R24 ;  /* 0x000000185518723e */ /* 0x000fe400000010ff */
[----:B------:R-:W-:Y:S01]  /*17360*/  F2FP.BF16.F32.PACK_AB R35, R54, R35 ;  /* 0x000000233623723e */ /* 0x000fe200000010ff */
[----:B------:R-:W-:Y:S01]  /*17370*/  ULDC.64 UR6, c[0x0][0xc00] ;  /* 0x0003000000067ab9 */ /* 0x000fe20000000a00 */
[----:B------:R-:W-:Y:S01]  /*17380*/  F2FP.BF16.F32.PACK_AB R40, R53, R40 ;  /* 0x000000283528723e */ /* 0x000fe200000010ff */
[----:B------:R-:W-:Y:S01]  /*17390*/  UIMAD.WIDE UR6, UR42, 0x4, UR6 ;  /* 0x000000042a0678a5 */ /* 0x000fe2000f8e0206 */
[----:B------:R-:W-:-:S02]  /*173a0*/  F2FP.BF16.F32.PACK_AB R6, R87, R20 ;  /* 0x000000145706723e */ /* 0x000fc400000010ff */
[----:B------:R-:W-:Y:S02]  /*173b0*/  SEL R54, R21, R24, P0 ;  /* 0x0000001815367207 */ /* 0x000fe40000000000 */
[----:B------:R-:W-:Y:S02]  /*173c0*/  SEL R53, R24, R21, P0 ;  /* 0x0000001518357207 */ /* 0x000fe40000000000 */
[----:B------:R-:W-:Y:S02]  /*173d0*/  F2FP.BF16.F32.PACK_AB R13, R86, R13 ;  /* 0x0000000d560d723e */ /* 0x000fe400000010ff */
[----:B------:R-:W-:Y:S02]  /*173e0*/  F2FP.BF16.F32.PACK_AB R34, R63, R34 ;  /* 0x000000223f22723e */ /* 0x000fe400000010ff */
[----:B------:R-:W-:Y:S02]  /*173f0*/  F2FP.BF16.F32.PACK_AB R25, R78, R25 ;  /* 0x000000194e19723e */ /* 0x000fe400000010ff */
[----:B------:R-:W-:-:S02]  /*17400*/  F2FP.BF16.F32.PACK_AB R26, R79, R26 ;  /* 0x0000001a4f1a723e */ /* 0x000fc400000010ff */
[----:B------:R-:W-:Y:S02]  /*17410*/  F2FP.BF16.F32.PACK_AB R44, R44, R89 ;  /* 0x000000592c2c723e */ /* 0x000fe400000010ff */
[----:B------:R-:W-:Y:S02]  /*17420*/  F2FP.BF16.F32.PACK_AB R45, R45, R88 ;  /* 0x000000582d2d723e */ /* 0x000fe400000010ff */
[----:B------:R-:W-:Y:S02]  /*17430*/  SEL R66, R13, R6, P0 ;  /* 0x000000060d427207 */ /* 0x000fe40000000000 */
[----:B------:R-:W-:Y:S02]  /*17440*/  SEL R63, R6, R13, P0 ;  /* 0x0000000d063f7207 */ /* 0x000fe40000000000 */
[----:B------:R-:W-:Y:S02]  /*17450*/  F2FP.BF16.F32.PACK_AB R65, R64, R65 ;  /* 0x000000414041723e */ /* 0x000fe400000010ff */
[----:B0-----:R-:W-:-:S02]  /*17460*/  MOV R14, R10 ;  /* 0x0000000a000e7202 */ /* 0x001fc40000000f00 */
[----:B-1----:R-:W-:Y:S02]  /*17470*/  MOV R15, R57 ;  /* 0x00000039000f7202 */ /* 0x002fe40000000f00 */
[----:B------:R-:W-:Y:S02]  /*17480*/  F2FP.BF16.F32.PACK_AB R41, R52, R41 ;  /* 0x000000293429723e */ /* 0x000fe400000010ff */
[----:B------:R-:W-:Y:S01]  /*17490*/  F2FP.BF16.F32.PACK_AB R36, R61, R36 ;  /* 0x000000243d24723e */ /* 0x000fe200000010ff */
[----:B------:R-:W-:Y:S01]  /*174a0*/  IMAD.WIDE R20, R229, 0x2, R14 ;  /* 0x00000002e5147825 */ /* 0x000fe200078e020e */
[----:B------:R-:W-:Y:S02]  /*174b0*/  F2FP.BF16.F32.PACK_AB R49, R48, R49 ;  /* 0x000000313031723e */ /* 0x000fe400000010ff */
[----:B------:R-:W-:Y:S02]  /*174c0*/  SEL R64, R25, R26, P0 ;  /* 0x0000001a19407207 */ /* 0x000fe40000000000 */
[----:B------:R-:W-:-:S02]  /*174d0*/  IADD3 R67, P6, R20, 0x20, RZ ;  /* 0x0000002014437810 */ /* 0x000fc40007fde0ff */
[----:B------:R-:W-:Y:S02]  /*174e0*/  SEL R61, R26, R25, P0 ;  /* 0x000000191a3d7207 */ /* 0x000fe40000000000 */
[----:B------:R-:W-:Y:S02]  /*174f0*/  LOP3.LUT R6, R67, 0x380, RZ, 0xc0, !PT ;  /* 0x0000038043067812 */ /* 0x000fe400078ec0ff */
[----:B------:R-:W-:Y:S02]  /*17500*/  LOP3.LUT R13, R20, 0x380, RZ, 0xc0, !PT ;  /* 0x00000380140d7812 */ /* 0x000fe400078ec0ff */
[----:B------:R-:W-:Y:S02]  /*17510*/  F2FP.BF16.F32.PACK_AB R37, R60, R37 ;  /* 0x000000253c25723e */ /* 0x000fe400000010ff */
[----:B------:R-:W-:Y:S02]  /*17520*/  F2FP.BF16.F32.PACK_AB R32, R69, R32 ;  /* 0x000000204520723e */ /* 0x000fe400000010ff */
[----:B------:R-:W-:-:S02]  /*17530*/  F2FP.BF16.F32.PACK_AB R29, R76, R29 ;  /* 0x0000001d4c1d723e */ /* 0x000fc400000010ff */
[----:B------:R-:W-:Y:S02]  /*17540*/  F2FP.BF16.F32.PACK_AB R28, R77, R28 ;  /* 0x0000001c4d1c723e */ /* 0x000fe400000010ff */
[----:B------:R-:W-:Y:S02]  /*17550*/  SEL R48, R44, R45, P0 ;  /* 0x0000002d2c307207 */ /* 0x000fe40000000000 */
[C---:B------:R-:W-:Y:S02]  /*17560*/  IADD3 R26, P1, R20.reuse, 0x40, RZ ;  /* 0x00000040141a7810 */ /* 0x040fe40007f3e0ff */
[----:B------:R-:W-:Y:S02]  /*17570*/  F2FP.BF16.F32.PACK_AB R30, R71, R30 ;  /* 0x0000001e471e723e */ /* 0x000fe400000010ff */
[----:B------:R-:W-:Y:S02]  /*17580*/  SEL R45, R45, R44, P0 ;  /* 0x0000002c2d2d7207 */ /* 0x000fe40000000000 */
[----:B------:R-:W-:-:S02]  /*17590*/  IADD3 R69, P2, R20, 0x60, RZ ;  /* 0x0000006014457810 */ /* 0x000fc40007f5e0ff */
[----:B------:R-:W-:Y:S02]  /*175a0*/  SHF.R.U64 R6, R6, 0x3, RZ ;  /* 0x0000000306067819 */ /* 0x000fe400000012ff */
[----:B------:R-:W-:Y:S02]  /*175b0*/  SEL R44, R41, R40, P0 ;  /* 0x00000028292c7207 */ /* 0x000fe40000000000 */
[----:B------:R-:W-:Y:S02]  /*175c0*/  IADD3 R71, P3, R20, 0x4000, RZ ;  /* 0x0000400014477810 */ /* 0x000fe40007f7e0ff */
[----:B------:R-:W-:Y:S02]  /*175d0*/  SEL R41, R40, R41, P0 ;  /* 0x0000002928297207 */ /* 0x000fe40000000000 */
[----:B------:R-:W-:Y:S02]  /*175e0*/  SHF.R.U64 R13, R13, 0x3, RZ ;  /* 0x000000030d0d7819 */ /* 0x000fe400000012ff */
[----:B------:R-:W-:-:S02]  /*175f0*/  SEL R40, R37, R36, P0 ;  /* 0x0000002425287207 */ /* 0x000fc40000000000 */
[----:B------:R-:W-:Y:S01]  /*17600*/  SEL R43, R36, R37, P0 ;  /* 0x00000025242b7207 */ /* 0x000fe20000000000 */
[----:B------:R-:W-:Y:S01]  /*17610*/  IMAD.X R37, RZ, RZ, R21, P6 ;  /* 0x000000ffff257224 */ /* 0x000fe200030e0615 */
[----:B------:R-:W-:Y:S02]  /*17620*/  SEL R52, R29, R28, P0 ;  /* 0x0000001c1d347207 */ /* 0x000fe40000000000 */
[----:B------:R-:W-:Y:S02]  /*17630*/  SEL R51, R28, R29, P0 ;  /* 0x0000001d1c337207 */ /* 0x000fe40000000000 */
[----:B------:R-:W-:Y:S02]  /*17640*/  LOP3.LUT R24, R26, 0x380, RZ, 0xc0, !PT ;  /* 0x000003801a187812 */ /* 0x000fe400078ec0ff */
[----:B------:R-:W-:Y:S02]  /*17650*/  F2FP.BF16.F32.PACK_AB R72, R72, R73 ;  /* 0x000000494848723e */ /* 0x000fe400000010ff */
[----:B------:R-:W-:-:S02]  /*17660*/  F2FP.BF16.F32.PACK_AB R39, R46, R39 ;  /* 0x000000272e27723e */ /* 0x000fc400000010ff */
[----:B------:R-:W-:Y:S02]  /*17670*/  F2FP.BF16.F32.PACK_AB R42, R47, R42 ;  /* 0x0000002a2f2a723e */ /* 0x000fe400000010ff */
[----:B------:R-:W-:Y:S02]  /*17680*/  F2FP.BF16.F32.PACK_AB R33, R68, R33 ;  /* 0x000000214421723e */ /* 0x000fe400000010ff */
[----:B------:R-:W-:Y:S02]  /*17690*/  F2FP.BF16.F32.PACK_AB R27, R70, R27 ;  /* 0x0000001b461b723e */ /* 0x000fe400000010ff */
[----:B------:R-:W-:Y:S02]  /*176a0*/  LOP3.LUT R28, R69, 0x380, RZ, 0xc0, !PT ;  /* 0x00000380451c7812 */ /* 0x000fe400078ec0ff */
[----:B------:R-:W-:Y:S02]  /*176b0*/  LOP3.LUT R36, R6, R67, RZ, 0x3c, !PT ;  /* 0x0000004306247212 */ /* 0x000fe400078e3cff */
[----:B------:R-:W-:-:S02]  /*176c0*/  IADD3 R68, P4, R20, 0x4020, RZ ;  /* 0x0000402014447810 */ /* 0x000fc40007f9e0ff */
[C---:B------:R-:W-:Y:S02]  /*176d0*/  IADD3 R73, P5, R20.reuse, 0x4040, RZ ;  /* 0x0000404014497810 */ /* 0x040fe40007fbe0ff */
[----:B------:R-:W-:Y:S01]  /*176e0*/  IADD3 R70, P6, R20, 0x4060, RZ ;  /* 0x0000406014467810 */ /* 0x000fe20007fde0ff */
[--C-:B------:R-:W-:Y:S01]  /*176f0*/  IMAD.X R29, RZ, RZ, R21.reuse, P4 ;  /* 0x000000ffff1d7224 */ /* 0x100fe200020e0615 */
[----:B------:R-:W-:Y:S02]  /*17700*/  LOP3.LUT R6, R71, 0x380, RZ, 0xc0, !PT ;  /* 0x0000038047067812 */ /* 0x000fe400078ec0ff */
[----:B------:R-:W-:Y:S01]  /*17710*/  F2FP.BF16.F32.PACK_AB R38, R55, R38 ;  /* 0x000000263726723e */ /* 0x000fe200000010ff */
[----:B------:R-:W-:Y:S01]  /*17720*/  IMAD.X R25, RZ, RZ, R21, P6 ;  /* 0x000000ffff197224 */ /* 0x000fe200030e0615 */
[----:B------:R-:W-:Y:S02]  /*17730*/  SEL R60, R56, R49, P0 ;  /* 0x00000031383c7207 */ /* 0x000fe40000000000 */
[----:B------:R-:W-:-:S02]  /*17740*/  LOP3.LUT R20, R13, R20, RZ, 0x3c, !PT ;  /* 0x000000140d147212 */ /* 0x000fc400078e3cff */
[----:B------:R-:W-:Y:S02]  /*17750*/  F2FP.BF16.F32.PACK_AB R31, R62, R31 ;  /* 0x0000001f3e1f723e */ /* 0x000fe400000010ff */
[----:B------:R-:W-:Y:S02]  /*17760*/  SEL R49, R49, R56, P0 ;  /* 0x0000003831317207 */ /* 0x000fe40000000000 */
[----:B------:R-:W-:Y:S02]  /*17770*/  SHF.R.U64 R13, R24, 0x3, RZ ;  /* 0x00000003180d7819 */ /* 0x000fe400000012ff */
[----:B------:R-:W-:Y:S02]  /*17780*/  F2FP.BF16.F32.PACK_AB R96, R96, R97 ;  /* 0x000000616060723e */ /* 0x000fe400000010ff */
[----:B------:R-:W-:Y:S02]  /*17790*/  F2FP.BF16.F32.PACK_AB R95, R94, R95 ;  /* 0x0000005f5e5f723e */ /* 0x000fe400000010ff */
[----:B------:R-:W-:-:S02]  /*177a0*/  SEL R56, R39, R42, P0 ;  /* 0x0000002a27387207 */ /* 0x000fc40000000000 */
[----:B------:R-:W-:Y:S02]  /*177b0*/  SHF.R.U64 R24, R28, 0x3, RZ ;  /* 0x000000031c187819 */ /* 0x000fe400000012ff */
[----:B------:R-:W-:Y:S02]  /*177c0*/  F2FP.BF16.F32.PACK_AB R92, R92, R93 ;  /* 0x0000005d5c5c723e */ /* 0x000fe400000010ff */
[----:B------:R-:W-:Y:S02]  /*177d0*/  F2FP.BF16.F32.PACK_AB R91, R90, R91 ;  /* 0x0000005b5a5b723e */ /* 0x000fe400000010ff */
[----:B------:R-:W-:Y:S02]  /*177e0*/  SEL R39, R42, R39, P0 ;  /* 0x000000272a277207 */ /* 0x000fe40000000000 */
[----:B------:R-:W-:Y:S02]  /*177f0*/  SHF.R.U64 R6, R6, 0x3, RZ ;  /* 0x0000000306067819 */ /* 0x000fe400000012ff */
[----:B------:R-:W-:-:S02]  /*17800*/  SEL R42, R35, R38, P0 ;  /* 0x00000026232a7207 */ /* 0x000fc40000000000 */
[----:B------:R-:W-:Y:S01]  /*17810*/  SEL R55, R38, R35, P0 ;  /* 0x0000002326377207 */ /* 0x000fe20000000000 */
[--C-:B------:R-:W-:Y:S01]  /*17820*/  IMAD.X R35, RZ, RZ, R21.reuse, P1 ;  /* 0x000000ffff237224 */ /* 0x100fe200008e0615 */
[----:B------:R-:W-:Y:S02]  /*17830*/  SEL R50, R33, R32, P0 ;  /* 0x0000002021327207 */ /* 0x000fe40000000000 */
[----:B------:R-:W-:Y:S01]  /*17840*/  SEL R47, R32, R33, P0 ;  /* 0x00000021202f7207 */ /* 0x000fe20000000000 */
[--C-:B------:R-:W-:Y:S01]  /*17850*/  IMAD.X R33, RZ, RZ, R21.reuse, P2 ;  /* 0x000000ffff217224 */ /* 0x100fe200010e0615 */
[----:B------:R-:W-:Y:S02]  /*17860*/  SEL R38, R31, R34, P0 ;  /* 0x000000221f267207 */ /* 0x000fe40000000000 */
[----:B------:R-:W-:Y:S01]  /*17870*/  SEL R57, R34, R31, P0 ;  /* 0x0000001f22397207 */ /* 0x000fe20000000000 */
[----:B------:R-:W-:Y:S01]  /*17880*/  IMAD.X R31, RZ, RZ, R21, P3 ;  /* 0x000000ffff1f7224 */ /* 0x000fe200018e0615 */
[----:B------:R-:W-:-:S02]  /*17890*/  SEL R18, R96, R95, P0 ;  /* 0x0000005f60127207 */ /* 0x000fc40000000000 */
[----:B------:R-:W-:Y:S02]  /*178a0*/  SEL R58, R72, R65, P0 ;  /* 0x00000041483a7207 */ /* 0x000fe40000000000 */
[----:B------:R-:W-:Y:S02]  /*178b0*/  SEL R62, R27, R30, P0 ;  /* 0x0000001e1b3e7207 */ /* 0x000fe40000000000 */
[----:B------:R-:W-:Y:S01]  /*178c0*/  SEL R59, R30, R27, P0 ;  /* 0x0000001b1e3b7207 */ /* 0x000fe20000000000 */
[----:B------:R-:W-:Y:S01]  /*178d0*/  IMAD.X R27, RZ, RZ, R21, P5 ;  /* 0x000000ffff1b7224 */ /* 0x000fe200028e0615 */
[----:B------:R-:W-:Y:S02]  /*178e0*/  LOP3.LUT R34, R13, R26, RZ, 0x3c, !PT ;  /* 0x0000001a0d227212 */ /* 0x000fe400078e3cff */
[----:B------:R-:W-:Y:S02]  /*178f0*/  LOP3.LUT R32, R24, R69, RZ, 0x3c, !PT ;  /* 0x0000004518207212 */ /* 0x000fe400078e3cff */
[----:B------:R-:W-:-:S02]  /*17900*/  SEL R95, R95, R96, P0 ;  /* 0x000000605f5f7207 */ /* 0x000fc40000000000 */
[----:B------:R-:W-:Y:S02]  /*17910*/  SEL R46, R92, R91, P0 ;  /* 0x0000005b5c2e7207 */ /* 0x000fe40000000000 */
[----:B------:R-:W-:Y:S02]  /*17920*/  SEL R65, R65, R72, P0 ;  /* 0x0000004841417207 */ /* 0x000fe40000000000 */
[----:B------:R-:W-:Y:S02]  /*17930*/  LOP3.LUT R13, R68, 0x380, RZ, 0xc0, !PT ;  /* 0x00000380440d7812 */ /* 0x000fe400078ec0ff */
[----:B------:R-:W-:Y:S02]  /*17940*/  LOP3.LUT R24, R73, 0x380, RZ, 0xc0, !PT ;  /* 0x0000038049187812 */ /* 0x000fe400078ec0ff */
[----:B------:R-:W-:Y:S02]  /*17950*/  LOP3.LUT R30, R6, R71, RZ, 0x3c, !PT ;  /* 0x00000047061e7212 */ /* 0x000fe400078e3cff */
[----:B------:R-:W-:-:S02]  /*17960*/  SEL R91, R91, R92, P0 ;  /* 0x0000005c5b5b7207 */ /* 0x000fc40000000000 */
[----:B------:R-:W-:Y:S02]  /*17970*/  SHF.R.U64 R13, R13, 0x3, RZ ;  /* 0x000000030d0d7819 */ /* 0x000fe400000012ff */
[----:B------:R-:W-:Y:S02]  /*17980*/  SHF.R.U64 R24, R24, 0x3, RZ ;  /* 0x0000000318187819 */ /* 0x000fe400000012ff */
[----:B------:R-:W-:Y:S02]  /*17990*/  LOP3.LUT R28, R13, R68, RZ, 0x3c, !PT ;  /* 0x000000440d1c7212 */ /* 0x000fe400078e3cff */
[----:B------:R-:W-:Y:S02]  /*179a0*/  LOP3.LUT R26, R24, R73, RZ, 0x3c, !PT ;  /* 0x00000049181a7212 */ /* 0x000fe400078e3cff */
[----:B------:R-:W-:Y:S02]  /*179b0*/  MOV R73, R20 ;  /* 0x0000001400497202 */ /* 0x000fe40000000f00 */
[----:B------:R-:W-:-:S02]  /*179c0*/  LOP3.LUT R67, R70, 0x380, RZ, 0xc0, !PT ;  /* 0x0000038046437812 */ /* 0x000fc400078ec0ff */
[----:B------:R-:W-:Y:S02]  /*179d0*/  MOV R68, R26 ;  /* 0x0000001a00447202 */ /* 0x000fe40000000f00 */
[----:B------:R-:W-:Y:S02]  /*179e0*/  SHF.R.U64 R67, R67, 0x3, RZ ;  /* 0x0000000343437819 */ /* 0x000fe400000012ff */
[----:B------:R-:W-:Y:S02]  /*179f0*/  MOV R71, R34 ;  /* 0x0000002200477202 */ /* 0x000fe40000000f00 */
[----:B------:R-:W-:Y:S02]  /*17a00*/  LOP3.LUT R24, R67, R70, RZ, 0x3c, !PT ;  /* 0x0000004643187212 */ /* 0x000fe400078e3cff */
        /* <DEDUP_REMOVED lines=14> */
[----:B------:R-:W-:Y:S01]  /*17af0*/  SHFL.IDX PT, R60, R60, R17, 0x1c1f ;  /* 0x001c1f113c3c7589 */ /* 0x000fe200000e0000 */
[----:B0-----:R-:W-:-:S02]  /*17b00*/  SEL R24, R18, R95, P0 ;  /* 0x0000005f12187207 */ /* 0x001fc40000000000 */
[----:B------:R-:W-:Y:S01]  /*17b10*/  SEL R26, R95, R18, P0 ;  /* 0x000000125f1a7207 */ /* 0x000fe20000000000 */
[----:B------:R-:W0:Y:S04]  /*17b20*/  SHFL.IDX PT, R45, R45, R6, 0x1c1f ;  /* 0x001c1f062d2d7589 */ /* 0x000e2800000e0000 */
[----:B------:R-:W3:Y:S01]  /*17b30*/  SHFL.IDX PT, R49, R49, R6, 0x1c1f ;  /* 0x001c1f0631317589 */ /* 0x000ee200000e0000 */
[----:B-1----:R-:W-:Y:S02]  /*17b40*/  SEL R25, R58, R65, P0 ;  /* 0x000000413a197207 */ /* 0x002fe40000000000 */
[----:B------:R-:W-:Y:S01]  /*17b50*/  SEL R27, R65, R58, P0 ;  /* 0x0000003a411b7207 */ /* 0x000fe20000000000 */
[----:B------:R-:W-:Y:S04]  /*17b60*/  SHFL.IDX PT, R44, R44, R17, 0x1c1f ;  /* 0x001c1f112c2c7589 */ /* 0x000fe800000e0000 */
[----:B------:R-:W-:Y:S04]  /*17b70*/  SHFL.IDX PT, R50, R50, R17, 0x1c1f ;  /* 0x001c1f1132327589 */ /* 0x000fe800000e0000 */
[----:B------:R-:W-:Y:S01]  /*17b80*/  SHFL.IDX PT, R56, R56, R17, 0x1c1f ;  /* 0x001c1f1138387589 */ /* 0x000fe200000e0000 */
[----:B--2---:R-:W-:-:S02]  /*17b90*/  SEL R28, R46, R91, P0 ;  /* 0x0000005b2e1c7207 */ /* 0x004fc40000000000 */
[----:B------:R-:W-:Y:S01]  /*17ba0*/  SEL R30, R91, R46, P0 ;  /* 0x0000002e5b1e7207 */ /* 0x000fe20000000000 */
[----:B------:R-:W1:Y:S04]  /*17bb0*/  SHFL.IDX PT, R41, R41, R6, 0x1c1f ;  /* 0x001c1f0629297589 */ /* 0x000e6800000e0000 */
[----:B------:R-:W2:Y:S01]  /*17bc0*/  SHFL.IDX PT, R39, R39, R6, 0x1c1f ;  /* 0x001c1f0627277589 */ /* 0x000ea200000e0000 */
[----:B0-----:R-:W-:Y:S02]  /*17bd0*/  SEL R32, R48, R45, P0 ;  /* 0x0000002d30207207 */ /* 0x001fe40000000000 */
[----:B------:R-:W-:Y:S01]  /*17be0*/  SEL R34, R45, R48, P0 ;  /* 0x000000302d227207 */ /* 0x000fe20000000000 */
[----:B------:R-:W0:Y:S01]  /*17bf0*/  SHFL.IDX PT, R47, R47, R6, 0x1c1f ;  /* 0x001c1f062f2f7589 */ /* 0x000e2200000e0000 */
[----:B---3--:R-:W-:-:S02]  /*17c00*/  SEL R29, R60, R49, P0 ;  /* 0x000000313c1d7207 */ /* 0x008fc40000000000 */
[----:B------:R-:W-:Y:S01]  /*17c10*/  SEL R31, R49, R60, P0 ;  /* 0x0000003c311f7207 */ /* 0x000fe20000000000 */
[----:B------:R-:W-:Y:S04]  /*17c20*/  SHFL.IDX PT, R40, R40, R17, 0x1c1f ;  /* 0x001c1f1128287589 */ /* 0x000fe800000e0000 */
[----:B------:R-:W-:Y:S04]  /*17c30*/  SHFL.IDX PT, R42, R42, R17, 0x1c1f ;  /* 0x001c1f112a2a7589 */ /* 0x000fe800000e0000 */
[----:B------:R-:W3:Y:S04]  /*17c40*/  SHFL.IDX PT, R55, R55, R6, 0x1c1f ;  /* 0x001c1f0637377589 */ /* 0x000ee800000e0000 */
[----:B------:R-:W4:Y:S01]  /*17c50*/  SHFL.IDX PT, R43, R43, R6, 0x1c1f ;  /* 0x001c1f062b2b7589 */ /* 0x000f2200000e0000 */
[----:B-1----:R-:W-:-:S03]  /*17c60*/  SEL R36, R44, R41, P0 ;  /* 0x000000292c247207 */ /* 0x002fc60000000000 */
[----:B------:R-:W-:Y:S01]  /*17c70*/  SHFL.IDX PT, R52, R52, R17, 0x1c1f ;  /* 0x001c1f1134347589 */ /* 0x000fe200000e0000 */
[----:B--2---:R-:W-:Y:S02]  /*17c80*/  SEL R33, R56, R39, P0 ;  /* 0x0000002738217207 */ /* 0x004fe40000000000 */
[----:B------:R-:W-:Y:S01]  /*17c90*/  SEL R35, R39, R56, P0 ;  /* 0x0000003827237207 */ /* 0x000fe20000000000 */
[----:B------:R1:W-:Y:S01]  /*17ca0*/  SHFL.IDX PT, R13, R38, R17, 0x1c1f ;  /* 0x001c1f11260d7589 */ /* 0x0003e200000e0000 */
[----:B0-----:R-:W-:Y:S02]  /*17cb0*/  SEL R48, R50, R47, P0 ;  /* 0x0000002f32307207 */ /* 0x001fe40000000000 */
[----:B------:R-:W-:Y:S01]  /*17cc0*/  SEL R50, R47, R50, P0 ;  /* 0x000000322f327207 */ /* 0x000fe20000000000 */
[----:B------:R-:W0:Y:S04]  /*17cd0*/  SHFL.IDX PT, R51, R51, R6, 0x1c1f ;  /* 0x001c1f0633337589 */ /* 0x000e2800000e0000 */
[----:B------:R-:W2:Y:S01]  /*17ce0*/  SHFL.IDX PT, R20, R57, R6, 0x1c1f ;  /* 0x001c1f0639147589 */ /* 0x000ea200000e0000 */
[----:B-1----:R-:W-:-:S03]  /*17cf0*/  SEL R38, R41, R44, P0 ;  /* 0x0000002c29267207 */ /* 0x002fc60000000000 */
[----:B------:R-:W-:Y:S01]  /*17d00*/  SHFL.IDX PT, R54, R54, R17, 0x1c1f ;  /* 0x001c1f1136367589 */ /* 0x000fe200000e0000 */
[----:B---3--:R-:W-:Y:S02]  /*17d10*/  SEL R37, R42, R55, P0 ;  /* 0x000000372a257207 */ /* 0x008fe40000000000 */
[----:B------:R-:W-:Y:S01]  /*17d20*/  SEL R39, R55, R42, P0 ;  /* 0x0000002a37277207 */ /* 0x000fe20000000000 */
[----:B------:R-:W-:Y:S01]  /*17d30*/  SHFL.IDX PT, R62, R62, R17, 0x1c1f ;  /* 0x001c1f113e3e7589 */ /* 0x000fe200000e0000 */
[----:B----4-:R-:W-:Y:S02]  /*17d40*/  SEL R44, R40, R43, P0 ;  /* 0x0000002b282c7207 */ /* 0x010fe40000000000 */
[----:B------:R-:W-:Y:S01]  /*17d50*/  SEL R46, R43, R40, P0 ;  /* 0x000000282b2e7207 */ /* 0x000fe20000000000 */
[----:B------:R-:W1:Y:S04]  /*17d60*/  SHFL.IDX PT, R53, R53, R6, 0x1c1f ;  /* 0x001c1f0635357589 */ /* 0x000e6800000e0000 */
[----:B------:R-:W3:Y:S01]  /*17d70*/  SHFL.IDX PT, R59, R59, R6, 0x1c1f ;  /* 0x001c1f063b3b7589 */ /* 0x000ee200000e0000 */
[----:B------:R-:W-:Y:S01]  /*17d80*/  BAR.SYNC.DEFER_BLOCKING 0x1, 0x100 ;  /* 0x0044000000007b1d */ /* 0x000fe20000010000 */
[----:B0-----:R-:W-:-:S02]  /*17d90*/  SEL R40, R52, R51, P0 ;  /* 0x0000003334287207 */ /* 0x001fc40000000000 */
[----:B------:R-:W-:Y:S02]  /*17da0*/  SEL R42, R51, R52, P0 ;  /* 0x00000034332a7207 */ /* 0x000fe40000000000 */
[----:B--2---:R-:W-:Y:S02]  /*17db0*/  SEL R45, R13, R20, P0 ;  /* 0x000000140d2d7207 */ /* 0x004fe40000000000 */
[----:B------:R-:W-:Y:S01]  /*17dc0*/  SEL R47, R20, R13, P0 ;  /* 0x0000000d142f7207 */ /* 0x000fe20000000000 */
[----:B------:R-:W-:Y:S01]  /*17dd0*/  SHFL.IDX PT, R64, R64, R17, 0x1c1f ;  /* 0x001c1f1140407589 */ /* 0x000fe200000e0000 */
[----:B------:R-:W-:-:S03]  /*17de0*/  IMAD.U32 R20, RZ, RZ, UR6 ;  /* 0x00000006ff147e24 */ /* 0x000fc6000f8e00ff */
[----:B------:R-:W0:Y:S04]  /*17df0*/  SHFL.IDX PT, R61, R61, R6, 0x1c1f ;  /* 0x001c1f063d3d7589 */ /* 0x000e2800000e0000 */
[----:B------:R-:W-:Y:S01]  /*17e00*/  SHFL.IDX PT, R66, R66, R17, 0x1c1f ;  /* 0x001c1f1142427589 */ /* 0x000fe200000e0000 */
[----:B-1----:R-:W-:Y:S02]  /*17e10*/  SEL R52, R54, R53, P0 ;  /* 0x0000003536347207 */ /* 0x002fe40000000000 */
[----:B------:R-:W-:Y:S01]  /*17e20*/  SEL R54, R53, R54, P0 ;  /* 0x0000003635367207 */ /* 0x000fe20000000000 */
[----:B------:R-:W1:Y:S01]  /*17e30*/  SHFL.IDX PT, R63, R63, R6, 0x1c1f ;  /* 0x001c1f063f3f7589 */ /* 0x000e6200000e0000 */
[----:B---3--:R-:W-:Y:S02]  /*17e40*/  SEL R49, R62, R59, P0 ;  /* 0x0000003b3e317207 */ /* 0x008fe40000000000 */
[----:B------:R-:W-:Y:S01]  /*17e50*/  SEL R51, R59, R62, P0 ;  /* 0x0000003e3b337207 */ /* 0x000fe20000000000 */
[----:B------:R-:W-:Y:S01]  /*17e60*/  STSM.16.M88.4 [R73], R24 ;  /* 0x0000001849007844 */ /* 0x000fe20000000200 */
[----:B------:R-:W-:Y:S01]  /*17e70*/  UMOV UR4, URZ ;  /* 0x0000003f00047c82 */ /* 0x000fe20008000000 */
[----:B------:R-:W-:Y:S01]  /*17e80*/  ULDC UR8, c[0x0][0xa88] ;  /* 0x0002a20000087ab9 */ /* 0x000fe20000000800 */
[----:B------:R-:W2:Y:S01]  /*17e90*/  LDC R59, c[0x0][0xbe8] ;  /* 0x0002fa00ff3b7b82 */ /* 0x000ea20000000800 */
[----:B------:R-:W-:Y:S04]  /*17ea0*/  STSM.16.M88.4 [R72], R28 ;  /* 0x0000001c48007844 */ /* 0x000fe80000000200 */
[----:B------:R-:W-:Y:S01]  /*17eb0*/  STSM.16.M88.4 [R71], R32 ;  /* 0x0000002047007844 */ /* 0x000fe20000000200 */
[----:B0-----:R-:W-:-:S03]  /*17ec0*/  SEL R41, R64, R61, P0 ;  /* 0x0000003d40297207 */ /* 0x001fc60000000000 */
[----:B------:R0:W-:Y:S01]  /*17ed0*/  STSM.16.M88.4 [R21], R36 ;  /* 0x0000002415007844 */ /* 0x0001e20000000200 */
[----:B------:R-:W-:-:S03]  /*17ee0*/  SEL R43, R61, R64, P0 ;  /* 0x000000403d2b7207 */ /* 0x000fc60000000000 */
[----:B------:R3:W-:Y:S01]  /*17ef0*/  STSM.16.M88.4 [R70], R44 ;  /* 0x0000002c46007844 */ /* 0x0007e20000000200 */
[----:B-1----:R-:W-:-:S03]  /*17f00*/  SEL R53, R66, R63, P0 ;  /* 0x0000003f42357207 */ /* 0x002fc60000000000 */
[----:B------:R3:W-:Y:S01]  /*17f10*/  STSM.16.M88.4 [R69], R48 ;  /* 0x0000003045007844 */ /* 0x0007e20000000200 */
[----:B------:R-:W-:-:S03]  /*17f20*/  SEL R55, R63, R66, P0 ;  /* 0x000000423f377207 */ /* 0x000fc60000000000 */
[----:B------:R3:W-:Y:S04]  /*17f30*/  STSM.16.M88.4 [R68], R40 ;  /* 0x0000002844007844 */ /* 0x0007e80000000200 */
[----:B------:R3:W-:Y:S01]  /*17f40*/  STSM.16.M88.4 [R67], R52 ;  /* 0x0000003443007844 */ /* 0x0007e20000000200 */
[----:B0-----:R-:W-:Y:S01]  /*17f50*/  IMAD.U32 R21, RZ, RZ, UR7 ;  /* 0x00000007ff157e24 */ /* 0x001fe2000f8e00ff */
[----:B------:R-:W-:Y:S01]  /*17f60*/  ULDC.64 UR6, c[0x0][0xc08] ;  /* 0x0003020000067ab9 */ /* 0x000fe20000000a00 */
[----:B------:R-:W-:Y:S06]  /*17f70*/  BAR.SYNC.DEFER_BLOCKING 0x1, 0x100 ;  /* 0x0044000000007b1d */ /* 0x000fec0000010000 */
[----:B------:R-:W4:Y:S01]  /*17f80*/  @P2 LDG.E R6, desc[UR50][R20.64] ;  /* 0x0000003214062981 */ /* 0x000f22000c1e1900 */
[----:B------:R-:W-:Y:S01]  /*17f90*/  UISETP.NE.U32.AND UP1, UPT, UR6, URZ, UPT ;  /* 0x0000003f0600728c */ /* 0x000fe2000bf25070 */
[----:B--2---:R-:W-:-:S03]  /*17fa0*/  ISETP.NE.AND P1, PT, R59, 0x1, PT ;  /* 0x000000013b00780c */ /* 0x004fc60003f25270 */
[----:B------:R-:W-:-:S06]  /*17fb0*/  UISETP.NE.AND.EX UP1, UPT, UR7, URZ, UPT, UP1 ;  /* 0x0000003f0700728c */ /* 0x000fcc000bf25310 */
[----:B------:R-:W-:-:S04]  /*17fc0*/  PLOP3.LUT P0, PT, PT, PT, UP1, 0x80, 0x0 ;  /* 0x000000000000781c */ /* 0x000fc80003f0f018 */
[----:B------:R-:W0:Y:S01]  /*17fd0*/  @P1 LDC R13, c[0x0][0xbec] ;  /* 0x0002fb00ff0d1b82 */ /* 0x000e220000000800 */
[----:B------:R-:W-:Y:S02]  /*17fe0*/  @UP1 ULDC.64 UR6, c[0x0][0xc08] ;  /* 0x0003020000061ab9 */ /* 0x000fe40000000a00 */
[----:B------:R-:W-:-:S05]  /*17ff0*/  @UP1 UIMAD.WIDE UR6, UR42, 0x4, UR6 ;  /* 0x000000042a0618a5 */ /* 0x000fca000f8e0206 */
[----:B------:R-:W1:Y:S01]  /*18000*/  @P1 LDC R18, c[0x0][0xbf0] ;  /* 0x0002fc00ff121b82 */ /* 0x000e620000000800 */
[----:B------:R-:W-:Y:S02]  /*18010*/  IMAD.U32 R24, RZ, RZ, UR6 ;  /* 0x00000006ff187e24 */ /* 0x000fe4000f8e00ff */
[----:B------:R-:W-:Y:S01]  /*18020*/  IMAD.U32 R25, RZ, RZ, UR7 ;  /* 0x00000007ff197e24 */ /* 0x000fe2000f8e00ff */
[----:B----4-:R-:W-:Y:S01]  /*18030*/  @P2 R2UR UR4, R6 ;  /* 0x00000000060422ca */ /* 0x010fe200000e0000 */
[----:B------:R-:W-:-:S06]  /*18040*/  IMAD.U32 R6, RZ, RZ, UR8 ;  /* 0x00000008ff067e24 */ /* 0x000fcc000f8e00ff */
[----:B------:R3:W5:Y:S01]  /*18050*/  @P0 LDG.E R6, desc[UR50][R24.64] ;  /* 0x0000003218060981 */ /* 0x000762000c1e1900 */
[----:B01----:R-:W-:Y:S07]  /*18060*/  @P0 BRA `(.L_x_1111) ;  /* 0x0000000000100947 */ /* 0x003fee0003800000 */
[----:B------:R-:W-:Y:S05]  /*18070*/  @!P2 BRA `(.L_x_1111) ;  /* 0x00000000000ca947 */ /* 0x000fea0003800000 */
[----:B------:R-:W2:Y:S04]  /*18080*/  LDG.E R17, desc[UR50][R20.64] ;  /* 0x0000003214117981 */ /* 0x000ea8000c1e1900 */
[----:B-----5:R-:W2:Y:S02]  /*18090*/  LDG.E R6, desc[UR50][R20.64+0x4] ;  /* 0x0000043214067981 */ /* 0x020ea4000c1e1900 */
[----:B--2---:R-:W-:-:S07]  /*180a0*/  IMAD.IADD R6, R6, 0x1, -R17 ;  /* 0x0000000106067824 */ /* 0x004fce00078e0a11 */
.L_x_1111:
[----:B------:R-:W-:Y:S01]  /*180b0*/  USHF.R.S32.HI UR16, URZ, 0x1f, UR43 ;  /* 0x0000001f3f107899 */ /* 0x000fe2000801142b */
[----:B---3--:R-:W-:Y:S01]  /*180c0*/  VIADD R24, R22, UR36 ;  /* 0x0000002416187c36 */ /* 0x008fe20008000000 */
[----:B------:R-:W-:Y:S01]  /*180d0*/  ULDC.64 UR12, c[0x0][0xb90] ;  /* 0x0002e400000c7ab9 */ /* 0x000fe20000000a00 */
[----:B------:R-:W-:Y:S01]  /*180e0*/  USHF.R.S32.HI UR15, URZ, 0x1f, UR42 ;  /* 0x0000001f3f0f7899 */ /* 0x000fe2000801142a */
[----:B------:R-:W-:Y:S01]  /*180f0*/  IMAD R17, R7, 0x40, R4 ;  /* 0x0000004007117824 */ /* 0x000fe200078e0204 */
[----:B------:R-:W-:Y:S01]  /*18100*/  USHF.R.S32.HI UR7, URZ, 0x1f, UR4 ;  /* 0x0000001f3f077899 */ /* 0x000fe20008011404 */
[----:B------:R-:W-:Y:S01]  /*18110*/  @P1 IMAD.HI.U32 R13, R24, R13, RZ ;  /* 0x0000000d180d1227 */ /* 0x000fe200078e00ff */
[----:B------:R-:W-:Y:S01]  /*18120*/  UIMAD UR10, UR16, UR12, URZ ;  /* 0x0000000c100a72a4 */ /* 0x000fe2000f8e023f */
[----:B------:R-:W-:Y:S01]  /*18130*/  UMOV UR6, UR4 ;  /* 0x0000000400067c82 */ /* 0x000fe20008000000 */
[----:B------:R-:W-:Y:S01]  /*18140*/  USEL UR15, UR15, URZ, !UP0 ;  /* 0x0000003f0f0f7287 */ /* 0x000fe2000c000000 */
[----:B------:R-:W-:Y:S01]  /*18150*/  IMAD.MOV.U32 R20, RZ, RZ, R24 ;  /* 0x000000ffff147224 */ /* 0x000fe200078e0018 */
[----:B------:R-:W-:Y:S01]  /*18160*/  UIMAD.WIDE.U32 UR8, UR43, UR12, UR6 ;  /* 0x0000000c2b0872a5 */ /* 0x000fe2000f8e0006 */
[----:B------:R-:W-:Y:S01]  /*18170*/  @P1 SHF.R.U32.HI R20, RZ, R18, R13 ;  /* 0x00000012ff141219 */ /* 0x000fe2000001160d */
[----:B------:R-:W-:Y:S01]  /*18180*/  UIMAD UR10, UR43, UR13, UR10 ;  /* 0x0000000d2b0a72a4 */ /* 0x000fe2000f8e020a */
[----:B------:R-:W-:Y:S01]  /*18190*/  IMAD.WIDE R14, R17, 0x2, R14 ;  /* 0x00000002110e7825 */ /* 0x000fe200078e020e */
[----:B------:R-:W-:Y:S01]  /*181a0*/  USEL UR14, UR42, URZ, !UP0 ;  /* 0x0000003f2a0e7287 */ /* 0x000fe2000c000000 */
[----:B------:R-:W-:Y:S01]  /*181b0*/  ULDC.64 UR12, c[0x0][0xb98] ;  /* 0x0002e600000c7ab9 */ /* 0x000fe20000000a00 */
[----:B------:R-:W-:Y:S01]  /*181c0*/  UIADD3 UR9, UR9, UR10, URZ ;  /* 0x0000000a09097290 */ /* 0x000fe2000fffe03f */
[----:B------:R-:W-:Y:S01]  /*181d0*/  IMAD.MOV R18, RZ, RZ, -R20 ;  /* 0x000000ffff127224 */ /* 0x000fe200078e0a14 */
[----:B------:R-:W-:Y:S01]  /*181e0*/  UIMAD UR6, UR15, UR12, URZ ;  /* 0x0000000c0f0672a4 */ /* 0x000fe2000f8e023f */
[----:B------:R-:W-:Y:S01]  /*181f0*/  IADD3 R29, P3, R14, 0x2000, RZ ;  /* 0x000020000e1d7810 */ /* 0x000fe20007f7e0ff */
[----:B------:R-:W-:Y:S01]  /*18200*/  UIMAD.WIDE.U32 UR8, UR14, UR12, UR8 ;  /* 0x0000000c0e0872a5 */ /* 0x000fe2000f8e0008 */
[----:B------:R-:W-:Y:S01]  /*18210*/  IMAD R13, R59, R18, R24 ;  /* 0x000000123b0d7224 */ /* 0x000fe200078e0218 */
[----:B------:R-:W-:Y:S01]  /*18220*/  UIMAD UR6, UR14, UR13, UR6 ;  /* 0x0000000d0e0672a4 */ /* 0x000fe2000f8e0206 */
[----:B------:R-:W-:Y:S01]  /*18230*/  LEA.HI R18, R11, R230, RZ, 0x7 ;  /* 0x000000e60b127211 */ /* 0x000fe200078f38ff */
[----:B------:R-:W-:Y:S01]  /*18240*/  VIADD R27, R228, UR36 ;  /* 0x00000024e41b7c36 */ /* 0x000fe20008000000 */
[----:B------:R-:W-:Y:S01]  /*18250*/  SHF.R.S32.HI R11, RZ, 0x1f, R20 ;  /* 0x0000001fff0b7819 */ /* 0x000fe20000011414 */
[----:B-----5:R-:W-:Y:S01]  /*18260*/  IMAD R58, R6, R59, RZ ;  /* 0x0000003b063a7224 */ /* 0x020fe200078e02ff */
[----:B------:R-:W-:Y:S01]  /*18270*/  IADD3 R20, P0, R20, UR8, RZ ;  /* 0x0000000814147c10 */ /* 0x000fe2000ff1e0ff */
[----:B------:R-:W-:Y:S01]  /*18280*/  IMAD.U32 R24, RZ, RZ, UR6 ;  /* 0x00000006ff187e24 */ /* 0x000fe2000f8e00ff */
[----:B------:R-:W-:Y:S01]  /*18290*/  LOP3.LUT R17, R18, 0xffffff80, RZ, 0xc0, !PT ;  /* 0xffffff8012117812 */ /* 0x000fe200078ec0ff */
[----:B------:R-:W-:Y:S01]  /*182a0*/  ULDC.64 UR10, c[0x0][0xaa0] ;  /* 0x0002a800000a7ab9 */ /* 0x000fe20000000a00 */
[----:B------:R-:W-:-:S02]  /*182b0*/  LOP3.LUT R28, R29, 0x380, RZ, 0xc0, !PT ;  /* 0x000003801d1c7812 */ /* 0x000fc400078ec0ff */
[----:B------:R-:W-:Y:S01]  /*182c0*/  IADD3.X R21, R11, UR9, R24, P0, !PT ;  /* 0x000000090b157c10 */ /* 0x000fe200087fe418 */
[----:B------:R-:W-:Y:S01]  /*182d0*/  ULDC.64 UR8, c[0x0][0xb88] ;  /* 0x0002e20000087ab9 */ /* 0x000fe20000000a00 */
[----:B------:R-:W-:Y:S01]  /*182e0*/  SHF.R.S32.HI R11, RZ, 0x1f, R13 ;  /* 0x0000001fff0b7819 */ /* 0x000fe2000001140d */
[----:B------:R-:W-:Y:S01]  /*182f0*/  IMAD.IADD R17, R230, 0x1, -R17 ;  /* 0x00000001e6117824 */ /* 0x000fe200078e0a11 */
[----:B------:R-:W-:Y:S01]  /*18300*/  IADD3 R25, P2, R14, 0x3000, RZ ;  /* 0x000030000e197810 */ /* 0x000fe20007f5e0ff */
[----:B------:R-:W-:Y:S01]  /*18310*/  IMAD.WIDE.U32 R20, R13, UR8, R20 ;  /* 0x000000080d147c25 */ /* 0x000fe2000f8e0014 */
[----:B------:R-:W-:Y:S02]  /*18320*/  SHF.R.U64 R28, R28, 0x3, RZ ;  /* 0x000000031c1c7819 */ /* 0x000fe400000012ff */
[----:B------:R-:W-:Y:S01]  /*18330*/  LOP3.LUT R24, R25, 0x380, RZ, 0xc0, !PT ;  /* 0x0000038019187812 */ /* 0x000fe200078ec0ff */
[----:B------:R-:W-:Y:S01]  /*18340*/  IMAD R18, R11, UR8, RZ ;  /* 0x000000080b127c24 */ /* 0x000fe2000f8e02ff */
[----:B------:R-:W-:Y:S01]  /*18350*/  LOP3.LUT R28, R28, R29, RZ, 0x3c, !PT ;  /* 0x0000001d1c1c7212 */ /* 0x000fe200078e3cff */
[----:B------:R-:W-:Y:S01]  /*18360*/  IMAD.X R29, RZ, RZ, R15, P3 ;  /* 0x000000ffff1d7224 */ /* 0x000fe200018e060f */
[----:B------:R-:W-:Y:S01]  /*18370*/  SHF.R.U64 R24, R24, 0x3, RZ ;  /* 0x0000000318187819 */ /* 0x000fe200000012ff */
[----:B------:R-:W-:Y:S01]  /*18380*/  IMAD R11, R13, UR9, R18 ;  /* 0x000000090d0b7c24 */ /* 0x000fe2000f8e0212 */
[----:B------:R-:W-:Y:S01]  /*18390*/  ULDC.64 UR8, c[0x0][0xb50] ;  /* 0x0002d40000087ab9 */ /* 0x000fe20000000a00 */
[----:B------:R-:W-:-:S02]  /*183a0*/  IADD3 R13, P3, R14, 0x7000, RZ ;  /* 0x000070000e0d7810 */ /* 0x000fc40007f7e0ff */
[----:B------:R-:W-:Y:S01]  /*183b0*/  IMAD.IADD R11, R21, 0x1, R11 ;  /* 0x00000001150b7824 */ /* 0x000fe200078e020b */
[----:B------:R-:W-:Y:S02]  /*183c0*/  LEA R18, P5, R20, UR8, 0x2 ;  /* 0x0000000814127c11 */ /* 0x000fe4000f8a10ff */
[----:B------:R-:W-:Y:S01]  /*183d0*/  LOP3.LUT P0, RZ, R17, 0x3, RZ, 0xc0, !PT ;  /* 0x0000000311ff7812 */ /* 0x000fe2000780c0ff */
[----:B------:R-:W-:Y:S01]  /*183e0*/  IMAD R12, R12, 0x20, R7 ;  /* 0x000000200c0c7824 */ /* 0x000fe200078e0207 */
[----:B------:R-:W-:Y:S01]  /*183f0*/  LEA.HI.X R26, R20, UR9, R11, 0x2, P5 ;  /* 0x00000009141a7c11 */ /* 0x000fe2000a8f140b */
[--C-:B------:R-:W-:Y:S01]  /*18400*/  IMAD.X R37, RZ, RZ, R15.reuse, P3 ;  /* 0x000000ffff257224 */ /* 0x100fe200018e060f */
[----:B------:R-:W-:Y:S01]  /*18410*/  SHFL.IDX PT, R20, R18, RZ, 0x1c1f ;  /* 0x001c1fff12147589 */ /* 0x000fe200000e0000 */
[----:B------:R-:W-:Y:S01]  /*18420*/  LOP3.LUT R24, R24, R25, RZ, 0x3c, !PT ;  /* 0x0000001918187212 */ /* 0x000fe200078e3cff */
[----:B------:R-:W-:Y:S01]  /*18430*/  IMAD.X R25, RZ, RZ, R15, P2 ;  /* 0x000000ffff197224 */ /* 0x000fe200010e060f */
[----:B------:R-:W-:Y:S01]  /*18440*/  LOP3.LUT R6, R13, 0x380, RZ, 0xc0, !PT ;  /* 0x000003800d067812 */ /* 0x000fe200078ec0ff */
[----:B------:R-:W0:Y:S01]  /*18450*/  SHFL.IDX PT, R21, R26, RZ, 0x1c1f ;  /* 0x001c1fff1a157589 */ /* 0x000e2200000e0000 */
[C---:B------:R-:W-:Y:S01]  /*18460*/  ISETP.GE.OR P2, PT, R27.reuse, R58, P0 ;  /* 0x0000003a1b00720c */ /* 0x040fe20000746670 */
[----:B------:R-:W-:Y:S01]  /*18470*/  UIMAD UR8, UR7, UR10, URZ ;  /* 0x0000000a070872a4 */ /* 0x000fe2000f8e023f */
[----:B------:R-:W-:Y:S01]  /*18480*/  SHF.R.U64 R6, R6, 0x3, RZ ;  /* 0x0000000306067819 */ /* 0x000fe200000012ff */
[----:B------:R-:W-:Y:S01]  /*18490*/  SHFL.IDX PT, R56, R18, 0x1, 0x1c1f ;  /* 0x003c1f0012387f89 */ /* 0x000fe200000e0000 */
[----:B------:R-:W-:Y:S01]  /*184a0*/  IADD3 R33, P4, R14, 0x1000, RZ ;  /* 0x000010000e217810 */ /* 0x000fe20007f9e0ff */
[----:B------:R-:W-:Y:S01]  /*184b0*/  VIADD R11, R27, 0x8 ;  /* 0x000000081b0b7836 */ /* 0x000fe20000000000 */
[----:B------:R-:W-:Y:S01]  /*184c0*/  LOP3.LUT R36, R6, R13, RZ, 0x3c, !PT ;  /* 0x0000000d06247212 */ /* 0x000fe200078e3cff */
[----:B------:R-:W1:Y:S01]  /*184d0*/  SHFL.IDX PT, R57, R26, 0x1, 0x1c1f ;  /* 0x003c1f001a397f89 */ /* 0x000e6200000e0000 */
[----:B------:R-:W2:Y:S01]  /*184e0*/  @P1 LDC R6, c[0x0][0xbec] ;  /* 0x0002fb00ff061b82 */ /* 0x000ea20000000800 */
[----:B------:R-:W-:Y:S01]  /*184f0*/  LOP3.LUT R32, R33, 0x380, RZ, 0xc0, !PT ;  /* 0x0000038021207812 */ /* 0x000fe200078ec0ff */
[----:B------:R-:W-:Y:S01]  /*18500*/  UIMAD.WIDE.U32 UR6, UR4, UR10, URZ ;  /* 0x0000000a040672a5 */ /* 0x000fe2000f8e003f */
[----:B------:R-:W-:Y:S01]  /*18510*/  IADD3 R53, P6, R14, 0x4000, RZ ;  /* 0x000040000e357810 */ /* 0x000fe20007fde0ff */
[----:B------:R-:W-:Y:S01]  /*18520*/  UIMAD UR8, UR4, UR11, UR8 ;  /* 0x0000000b040872a4 */ /* 0x000fe2000f8e0208 */
[----:B------:R-:W-:-:S02]  /*18530*/  SHF.R.U64 R32, R32, 0x3, RZ ;  /* 0x0000000320207819 */ /* 0x000fc400000012ff */
[----:B------:R-:W-:Y:S01]  /*18540*/  ULDC.64 UR10, c[0x0][0xae8] ;  /* 0x0002ba00000a7ab9 */ /* 0x000fe20000000a00 */
[C---:B------:R-:W-:Y:S02]  /*18550*/  IADD3 R49, P5, R14.reuse, 0x5000, RZ ;  /* 0x000050000e317810 */ /* 0x040fe40007fbe0ff */
[----:B------:R-:W-:Y:S01]  /*18560*/  LOP3.LUT R17, R14, 0x380, RZ, 0xc0, !PT ;  /* 0x000003800e117812 */ /* 0x000fe200078ec0ff */
[----:B0-----:R0:W-:Y:S01]  /*18570*/  @!P2 ST.E desc[UR50][R20.64], R9 ;  /* 0x000000091400a985 */ /* 0x0011e2000c101932 */
[----:B------:R-:W-:Y:S01]  /*18580*/  UIADD3 UR7, UR7, UR8, URZ ;  /* 0x0000000807077290 */ /* 0x000fe2000fffe03f */
[----:B------:R-:W-:Y:S01]  /*18590*/  VIADD R13, R12, UR36 ;  /* 0x000000240c0d7c36 */ /* 0x000fe20008000000 */
[----:B------:R-:W-:Y:S01]  /*185a0*/  UIMAD UR4, UR16, UR10, URZ ;  /* 0x0000000a100472a4 */ /* 0x000fe2000f8e023f */
[----:B------:R-:W-:Y:S01]  /*185b0*/  LOP3.LUT R32, R32, R33, RZ, 0x3c, !PT ;  /* 0x0000002120207212 */ /* 0x000fe200078e3cff */
[----:B------:R-:W-:Y:S01]  /*185c0*/  IMAD.X R33, RZ, RZ, R15, P4 ;  /* 0x000000ffff217224 */ /* 0x000fe200020e060f */
[----:B------:R-:W-:-:S02]  /*185d0*/  LOP3.LUT R52, R53, 0x380, RZ, 0xc0, !PT ;  /* 0x0000038035347812 */ /* 0x000fc400078ec0ff */
[----:B------:R-:W-:Y:S02]  /*185e0*/  LOP3.LUT R48, R49, 0x380, RZ, 0xc0, !PT ;  /* 0x0000038031307812 */ /* 0x000fe400078ec0ff */
[----:B------:R-:W-:Y:S01]  /*185f0*/  ISETP.GE.OR P0, PT, R11, R58, P0 ;  /* 0x0000003a0b00720c */ /* 0x000fe20000706670 */
[----:B0-----:R-:W0:Y:S01]  /*18600*/  @P1 LDC R9, c[0x0][0xbf0] ;  /* 0x0002fc00ff091b82 */ /* 0x001e220000000800 */
[----:B------:R-:W-:Y:S01]  /*18610*/  UIMAD UR4, UR43, UR11, UR4 ;  /* 0x0000000b2b0472a4 */ /* 0x000fe2000f8e0204 */
[----:B------:R-:W-:Y:S01]  /*18620*/  IADD3 R45, P4, R14, 0x6000, RZ ;  /* 0x000060000e2d7810 */ /* 0x000fe20007f9e0ff */
[----:B------:R-:W-:Y:S01]  /*18630*/  UIMAD.WIDE.U32 UR6, UR43, UR10, UR6 ;  /* 0x0000000a2b0672a5 */ /* 0x000fe2000f8e0006 */
[----:B--2---:R-:W-:Y:S01]  /*18640*/  @P1 IMAD.HI.U32 R6, R13, R6, RZ ;  /* 0x000000060d061227 */ /* 0x004fe200078e00ff */
[----:B------:R-:W-:Y:S01]  /*18650*/  ULDC.64 UR8, c[0x0][0xaf0] ;  /* 0x0002bc0000087ab9 */ /* 0x000fe20000000a00 */
[----:B------:R-:W-:Y:S01]  /*18660*/  LOP3.LUT R44, R45, 0x380, RZ, 0xc0, !PT ;  /* 0x000003802d2c7812 */ /* 0x000fe200078ec0ff */
[----:B------:R-:W-:Y:S01]  /*18670*/  UIADD3 UR7, UR7, UR4, URZ ;  /* 0x0000000407077290 */ /* 0x000fe2000fffe03f */
[----:B------:R-:W-:Y:S01]  /*18680*/  IMAD.MOV.U32 R11, RZ, RZ, R13 ;  /* 0x000000ffff0b7224 */ /* 0x000fe200078e000d */
[----:B------:R-:W-:Y:S01]  /*18690*/  UIMAD UR4, UR15, UR8, URZ ;  /* 0x000000080f0472a4 */ /* 0x000fe2000f8e023f */
[----:B------:R-:W-:Y:S01]  /*186a0*/  SHF.R.U64 R52, R52, 0x3, RZ ;  /* 0x0000000334347819 */ /* 0x000fe200000012ff */
[----:B------:R-:W-:Y:S01]  /*186b0*/  UIMAD.WIDE.U32 UR6, UR14, UR8, UR6 ;  /* 0x000000080e0672a5 */ /* 0x000fe2000f8e0006 */
[----:B------:R-:W-:Y:S01]  /*186c0*/  SHF.R.U64 R48, R48, 0x3, RZ ;  /* 0x0000000330307819 */ /* 0x000fe200000012ff */
[----:B------:R-:W-:Y:S01]  /*186d0*/  UIMAD UR4, UR14, UR9, UR4 ;  /* 0x000000090e0472a4 */ /* 0x000fe2000f8e0204 */
[----:B------:R-:W-:Y:S01]  /*186e0*/  SHF.R.U64 R44, R44, 0x3, RZ ;  /* 0x000000032c2c7819 */ /* 0x000fe200000012ff */
[----:B-1----:R1:W-:Y:S01]  /*186f0*/  @!P0 ST.E desc[UR50][R56.64], R8 ;  /* 0x0000000838008985 */ /* 0x0023e2000c101932 */
[----:B------:R-:W-:Y:S01]  /*18700*/  SHF.R.U64 R17, R17, 0x3, RZ ;  /* 0x0000000311117819 */ /* 0x000fe200000012ff */
[----:B------:R-:W-:Y:S01]  /*18710*/  UIADD3 UR4, UR7, UR4, URZ ;  /* 0x0000000407047290 */ /* 0x000fe2000fffe03f */
[----:B------:R-:W-:Y:S01]  /*18720*/  LOP3.LUT R52, R52, R53, RZ, 0x3c, !PT ;  /* 0x0000003534347212 */ /* 0x000fe200078e3cff */
[--C-:B------:R-:W-:Y:S01]  /*18730*/  IMAD.X R53, RZ, RZ, R15.reuse, P6 ;  /* 0x000000ffff357224 */ /* 0x100fe200030e060f */
[----:B------:R-:W-:Y:S01]  /*18740*/  LOP3.LUT R48, R48, R49, RZ, 0x3c, !PT ;  /* 0x0000003130307212 */ /* 0x000fe200078e3cff */
[--C-:B------:R-:W-:Y:S01]  /*18750*/  IMAD.X R49, RZ, RZ, R15.reuse, P5 ;  /* 0x000000ffff317224 */ /* 0x100fe200028e060f */
[----:B------:R-:W-:Y:S01]  /*18760*/  LOP3.LUT R44, R44, R45, RZ, 0x3c, !PT ;  /* 0x0000002d2c2c7212 */ /* 0x000fe200078e3cff */
[----:B------:R-:W-:Y:S01]  /*18770*/  IMAD.X R45, RZ, RZ, R15, P4 ;  /* 0x000000ffff2d7224 */ /* 0x000fe200020e060f */
[----:B0-----:R-:W-:Y:S01]  /*18780*/  @P1 SHF.R.U32.HI R11, RZ, R9, R6 ;  /* 0x00000009ff0b1219 */ /* 0x001fe20000011606 */
[----:B------:R-:W-:Y:S01]  /*18790*/  ULDC.64 UR8, c[0x0][0xae0] ;  /* 0x0002b80000087ab9 */ /* 0x000fe20000000a00 */
[----:B------:R-:W-:Y:S01]  /*187a0*/  LOP3.LUT R14, R17, R14, RZ, 0x3c, !PT ;  /* 0x0000000e110e7212 */ /* 0x000fe200078e3cff */
[----:B-1----:R-:W-:Y:S01]  /*187b0*/  IMAD.U32 R8, RZ, RZ, UR6 ;  /* 0x00000006ff087e24 */ /* 0x002fe2000f8e00ff */
[--C-:B------:R-:W-:Y:S01]  /*187c0*/  SHF.R.S32.HI R6, RZ, 0x1f, R11.reuse ;  /* 0x0000001fff067819 */ /* 0x100fe2000001140b */
[----:B------:R-:W-:Y:S01]  /*187d0*/  IMAD.MOV R12, RZ, RZ, -R11 ;  /* 0x000000ffff0c7224 */ /* 0x000fe200078e0a0b */
[----:B------:R-:W5:Y:S01]  /*187e0*/  LD.E.128 R32, desc[UR50][R32.64] ;  /* 0x0000003220207980 */ /* 0x000f62000c101d00 */
[----:B------:R-:W-:Y:S01]  /*187f0*/  IMAD.U32 R9, RZ, RZ, UR7 ;  /* 0x00000007ff097e24 */ /* 0x000fe2000f8e00ff */
[----:B------:R-:W-:Y:S01]  /*18800*/  ULDC.64 UR6, c[0x0][0xad8] ;  /* 0x0002b60000067ab9 */ /* 0x000fe20000000a00 */
[----:B------:R-:W-:Y:S01]  /*18810*/  IMAD R6, R6, UR8, RZ ;  /* 0x0000000806067c24 */ /* 0x000fe2000f8e02ff */
[----:B------:R0:W5:Y:S01]  /*18820*/  LD.E.128 R40, desc[UR50][R14.64] ;  /* 0x000000320e287980 */ /* 0x000162000c101d00 */
[----:B------:R-:W-:-:S02]  /*18830*/  IMAD R13, R59, R12, R13 ;  /* 0x0000000c3b0d7224 */ /* 0x000fc400078e020d */
[----:B------:R-:W-:Y:S01]  /*18840*/  IMAD.U32 R9, RZ, RZ, UR4 ;  /* 0x00000004ff097e24 */ /* 0x000fe2000f8e00ff */
[----:B------:R-:W5:Y:S04]  /*18850*/  LD.E.128 R28, desc[UR50][R28.64] ;  /* 0x000000321c1c7980 */ /* 0x000f68000c101d00 */
[----:B------:R-:W5:Y:S01]  /*18860*/  LD.E.128 R24, desc[UR50][R24.64] ;  /* 0x0000003218187980 */ /* 0x000f62000c101d00 */
[C---:B0-----:R-:W-:Y:S01]  /*18870*/  IMAD R15, R11.reuse, UR9, R6 ;  /* 0x000000090b0f7c24 */ /* 0x041fe2000f8e0206 */
[----:B------:R-:W-:Y:S02]  /*18880*/  SHF.R.S32.HI R6, RZ, 0x1f, R13 ;  /* 0x0000001fff067819 */ /* 0x000fe4000001140d */
[----:B------:R-:W5:Y:S01]  /*18890*/  LD.E.128 R52, desc[UR50][R52.64] ;  /* 0x0000003234347980 */ /* 0x000f62000c101d00 */
[----:B------:R-:W-:-:S03]  /*188a0*/  IMAD.WIDE.U32 R8, R11, UR8, R8 ;  /* 0x000000080b087c25 */ /* 0x000fc6000f8e0008 */
[----:B------:R-:W5:Y:S04]  /*188b0*/  LD.E.128 R48, desc[UR50][R48.64] ;  /* 0x0000003230307980 */ /* 0x000f68000c101d00 */
[----:B------:R-:W5:Y:S04]  /*188c0*/  LD.E.128 R44, desc[UR50][R44.64] ;  /* 0x000000322c2c7980 */ /* 0x000f68000c101d00 */
[----:B------:R-:W5:Y:S01]  /*188d0*/  LD.E.128 R36, desc[UR50][R36.64] ;  /* 0x0000003224247980 */ /* 0x000f62000c101d00 */
[----:B------:R-:W-:Y:S01]  /*188e0*/  @!PT LDS RZ, [RZ] ;  /* 0x00000000fffff984 */ /* 0x000fe20000000800 */
[----:B------:R-:W-:Y:S01]  /*188f0*/  @!PT LDS RZ, [RZ] ;  /* 0x00000000fffff984 */ /* 0x000fe20000000800 */
[----:B------:R-:W-:Y:S01]  /*18900*/  @!PT LDS RZ, [RZ] ;  /* 0x00000000fffff984 */ /* 0x000fe20000000800 */
[----:B------:R-:W-:Y:S01]  /*18910*/  @!PT LDS RZ, [RZ] ;  /* 0x00000000fffff984 */ /* 0x000fe20000000800 */
[----:B------:R0:W-:Y:S06]  /*18920*/  MEMBAR.ALL.CTA ;  /* 0x0000000000007992 */ /* 0x0001ec0000008000 */
[----:B0-----:R-:W0:Y:S01]  /*18930*/  FENCE.VIEW.ASYNC.S ;  /* 0x00000000000073c6 */ /* 0x001e220000000000 */
[----:B------:R-:W-:-:S02]  /*18940*/  VIADD R17, R7, UR36 ;  /* 0x0000002407117c36 */ /* 0x000fc40008000000 */
[----:B------:R-:W-:Y:S02]  /*18950*/  IMAD R6, R6, UR6, RZ ;  /* 0x0000000606067c24 */ /* 0x000fe4000f8e02ff */
[----:B------:R-:W-:Y:S02]  /*18960*/  IMAD.IADD R9, R9, 0x1, R15 ;  /* 0x0000000109097824 */ /* 0x000fe400078e020f */
[----:B------:R-:W-:Y:S02]  /*18970*/  VIADD R11, R17, 0x20 ;  /* 0x00000020110b7836 */ /* 0x000fe40000000000 */
[C---:B------:R-:W-:Y:S02]  /*18980*/  IMAD R15, R13.reuse, UR7, R6 ;  /* 0x000000070d0f7c24 */ /* 0x040fe4000f8e0206 */
[----:B------:R-:W-:Y:S01]  /*18990*/  IMAD.WIDE.U32 R6, R13, UR6, R8 ;  /* 0x000000060d067c25 */ /* 0x000fe2000f8e0008 */
[-C--:B------:R-:W-:Y:S01]  /*189a0*/  ISETP.GE.AND P2, PT, R17, R58.reuse, PT ;  /* 0x0000003a1100720c */ /* 0x080fe20003f46270 */
[----:B------:R-:W-:Y:S01]  /*189b0*/  ULDC.64 UR6, c[0x0][0xa80] ;  /* 0x0002a00000067ab9 */ /* 0x000fe20000000a00 */
[----:B------:R-:W-:Y:S01]  /*189c0*/  ISETP.GE.AND P0, PT, R11, R58, PT ;  /* 0x0000003a0b00720c */ /* 0x000fe20003f06270 */
[----:B------:R-:W-:Y:S01]  /*189d0*/  IMAD.IADD R7, R7, 0x1, R15 ;  /* 0x0000000107077824 */ /* 0x000fe200078e020f */
[----:B------:R-:W-:Y:S01]  /*189e0*/  LEA R11, P3, R6, UR6, 0x1 ;  /* 0x00000006060b7c11 */ /* 0x000fe2000f8608ff */
[----:B------:R-:W-:-:S03]  /*189f0*/  VIADD R10, R10, 0x2e820 ;  /* 0x0002e8200a0a7836 */ /* 0x000fc60000000000 */
[----:B------:R-:W-:Y:S02]  /*18a00*/  LEA.HI.X R12, R6, UR7, R7, 0x1, P3 ;  /* 0x00000007060c7c11 */ /* 0x000fe400098f0c07 */
[----:B------:R-:W-:Y:S01]  /*18a10*/  PRMT R10, RZ, 0x654, R10 ;  /* 0x00000654ff0a7816 */ /* 0x000fe2000000000a */
[----:B------:R-:W-:Y:S01]  /*18a20*/  VIADD R8, R17, 0x40 ;  /* 0x0000004011087836 */ /* 0x000fe20000000000 */
[----:B0-----:R0:W1:Y:S01]  /*18a30*/  SHFL.IDX PT, R7, R11, RZ, 0x181f ;  /* 0x00181fff0b077589 */ /* 0x00106200000e0000 */
[----:B------:R-:W-:Y:S01]  /*18a40*/  BSSY B1, `(.L_x_1112) ;  /* 0x000000e000017945 */ /* 0x000fe20003800000 */
[----:B------:R0:W-:Y:S02]  /*18a50*/  SYNCS.ARRIVE.TRANS64.RED.A1T0 RZ, [R10+URZ], RZ ;  /* 0x000000ff0aff79a7 */ /* 0x0001e4000810043f */
[----:B------:R0:W2:Y:S01]  /*18a60*/  SHFL.IDX PT, R9, R12, RZ, 0x181f ;  /* 0x00181fff0c097589 */ /* 0x0000a200000e0000 */
[----:B------:R-:W-:Y:S01]  /*18a70*/  ISETP.GE.AND P1, PT, R8, R58, PT ;  /* 0x0000003a0800720c */ /* 0x000fe20003f26270 */
[----:B------:R-:W-:-:S12]  /*18a80*/  @P2 BRA `(.L_x_1113) ;  /* 0x0000000000242947 */ /* 0x000fd80003800000 */
[----:B------:R-:W-:Y:S02]  /*18a90*/  ULDC UR4, c[0x0][0xac8] ;  /* 0x0002b20000047ab9 */ /* 0x000fe40000000800 */
[----:B------:R-:W-:Y:S02]  /*18aa0*/  ISETP.GE.AND P2, PT, R4, UR4, PT ;  /* 0x0000000404007c0c */ /* 0x000fe4000bf46270 */
[----:B------:R-:W-:-:S11]  /*18ab0*/  ISETP.GE.AND P3, PT, R0, UR4, PT ;  /* 0x0000000400007c0c */ /* 0x000fd6000bf66270 */
[-C--:B-1----:R-:W-:Y:S02]  /*18ac0*/  @!P2 LEA R6, P4, R4, R7.reuse, 0x1 ;  /* 0x000000070406a211 */ /* 0x082fe400078808ff */
[----:B------:R-:W-:Y:S02]  /*18ad0*/  @!P3 LEA R8, P5, R0, R7, 0x1 ;  /* 0x000000070008b211 */ /* 0x000fe400078a08ff */
[-C--:B--2---:R-:W-:Y:S02]  /*18ae0*/  @!P2 LEA.HI.X R7, R4, R9.reuse, R5, 0x1, P4 ;  /* 0x000000090407a211 */ /* 0x084fe400020f0c05 */
[----:B------:R-:W-:-:S03]  /*18af0*/  @!P3 LEA.HI.X R9, R0, R9, R3, 0x1, P5 ;  /* 0x000000090009b211 */ /* 0x000fc600028f0c03 */
[----:B-----5:R3:W-:Y:S04]  /*18b00*/  @!P2 ST.E.128 desc[UR50][R6.64], R40 ;  /* 0x000000280600a985 */ /* 0x0207e8000c101d32 */
[----:B------:R3:W-:Y:S02]  /*18b10*/  @!P3 ST.E.128 desc[UR50][R8.64], R52 ;  /* 0x000000340800b985 */ /* 0x0007e4000c101d32 */
.L_x_1113:
[----:B------:R-:W-:Y:S05]  /*18b20*/  BSYNC B1 ;  /* 0x0000000000017941 */ /* 0x000fea0003800000 */
.L_x_1112:
        /* <DEDUP_REMOVED lines=11> */
[----:B-----5:R4:W-:Y:S04]  /*18be0*/  @!P3 ST.E.128 desc[UR50][R6.64], R32 ;  /* 0x000000200600b985 */ /* 0x0209e8000c101d32 */
[----:B------:R4:W-:Y:S02]  /*18bf0*/  @!P4 ST.E.128 desc[UR50][R8.64], R48 ;  /* 0x000000300800c985 */ /* 0x0009e4000c101d32 */
.L_x_1115:
[----:B------:R-:W-:Y:S05]  /*18c00*/  BSYNC B1 ;  /* 0x0000000000017941 */ /* 0x000fea0003800000 */
.L_x_1114:
        /* <DEDUP_REMOVED lines=11> */
[----:B-----5:R1:W-:Y:S04]  /*18cc0*/  @!P2 ST.E.128 desc[UR50][R6.64], R28 ;  /* 0x0000001c0600a985 */ /* 0x0203e8000c101d32 */
[----:B------:R1:W-:Y:S02]  /*18cd0*/  @!P3 ST.E.128 desc[UR50][R8.64], R44 ;  /* 0x0000002c0800b985 */ /* 0x0003e4000c101d32 */
.L_x_1117:
[----:B------:R-:W-:Y:S05]  /*18ce0*/  BSYNC B1 ;  /* 0x0000000000017941 */ /* 0x000fea0003800000 */
.L_x_1116:
[----:B-1----:R-:W-:Y:S01]  /*18cf0*/  VIADD R6, R17, 0x60 ;  /* 0x0000006011067836 */ /* 0x002fe20000000000 */
[----:B0-23--:R-:W3:Y:S04]  /*18d00*/  SHFL.IDX PT, R12, R12, 0x3, 0x181f ;  /* 0x00781f000c0c7f89 */ /* 0x00dee800000e0000 */
[----:B------:R-:W-:Y:S01]  /*18d10*/  ISETP.GE.AND P0, PT, R6, R58, PT ;  /* 0x0000003a0600720c */ /* 0x000fe20003f06270 */
[----:B------:R-:W0:-:S12]  /*18d20*/  SHFL.IDX PT, R11, R11, 0x3, 0x181f ;  /* 0x00781f000b0b7f89 */ /* 0x000e1800000e0000 */
[----:B------:R-:W-:Y:S05]  /*18d30*/  @P0 BRA `(.L_x_1118) ;  /* 0x0000000c000c0947 */ /* 0x000fea0003800000 */
[----:B------:R-:W-:Y:S02]  /*18d40*/  ULDC UR4, c[0x0][0xac8] ;  /* 0x0002b20000047ab9 */ /* 0x000fe40000000800 */
[----:B------:R-:W-:-:S13]  /*18d50*/  ISETP.GE.AND P1, PT, R4, UR4, PT ;  /* 0x0000000404007c0c */ /* 0x000fda000bf26270 */
[----:B0-----:R-:W-:-:S04]  /*18d60*/  @!P1 LEA R6, P0, R4, R11, 0x1 ;  /* 0x0000000b04069211 */ /* 0x001fc800078008ff */
[----:B---3--:R-:W-:Y:S02]  /*18d70*/  @!P1 LEA.HI.X R7, R4, R12, R5, 0x1, P0 ;  /* 0x0000000c04079211 */ /* 0x008fe400000f0c05 */
[----:B------:R-:W-:-:S03]  /*18d80*/  ISETP.GE.AND P0, PT, R0, UR4, PT ;  /* 0x0000000400007c0c */ /* 0x000fc6000bf06270 */
[----:B-----5:R0:W-:Y:S10]  /*18d90*/  @!P1 ST.E.128 desc[UR50][R6.64], R24 ;  /* 0x0000001806009985 */ /* 0x0201f4000c101d32 */
[----:B------:R-:W-:Y:S05]  /*18da0*/  @P0 BRA `(.L_x_1118) ;  /* 0x0000000800f00947 */ /* 0x000fea0003800000 */
[----:B------:R-:W-:-:S04]  /*18db0*/  LEA R4, P0, R0, R11, 0x1 ;  /* 0x0000000b00047211 */ /* 0x000fc800078008ff */
[----:B------:R-:W-:-:S05]  /*18dc0*/  LEA.HI.X R5, R0, R12, R3, 0x1, P0 ;  /* 0x0000000c00057211 */ /* 0x000fca00000f0c03 */
[----:B------:R1:W-:Y:S01]  /*18dd0*/  ST.E.128 desc[UR50][R4.64], R36 ;  /* 0x0000002404007985 */ /* 0x0003e2000c101d32 */
[----:B------:R-:W-:Y:S05]  /*18de0*/  BRA `(.L_x_1118) ;  /* 0x0000000800e07947 */ /* 0x000fea0003800000 */
.L_x_1110:
        /* <DEDUP_REMOVED lines=11> */
[----:B------:R-:W-:Y:S01]  /*18ea0*/  UISETP.NE.U32.AND UP1, UPT, UR6, URZ, UPT ;  /* 0x0000003f0600728c */ /* 0x000fe2000bf25070 */
[----:B------:R-:W-:Y:S02]  /*18eb0*/  IMAD.U32 R6, RZ, RZ, UR4 ;  /* 0x00000004ff067e24 */ /* 0x000fe4000f8e00ff */
[----:B------:R-:W2:Y:S01]  /*18ec0*/  @P2 LDG.E R13, desc[UR50][R8.64] ;  /* 0x00000032080d2981 */ /* 0x000ea2000c1e1900 */
[----:B------:R-:W-:-:S06]  /*18ed0*/  UISETP.NE.AND.EX UP1, UPT, UR7, URZ, UPT, UP1 ;  /* 0x0000003f0700728c */ /* 0x000fcc000bf25310 */
        /* <DEDUP_REMOVED lines=11> */
[----:B--2---:R-:W-:Y:S01]  /*18f90*/  @P2 R2UR UR4, R13 ;  /* 0x000000000d0422ca */ /* 0x004fe200000e0000 */
[----:B01----:R-:W-:-:S14]  /*18fa0*/  @P3 BRA `(.L_x_1119) ;  /* 0x0000000000103947 */ /* 0x003fdc0003800000 */
[----:B------:R-:W-:Y:S05]  /*18fb0*/  @!P2 BRA `(.L_x_1119) ;  /* 0x00000000000ca947 */ /* 0x000fea0003800000 */
[----:B------:R-:W2:Y:S04]  /*18fc0*/  LDG.E R11, desc[UR50][R8.64] ;  /* 0x00000032080b7981 */ /* 0x000ea8000c1e1900 */
[----:B-----5:R-:W2:Y:S02]  /*18fd0*/  LDG.E R6, desc[UR50][R8.64+0x4] ;  /* 0x0000043208067981 */ /* 0x020ea4000c1e1900 */
[----:B--2---:R-:W-:-:S07]  /*18fe0*/  IMAD.IADD R6, R6, 0x1, -R11 ;  /* 0x0000000106067824 */ /* 0x004fce00078e0a0b */
.L_x_1119:
[----:B------:R-:W-:Y:S01]  /*18ff0*/  USHF.R.S32.HI UR6, URZ, 0x1f, UR42 ;  /* 0x0000001f3f067899 */ /* 0x000fe2000801142a */
[----:B------:R-:W-:Y:S01]  /*19000*/  BSSY B1, `(.L_x_1120) ;  /* 0x000002e000017945 */ /* 0x000fe20003800000 */
[----:B------:R-:W-:Y:S02]  /*19010*/  USHF.R.S32.HI UR9, URZ, 0x1f, UR4 ;  /* 0x0000001f3f097899 */ /* 0x000fe40008011404 */
[----:B------:R-:W-:Y:S02]  /*19020*/  USEL UR11, UR42, URZ, !UP0 ;  /* 0x0000003f2a0b7287 */ /* 0x000fe4000c000000 */
[----:B------:R-:W-:Y:S01]  /*19030*/  USEL UR12, UR6, URZ, !UP0 ;  /* 0x0000003f060c7287 */ /* 0x000fe2000c000000 */
[----:B------:R-:W-:Y:S11]  /*19040*/  @P1 BRA `(.L_x_1121) ;  /* 0x0000000000a41947 */ /* 0x000ff60003800000 */
[----:B------:R-:W0:Y:S01]  /*19050*/  S2R R9, SR_TID.X ;  /* 0x0000000000097919 */ /* 0x000e220000002100 */
[----:B------:R-:W1:Y:S01]  /*19060*/  LDC R13, c[0x0][0xbe8] ;  /* 0x0002fa00ff0d7b82 */ /* 0x000e620000000800 */
[----:B------:R-:W-:Y:S02]  /*19070*/  IMAD.U32 R10, RZ, RZ, UR36 ;  /* 0x00000024ff0a7e24 */ /* 0x000fe4000f8e00ff */
[----:B-1---5:R-:W-:-:S03]  /*19080*/  IMAD R8, R6, R13, RZ ;  /* 0x0000000d06087224 */ /* 0x022fc600078e02ff */
[----:B0-----:R-:W-:-:S04]  /*19090*/  IADD3 R10, R10, -0x80, R9 ;  /* 0xffffff800a0a7810 */ /* 0x001fc80007ffe009 */
        /* <DEDUP_REMOVED lines=36> */
.L_x_1121:
[----:B------:R-:W-:Y:S05]  /*192e0*/  BSYNC B1 ;  /* 0x0000000000017941 */ /* 0x000fea0003800000 */
.L_x_1120:
[----:B0-----:R-:W0:Y:S01]  /*192f0*/  @P0 LDC R9, c[0x0][0xbf0] ;  /* 0x0002fc00ff090b82 */ /* 0x001e220000000800 */
[----:B------:R-:W-:Y:S01]  /*19300*/  ULDC.64 UR14, c[0x0][0xaa0] ;  /* 0x0002a800000e7ab9 */ /* 0x000fe20000000a00 */
[----:B------:R-:W-:Y:S01]  /*19310*/  IMAD R12, R12, 0x20, R7 ;  /* 0x000000200c0c7824 */ /* 0x000fe200078e0207 */
[----:B------:R-:W-:Y:S01]  /*19320*/  UIMAD UR8, UR9, UR14, URZ ;  /* 0x0000000e090872a4 */ /* 0x000fe2000f8e023f */
[----:B------:R-:W-:Y:S01]  /*19330*/  VIADD R14, R7, UR36 ;  /* 0x00000024070e7c36 */ /* 0x000fe20008000000 */
[----:B------:R-:W-:Y:S01]  /*19340*/  UIMAD.WIDE.U32 UR6, UR4, UR14, URZ ;  /* 0x0000000e040672a5 */ /* 0x000fe2000f8e003f */
[----:B------:R-:W-:Y:S01]  /*19350*/  VIADD R12, R12, UR36 ;  /* 0x000000240c0c7c36 */ /* 0x000fe20008000000 */
[----:B------:R-:W-:Y:S01]  /*19360*/  UIMAD UR8, UR4, UR15, UR8 ;  /* 0x0000000f040872a4 */ /* 0x000fe2000f8e0208 */
[----:B------:R-:W-:Y:S02]  /*19370*/  BSSY B1, `(.L_x_1122) ;  /* 0x0000035000017945 */ /* 0x000fe40003800000 */
        /* <DEDUP_REMOVED lines=26> */
[----:B------:R-:W-:Y:S02]  /*19520*/  IMAD.IADD R9, R9, 0x1, R15 ;  /* 0x0000000109097824 */ /* 0x000fe400078e020f */
[----:B------:R-:W-:Y:S02]  /*19530*/  IMAD R12, R10, UR6, RZ ;  /* 0x000000060a0c7c24 */ /* 0x000fe4000f8e02ff */
[----:B-----5:R-:W-:Y:S02]  /*19540*/  IMAD R17, R6, R17, RZ ;  /* 0x0000001106117224 */ /* 0x020fe400078e02ff */
[C---:B------:R-:W-:Y:S02]  /*19550*/  IMAD R11, R13.reuse, UR7, R12 ;  /* 0x000000070d0b7c24 */ /* 0x040fe4000f8e020c */
[----:B------:R-:W-:Y:S01]  /*19560*/  IMAD.WIDE.U32 R6, R13, UR6, R8 ;  /* 0x000000060d067c25 */ /* 0x000fe2000f8e0008 */
[----:B------:R-:W-:Y:S01]  /*19570*/  ISETP.GE.AND P2, PT, R14, R17, PT ;  /* 0x000000110e00720c */ /* 0x000fe20003f46270 */
[----:B------:R-:W-:-:S02]  /*19580*/  ULDC.64 UR6, c[0x0][0xa80] ;  /* 0x0002a00000067ab9 */ /* 0x000fc40000000a00 */
[----:B------:R-:W-:Y:S01]  /*19590*/  VIADD R8, R14, 0x40 ;  /* 0x000000400e087836 */ /* 0x000fe20000000000 */
[----:B------:R-:W-:Y:S01]  /*195a0*/  LEA R9, P3, R6, UR6, 0x1 ;  /* 0x0000000606097c11 */ /* 0x000fe2000f8608ff */
[----:B------:R-:W-:Y:S02]  /*195b0*/  IMAD.IADD R7, R7, 0x1, R11 ;  /* 0x0000000107077824 */ /* 0x000fe400078e020b */
[----:B------:R-:W-:Y:S01]  /*195c0*/  VIADD R10, R14, 0x20 ;  /* 0x000000200e0a7836 */ /* 0x000fe20000000000 */
[-C--:B------:R-:W-:Y:S01]  /*195d0*/  ISETP.GE.AND P0, PT, R8, R17.reuse, PT ;  /* 0x000000110800720c */ /* 0x080fe20003f06270 */
[----:B------:R0:W1:Y:S01]  /*195e0*/  SHFL.IDX PT, R11, R9, RZ, 0x181f ;  /* 0x00181fff090b7589 */ /* 0x00006200000e0000 */
[----:B------:R-:W-:Y:S02]  /*195f0*/  LEA.HI.X R8, R6, UR7, R7, 0x1, P3 ;  /* 0x0000000706087c11 */ /* 0x000fe400098f0c07 */
[----:B------:R-:W-:-:S03]  /*19600*/  ISETP.GE.AND P1, PT, R10, R17, PT ;  /* 0x000000110a00720c */ /* 0x000fc60003f26270 */
[----:B------:R0:W2:Y:S01]  /*19610*/  SHFL.IDX PT, R7, R8, RZ, 0x181f ;  /* 0x00181fff08077589 */ /* 0x0000a200000e0000 */
[----:B------:R-:W-:Y:S09]  /*19620*/  @P2 BRA `(.L_x_1123) ;  /* 0x0000000000242947 */ /* 0x000ff20003800000 */
        /* <DEDUP_REMOVED lines=9> */
.L_x_1123:
[----:B------:R-:W-:Y:S05]  /*196c0*/  BSYNC B1 ;  /* 0x0000000000017941 */ /* 0x000fea0003800000 */
.L_x_1122:
        /* <DEDUP_REMOVED lines=13> */
.L_x_1125:
[----:B------:R-:W-:Y:S05]  /*197a0*/  BSYNC B1 ;  /* 0x0000000000017941 */ /* 0x000fea0003800000 */
.L_x_1124:
        /* <DEDUP_REMOVED lines=13> */
.L_x_1127:
[----:B------:R-:W-:Y:S05]  /*19880*/  BSYNC B1 ;  /* 0x0000000000017941 */ /* 0x000fea0003800000 */
.L_x_1126:
[----:B-1----:R-:W-:Y:S01]  /*19890*/  VIADD R6, R14, 0x60 ;  /* 0x000000600e067836 */ /* 0x002fe20000000000 */
[----:B0-23--:R-:W0:Y:S04]  /*198a0*/  SHFL.IDX PT, R8, R8, 0x3, 0x181f ;  /* 0x00781f0008087f89 */ /* 0x00de2800000e0000 */
[----:B------:R-:W-:Y:S01]  /*198b0*/  ISETP.GE.AND P0, PT, R6, R17, PT ;  /* 0x000000110600720c */ /* 0x000fe20003f06270 */
[----:B----4-:R1:W2:-:S12]  /*198c0*/  SHFL.IDX PT, R7, R9, 0x3, 0x181f ;  /* 0x00781f0009077f89 */ /* 0x01029800000e0000 */
[----:B-1----:R-:W-:Y:S05]  /*198d0*/  @P0 BRA `(.L_x_1118) ;  /* 0x0000000000240947 */ /* 0x002fea0003800000 */
[----:B------:R-:W-:Y:S02]  /*198e0*/  ULDC UR4, c[0x0][0xac8] ;  /* 0x0002b20000047ab9 */ /* 0x000fe40000000800 */
[----:B------:R-:W-:Y:S02]  /*198f0*/  ISETP.GE.AND P2, PT, R4, UR4, PT ;  /* 0x0000000404007c0c */ /* 0x000fe4000bf46270 */
[----:B------:R-:W-:-:S11]  /*19900*/  ISETP.GE.AND P3, PT, R0, UR4, PT ;  /* 0x0000000400007c0c */ /* 0x000fd6000bf66270 */
[-C--:B--2---:R-:W-:Y:S02]  /*19910*/  @!P2 LEA R10, P0, R4, R7.reuse, 0x1 ;  /* 0x00000007040aa211 */ /* 0x084fe400078008ff */
[----:B------:R-:W-:Y:S02]  /*19920*/  @!P3 LEA R6, P1, R0, R7, 0x1 ;  /* 0x000000070006b211 */ /* 0x000fe400078208ff */
[-C--:B0-----:R-:W-:Y:S02]  /*19930*/  @!P2 LEA.HI.X R11, R4, R8.reuse, R5, 0x1, P0 ;  /* 0x00000008040ba211 */ /* 0x081fe400000f0c05 */
[----:B------:R-:W-:-:S03]  /*19940*/  @!P3 LEA.HI.X R7, R0, R8, R3, 0x1, P1 ;  /* 0x000000080007b211 */ /* 0x000fc600008f0c03 */
[----:B------:R1:W-:Y:S04]  /*19950*/  @!P2 ST.E.128 desc[UR50][R10.64], RZ ;  /* 0x000000ff0a00a985 */ /* 0x0003e8000c101d32 */
[----:B------:R1:W-:Y:S02]  /*19960*/  @!P3 ST.E.128 desc[UR50][R6.64], RZ ;  /* 0x000000ff0600b985 */ /* 0x0003e4000c101d32 */
.L_x_1118:
[----:B------:R-:W-:Y:S05]  /*19970*/  BSYNC B0 ;  /* 0x0000000000007941 */ /* 0x000fea0003800000 */
.L_x_1109:
[----:B------:R-:W-:Y:S02]  /*19980*/  ULDC UR4, c[0x0][0xc3c] ;  /* 0x00030f0000047ab9 */ /* 0x000fe40000000800 */
[----:B------:R-:W-:-:S06]  /*19990*/  UISETP.GE.AND UP0, UPT, UR48, UR4, UPT ;  /* 0x000000043000728c */ /* 0x000fcc000bf06270 */
[----:B------:R-:W-:-:S13]  /*199a0*/  PLOP3.LUT P0, PT, PT, PT, UP0, 0x80, 0x0 ;  /* 0x000000000000781c */ /* 0x000fda0003f0f008 */
[----:B------:R-:W-:Y:S05]  /*199b0*/  @!P0 BRA `(.L_x_1128) ;  /* 0xfffffe7000f48947 */ /* 0x000fea000383ffff */
[----:B------:R-:W-:Y:S05]  /*199c0*/  EXIT ;  /* 0x000000000000794d */ /* 0x000fea0003800000 */
.L_x_1023:
[----:B------:R-:W-:-:S08]  /*199d0*/  NOP ;  /* 0x0000000000007918 */ /* 0x000fd00000000000 */
[----:B------:R-:W0:-:S00]  /*199e0*/  USETMAXREG.DEALLOC.CTAPOOL 0x18 ;  /* 0x00000018000079c8 */ /* 0x000e0000080e0500 */
[----:B0-----:R-:W-:Y:S01]  /*199f0*/  LOP3.LUT R0, R0, 0x3, RZ, 0xc0, !PT ;  /* 0x0000000300007812 */ /* 0x001fe200078ec0ff */
[----:B------:R-:W-:Y:S01]  /*19a00*/  IMAD.MOV.U32 R6, RZ, RZ, RZ ;  /* 0x000000ffff067224 */ /* 0x000fe200078e00ff */
[----:B------:R-:W-:-:S04]  /*19a10*/  LOP3.LUT R16, R16, 0xfffffffd, RZ, 0xc0, !PT ;  /* 0xfffffffd10107812 */ /* 0x000fc800078ec0ff */
[----:B------:R-:W0:Y:S02]  /*19a20*/  SHFL.IDX PT, R0, R0, RZ, 0x1f ;  /* 0x00001fff00007589 */ /* 0x000e2400000e0000 */
[----:B0-----:R-:W-:-:S13]  /*19a30*/  ISETP.NE.AND P0, PT, R0, RZ, PT ;  /* 0x000000ff0000720c */ /* 0x001fda0003f05270 */
[----:B------:R-:W-:Y:S01]  /*19a40*/  @P0 LOP3.LUT R16, R16, 0x2, RZ, 0xfc, !PT ;  /* 0x0000000210100812 */ /* 0x000fe200078efcff */
[----:B------:R-:W-:Y:S06]  /*19a50*/  @!P0 BRA `(.L_x_1129) ;  /* 0x00000000002c8947 */ /* 0x000fec0003800000 */
[----:B------:R-:W0:Y:S08]  /*19a60*/  S2UR UR5, SR_CgaCtaId ;  /* 0x00000000000579c3 */ /* 0x000e300000008800 */
[----:B------:R-:W-:Y:S06]  /*19a70*/  BAR.SYNC.DEFER_BLOCKING 0x5, 0x180 ;  /* 0x0146000000007b1d */ /* 0x000fec0000010000 */
[----:B------:R-:W-:-:S02]  /*19a80*/  UMOV UR4, 0x400 ;  /* 0x0000040000047882 */ /* 0x000fc40000000000 */
[----:B0-----:R-:W-:-:S09]  /*19a90*/  ULEA UR4, UR5, UR4, 0x18 ;  /* 0x0000000405047291 */ /* 0x001fd2000f8ec03f */
[----:B------:R-:W0:Y:S04]  /*19aa0*/  LDS.128 R4, [UR4+0x2e8d0] ;  /* 0x02e8d004ff047984 */ /* 0x000e280008000c00 */
[----:B0-----:R0:W-:Y:S01]  /*19ab0*/  STL [R1+0x14], R5 ;  /* 0x0000140501007387 */ /* 0x0011e20000100800 */
[----:B------:R-:W-:Y:S02]  /*19ac0*/  R2UR UR44, R7 ;  /* 0x00000000072c72ca */ /* 0x000fe400000e0000 */
[----:B------:R-:W-:Y:S01]  /*19ad0*/  R2UR UR36, R6 ;  /* 0x00000000062472ca */ /* 0x000fe200000e0000 */
[----:B------:R0:W-:Y:S01]  /*19ae0*/  STL [R1+0x10], R4 ;  /* 0x0000100401007387 */ /* 0x0001e20000100800 */
[----:B------:R-:W-:Y:S06]  /*19af0*/  BAR.ARV 0x4, 0x180 ;  /* 0x0106000000007b1d */ /* 0x000fec0000002000 */
[----:B------:R-:W-:Y:S07]  /*19b00*/  BRA `(.L_x_1130) ;  /* 0x0000000800bc7947 */ /* 0x000fee0003800000 */
.L_x_1129:
[----:B------:R-:W0:Y:S01]  /*19b10*/  S2R R0, SR_TID.X ;  /* 0x0000000000007919 */ /* 0x000e220000002100 */
        /* <DEDUP_REMOVED lines=23> */
[----:B------:R-:W1:Y:S02]  /*19c90*/  SHFL.UP PT, R2, R3, 0x8, RZ ;  /* 0x0500000003027989 */ /* 0x000e6400000e00ff */
[----:B-1----:R-:W-:-:S05]  /*19ca0*/  SEL R2, R2, RZ, P4 ;  /* 0x000000ff02027207 */ /* 0x002fca0002000000 */
[----:B------:R-:W-:-:S05]  /*19cb0*/  IMAD.IADD R2, R3, 0x1, R2 ;  /* 0x0000000103027824 */ /* 0x000fca00078e0202 */
[----:B------:R-:W1:Y:S02]  /*19cc0*/  SHFL.UP PT, R4, R2, 0x10, RZ ;  /* 0x0600000002047989 */ /* 0x000e6400000e00ff */
[----:B-1----:R-:W-:-:S05]  /*19cd0*/  SEL R7, R4, RZ, P5 ;  /* 0x000000ff04077207 */ /* 0x002fca0002800000 */
[----:B------:R-:W-:Y:S02]  /*19ce0*/  IMAD.IADD R10, R2, 0x1, R7 ;  /* 0x00000001020a7824 */ /* 0x000fe400078e0207 */
[----:B------:R-:W1:Y:S03]  /*19cf0*/  LDC R7, c[0x0][0xc38] ;  /* 0x00030e00ff077b82 */ /* 0x000e660000000800 */
        /* <DEDUP_REMOVED lines=10> */
.L_x_1135:
        /* <DEDUP_REMOVED lines=14> */
.L_x_1134:
[----:B------:R-:W-:Y:S05]  /*19e80*/  BSYNC B0 ;  /* 0x0000000000007941 */ /* 0x000fea0003800000 */
.L_x_1133:
        /* <DEDUP_REMOVED lines=22> */
.L_x_1131:
[----:B------:R-:W-:Y:S01]  /*19ff0*/  IMAD.IADD R11, R9, 0x1, -R8 ;  /* 0x00000001090b7824 */ /* 0x000fe200078e0a08 */
[----:B------:R-:W-:-:S03]  /*1a000*/  ULDC.64 UR4, c[0x0][0xc90] ;  /* 0x0003240000047ab9 */ /* 0x000fc60000000a00 */
[----:B------:R-:W-:-:S05]  /*1a010*/  IMAD R3, R10, R7, R11 ;  /* 0x000000070a037224 */ /* 0x000fca00078e020b */
[----:B------:R-:W-:-:S13]  /*1a020*/  ISETP.GT.AND P0, PT, R3, R0, PT ;  /* 0x000000000300720c */ /* 0x000fda0003f04270 */
[----:B------:R-:W-:Y:S02]  /*1a030*/  VOTEU.ANY UR7, UPT, !P0 ;  /* 0x0000000000077886 */ /* 0x000fe400040e0100 */
[----:B------:R-:W-:-:S04]  /*1a040*/  UPOPC UR6, UR7 ;  /* 0x00000007000672bf */ /* 0x000fc80008000000 */
[----:B------:R-:W-:-:S04]  /*1a050*/  UIADD3 UR44, UR6, UR44, URZ ;  /* 0x0000002c062c7290 */ /* 0x000fc8000fffe03f */
[----:B------:R-:W-:-:S06]  /*1a060*/  UIMAD.WIDE UR4, UR44, 0x4, UR4 ;  /* 0x000000042c0478a5 */ /* 0x000fcc000f8e0204 */
[----:B------:R-:W-:Y:S02]  /*1a070*/  IMAD.U32 R2, RZ, RZ, UR4 ;  /* 0x00000004ff027e24 */ /* 0x000fe4000f8e00ff */
[----:B------:R-:W-:-:S05]  /*1a080*/  IMAD.U32 R3, RZ, RZ, UR5 ;  /* 0x00000005ff037e24 */ /* 0x000fca000f8e00ff */
[----:B------:R-:W2:Y:S01]  /*1a090*/  LDG.E R9, desc[UR50][R2.64] ;  /* 0x0000003202097981 */ /* 0x000ea2000c1e1900 */
[----:B------:R-:W-:Y:S01]  /*1a0a0*/  IMAD.U32 R15, RZ, RZ, UR6 ;  /* 0x00000006ff0f7e24 */ /* 0x000fe2000f8e00ff */
[----:B------:R-:W-:-:S04]  /*1a0b0*/  ISETP.NE.AND P0, PT, RZ, UR7, PT ;  /* 0x00000007ff007c0c */ /* 0x000fc8000bf05270 */
[----:B------:R-:W2:Y:S02]  /*1a0c0*/  SHFL.IDX PT, R6, R6, R15, 0x1f ;  /* 0x00001f0f06067589 */ /* 0x000ea400000e0000 */
[----:B--2---:R-:W-:-:S05]  /*1a0d0*/  IMAD R8, R6, R9, RZ ;  /* 0x0000000906087224 */ /* 0x004fca00078e02ff */
[----:B------:R-:W-:-:S04]  /*1a0e0*/  IABS R12, R8 ;  /* 0x00000008000c7213 */ /* 0x000fc80000000000 */
[----:B------:R-:W0:Y:S08]  /*1a0f0*/  I2F.RP R13, R12 ;  /* 0x0000000c000d7306 */ /* 0x000e300000209400 */
[----:B0-----:R-:W0:Y:S02]  /*1a100*/  MUFU.RCP R13, R13 ;  /* 0x0000000d000d7308 */ /* 0x001e240000001000 */
[----:B0-----:R-:W-:-:S06]  /*1a110*/  VIADD R14, R13, 0xffffffe ;  /* 0x0ffffffe0d0e7836 */ /* 0x001fcc0000000000 */
[----:B------:R-:W0:Y:S02]  /*1a120*/  F2I.FTZ.U32.TRUNC.NTZ R3, R14 ;  /* 0x0000000e00037305 */ /* 0x000e24000021f000 */
[----:B0-----:R-:W-:Y:S01]  /*1a130*/  IMAD.MOV R17, RZ, RZ, -R3 ;  /* 0x000000ffff117224 */ /* 0x001fe200078e0a03 */
[----:B------:R-:W-:Y:S06]  /*1a140*/  @!P0 BRA `(.L_x_1136) ;  /* 0x00000000000c8947 */ /* 0x000fec0003800000 */
[----:B------:R-:W-:-:S06]  /*1a150*/  UIADD3 UR4, UR6, -0x1, URZ ;  /* 0xffffffff06047890 */ /* 0x000fcc000fffe03f */
[----:B------:R-:W-:-:S05]  /*1a160*/  IMAD.U32 R13, RZ, RZ, UR4 ;  /* 0x00000004ff0d7e24 */ /* 0x000fca000f8e00ff */
[----:B------:R0:W1:Y:S02]  /*1a170*/  SHFL.IDX PT, R4, R10, R13, 0x1f ;  /* 0x00001f0d0a047589 */ /* 0x00006400000e0000 */
.L_x_1136:
[----:B-1----:R-:W-:Y:S02]  /*1a180*/  IMAD R4, R4, R7, R11 ;  /* 0x0000000704047224 */ /* 0x002fe400078e020b */
        /* <DEDUP_REMOVED lines=19> */
[----:B------:R-:W-:-:S05]  /*1a2c0*/  @!P1 LOP3.LUT R2, RZ, R8, RZ, 0x33, !PT ;  /* 0x00000008ff029212 */ /* 0x000fca00078e33ff */
[----:B------:R-:W-:Y:S02]  /*1a2d0*/  IMAD R0, R9, R2, RZ ;  /* 0x0000000209007224 */ /* 0x000fe400078e02ff */
[----:B------:R-:W-:Y:S02]  /*1a2e0*/  IMAD.MOV R2, RZ, RZ, -R2 ;  /* 0x000000ffff027224 */ /* 0x000fe400078e0a02 */
[----:B-1----:R-:W-:Y:S02]  /*1a2f0*/  IMAD.MOV R4, RZ, RZ, -R0 ;  /* 0x000000ffff047224 */ /* 0x002fe400078e0a00 */
[----:B------:R-:W-:Y:S02]  /*1a300*/  IMAD R8, R8, R2, R11 ;  /* 0x0000000208087224 */ /* 0x000fe400078e020b */
[----:B------:R-:W-:Y:S01]  /*1a310*/  IMAD.MOV.U32 R2, RZ, RZ, RZ ;  /* 0x000000ffff027224 */ /* 0x000fe200078e00ff */
[----:B------:R-:W-:-:S04]  /*1a320*/  VIADDMNMX R7, R4, R7, R9, PT ;  /* 0x0000000704077246 */ /* 0x000fc80003800109 */
[-C--:B------:R-:W-:Y:S02]  /*1a330*/  IABS R4, R7.reuse ;  /* 0x0000000700047213 */ /* 0x080fe40000000000 */
[----:B0-----:R-:W-:Y:S02]  /*1a340*/  IABS R10, R7 ;  /* 0x00000007000a7213 */ /* 0x001fe40000000000 */
[----:B------:R-:W0:Y:S08]  /*1a350*/  I2F.RP R9, R4 ;  /* 0x0000000400097306 */ /* 0x000e300000209400 */
[----:B0-----:R-:W0:Y:S02]  /*1a360*/  MUFU.RCP R9, R9 ;  /* 0x0000000900097308 */ /* 0x001e240000001000 */
[----:B0-----:R-:W-:Y:S01]  /*1a370*/  VIADD R3, R9, 0xffffffe ;  /* 0x0ffffffe09037836 */ /* 0x001fe20000000000 */
[----:B------:R-:W-:-:S05]  /*1a380*/  IABS R9, R8 ;  /* 0x0000000800097213 */ /* 0x000fca0000000000 */
[----:B------:R-:W0:Y:S02]  /*1a390*/  F2I.FTZ.U32.TRUNC.NTZ R3, R3 ;  /* 0x0000000300037305 */ /* 0x000e24000021f000 */
[----:B0-----:R-:W-:-:S04]  /*1a3a0*/  IMAD.MOV R11, RZ, RZ, -R3 ;  /* 0x000000ffff0b7224 */ /* 0x001fc800078e0a03 */
[----:B------:R-:W-:-:S04]  /*1a3b0*/  IMAD R11, R11, R4, RZ ;  /* 0x000000040b0b7224 */ /* 0x000fc800078e02ff */
[----:B------:R-:W-:-:S04]  /*1a3c0*/  IMAD.HI.U32 R2, R3, R11, R2 ;  /* 0x0000000b03027227 */ /* 0x000fc800078e0002 */
[----:B------:R-:W-:Y:S02]  /*1a3d0*/  IMAD.MOV R3, RZ, RZ, -R10 ;  /* 0x000000ffff037224 */ /* 0x000fe400078e0a0a */
        /* <DEDUP_REMOVED lines=8> */
[----:B------:R-:W-:Y:S01]  /*1a460*/  ISETP.GE.AND P2, PT, R3, RZ, PT ;  /* 0x000000ff0300720c */ /* 0x000fe20003f46270 */
[----:B------:R-:W-:-:S06]  /*1a470*/  IMAD.IADD R3, R8, 0x1, R0 ;  /* 0x0000000108037824 */ /* 0x000fcc00078e0200 */
[----:B------:R-:W-:-:S06]  /*1a480*/  @P0 VIADD R2, R2, 0x1 ;  /* 0x0000000102020836 */ /* 0x000fcc0000000000 */
[----:B------:R-:W-:Y:S01]  /*1a490*/  @!P2 IMAD.MOV R2, RZ, RZ, -R2 ;  /* 0x000000ffff02a224 */ /* 0x000fe200078e0a02 */
[----:B------:R-:W-:Y:S01]  /*1a4a0*/  @!P1 LOP3.LUT R2, RZ, R7, RZ, 0x33, !PT ;  /* 0x00000007ff029212 */ /* 0x000fe200078e33ff */
[----:B------:R-:W-:-:S04]  /*1a4b0*/  IMAD.MOV R7, RZ, RZ, -R7 ;  /* 0x000000ffff077224 */ /* 0x000fc800078e0a07 */
[----:B------:R-:W-:-:S05]  /*1a4c0*/  IMAD R3, R2, R7, R3 ;  /* 0x0000000702037224 */ /* 0x000fca00078e0203 */
[----:B------:R-:W-:Y:S02]  /*1a4d0*/  R2UR UR36, R3 ;  /* 0x00000000032472ca */ /* 0x000fe400000e0000 */
[----:B------:R-:W-:-:S05]  /*1a4e0*/  LOP3.LUT R3, RZ, R2, RZ, 0x33, !PT ;  /* 0x00000002ff037212 */ /* 0x000fca00078e33ff */
[----:B------:R-:W-:-:S05]  /*1a4f0*/  IMAD.IADD R0, R6, 0x1, R3 ;  /* 0x0000000106007824 */ /* 0x000fca00078e0203 */
[----:B------:R1:W-:Y:S01]  /*1a500*/  STL [R1+0x14], R0 ;  /* 0x0000140001007387 */ /* 0x0003e20000100800 */
[----:B------:R-:W-:Y:S05]  /*1a510*/  BRA `(.L_x_1137) ;  /* 0x00000000000c7947 */ /* 0x000fea0003800000 */
.L_x_1132:
[----:B------:R0:W-:Y:S01]  /*1a520*/  STL [R1+0x10], R0 ;  /* 0x0000100001007387 */ /* 0x0001e20000100800 */
[----:B------:R-:W-:-:S03]  /*1a530*/  UMOV UR36, URZ ;  /* 0x0000003f00247c82 */ /* 0x000fc60008000000 */
[----:B------:R0:W-:Y:S02]  /*1a540*/  STL [R1+0x14], RZ ;  /* 0x000014ff01007387 */ /* 0x0001e40000100800 */
.L_x_1137:
[----:B------:R-:W2:Y:S04]  /*1a550*/  LDL R2, [R1+0x14] ;  /* 0x0000140001027983 */ /* 0x000ea80000100800 */
[----:B------:R-:W3:Y:S01]  /*1a560*/  LDL R4, [R1+0x10] ;  /* 0x0000100001047983 */ /* 0x000ee20000100800 */
[----:B------:R-:W-:-:S13]  /*1a570*/  ISETP.NE.AND P0, PT, R5, RZ, PT ;  /* 0x000000ff0500720c */ /* 0x000fda0003f05270 */
[----:B------:R-:W4:Y:S01]  /*1a580*/  @!P0 S2R R3, SR_CgaCtaId ;  /* 0x0000000000038919 */ /* 0x000f220000008800 */
[----:B01----:R-:W-:Y:S01]  /*1a590*/  @!P0 MOV R0, 0x400 ;  /* 0x0000040000008802 */ /* 0x003fe20000000f00 */
[----:B------:R-:W-:Y:S02]  /*1a5a0*/  IMAD.U32 R6, RZ, RZ, UR36 ;  /* 0x00000024ff067e24 */ /* 0x000fe4000f8e00ff */
[----:B------:R-:W-:Y:S01]  /*1a5b0*/  IMAD.U32 R7, RZ, RZ, UR44 ;  /* 0x0000002cff077e24 */ /* 0x000fe2000f8e00ff */
[----:B----4-:R-:W-:Y:S01]  /*1a5c0*/  @!P0 LEA R0, R3, R0, 0x18 ;  /* 0x0000000003008211 */ /* 0x010fe200078ec0ff */
[----:B--2---:R-:W-:-:S05]  /*1a5d0*/  IMAD.MOV.U32 R5, RZ, RZ, R2 ;  /* 0x000000ffff057224 */ /* 0x004fca00078e0002 */
[----:B---3--:R1:W-:Y:S01]  /*1a5e0*/  @!P0 STS.128 [R0+0x2e8d0], R4 ;  /* 0x02e8d00400008388 */ /* 0x0083e20000000c00 */
[----:B------:R-:W-:Y:S06]  /*1a5f0*/  BAR.ARV 0x5, 0x180 ;  /* 0x0146000000007b1d */ /* 0x000fec0000002000 */
.L_x_1130:
[----:B-1----:R-:W-:Y:S01]  /*1a600*/  IMAD.MOV.U32 R0, RZ, RZ, 0x1 ;  /* 0x00000001ff007424 */ /* 0x002fe200078e00ff */
[----:B------:R-:W-:Y:S01]  /*1a610*/  ULDC UR4, c[0x0][0xc3c] ;  /* 0x00030f0000047ab9 */ /* 0x000fe20000000800 */
[----:B------:R1:W-:Y:S01]  /*1a620*/  STL [R1], RZ ;  /* 0x000000ff01007387 */ /* 0x0003e20000100800 */
[----:B------:R-:W-:-:S03]  /*1a630*/  UISETP.GE.AND UP0, UPT, UR44, UR4, UPT ;  /* 0x000000042c00728c */ /* 0x000fc6000bf06270 */
[----:B------:R1:W-:Y:S03]  /*1a640*/  STL [R1+0x4], R0 ;  /* 0x0000040001007387 */ /* 0x0003e60000100800 */
[----:B------:R-:W-:Y:S01]  /*1a650*/  PLOP3.LUT P0, PT, PT, PT, UP0, 0x80, 0x0 ;  /* 0x000000000000781c */ /* 0x000fe20003f0f008 */
[----:B------:R1:W-:-:S12]  /*1a660*/  STL [R1+0x28], RZ ;  /* 0x000028ff01007387 */ /* 0x0003d80000100800 */
[----:B-1----:R-:W-:Y:S05]  /*1a670*/  @P0 BRA `(.L_x_1138) ;  /* 0x0000004c00100947 */ /* 0x002fea0003800000 */
        /* <DEDUP_REMOVED lines=10> */
[C---:B------:R-:W-:Y:S01]  /*1a720*/  IMAD.SHL.U32 R0, R6.reuse, 0x20, RZ ;  /* 0x0000002006007824 */ /* 0x040fe200078e00ff */
        /* <DEDUP_REMOVED lines=24> */
[----:B------:R-:W-:-:S04]  /*1a8b0*/  IMAD.MOV.U32 R3, RZ, RZ, 0x40 ;  /* 0x00000040ff037424 */ /* 0x000fc800078e00ff */
[----:B------:R-:W-:Y:S01]  /*1a8c0*/  IMAD.IADD R2, R19, 0x1, R2 ;  /* 0x0000000113027824 */ /* 0x000fe200078e0202 */
[----:B------:R-:W-:Y:S02]  /*1a8d0*/  SEL R3, R3, 0xffffffc0, !P0 ;  /* 0xffffffc003037807 */ /* 0x000fe40004000000 */
[----:B------:R-:W-:Y:S01]  /*1a8e0*/  LOP3.LUT R3, R4, 0x70, R0, 0xf8, !PT ;  /* 0x0000007004037812 */ /* 0x000fe200078ef800 */
[----:B------:R-:W-:Y:S01]  /*1a8f0*/  IMAD.MOV.U32 R0, RZ, RZ, 0x1 ;  /* 0x00000001ff007424 */ /* 0x000fe200078e00ff */
[----:B------:R0:W-:Y:S04]  /*1a900*/  STL [R1+0x24], R2 ;  /* 0x0000240201007387 */ /* 0x0001e80000100800 */
[----:B------:R0:W-:Y:S04]  /*1a910*/  STL [R1+0x28], RZ ;  /* 0x000028ff01007387 */ /* 0x0001e80000100800 */
[----:B------:R0:W-:Y:S04]  /*1a920*/  STL [R1+0x4], R0 ;  /* 0x0000040001007387 */ /* 0x0001e80000100800 */
[----:B------:R0:W-:Y:S02]  /*1a930*/  STL [R1], RZ ;  /* 0x000000ff01007387 */ /* 0x0001e40000100800 */
.L_x_1211:
[----:B------:R-:W-:Y:S01]  /*1a940*/  ULDC.64 UR4, c[0x0][0xa28] ;  /* 0x00028a0000047ab9 */ /* 0x000fe20000000a00 */
[----:B0-----:R-:W-:Y:S01]  /*1a950*/  IMAD.MOV.U32 R0, RZ, RZ, RZ ;  /* 0x000000ffff007224 */ /* 0x001fe200078e00ff */
[----:B------:R-:W-:Y:S01]  /*1a960*/  UISETP.NE.U32.AND UP0, UPT, UR4, URZ, UPT ;  /* 0x0000003f0400728c */ /* 0x000fe2000bf05070 */
[----:B------:R-:W-:Y:S01]  /*1a970*/  ULDC.64 UR8, c[0x0][0xa18] ;  /* 0x0002860000087ab9 */ /* 0x000fe20000000a00 */
[----:B------:R-:W-:Y:S02]  /*1a980*/  ULDC.64 UR6, c[0x0][0xa00] ;  /* 0x0002800000067ab9 */ /* 0x000fe40000000a00 */
[----:B------:R-:W-:Y:S01]  /*1a990*/  UISETP.NE.AND.EX UP0, UPT, UR5, URZ, UPT, UP0 ;  /* 0x0000003f0500728c */ /* 0x000fe2000bf05300 */
[----:B--2---:R-:W-:Y:S01]  /*1a9a0*/  IMAD.MOV.U32 R4, RZ, RZ, RZ ;  /* 0x000000ffff047224 */ /* 0x004fe200078e00ff */
[----:B------:R-:W-:-:S04]  /*1a9b0*/  ULDC.64 UR10, c[0x0][0xa20] ;  /* 0x00028800000a7ab9 */ /* 0x000fc80000000a00 */
[----:B------:R-:W-:-:S05]  /*1a9c0*/  PLOP3.LUT P0, PT, PT, PT, UP0, 0x80, 0x0 ;  /* 0x000000000000781c */ /* 0x000fca0003f0f008 */
[----:B------:R-:W-:Y:S02]  /*1a9d0*/  @UP0 ULDC.64 UR4, c[0x0][0xa28] ;  /* 0x00028a0000040ab9 */ /* 0x000fe40000000a00 */
[----:B------:R-:W-:-:S06]  /*1a9e0*/  @UP0 UIMAD.WIDE UR4, UR44, 0x4, UR4 ;  /* 0x000000042c0408a5 */ /* 0x000fcc000f8e0204 */
[----:B------:R-:W-:Y:S02]  /*1a9f0*/  IMAD.U32 R2, RZ, RZ, UR4 ;  /* 0x00000004ff027e24 */ /* 0x000fe4000f8e00ff */
[----:B------:R-:W-:Y:S01]  /*1aa00*/  IMAD.U32 R3, RZ, RZ, UR5 ;  /* 0x00000005ff037e24 */ /* 0x000fe2000f8e00ff */
[----:B------:R-:W-:Y:S01]  /*1aa10*/  ULDC.64 UR4, c[0x0][0xa00] ;  /* 0x0002800000047ab9 */ /* 0x000fe20000000a00 */
[----:B------:R-:W-:-:S03]  /*1aa20*/  UISETP.NE.U32.AND UP0, UPT, UR8, URZ, UPT ;  /* 0x0000003f0800728c */ /* 0x000fc6000bf05070 */
[----:B------:R0:W5:Y:S01]  /*1aa30*/  @P0 LDG.E R0, desc[UR50][R2.64] ;  /* 0x0000003202000981 */ /* 0x000162000c1e1900 */
[----:B------:R-:W-:Y:S01]  /*1aa40*/  ISETP.NE.U32.AND P0, PT, RZ, UR4, PT ;  /* 0x00000004ff007c0c */ /* 0x000fe2000bf05070 */
[----:B------:R-:W-:Y:S02]  /*1aa50*/  UISETP.NE.AND.EX UP0, UPT, UR9, URZ, UPT, UP0 ;  /* 0x0000003f0900728c */ /* 0x000fe4000bf05300 */
[----:B------:R-:W-:Y:S01]  /*1aa60*/  UIMAD.WIDE UR6, UR44, 0x4, UR6 ;  /* 0x000000042c0678a5 */ /* 0x000fe2000f8e0206 */
[----:B------:R-:W-:Y:S01]  /*1aa70*/  ISETP.NE.AND.EX P0, PT, RZ, UR5, PT, P0 ;  /* 0x00000005ff007c0c */ /* 0x000fe2000bf05300 */
[----:B------:R-:W-:Y:S01]  /*1aa80*/  ULDC.64 UR4, c[0x0][0xa08] ;  /* 0x0002820000047ab9 */ /* 0x000fe20000000a00 */
[----:B------:R-:W-:Y:S01]  /*1aa90*/  ULDC.64 UR8, c[0x0][0xa08] ;  /* 0x0002820000087ab9 */ /* 0x000fe20000000a00 */
[----:B------:R-:W-:Y:S01]  /*1aaa0*/  ISETP.NE.U32.AND P1, PT, RZ, UR4, PT ;  /* 0x00000004ff007c0c */ /* 0x000fe2000bf25070 */
[----:B------:R-:W-:Y:S01]  /*1aab0*/  UIMAD.WIDE UR8, UR44, 0x4, UR8 ;  /* 0x000000042c0878a5 */ /* 0x000fe2000f8e0208 */
[----:B0-----:R-:W-:-:S02]  /*1aac0*/  IMAD.U32 R2, RZ, RZ, UR6 ;  /* 0x00000006ff027e24 */ /* 0x001fc4000f8e00ff */
[----:B------:R-:W-:Y:S01]  /*1aad0*/  ISETP.NE.AND.EX P1, PT, RZ, UR5, PT, P1 ;  /* 0x00000005ff007c0c */ /* 0x000fe2000bf25310 */
[----:B------:R-:W-:Y:S01]  /*1aae0*/  IMAD.U32 R3, RZ, RZ, UR7 ;  /* 0x00000007ff037e24 */ /* 0x000fe2000f8e00ff */
[----:B------:R-:W-:Y:S01]  /*1aaf0*/  @UP0 ULDC.64 UR4, c[0x0][0xa18] ;  /* 0x0002860000040ab9 */ /* 0x000fe20000000a00 */
[----:B------:R-:W-:Y:S01]  /*1ab00*/  PLOP3.LUT P3, PT, PT, PT, UP0, 0x80, 0x0 ;  /* 0x000000000000781c */ /* 0x000fe20003f6f008 */
[----:B------:R-:W-:Y:S02]  /*1ab10*/  @UP0 UIMAD.WIDE UR4, UR44, 0x4, UR4 ;  /* 0x000000042c0408a5 */ /* 0x000fe4000f8e0204 */
[----:B------:R0:W2:Y:S02]  /*1ab20*/  @P0 LDG.E R5, desc[UR50][R2.64] ;  /* 0x0000003202050981 */ /* 0x0000a4000c1e1900 */
[----:B0-----:R-:W-:Y:S02]  /*1ab30*/  IMAD.U32 R2, RZ, RZ, UR8 ;  /* 0x00000008ff027e24 */ /* 0x001fe4000f8e00ff */
[----:B------:R-:W-:-:S05]  /*1ab40*/  IMAD.U32 R3, RZ, RZ, UR9 ;  /* 0x00000009ff037e24 */ /* 0x000fca000f8e00ff */
[----:B------:R0:W5:Y:S02]  /*1ab50*/  @P1 LDG.E R4, desc[UR50][R2.64] ;  /* 0x0000003202041981 */ /* 0x000164000c1e1900 */
[----:B0-----:R-:W-:Y:S02]  /*1ab60*/  IMAD.U32 R2, RZ, RZ, UR4 ;  /* 0x00000004ff027e24 */ /* 0x001fe4000f8e00ff */
[----:B------:R-:W-:Y:S01]  /*1ab70*/  IMAD.U32 R3, RZ, RZ, UR5 ;  /* 0x00000005ff037e24 */ /* 0x000fe2000f8e00ff */
[----:B------:R-:W-:-:S04]  /*1ab80*/  ULDC.64 UR4, c[0x0][0x418] ;  /* 0x0001060000047ab9 */ /* 0x000fc80000000a00 */
[----:B------:R-:W3:Y:S01]  /*1ab90*/  @P3 LDG.E R6, desc[UR50][R2.64] ;  /* 0x0000003202063981 */ /* 0x000ee2000c1e1900 */
[----:B------:R-:W-:Y:S01]  /*1aba0*/  UISETP.NE.U32.AND UP0, UPT, UR4, URZ, UPT ;  /* 0x0000003f0400728c */ /* 0x000fe2000bf05070 */
[----:B------:R-:W-:Y:S01]  /*1abb0*/  ISETP.NE.U32.AND P2, PT, RZ, UR10, PT ;  /* 0x0000000aff007c0c */ /* 0x000fe2000bf45070 */
[----:B------:R-:W-:Y:S01]  /*1abc0*/  UMOV UR45, URZ ;  /* 0x0000003f002d7c82 */ /* 0x000fe20008000000 */
[----:B------:R-:W-:Y:S01]  /*1abd0*/  ULDC UR4, c[0x0][0x424] ;  /* 0x0001090000047ab9 */ /* 0x000fe20000000800 */
[----:B------:R-:W-:Y:S01]  /*1abe0*/  UISETP.NE.AND.EX UP0, UPT, UR5, URZ, UPT, UP0 ;  /* 0x0000003f0500728c */ /* 0x000fe2000bf05300 */
[----:B------:R-:W-:Y:S01]  /*1abf0*/  ISETP.NE.AND.EX P2, PT, RZ, UR11, PT, P2 ;  /* 0x0000000bff007c0c */ /* 0x000fe2000bf45320 */
[----:B------:R-:W-:Y:S01]  /*1ac00*/  ULDC UR42, c[0x0][0x288] ;  /* 0x0000a200002a7ab9 */ /* 0x000fe20000000800 */
[----:B------:R-:W-:Y:S01]  /*1ac10*/  ULDC UR5, c[0x0][0x2f0] ;  /* 0x0000bc0000057ab9 */ /* 0x000fe20000000800 */
[----:B------:R-:W-:-:S04]  /*1ac20*/  USEL UR4, UR4, 0x1, UP0 ;  /* 0x0000000104047887 */ /* 0x000fc80008000000 */
[----:B------:R-:W-:Y:S01]  /*1ac30*/  UIMAD UR4, UR4, UR5, URZ ;  /* 0x00000005040472a4 */ /* 0x000fe2000f8e023f */
[----:B--2---:R-:W-:Y:S02]  /*1ac40*/  @P0 R2UR UR45, R5 ;  /* 0x00000000052d02ca */ /* 0x004fe400000e0000 */
[----:B---3--:R-:W-:Y:S01]  /*1ac50*/  @P3 R2UR UR42, R6 ;  /* 0x00000000062a32ca */ /* 0x008fe200000e0000 */
[----:B------:R-:W-:-:S14]  /*1ac60*/  @P3 BRA `(.L_x_1139) ;  /* 0x0000000000243947 */ /* 0x000fdc0003800000 */
[----:B------:R-:W-:Y:S05]  /*1ac70*/  @!P0 BRA `(.L_x_1139) ;  /* 0x0000000000208947 */ /* 0x000fea0003800000 */
[----:B------:R-:W-:Y:S02]  /*1ac80*/  IMAD.U32 R2, RZ, RZ, UR6 ;  /* 0x00000006ff027e24 */ /* 0x000fe4000f8e00ff */
[----:B------:R-:W-:-:S05]  /*1ac90*/  IMAD.U32 R3, RZ, RZ, UR7 ;  /* 0x00000007ff037e24 */ /* 0x000fca000f8e00ff */
[----:B------:R-:W2:Y:S02]  /*1aca0*/  LDG.E R2, desc[UR50][R2.64] ;  /* 0x0000003202027981 */ /* 0x000ea4000c1e1900 */
[----:B--2---:R-:W-:Y:S01]  /*1acb0*/  R2UR UR5, R2 ;  /* 0x00000000020572ca */ /* 0x004fe200000e0000 */
[----:B------:R-:W-:-:S05]  /*1acc0*/  IMAD.U32 R2, RZ, RZ, UR6 ;  /* 0x00000006ff027e24 */ /* 0x000fca000f8e00ff */
[----:B------:R-:W2:Y:S02]  /*1acd0*/  LDG.E R5, desc[UR50][R2.64+0x4] ;  /* 0x0000043202057981 */ /* 0x000ea4000c1e1900 */
[----:B--2---:R-:W-:-:S13]  /*1ace0*/  R2UR UR42, R5 ;  /* 0x00000000052a72ca */ /* 0x004fda00000e0000 */
[----:B------:R-:W-:-:S12]  /*1acf0*/  UIADD3 UR42, -UR5, UR42, URZ ;  /* 0x0000002a052a7290 */ /* 0x000fd8000fffe13f */
.L_x_1139:
[----:B-----5:R-:W-:-:S05]  /*1ad00*/  IMAD.IADD R2, R4, 0x1, R0 ;  /* 0x0000000104027824 */ /* 0x020fca00078e0200 */
[----:B------:R0:W-:Y:S01]  /*1ad10*/  STL [R1+0x18], R2 ;  /* 0x0000180201007387 */ /* 0x0001e20000100800 */
[----:B------:R-:W-:Y:S05]  /*1ad20*/  @!P2 BRA `(.L_x_1140) ;  /* 0x00000000001ca947 */ /* 0x000fea0003800000 */
[----:B------:R-:W-:Y:S02]  /*1ad30*/  ULDC.64 UR4, c[0x0][0xa20] ;  /* 0x0002880000047ab9 */ /* 0x000fe40000000a00 */
[----:B------:R-:W-:-:S06]  /*1ad40*/  UIMAD.WIDE UR4, UR44, 0x4, UR4 ;  /* 0x000000042c0478a5 */ /* 0x000fcc000f8e0204 */
[----:B0-----:R-:W-:Y:S02]  /*1ad50*/  IMAD.U32 R2, RZ, RZ, UR4 ;  /* 0x00000004ff027e24 */ /* 0x001fe4000f8e00ff */
[----:B------:R-:W-:-:S05]  /*1ad60*/  IMAD.U32 R3, RZ, RZ, UR5 ;  /* 0x00000005ff037e24 */ /* 0x000fca000f8e00ff */
[----:B------:R-:W2:Y:S02]  /*1ad70*/  LDG.E R2, desc[UR50][R2.64] ;  /* 0x0000003202027981 */ /* 0x000ea4000c1e1900 */
[----:B--2---:R-:W-:Y:S01]  /*1ad80*/  R2UR UR4, R2 ;  /* 0x00000000020472ca */ /* 0x004fe200000e0000 */
[----:B------:R-:W-:-:S14]  /*1ad90*/  BRA `(.L_x_1141) ;  /* 0x0000000000247947 */ /* 0x000fdc0003800000 */
.L_x_1140:
[----:B------:R-:W-:Y:S05]  /*1ada0*/  @!P1 BRA `(.L_x_1141) ;  /* 0x0000000000209947 */ /* 0x000fea0003800000 */
[----:B0-----:R-:W-:Y:S02]  /*1adb0*/  IMAD.U32 R2, RZ, RZ, UR8 ;  /* 0x00000008ff027e24 */ /* 0x001fe4000f8e00ff */
[----:B------:R-:W-:-:S05]  /*1adc0*/  IMAD.U32 R3, RZ, RZ, UR9 ;  /* 0x00000009ff037e24 */ /* 0x000fca000f8e00ff */
[----:B------:R-:W2:Y:S02]  /*1add0*/  LDG.E R2, desc[UR50][R2.64] ;  /* 0x0000003202027981 */ /* 0x000ea4000c1e1900 */
[----:B--2---:R-:W-:Y:S01]  /*1ade0*/  R2UR UR5, R2 ;  /* 0x00000000020572ca */ /* 0x004fe200000e0000 */
[----:B------:R-:W-:-:S05]  /*1adf0*/  IMAD.U32 R2, RZ, RZ, UR8 ;  /* 0x00000008ff027e24 */ /* 0x000fca000f8e00ff */
[----:B------:R-:W2:Y:S02]  /*1ae00*/  LDG.E R4, desc[UR50][R2.64+0x4] ;  /* 0x0000043202047981 */ /* 0x000ea4000c1e1900 */
[----:B--2---:R-:W-:-:S13]  /*1ae10*/  R2UR UR4, R4 ;  /* 0x00000000040472ca */ /* 0x004fda00000e0000 */
[----:B------:R-:W-:-:S12]  /*1ae20*/  UIADD3 UR4, -UR5, UR4, URZ ;  /* 0x0000000405047290 */ /* 0x000fd8000fffe13f */
.L_x_1141:
[----:B0-----:R-:W2:Y:S01]  /*1ae30*/  LDL.LU R2, [R1+0x14] ;  /* 0x0000140001027983 */ /* 0x001ea20000300800 */
[----:B------:R-:W-:Y:S01]  /*1ae40*/  ULDC UR5, c[0x0][0x448] ;  /* 0x0001120000057ab9 */ /* 0x000fe20000000800 */
[----:B------:R-:W-:Y:S01]  /*1ae50*/  R2UR UR12, R0 ;  /* 0x00000000000c72ca */ /* 0x000fe200000e0000 */
[----:B------:R-:W-:Y:S01]  /*1ae60*/  UISETP.NE.AND UP0, UPT, UR5, 0x1, UPT ;  /* 0x000000010500788c */ /* 0x000fe2000bf05270 */
[----:B------:R-:W-:Y:S02]  /*1ae70*/  ULDC.64 UR8, c[0x0][0x9e0] ;  /* 0x0002780000087ab9 */ /* 0x000fe40000000a00 */
[----:B------:R-:W-:-:S03]  /*1ae80*/  UISETP.GE.AND UP1, UPT, UR9, 0x1, UPT ;  /* 0x000000010900788c */ /* 0x000fc6000bf26270 */
[----:B------:R-:W-:Y:S02]  /*1ae90*/  PLOP3.LUT P0, PT, PT, PT, UP0, 0x80, 0x0 ;  /* 0x000000000000781c */ /* 0x000fe40003f0f008 */
[----:B------:R-:W-:-:S03]  /*1aea0*/  PLOP3.LUT P1, PT, PT, PT, UP0, 0x80, 0x0 ;  /* 0x000000000000781c */ /* 0x000fc60003f2f008 */
[----:B------:R-:W-:Y:S01]  /*1aeb0*/  @UP0 ULDC UR6, c[0x0][0x44c] ;  /* 0x0001130000060ab9 */ /* 0x000fe20000000800 */
[----:B------:R-:W-:-:S04]  /*1aec0*/  UIADD3 UR12, -UR12, UR4, URZ ;  /* 0x000000040c0c7290 */ /* 0x000fc8000fffe13f */
[----:B------:R-:W-:Y:S01]  /*1aed0*/  UIADD3 UR4, UR12, 0x1, -UR42 ;  /* 0x000000010c047890 */ /* 0x000fe2000fffe82a */
[----:B--2---:R-:W-:-:S04]  /*1aee0*/  IMAD.SHL.U32 R18, R2, 0x80, RZ ;  /* 0x0000008002127824 */ /* 0x004fc800078e00ff */
[----:B------:R-:W-:-:S05]  /*1aef0*/  VIADD R0, R18, 0x7f ;  /* 0x0000007f12007836 */ /* 0x000fca0000000000 */
[C---:B------:R-:W-:Y:S01]  /*1af00*/  R2UR UR5, R0.reuse ;  /* 0x00000000000572ca */ /* 0x040fe200000e0000 */
[----:B------:R-:W-:Y:S01]  /*1af10*/  @P0 IMAD.HI.U32 R0, R0, UR6, RZ ;  /* 0x0000000600000c27 */ /* 0x000fe2000f8e00ff */
[----:B------:R-:W-:-:S04]  /*1af20*/  @UP0 ULDC UR6, c[0x0][0x450] ;  /* 0x0001140000060ab9 */ /* 0x000fc80000000800 */
[----:B------:R-:W-:-:S04]  /*1af30*/  @P0 SHF.R.U32.HI R0, RZ, UR6, R0 ;  /* 0x00000006ff000c19 */ /* 0x000fc80008011600 */
[----:B------:R-:W-:Y:S02]  /*1af40*/  @P1 R2UR UR5, R0 ;  /* 0x00000000000512ca */ /* 0x000fe400000e0000 */
[----:B------:R-:W-:-:S11]  /*1af50*/  PLOP3.LUT P1, PT, PT, PT, UP1, 0x80, 0x0 ;  /* 0x000000000000781c */ /* 0x000fd60003f2f018 */
[----:B------:R-:W-:-:S04]  /*1af60*/  UIADD3 UR4, UR4, UR5, URZ ;  /* 0x0000000504047290 */ /* 0x000fc8000fffe03f */
        /* <DEDUP_REMOVED lines=12> */
.L_x_1143:
[----:B------:R-:W-:-:S11]  /*1b030*/  UISETP.NE.AND UP1, UPT, UR9, 0x1, UPT ;  /* 0x000000010900788c */ /* 0x000fd6000bf25270 */
[----:B------:R-:W-:Y:S02]  /*1b040*/  @UP1 ULDC.64 UR10, c[0x0][0x9e8] ;  /* 0x00027a00000a1ab9 */ /* 0x000fe40000000a00 */
[----:B------:R-:W-:-:S04]  /*1b050*/  UIMAD.WIDE.U32 UR4, UR7, UR10, URZ ;  /* 0x0000000a070472a5 */ /* 0x000fc8000f8e003f */
[----:B------:R-:W-:-:S12]  /*1b060*/  @UP1 USHF.R.U32.HI UR7, URZ, UR11, UR5 ;  /* 0x0000000b3f071299 */ /* 0x000fd80008011605 */
.L_x_1144:
[----:B------:R-:W-:-:S04]  /*1b070*/  UIMAD UR7, UR7, UR9, UR9 ;  /* 0x00000009070772a4 */ /* 0x000fc8000f8e0209 */
[----:B------:R-:W-:-:S04]  /*1b080*/  UISETP.LT.AND UP1, UPT, UR6, UR7, UPT ;  /* 0x000000070600728c */ /* 0x000fc8000bf21270 */
[----:B------:R-:W-:-:S12]  /*1b090*/  USEL UR6, UR6, UR7, UP1 ;  /* 0x0000000706067287 */ /* 0x000fd80008800000 */
.L_x_1142:
[----:B------:R-:W-:Y:S01]  /*1b0a0*/  R2UR UR8, R18 ;  /* 0x00000000120872ca */ /* 0x000fe200000e0000 */
[----:B------:R-:W-:Y:S02]  /*1b0b0*/  UIADD3 UR5, UR12, 0xdf, URZ ;  /* 0x000000df0c057890 */ /* 0x000fe4000fffe03f */
[----:B------:R-:W-:Y:S01]  /*1b0c0*/  UIADD3 UR7, UR6, 0xdf, URZ ;  /* 0x000000df06077890 */ /* 0x000fe2000fffe03f */
[----:B------:R-:W-:Y:S01]  /*1b0d0*/  @UP0 ULDC UR10, c[0x0][0x44c] ;  /* 0x00011300000a0ab9 */ /* 0x000fe20000000800 */
[----:B------:R-:W-:Y:S01]  /*1b0e0*/  UMOV UR4, URZ ;  /* 0x0000003f00047c82 */ /* 0x000fe20008000000 */
[----:B------:R-:W-:Y:S01]  /*1b0f0*/  UMOV UR6, URZ ;  /* 0x0000003f00067c82 */ /* 0x000fe20008000000 */
[----:B------:R-:W-:Y:S01]  /*1b100*/  UIMAD.WIDE UR4, UR5, -0x6db6db6d, UR4 ;  /* 0x92492493050478a5 */ /* 0x000fe2000f8e0204 */
[----:B------:R-:W-:Y:S01]  /*1b110*/  @UP0 ULDC UR13, c[0x0][0x450] ;  /* 0x00011400000d0ab9 */ /* 0x000fe20000000800 */
[----:B------:R-:W-:-:S04]  /*1b120*/  UIMAD.WIDE UR6, UR7, -0x6db6db6d, UR6 ;  /* 0x92492493070678a5 */ /* 0x000fc8000f8e0206 */
[----:B------:R-:W-:Y:S02]  /*1b130*/  UIMAD.WIDE.U32 UR10, UR8, UR10, URZ ;  /* 0x0000000a080a72a5 */ /* 0x000fe4000f8e003f */
[----:B------:R-:W-:Y:S02]  /*1b140*/  USHF.R.U32.HI UR4, URZ, 0x1f, UR5 ;  /* 0x0000001f3f047899 */ /* 0x000fe40008011605 */
[----:B------:R-:W-:Y:S02]  /*1b150*/  @UP0 USHF.R.U32.HI UR8, URZ, UR13, UR11 ;  /* 0x0000000d3f080299 */ /* 0x000fe4000801160b */
[----:B------:R-:W-:Y:S02]  /*1b160*/  USHF.R.U32.HI UR6, URZ, 0x1f, UR7 ;  /* 0x0000001f3f067899 */ /* 0x000fe40008011607 */
[----:B------:R-:W-:Y:S02]  /*1b170*/  UIADD3 UR8, UR8, UR12, -UR42 ;  /* 0x0000000c08087290 */ /* 0x000fe4000fffe82a */
[----:B------:R-:W-:-:S02]  /*1b180*/  ULEA.HI.SX32 UR4, UR5, UR4, 0x19 ;  /* 0x0000000405047291 */ /* 0x000fc4000f8fca3f */
[----:B------:R-:W-:Y:S01]  /*1b190*/  ULEA.HI.SX32 UR6, UR7, UR6, 0x19 ;  /* 0x0000000607067291 */ /* 0x000fe2000f8fca3f */
[----:B------:R-:W-:Y:S02]  /*1b1a0*/  ULDC UR5, c[0x0][0x9dc] ;  /* 0x0002770000057ab9 */ /* 0x000fe40000000800 */
[----:B------:R-:W-:Y:S02]  /*1b1b0*/  UIADD3 UR5, UR8, -UR5, URZ ;  /* 0x8000000508057290 */ /* 0x000fe4000fffe03f */
[----:B------:R-:W-:-:S04]  /*1b1c0*/  UISETP.LT.AND UP0, UPT, UR4, UR6, UPT ;  /* 0x000000060400728c */ /* 0x000fc8000bf01270 */
[----:B------:R-:W-:Y:S01]  /*1b1d0*/  USEL UR40, UR4, UR6, UP0 ;  /* 0x0000000604287287 */ /* 0x000fe20008000000 */
[----:B------:R-:W-:Y:S01]  /*1b1e0*/  IMAD.U32 R3, RZ, RZ, UR5 ;  /* 0x00000005ff037e24 */ /* 0x000fe2000f8e00ff */
[----:B------:R-:W-:Y:S10]  /*1b1f0*/  @!P1 BRA `(.L_x_1145) ;  /* 0x0000000000409947 */ /* 0x000ff40003800000 */
        /* <DEDUP_REMOVED lines=10> */
.L_x_1146:
[----:B------:R-:W-:-:S11]  /*1b2a0*/  UISETP.NE.AND UP0, UPT, UR9, 0x1, UPT ;  /* 0x000000010900788c */ /* 0x000fd6000bf05270 */
[----:B------:R-:W-:Y:S02]  /*1b2b0*/  @UP0 ULDC.64 UR6, c[0x0][0x9e8] ;  /* 0x00027a0000060ab9 */ /* 0x000fe40000000a00 */
[----:B------:R-:W-:-:S04]  /*1b2c0*/  UIMAD.WIDE.U32 UR4, UR8, UR6, URZ ;  /* 0x00000006080472a5 */ /* 0x000fc8000f8e003f */
[----:B------:R-:W-:-:S12]  /*1b2d0*/  @UP0 USHF.R.U32.HI UR8, URZ, UR7, UR5 ;  /* 0x000000073f080299 */ /* 0x000fd80008011605 */
.L_x_1147:
[----:B------:R-:W-:-:S06]  /*1b2e0*/  UIMAD UR8, UR8, UR9, URZ ;  /* 0x00000009080872a4 */ /* 0x000fcc000f8e023f */
[----:B------:R-:W-:-:S07]  /*1b2f0*/  VIMNMX R3, R3, UR8, !PT ;  /* 0x0000000803037c48 */ /* 0x000fce000ffe0100 */
.L_x_1145:
[----:B------:R-:W-:Y:S01]  /*1b300*/  IMAD.MOV.U32 R2, RZ, RZ, RZ ;  /* 0x000000ffff027224 */ /* 0x000fe200078e00ff */
[----:B------:R-:W-:Y:S03]  /*1b310*/  BSSY B7, `(.L_x_1148) ;  /* 0x0000333000077945 */ /* 0x000fe60003800000 */
[----:B------:R-:W-:-:S05]  /*1b320*/  IMAD.HI R3, R3, -0x6db6db6d, R2 ;  /* 0x9249249303037827 */ /* 0x000fca00078e0202 */
[----:B------:R-:W-:-:S04]  /*1b330*/  SHF.R.U32.HI R0, RZ, 0x1f, R3 ;  /* 0x0000001fff007819 */ /* 0x000fc80000011603 */
[----:B------:R-:W-:-:S04]  /*1b340*/  LEA.HI.SX32 R0, R3, R0, 0x19 ;  /* 0x0000000003007211 */ /* 0x000fc800078fcaff */
[----:B------:R-:W-:-:S04]  /*1b350*/  VIMNMX R4, RZ, R0, !PT ;  /* 0x00000000ff047248 */ /* 0x000fc80007fe0100 */
[----:B------:R-:W-:Y:S01]  /*1b360*/  ISETP.LT.AND P0, PT, R4, UR40, PT ;  /* 0x0000002804007c0c */ /* 0x000fe2000bf01270 */
[----:B------:R0:W-:-:S12]  /*1b370*/  STL [R1+0x14], R4 ;  /* 0x0000140401007387 */ /* 0x0001d80000100800 */
[----:B0-----:R-:W-:Y:S05]  /*1b380*/  @P0 BRA `(.L_x_1149) ;  /* 0x0000000000480947 */ /* 0x001fea0003800000 */
        /* <DEDUP_REMOVED lines=18> */
.L_x_1149:
        /* <DEDUP_REMOVED lines=20> */
.L_x_1152:
[----:B------:R-:W-:Y:S05]  /*1b5f0*/  BSYNC B6 ;  /* 0x0000000000067941 */ /* 0x000fea0003800000 */
.L_x_1151:
        /* <DEDUP_REMOVED lines=22> */
.L_x_1154:
[----:B------:R-:W-:Y:S05]  /*1b760*/  BSYNC B6 ;  /* 0x0000000000067941 */ /* 0x000fea0003800000 */
.L_x_1153:
        /* <DEDUP_REMOVED lines=20> */
.L_x_1156:
[----:B------:R-:W-:Y:S05]  /*1b8b0*/  BSYNC B6 ;  /* 0x0000000000067941 */ /* 0x000fea0003800000 */
.L_x_1155:
        /* <DEDUP_REMOVED lines=19> */
.L_x_1158:
[----:B------:R-:W-:Y:S05]  /*1b9f0*/  BSYNC B6 ;  /* 0x0000000000067941 */ /* 0x000fea0003800000 */
.L_x_1157:
        /* <DEDUP_REMOVED lines=8> */
[----:B------:R-:W-:Y:S01]  /*1ba80*/  IMAD.U32 R3, RZ, RZ, UR5 ;  /* 0x00000005ff037e24 */ /* 0x000fe2000f8e00ff */
[----:B------:R-:W0:Y:S01]  /*1ba90*/  S2R R0, SR_TID.X ;  /* 0x0000000000007919 */ /* 0x000e220000002100 */
[----:B------:R-:W-:-:S03]  /*1baa0*/  ULDC.64 UR4, c[0x0][0xa08] ;  /* 0x0002820000047ab9 */ /* 0x000fc60000000a00 */
[----:B------:R1:W2:Y:S02]  /*1bab0*/  @P0 LDG.E R8, desc[UR50][R2.64] ;  /* 0x0000003202080981 */ /* 0x0002a4000c1e1900 */
[----:B-1----:R-:W1:Y:S01]  /*1bac0*/  LDC.64 R2, c[0x0][0x418] ;  /* 0x00010600ff027b82 */ /* 0x002e620000000a00 */
[----:B0-----:R-:W-:-:S04]  /*1bad0*/  SHF.R.U32.HI R0, RZ, 0x5, R0 ;  /* 0x00000005ff007819 */ /* 0x001fc80000011600 */
[----:B------:R-:W-:Y:S02]  /*1bae0*/  LOP3.LUT R0, R0, 0x3, RZ, 0xc0, !PT ;  /* 0x0000000300007812 */ /* 0x000fe400078ec0ff */
[----:B-1----:R-:W-:Y:S01]  /*1baf0*/  LOP3.LUT P0, RZ, R2, UR4, RZ, 0xfc, !PT ;  /* 0x0000000402ff7c12 */ /* 0x002fe2000f80fcff */
[----:B------:R-:W-:-:S03]  /*1bb00*/  UMOV UR4, 0xffffffff ;  /* 0xffffffff00047882 */ /* 0x000fc60000000000 */
[----:B------:R-:W-:Y:S02]  /*1bb10*/  LOP3.LUT P0, RZ, R3, UR5, RZ, 0xfc, P0 ;  /* 0x0000000503ff7c12 */ /* 0x000fe4000800fcff */
[----:B--2---:R-:W-:Y:S01]  /*1bb20*/  SHF.R.S32.HI R9, RZ, 0x1f, R8 ;  /* 0x0000001fff097819 */ /* 0x004fe20000011408 */
[----:B------:R0:W-:Y:S01]  /*1bb30*/  STL [R1+0x8], R8 ;  /* 0x0000080801007387 */ /* 0x0001e20000100800 */
[----:B------:R-:W-:-:S03]  /*1bb40*/  SEL R17, R8, RZ, !P0 ;  /* 0x000000ff08117207 */ /* 0x000fc60004000000 */
[----:B------:R0:W-:Y:S01]  /*1bb50*/  STL [R1+0xc], R9 ;  /* 0x00000c0901007387 */ /* 0x0001e20000100800 */
[----:B------:R-:W-:Y:S05]  /*1bb60*/  BRA.DIV UR4, `(.L_x_1159) ;  /* 0x0000003e04b87947 */ /* 0x000fea000b800000 */
[----:B------:R1:W2:Y:S02]  /*1bb70*/  SHFL.IDX PT, R14, R0, RZ, 0x1f ;  /* 0x00001fff000e7589 */ /* 0x0002a400000e0000 */
.L_x_1230:
[----:B--2---:R-:W-:Y:S02]  /*1bb80*/  ISETP.NE.AND P0, PT, R14, RZ, PT ;  /* 0x000000ff0e00720c */ /* 0x004fe40003f05270 */
[----:B------:R-:W-:Y:S02]  /*1bb90*/  PLOP3.LUT P1, PT, PT, PT, PT, 0x8, 0x0 ;  /* 0x000000000000781c */ /* 0x000fe40003f2e170 */
[----:B------:R-:W-:-:S11]  /*1bba0*/  LOP3.LUT R16, R16, 0xfffffffe, RZ, 0xc0, !PT ;  /* 0xfffffffe10107812 */ /* 0x000fd600078ec0ff */
[----:B------:R-:W-:Y:S01]  /*1bbb0*/  @P1 LOP3.LUT R16, R16, 0x1, RZ, 0xfc, !PT ;  /* 0x0000000110101812 */ /* 0x000fe200078efcff */
[----:B------:R-:W-:Y:S06]  /*1bbc0*/  @P0 BRA `(.L_x_1160) ;  /* 0x0000000400580947 */ /* 0x000fec0003800000 */
[----:B------:R-:W-:-:S06]  /*1bbd0*/  UIADD3 UR4, UR40, -0x1, URZ ;  /* 0xffffffff28047890 */ /* 0x000fcc000fffe03f */
[----:B-1----:R-:W-:Y:S01]  /*1bbe0*/  IMAD.U32 R0, RZ, RZ, UR4 ;  /* 0x00000004ff007e24 */ /* 0x002fe2000f8e00ff */
[----:B------:R-:W-:-:S03]  /*1bbf0*/  UMOV UR4, 0xffffffff ;  /* 0xffffffff00047882 */ /* 0x000fc60000000000 */
[----:B------:R-:W-:Y:S05]  /*1bc00*/  BRA.DIV UR4, `(.L_x_1161) ;  /* 0x0000003e04b07947 */ /* 0x000fea000b800000 */
[----:B------:R-:W-:-:S13]  /*1bc10*/  ELECT P6, URZ, PT ;  /* 0x00000000003f782f */ /* 0x000fda00038c0000 */
.L_x_1233:
[----:B------:R-:W-:Y:S05]  /*1bc20*/  @!P6 BRA `(.L_x_1160) ;  /* 0x000000040040e947 */ /* 0x000fea0003800000 */
[----:B------:R-:W-:-:S04]  /*1bc30*/  ISETP.NE.U32.AND P0, PT, R2, RZ, PT ;  /* 0x000000ff0200720c */ /* 0x000fc80003f05070 */
[----:B------:R-:W-:-:S13]  /*1bc40*/  ISETP.NE.AND.EX P0, PT, R3, RZ, PT, P0 ;  /* 0x000000ff0300720c */ /* 0x000fda0003f05300 */
[----:B------:R-:W-:Y:S05]  /*1bc50*/  @!P0 BRA `(.L_x_1162) ;  /* 0x0000000000448947 */ /* 0x000fea0003800000 */
[----:B------:R-:W1:Y:S01]  /*1bc60*/  LDC R7, c[0x0][0x43c] ;  /* 0x00010f00ff077b82 */ /* 0x000e620000000800 */
[----:B------:R-:W-:Y:S01]  /*1bc70*/  ULDC.64 UR4, c[0x0][0x428] ;  /* 0x00010a0000047ab9 */ /* 0x000fe20000000a00 */
[----:B-1----:R-:W-:-:S13]  /*1bc80*/  ISETP.NE.AND P0, PT, R7, 0x1, PT ;  /* 0x000000010700780c */ /* 0x002fda0003f05270 */
[----:B------:R-:W1:Y:S02]  /*1bc90*/  @P0 LDC.64 R4, c[0x0][0x440] ;  /* 0x00011000ff040b82 */ /* 0x000e640000000a00 */
[----:B-1----:R-:W-:-:S04]  /*1bca0*/  @P0 IMAD.HI.U32 R6, R0, R4, RZ ;  /* 0x0000000400060227 */ /* 0x002fc800078e00ff */
        /* <DEDUP_REMOVED lines=12> */
.L_x_1162:
[----:B-1----:R-:W2:Y:S04]  /*1bd70*/  LDL R3, [R1] ;  /* 0x0000000001037983 */ /* 0x002ea80000100800 */
[----:B------:R-:W3:Y:S01]  /*1bd80*/  LDL R2, [R1+0x4] ;  /* 0x0000040001027983 */ /* 0x000ee20000100800 */
[----:B0-----:R-:W0:Y:S02]  /*1bd90*/  S2R R8, SR_TID.X ;  /* 0x0000000000087919 */ /* 0x001e240000002100 */
[----:B0-----:R-:W-:-:S04]  /*1bda0*/  LOP3.LUT R8, R8, 0x7f, RZ, 0xc0, !PT ;  /* 0x0000007f08087812 */ /* 0x001fc800078ec0ff */
[----:B------:R-:W-:Y:S01]  /*1bdb0*/  ISETP.NE.AND P1, PT, R8, RZ, PT ;  /* 0x000000ff0800720c */ /* 0x000fe20003f25270 */
[----:B--2---:R-:W-:Y:S01]  /*1bdc0*/  IMAD R4, R3, 0x8, R19 ;  /* 0x0000000803047824 */ /* 0x004fe200078e0213 */
[----:B---3--:R-:W-:-:S04]  /*1bdd0*/  SHF.L.U32 R3, R2, 0x1f, RZ ;  /* 0x0000001f02037819 */ /* 0x008fc800000006ff */
[----:B------:R-:W0:Y:S02]  /*1bde0*/  SYNCS.PHASECHK.TRANS64.TRYWAIT P0, [R4+URZ+0x2e880], R3 ;  /* 0x02e88003040075a7 */ /* 0x000e24000800017f */
[----:B0-----:R-:W-:Y:S05]  /*1bdf0*/  @!P0 BRA `(.L_x_1163) ;  /* 0x0000003c00548947 */ /* 0x001fea0003800000 */
.L_x_1234:
        /* <DEDUP_REMOVED lines=8> */
.L_x_1164:
[----:B------:R-:W2:Y:S04]  /*1be80*/  LDL R2, [R1] ;  /* 0x0000000001027983 */ /* 0x000ea80000100800 */
[----:B------:R-:W3:Y:S01]  /*1be90*/  LDL R5, [R1+0x18] ;  /* 0x0000180001057983 */ /* 0x000ee20000100800 */
[----:B------:R-:W-:Y:S01]  /*1bea0*/  R2UR UR33, R4 ;  /* 0x00000000042172ca */ /* 0x000fe200000e0000 */
[----:B------:R-:W-:Y:S01]  /*1beb0*/  UIADD3 UR4, UP0, UR46, 0x470, URZ ;  /* 0x000004702e047890 */ /* 0x000fe2000ff1e03f */
[----:B-----5:R-:W-:Y:S01]  /*1bec0*/  R2UR UR37, R17 ;  /* 0x00000000112572ca */ /* 0x020fe200000e0000 */
        /* <DEDUP_REMOVED lines=8> */
[----:B------:R-:W-:-:S11]  /*1bf50*/  R2UR UR35, R0 ;  /* 0x00000000002372ca */ /* 0x000fd600000e0000 */
[----:B------:R-:W-:-:S09]  /*1bf60*/  UIADD3 UR32, UR32, 0xe400, URZ ;  /* 0x0000e40020207890 */ /* 0x000fd2000fffe03f */
[----:B------:R1:W-:Y:S01]  /*1bf70*/  UTMALDG.4D [UR32], [UR4], desc[UR6] ;  /* 0x00000620040075b4 */ /* 0x0003e20008019000 */
[----:B------:R-:W2:Y:S02]  /*1bf80*/  SYNCS.PHASECHK.TRANS64.TRYWAIT P0, [R4+URZ+0x2e840], R3 ;  /* 0x02e84003040075a7 */ /* 0x000ea4000800017f */
[----:B-12---:R-:W-:Y:S05]  /*1bf90*/  @!P0 BRA `(.L_x_1165) ;  /* 0x0000003c00008947 */ /* 0x006fea0003800000 */
.L_x_1235:
        /* <DEDUP_REMOVED lines=8> */
.L_x_1166:
        /* <DEDUP_REMOVED lines=16> */
[----:B--2---:R-:W-:-:S04]  /*1c120*/  NOP ;  /* 0x0000000000007918 */ /* 0x004fc80000000000 */
.L_x_1160:
[----:B------:R-:W-:Y:S05]  /*1c130*/  WARPSYNC.ALL ;  /* 0x0000000000007948 */ /* 0x000fea0003800000 */
[----:B-1----:R-:W-:Y:S01]  /*1c140*/  VIADD R0, R19, 0x1c400 ;  /* 0x0001c40013007836 */ /* 0x002fe20000000000 */
[----:B------:R-:W-:Y:S01]  /*1c150*/  USHF.R.S32.HI UR4, URZ, 0x1f, UR45 ;  /* 0x0000001f3f047899 */ /* 0x000fe2000801142d */
[----:B------:R-:W-:Y:S03]  /*1c160*/  BAR.SYNC.DEFER_BLOCKING 0x8, 0x180 ;  /* 0x0206000000007b1d */ /* 0x000fe60000010000 */
[----:B------:R-:W-:-:S03]  /*1c170*/  LOP3.LUT P0, RZ, R0, 0x3ff, RZ, 0xc0, !PT ;  /* 0x000003ff00ff7812 */ /* 0x000fc6000780c0ff */
[----:B------:R-:W-:Y:S01]  /*1c180*/  ULDC.64 UR6, c[0x0][0x298] ;  /* 0x0000a60000067ab9 */ /* 0x000fe20000000a00 */
[----:B------:R-:W-:Y:S01]  /*1c190*/  BSSY B6, `(.L_x_1167) ;  /* 0x0000016000067945 */ /* 0x000fe20003800000 */
[----:B------:R-:W-:Y:S02]  /*1c1a0*/  UIMAD UR4, UR4, UR6, URZ ;  /* 0x00000006040472a4 */ /* 0x000fe4000f8e023f */
[----:B------:R-:W-:Y:S02]  /*1c1b0*/  UIMAD.WIDE.U32 UR48, UR45, UR6, URZ ;  /* 0x000000062d3072a5 */ /* 0x000fe4000f8e003f */
[----:B------:R-:W-:-:S04]  /*1c1c0*/  UIMAD UR4, UR45, UR7, UR4 ;  /* 0x000000072d0472a4 */ /* 0x000fc8000f8e0204 */
[----:B------:R-:W-:Y:S01]  /*1c1d0*/  UIADD3 UR37, UR49, UR4, URZ ;  /* 0x0000000431257290 */ /* 0x000fe2000fffe03f */
[----:B------:R-:W-:Y:S11]  /*1c1e0*/  @!P0 BRA `(.L_x_1168) ;  /* 0x0000000000408947 */ /* 0x000ff60003800000 */
[----:B------:R-:W-:Y:S01]  /*1c1f0*/  MOV R2, 0x0 ;  /* 0x0000000000027802 */ /* 0x000fe20000000f00 */
[----:B------:R-:W-:Y:S01]  /*1c200*/  ULDC.64 UR6, c[0x4][0x98] ;  /* 0x0100260000067ab9 */ /* 0x000fe20000000a00 */
[----:B------:R-:W-:Y:S01]  /*1c210*/  ULDC.64 UR8, c[0x4][0xa0] ;  /* 0x0100280000087ab9 */ /* 0x000fe20000000a00 */
[----:B------:R-:W-:Y:S01]  /*1c220*/  ULDC.64 UR4, c[0x4][0x28] ;  /* 0x01000a0000047ab9 */ /* 0x000fe20000000a00 */
[----:B0-----:R-:W-:Y:S02]  /*1c230*/  IMAD.U32 R4, RZ, RZ, UR6 ;  /* 0x00000006ff047e24 */ /* 0x001fe4000f8e00ff */
        /* <DEDUP_REMOVED lines=11> */
.L_x_1168:
[----:B------:R-:W-:Y:S05]  /*1c2f0*/  BSYNC B6 ;  /* 0x0000000000067941 */ /* 0x000fea0003800000 */
.L_x_1167:
[----:B0-----:R0:W5:Y:S01]  /*1c300*/  LDL R9, [R1+0x24] ;  /* 0x0000240001097983 */ /* 0x0011620000100800 */
[----:B------:R-:W1:Y:S01]  /*1c310*/  LDC R8, c[0x0][0x448] ;  /* 0x00011200ff087b82 */ /* 0x000e620000000800 */
[----:B------:R-:W2:Y:S01]  /*1c320*/  S2R R2, SR_TID.X ;  /* 0x0000000000027919 */ /* 0x000ea20000002100 */
[----:B------:R-:W-:Y:S01]  /*1c330*/  USHF.R.S32.HI UR4, URZ, 0x1f, UR36 ;  /* 0x0000001f3f047899 */ /* 0x000fe20008011424 */
[----:B------:R-:W-:Y:S01]  /*1c340*/  ULDC.64 UR8, c[0x0][0x2d8] ;  /* 0x0000b60000087ab9 */ /* 0x000fe20000000a00 */
[----:B------:R-:W-:Y:S01]  /*1c350*/  ULDC.64 UR10, c[0x0][0xa00] ;  /* 0x00028000000a7ab9 */ /* 0x000fe20000000a00 */
[----:B-1----:R-:W-:Y:S02]  /*1c360*/  ISETP.NE.AND P0, PT, R8, 0x1, PT ;  /* 0x000000010800780c */ /* 0x002fe40003f05270 */
[C---:B--2---:R-:W-:Y:S01]  /*1c370*/  LOP3.LUT R0, R2.reuse, 0x7f, RZ, 0xc0, !PT ;  /* 0x0000007f02007812 */ /* 0x044fe200078ec0ff */
[----:B------:R-:W-:-:S10]  /*1c380*/  IMAD.SHL.U32 R2, R2, 0x10, RZ ;  /* 0x0000001002027824 */ /* 0x000fd400078e00ff */
[----:B------:R-:W1:Y:S01]  /*1c390*/  @P0 LDC R3, c[0x0][0x44c] ;  /* 0x00011300ff030b82 */ /* 0x000e620000000800 */
[----:B------:R-:W-:-:S04]  /*1c3a0*/  SHF.R.U32.HI R0, RZ, 0x3, R0 ;  /* 0x00000003ff007819 */ /* 0x000fc80000011600 */
[----:B------:R-:W-:-:S03]  /*1c3b0*/  LOP3.LUT R2, R0, 0x70, R2, 0xf8, !PT ;  /* 0x0000007000027812 */ /* 0x000fc600078ef802 */
[----:B------:R-:W2:Y:S01]  /*1c3c0*/  @P0 LDC R0, c[0x0][0x450] ;  /* 0x00011400ff000b82 */ /* 0x000ea20000000800 */
[----:B------:R-:W-:Y:S02]  /*1c3d0*/  UIMAD UR7, UR4, UR8, URZ ;  /* 0x00000008040772a4 */ /* 0x000fe4000f8e023f */
[----:B------:R-:W-:Y:S01]  /*1c3e0*/  UISETP.NE.U32.AND UP0, UPT, UR10, URZ, UPT ;  /* 0x0000003f0a00728c */ /* 0x000fe2000bf05070 */
[----:B------:R-:W-:Y:S01]  /*1c3f0*/  IMAD.IADD R2, R2, 0x1, R18 ;  /* 0x0000000102027824 */ /* 0x000fe200078e0212 */
[----:B------:R-:W-:Y:S01]  /*1c400*/  UMOV UR4, UR48 ;  /* 0x0000003000047c82 */ /* 0x000fe20008000000 */
[----:B------:R-:W-:Y:S01]  /*1c410*/  UMOV UR5, UR37 ;  /* 0x0000002500057c82 */ /* 0x000fe20008000000 */
[----:B------:R-:W-:Y:S02]  /*1c420*/  UIMAD UR7, UR36, UR9, UR7 ;  /* 0x00000009240772a4 */ /* 0x000fe4000f8e0207 */
[----:B------:R-:W-:Y:S02]  /*1c430*/  UIMAD.WIDE.U32 UR4, UR36, UR8, UR4 ;  /* 0x00000008240472a5 */ /* 0x000fe4000f8e0004 */
[----:B------:R-:W-:-:S02]  /*1c440*/  UISETP.NE.AND.EX UP0, UPT, UR11, URZ, UPT, UP0 ;  /* 0x0000003f0b00728c */ /* 0x000fc4000bf05300 */
[----:B------:R-:W-:Y:S02]  /*1c450*/  UIADD3 UR5, UR5, UR7, URZ ;  /* 0x0000000705057290 */ /* 0x000fe4000fffe03f */
[----:B------:R-:W-:Y:S01]  /*1c460*/  USEL UR7, UR44, URZ, !UP0 ;  /* 0x0000003f2c077287 */ /* 0x000fe2000c000000 */
[----:B-1----:R-:W-:Y:S01]  /*1c470*/  @P0 IMAD.HI.U32 R3, R2, R3, RZ ;  /* 0x0000000302030227 */ /* 0x002fe200078e00ff */
[----:B------:R-:W-:Y:S02]  /*1c480*/  ULDC.64 UR8, c[0x0][0x2e0] ;  /* 0x0000b80000087ab9 */ /* 0x000fe40000000a00 */
[----:B------:R-:W-:Y:S01]  /*1c490*/  UIMAD.WIDE.U32 UR4, UR7, UR8, UR4 ;  /* 0x00000008070472a5 */ /* 0x000fe2000f8e0004 */
[----:B------:R-:W-:Y:S01]  /*1c4a0*/  IMAD.MOV.U32 R4, RZ, RZ, R2 ;  /* 0x000000ffff047224 */ /* 0x000fe200078e0002 */
[----:B--2---:R-:W-:-:S04]  /*1c4b0*/  @P0 SHF.R.U32.HI R4, RZ, R0, R3 ;  /* 0x00000000ff040219 */ /* 0x004fc80000011603 */
[----:B------:R-:W-:Y:S01]  /*1c4c0*/  IMAD.U32 R6, RZ, RZ, UR4 ;  /* 0x00000004ff067e24 */ /* 0x000fe2000f8e00ff */
[----:B------:R-:W-:Y:S01]  /*1c4d0*/  USHF.R.S32.HI UR6, URZ, 0x1f, UR44 ;  /* 0x0000001f3f067899 */ /* 0x000fe2000801142c */
[----:B------:R-:W-:-:S03]  /*1c4e0*/  IMAD.MOV R0, RZ, RZ, -R4 ;  /* 0x000000ffff007224 */ /* 0x000fc600078e0a04 */
[----:B------:R-:W-:Y:S01]  /*1c4f0*/  USEL UR6, UR6, URZ, !UP0 ;  /* 0x0000003f06067287 */ /* 0x000fe2000c000000 */
[----:B------:R-:W-:Y:S02]  /*1c500*/  IMAD R0, R8, R0, R2 ;  /* 0x0000000008007224 */ /* 0x000fe400078e0202 */
[----:B------:R-:W-:Y:S02]  /*1c510*/  IMAD.MOV.U32 R2, RZ, RZ, R6 ;  /* 0x000000ffff027224 */ /* 0x000fe400078e0006 */
[----:B------:R-:W1:Y:S01]  /*1c520*/  S2R R6, SR_TID.X ;  /* 0x0000000000067919 */ /* 0x000e620000002100 */
[----:B------:R-:W-:-:S04]  /*1c530*/  UIMAD UR6, UR6, UR8, URZ ;  /* 0x00000008060672a4 */ /* 0x000fc8000f8e023f */
[----:B------:R-:W-:Y:S01]  /*1c540*/  UIMAD UR6, UR7, UR9, UR6 ;  /* 0x00000009070672a4 */ /* 0x000fe2000f8e0206 */
[----:B------:R-:W-:-:S03]  /*1c550*/  SHF.R.S32.HI R5, RZ, 0x1f, R4 ;  /* 0x0000001fff057819 */ /* 0x000fc60000011404 */
[----:B------:R-:W-:Y:S02]  /*1c560*/  UIADD3 UR6, UR5, UR6, URZ ;  /* 0x0000000605067290 */ /* 0x000fe4000fffe03f */
[----:B------:R-:W-:Y:S01]  /*1c570*/  IMAD.U32 R7, RZ, RZ, UR5 ;  /* 0x00000005ff077e24 */ /* 0x000fe2000f8e00ff */
[----:B------:R-:W-:Y:S02]  /*1c580*/  ULDC.64 UR4, c[0x0][0x2d0] ;  /* 0x0000b40000047ab9 */ /* 0x000fe40000000a00 */
[----:B------:R-:W-:Y:S02]  /*1c590*/  IMAD R5, R5, UR4, RZ ;  /* 0x0000000405057c24 */ /* 0x000fe4000f8e02ff */
[----:B------:R-:W-:Y:S02]  /*1c5a0*/  IMAD.U32 R3, RZ, RZ, UR6 ;  /* 0x00000006ff037e24 */ /* 0x000fe4000f8e00ff */
[C---:B------:R-:W-:Y:S02]  /*1c5b0*/  IMAD R5, R4.reuse, UR5, R5 ;  /* 0x0000000504057c24 */ /* 0x040fe4000f8e0205 */
[----:B------:R-:W-:Y:S01]  /*1c5c0*/  IMAD.WIDE.U32 R2, R4, UR4, R2 ;  /* 0x0000000404027c25 */ /* 0x000fe2000f8e0002 */
[----:B------:R-:W-:Y:S01]  /*1c5d0*/  SHF.R.S32.HI R4, RZ, 0x1f, R0 ;  /* 0x0000001fff047819 */ /* 0x000fe20000011400 */
[----:B------:R-:W-:-:S02]  /*1c5e0*/  ULDC.64 UR4, c[0x0][0x2c8] ;  /* 0x0000b20000047ab9 */ /* 0x000fc40000000a00 */
[----:B------:R-:W-:Y:S02]  /*1c5f0*/  IMAD.IADD R3, R3, 0x1, R5 ;  /* 0x0000000103037824 */ /* 0x000fe400078e0205 */
[----:B------:R-:W-:Y:S02]  /*1c600*/  IMAD R4, R4, UR4, RZ ;  /* 0x0000000404047c24 */ /* 0x000fe4000f8e02ff */
[----:B------:R-:W-:-:S04]  /*1c610*/  IMAD.WIDE.U32 R2, R0, UR4, R2 ;  /* 0x0000000400027c25 */ /* 0x000fc8000f8e0002 */
[----:B-1----:R-:W-:Y:S02]  /*1c620*/  IMAD.SHL.U32 R10, R6, 0x10, RZ ;  /* 0x00000010060a7824 */ /* 0x002fe400078e00ff */
[----:B------:R-:W-:Y:S01]  /*1c630*/  IMAD R4, R0, UR5, R4 ;  /* 0x0000000500047c24 */ /* 0x000fe2000f8e0204 */
[----:B------:R-:W-:Y:S02]  /*1c640*/  ULDC.64 UR4, c[0x0][0x280] ;  /* 0x0000a00000047ab9 */ /* 0x000fe40000000a00 */
[----:B------:R-:W-:Y:S01]  /*1c650*/  IADD3 R0, P0, R2, UR4, RZ ;  /* 0x0000000402007c10 */ /* 0x000fe2000ff1e0ff */
[----:B------:R-:W-:Y:S01]  /*1c660*/  ULDC UR4, c[0x0][0x2b8] ;  /* 0x0000ae0000047ab9 */ /* 0x000fe20000000800 */
[----:B------:R-:W-:Y:S02]  /*1c670*/  LOP3.LUT R10, R10, 0x70, RZ, 0xc0, !PT ;  /* 0x000000700a0a7812 */ /* 0x000fe400078ec0ff */
[----:B------:R-:W-:Y:S02]  /*1c680*/  IADD3.X R2, R3, UR5, R4, P0, !PT ;  /* 0x0000000503027c10 */ /* 0x000fe400087fe404 */
[----:B------:R-:W-:Y:S01]  /*1c690*/  ISETP.GE.AND P0, PT, R10, UR4, PT ;  /* 0x000000040a007c0c */ /* 0x000fe2000bf06270 */
[----:B------:R-:W-:-:S03]  /*1c6a0*/  UMOV UR4, 0xffffffff ;  /* 0xffffffff00047882 */ /* 0x000fc60000000000 */
[----:B0-----:R-:W-:Y:S09]  /*1c6b0*/  BRA.DIV UR4, `(.L_x_1169) ;  /* 0x00000036044c7947 */ /* 0x001ff2000b800000 */
[----:B------:R-:W0:Y:S01]  /*1c6c0*/  S2R R6, SR_TID.X ;  /* 0x0000000000067919 */ /* 0x000e220000002100 */
[----:B------:R-:W-:Y:S01]  /*1c6d0*/  IMAD R3, R8, UR42, RZ ;  /* 0x0000002a08037c24 */ /* 0x000fe2000f8e02ff */
[----:B------:R-:W-:Y:S04]  /*1c6e0*/  SHFL.IDX PT, R7, R2, RZ, 0x181f ;  /* 0x00181fff02077589 */ /* 0x000fe800000e0000 */
[----:B------:R-:W-:Y:S01]  /*1c6f0*/  SHFL.IDX PT, R8, R2, 0x1, 0x181f ;  /* 0x00381f0002087f89 */ /* 0x000fe200000e0000 */
[----:B0-----:R-:W-:-:S04]  /*1c700*/  LOP3.LUT R6, R6, 0x7f, RZ, 0xc0, !PT ;  /* 0x0000007f06067812 */ /* 0x001fc800078ec0ff */
[----:B------:R-:W-:-:S05]  /*1c710*/  SHF.R.U32.HI R6, RZ, 0x3, R6 ;  /* 0x00000003ff067819 */ /* 0x000fca0000011606 */
[----:B------:R-:W-:Y:S02]  /*1c720*/  IMAD.IADD R4, R6, 0x1, R18 ;  /* 0x0000000106047824 */ /* 0x000fe400078e0212 */
[----:B------:R-:W0:Y:S02]  /*1c730*/  SHFL.IDX PT, R6, R0, RZ, 0x181f ;  /* 0x00181fff00067589 */ /* 0x000e2400000e0000 */
[C---:B------:R-:W-:Y:S01]  /*1c740*/  VIADD R5, R4.reuse, 0x10 ;  /* 0x0000001004057836 */ /* 0x040fe20000000000 */
[----:B------:R-:W-:-:S04]  /*1c750*/  ISETP.GE.AND P1, PT, R4, R3, PT ;  /* 0x000000030400720c */ /* 0x000fc80003f26270 */
[----:B------:R-:W-:Y:S02]  /*1c760*/  ISETP.GE.AND P2, PT, R5, R3, PT ;  /* 0x000000030500720c */ /* 0x000fe40003f46270 */
[----:B------:R-:W1:Y:S07]  /*1c770*/  SHFL.IDX PT, R5, R0, 0x1, 0x181f ;  /* 0x00381f0000057f89 */ /* 0x000e6e00000e0000 */
[----:B0-----:R-:W-:-:S05]  /*1c780*/  @!P1 IADD3 R6, P3, R10, R6, RZ ;  /* 0x000000060a069210 */ /* 0x001fca0007f7e0ff */
[----:B------:R-:W-:-:S05]  /*1c790*/  @!P1 IMAD.X R7, RZ, RZ, R7, P3 ;  /* 0x000000ffff079224 */ /* 0x000fca00018e0607 */
[----:B-----5:R0:W-:Y:S01]  /*1c7a0*/  @!P1 LDGSTS.E.BYPASS.LTC128B.128 [R9+0x1c400], desc[UR50][R6.64], !P0 ;  /* 0x1c40000006099fae */ /* 0x0201e2000c101d72 */
[----:B-1----:R-:W-:-:S05]  /*1c7b0*/  @!P2 IADD3 R5, P1, R10, R5, RZ ;  /* 0x000000050a05a210 */ /* 0x002fca0007f3e0ff */
[----:B0-----:R-:W-:-:S04]  /*1c7c0*/  @!P2 IMAD.X R6, RZ, RZ, R8, P1 ;  /* 0x000000ffff06a224 */ /* 0x001fc800008e0608 */
[----:B------:R-:W-:Y:S02]  /*1c7d0*/  @!P2 IMAD.MOV.U32 R7, RZ, RZ, R6 ;  /* 0x000000ffff07a224 */ /* 0x000fe400078e0006 */
        /* <DEDUP_REMOVED lines=37> */
[----:B0-----:R-:W0:Y:S04]  /*1ca30*/  SHFL.IDX PT, R6, R0, 0x6, 0x181f ;  /* 0x00d81f0000067f89 */ /* 0x001e2800000e0000 */
[----:B------:R-:W1:Y:S03]  /*1ca40*/  SHFL.IDX PT, R0, R0, 0x7, 0x181f ;  /* 0x00f81f0000007f89 */ /* 0x000e6600000e0000 */
[----:B0-----:R-:W-:-:S05]  /*1ca50*/  @!P1 IADD3 R6, P2, R10, R6, RZ ;  /* 0x000000060a069210 */ /* 0x001fca0007f5e0ff */
[----:B------:R-:W-:-:S04]  /*1ca60*/  @!P1 IMAD.X R5, RZ, RZ, R5, P2 ;  /* 0x000000ffff059224 */ /* 0x000fc800010e0605 */
[----:B------:R-:W-:Y:S02]  /*1ca70*/  @!P1 IMAD.MOV.U32 R7, RZ, RZ, R5 ;  /* 0x000000ffff079224 */ /* 0x000fe400078e0005 */
[----:B------:R0:W2:Y:S04]  /*1ca80*/  SHFL.IDX PT, R5, R2, 0x7, 0x181f ;  /* 0x00f81f0002057f89 */ /* 0x0000a800000e0000 */
[----:B-1----:R0:W-:Y:S02]  /*1ca90*/  @!P1 LDGSTS.E.BYPASS.LTC128B.128 [R9+0x1f400], desc[UR50][R6.64], !P0 ;  /* 0x1f40000006099fae */ /* 0x0021e4000c101d72 */
.L_x_1252:
[----:B------:R-:W-:-:S05]  /*1caa0*/  VIADD R4, R4, 0x70 ;  /* 0x0000007004047836 */ /* 0x000fca0000000000 */
[----:B------:R-:W-:-:S13]  /*1cab0*/  ISETP.GE.AND P1, PT, R4, R3, PT ;  /* 0x000000030400720c */ /* 0x000fda0003f26270 */
[----:B0-----:R-:W-:-:S05]  /*1cac0*/  @!P1 IADD3 R2, P2, R10, R0, RZ ;  /* 0x000000000a029210 */ /* 0x001fca0007f5e0ff */
[----:B--2---:R-:W-:-:S05]  /*1cad0*/  @!P1 IMAD.X R3, RZ, RZ, R5, P2 ;  /* 0x000000ffff039224 */ /* 0x004fca00010e0605 */
[----:B------:R-:W-:Y:S01]  /*1cae0*/  @!PT LDS RZ, [RZ] ;  /* 0x00000000fffff984 */ /* 0x000fe20000000800 */
[----:B------:R-:W-:Y:S01]  /*1caf0*/  @!PT LDS RZ, [RZ] ;  /* 0x00000000fffff984 */ /* 0x000fe20000000800 */
[----:B------:R-:W-:Y:S01]  /*1cb00*/  @!PT LDS RZ, [RZ] ;  /* 0x00000000fffff984 */ /* 0x000fe20000000800 */
[----:B------:R0:W-:Y:S01]  /*1cb10*/  @!P1 LDGSTS.E.BYPASS.LTC128B.128 [R9+0x1fc00], desc[UR50][R2.64], !P0 ;  /* 0x1fc0000002099fae */ /* 0x0001e2000c101d72 */
[----:B------:R-:W-:Y:S01]  /*1cb20*/  PLOP3.LUT P0, PT, PT, PT, PT, 0x80, 0x0 ;  /* 0x000000000000781c */ /* 0x000fe20003f0f070 */
[----:B------:R-:W-:-:S12]  /*1cb30*/  NOP ;  /* 0x0000000000007918 */ /* 0x000fd80000000000 */
.L_x_1170:
[----:B------:R-:W-:Y:S02]  /*1cb40*/  PLOP3.LUT P1, PT, P1, P0, PT, 0xa2, 0x0 ;  /* 0x000000000000781c */ /* 0x000fe40000f21472 */
[----:B------:R-:W-:-:S08]  /*1cb50*/  @P0 R2UR P1, UR4, R19 ;  /* 0x00000000130402ca */ /* 0x000fd00000020000 */
[----:B------:R-:W-:-:S05]  /*1cb60*/  @P0 PLOP3.LUT P0, PT, P1, PT, PT, 0x80, 0x0 ;  /* 0x000000000000081c */ /* 0x000fca0000f0f070 */
[----:B------:R-:W-:Y:S01]  /*1cb70*/  @!P1 SYNCS.ARRIVE.TRANS64.RED.A0T1 RZ, [UR4+0x2e800], RZ ;  /* 0x02e800ffffff99a7 */ /* 0x000fe20008200404 */
[----:B------:R-:W-:Y:S07]  /*1cb80*/  @!P1 ARRIVES.LDGSTSBAR.64.TRANSCNT [UR4+0x2e800] ;  /* 0x02e80000ff0099b0 */ /* 0x000fee0008000a84 */
[----:B------:R-:W-:Y:S05]  /*1cb90*/  @P0 BRA.U.ANY `(.L_x_1170) ;  /* 0xfffffffd00e80947 */ /* 0x000fea000393ffff */
[----:B0-----:R-:W2:Y:S02]  /*1cba0*/  LDL.LU R2, [R1+0x28] ;  /* 0x0000280001027983 */ /* 0x001ea40000300800 */
        /* <DEDUP_REMOVED lines=9> */
[----:B------:R-:W1:Y:S03]  /*1cc40*/  SYNCS.PHASECHK.TRANS64.TRYWAIT P0, [R19+URZ+0x2e820], R0 ;  /* 0x02e82000130075a7 */ /* 0x000e66000800017f */
[----:B01----:R-:W-:Y:S05]  /*1cc50*/  @!P0 BRA `(.L_x_1172) ;  /* 0x0000003800588947 */ /* 0x003fea0003800000 */
.L_x_1253:
[----:B------:R-:W-:Y:S05]  /*1cc60*/  BSYNC B0 ;  /* 0x0000000000007941 */ /* 0x000fea0003800000 */
.L_x_1171:
[----:B------:R-:W2:Y:S01]  /*1cc70*/  LDL R2, [R1+0x14] ;  /* 0x0000140001027983 */ /* 0x000ea20000100800 */
[----:B------:R-:W-:-:S06]  /*1cc80*/  UIADD3 UR4, UR40, -0x2, URZ ;  /* 0xfffffffe28047890 */ /* 0x000fcc000fffe03f */
[----:B--2---:R-:W-:-:S13]  /*1cc90*/  ISETP.LE.AND P0, PT, R2, UR4, PT ;  /* 0x0000000402007c0c */ /* 0x004fda000bf03270 */
[----:B------:R-:W-:Y:S05]  /*1cca0*/  @!P0 BRA `(.L_x_1173) ;  /* 0x0000000c00ec8947 */ /* 0x000fea0003800000 */
[----:B0-----:R0:W5:Y:S04]  /*1ccb0*/  LDL.LU R0, [R1] ;  /* 0x0000000001007983 */ /* 0x0011680000300800 */
[----:B------:R0:W5:Y:S01]  /*1ccc0*/  LDL.LU R6, [R1+0x4] ;  /* 0x0000040001067983 */ /* 0x0001620000300800 */
[----:B------:R-:W-:-:S07]  /*1ccd0*/  IMAD.U32 R18, RZ, RZ, UR4 ;  /* 0x00000004ff127e24 */ /* 0x000fce000f8e00ff */
.L_x_1193:
        /* <DEDUP_REMOVED lines=30> */
[----:B------:R-:W-:-:S04]  /*1cec0*/  IMAD.WIDE.U32 R2, R5, UR6, R2 ;  /* 0x0000000605027c25 */ /* 0x000fc8000f8e0002 */
[----:B------:R-:W-:Y:S01]  /*1ced0*/  IMAD.IADD R3, R4, 0x1, R3 ;  /* 0x0000000104037824 */ /* 0x000fe200078e0203 */
[----:B------:R-:W-:-:S04]  /*1cee0*/  LEA R4, P0, R2, UR4, 0x2 ;  /* 0x0000000402047c11 */ /* 0x000fc8000f8010ff */
[----:B------:R-:W-:-:S05]  /*1cef0*/  LEA.HI.X R5, R2, UR5, R3, 0x2, P0 ;  /* 0x0000000502057c11 */ /* 0x000fca00080f1403 */
[----:B------:R2:W5:Y:S04]  /*1cf00*/  LDG.E R17, desc[UR50][R4.64] ;  /* 0x0000003204117981 */ /* 0x000568000c1e1900 */
.L_x_1176:
        /* <DEDUP_REMOVED lines=8> */
.L_x_1254:
[----:B------:R-:W-:Y:S05]  /*1cf90*/  BSYNC B1 ;  /* 0x0000000000017941 */ /* 0x000fea0003800000 */
.L_x_1177:
        /* <DEDUP_REMOVED lines=9> */
.L_x_1180:
[----:B------:R-:W-:Y:S05]  /*1d030*/  BSYNC B1 ;  /* 0x0000000000017941 */ /* 0x000fea0003800000 */
.L_x_1179:
[----:B------:R-:W3:Y:S04]  /*1d040*/  LDL R2, [R1] ;  /* 0x0000000001027983 */ /* 0x000ee80000100800 */
[----:B------:R-:W4:Y:S01]  /*1d050*/  LDL R5, [R1+0x18] ;  /* 0x0000180001057983 */ /* 0x000f220000100800 */
[----:B-1----:R-:W-:Y:S01]  /*1d060*/  IMAD.MOV.U32 R9, RZ, RZ, RZ ;  /* 0x000000ffff097224 */ /* 0x002fe200078e00ff */
        /* <DEDUP_REMOVED lines=10> */
.L_x_1181:
        /* <DEDUP_REMOVED lines=13> */
.L_x_1255:
[----:B------:R-:W-:Y:S05]  /*1d1e0*/  BSYNC B1 ;  /* 0x0000000000017941 */ /* 0x000fea0003800000 */
.L_x_1182:
        /* <DEDUP_REMOVED lines=11> */
.L_x_1185:
[----:B------:R-:W-:Y:S05]  /*1d2a0*/  BSYNC B1 ;  /* 0x0000000000017941 */ /* 0x000fea0003800000 */
.L_x_1184:
        /* <DEDUP_REMOVED lines=8> */
.L_x_1186:
        /* <DEDUP_REMOVED lines=10> */
.L_x_1175:
[----:B------:R-:W-:Y:S05]  /*1d3d0*/  BSYNC B0 ;  /* 0x0000000000007941 */ /* 0x000fea0003800000 */
.L_x_1174:
[----:B------:R-:W-:-:S06]  /*1d3e0*/  UISETP.NE.AND UP0, UPT, UR39, 0x3, UPT ;  /* 0x000000032700788c */ /* 0x000fcc000bf05270 */
[----:B------:R-:W-:-:S13]  /*1d3f0*/  PLOP3.LUT P0, PT, PT, PT, UP0, 0x80, 0x0 ;  /* 0x000000000000781c */ /* 0x000fda0003f0f008 */
[----:B------:R-:W-:Y:S05]  /*1d400*/  @!P0 BRA `(.L_x_1187) ;  /* 0x0000000000048947 */ /* 0x000fea0003800000 */
[----:B------:R-:W-:Y:S01]  /*1d410*/  BPT.TRAP 0x1 ;  /* 0x000000040000795c */ /* 0x000fe20000300000 */
.L_x_1187:
        /* <DEDUP_REMOVED lines=8> */
.L_x_1256:
[----:B------:R-:W-:Y:S05]  /*1d4a0*/  BSYNC B0 ;  /* 0x0000000000007941 */ /* 0x000fea0003800000 */
.L_x_1188:
[----:B------:R-:W-:Y:S05]  /*1d4b0*/  @!P1 BRA `(.L_x_1190) ;  /* 0x0000000000049947 */ /* 0x000fea0003800000 */
[----:B------:R-:W-:Y:S01]  /*1d4c0*/  BPT.TRAP 0x1 ;  /* 0x000000040000795c */ /* 0x000fe20000300000 */
.L_x_1190:
[----:B--2---:R-:W-:Y:S01]  /*1d4d0*/  SHF.L.U32 R2, R6, 0x1f, RZ ;  /* 0x0000001f06027819 */ /* 0x004fe200000006ff */
[----:B------:R-:W-:-:S03]  /*1d4e0*/  IMAD R0, R0, 0x7000, RZ ;  /* 0x0000700000007824 */ /* 0x000fc600078e02ff */
[----:B------:R-:W2:Y:S02]  /*1d4f0*/  SYNCS.PHASECHK.TRANS64.TRYWAIT P0, [R20+URZ+0x2e860], R2 ;  /* 0x02e86002140075a7 */ /* 0x000ea4000800017f */
[----:B--2---:R-:W-:Y:S05]  /*1d500*/  @!P0 BRA `(.L_x_1191) ;  /* 0x00000030007c8947 */ /* 0x004fea0003800000 */
.L_x_1257:
[----:B------:R-:W2:Y:S04]  /*1d510*/  LDL R3, [R1+0x20] ;  /* 0x0000200001037983 */ /* 0x000ea80000100800 */
[----:B------:R-:W3:Y:S01]  /*1d520*/  LDL R12, [R1+0x1c] ;  /* 0x00001c00010c7983 */ /* 0x000ee20000100800 */
[----:B------:R-:W-:Y:S05]  /*1d530*/  WARPSYNC.ALL ;  /* 0x0000000000007948 */ /* 0x000fea0003800000 */
[----:B--2---:R-:W-:-:S02]  /*1d540*/  LOP3.LUT R2, R0, R3, RZ, 0xfc, !PT ;  /* 0x0000000300027212 */ /* 0x004fc400078efcff */
[----:B------:R-:W2:Y:S01]  /*1d550*/  S2R R3, SR_TID.X ;  /* 0x0000000000037919 */ /* 0x000ea20000002100 */
[C---:B---3--:R-:W-:Y:S02]  /*1d560*/  IADD3 R0, R19.reuse, R0, R12 ;  /* 0x0000000013007210 */ /* 0x048fe40007ffe00c */
[----:B------:R-:W-:-:S05]  /*1d570*/  IMAD.IADD R2, R19, 0x1, R2 ;  /* 0x0000000113027824 */ /* 0x000fca00078e0202 */
[----:B------:R-:W1:Y:S01]  /*1d580*/  LDSM.16.MT88.4 R4, [R2+0xe400] ;  /* 0x00e400000204783b */ /* 0x000e620000004200 */
[----:B--2---:R-:W-:Y:S01]  /*1d590*/  LOP3.LUT P0, RZ, R3, 0x4, RZ, 0xc0, !PT ;  /* 0x0000000403ff7812 */ /* 0x004fe2000780c0ff */
[----:B------:R-:W-:-:S05]  /*1d5a0*/  IMAD.MOV.U32 R3, RZ, RZ, 0x40 ;  /* 0x00000040ff037424 */ /* 0x000fca00078e00ff */
[----:B------:R-:W-:-:S05]  /*1d5b0*/  SEL R3, R3, 0xffffffc0, !P0 ;  /* 0xffffffc003037807 */ /* 0x000fca0004000000 */
[----:B------:R-:W-:Y:S01]  /*1d5c0*/  IMAD.IADD R3, R3, 0x1, R2 ;  /* 0x0000000103037824 */ /* 0x000fe200078e0202 */
[C-C-:B-1----:R-:W-:Y:S02]  /*1d5d0*/  PRMT R8, R4.reuse, 0x6420, R5.reuse ;  /* 0x0000642004087816 */ /* 0x142fe40000000005 */
        /* <DEDUP_REMOVED lines=90> */
.L_x_1192:
[----:B--2---:R-:W2:Y:S01]  /*1db80*/  S2R R0, SR_TID.X ;  /* 0x0000000000007919 */ /* 0x004ea20000002100 */
[----:B-1----:R1:W-:Y:S01]  /*1db90*/  SYNCS.ARRIVE.TRANS64.A1T0 RZ, [R20+URZ+0x2e850], RZ ;  /* 0x02e850ff14ff79a7 */ /* 0x0023e2000810003f */
[----:B------:R3:W5:Y:S01]  /*1dba0*/  LDL R6, [R1+0x4] ;  /* 0x0000040001067983 */ /* 0x0007620000100800 */
[----:B--2---:R-:W-:-:S03]  /*1dbb0*/  LOP3.LUT R2, R0, 0x7f, RZ, 0xc0, !PT ;  /* 0x0000007f00027812 */ /* 0x004fc600078ec0ff */
[----:B------:R-:W2:Y:S01]  /*1dbc0*/  LDL R0, [R1+0x14] ;  /* 0x0000140001007983 */ /* 0x000ea20000100800 */
[----:B------:R-:W-:Y:S01]  /*1dbd0*/  BAR.SYNC.DEFER_BLOCKING 0x2, 0x80 ;  /* 0x0082000000007b1d */ /* 0x000fe20000010000 */
[----:B------:R-:W-:-:S13]  /*1dbe0*/  ISETP.NE.AND P0, PT, R2, RZ, PT ;  /* 0x000000ff0200720c */ /* 0x000fda0003f05270 */
[----:B-1----:R-:W-:-:S05]  /*1dbf0*/  @!P0 VIADD R20, R20, 0x2e880 ;  /* 0x0002e88014148836 */ /* 0x002fca0000000000 */
[----:B------:R-:W-:-:S04]  /*1dc00*/  @!P0 PRMT R20, RZ, 0x654, R20 ;  /* 0x00000654ff148816 */ /* 0x000fc80000000014 */
[----:B------:R3:W-:Y:S01]  /*1dc10*/  @!P0 SYNCS.ARRIVE.TRANS64.RED.A1T0 RZ, [R20+URZ], RZ ;  /* 0x000000ff14ff89a7 */ /* 0x0007e2000810043f */
[C---:B--2---:R-:W-:Y:S01]  /*1dc20*/  ISETP.GT.AND P0, PT, R18.reuse, R0, PT ;  /* 0x000000001200720c */ /* 0x044fe20003f04270 */
[----:B------:R-:W-:Y:S01]  /*1dc30*/  VIADD R18, R18, 0xffffffff ;  /* 0xffffffff12127836 */ /* 0x000fe20000000000 */
[----:B------:R3:W5:Y:S11]  /*1dc40*/  LDL R0, [R1] ;  /* 0x0000000001007983 */ /* 0x0007760000100800 */
[----:B---3--:R-:W-:Y:S05]  /*1dc50*/  @P0 BRA `(.L_x_1193) ;  /* 0xfffffff000200947 */ /* 0x008fea000383ffff */
.L_x_1173:
[----:B------:R-:W1:Y:S01]  /*1dc60*/  S2R R2, SR_TID.X ;  /* 0x0000000000027919 */ /* 0x000e620000002100 */
[----:B------:R-:W-:Y:S01]  /*1dc70*/  BSSY B0, `(.L_x_1194) ;  /* 0x0000011000007945 */ /* 0x000fe20003800000 */
[----:B-1----:R-:W-:-:S04]  /*1dc80*/  LOP3.LUT R2, R2, 0x7f, RZ, 0xc0, !PT ;  /* 0x0000007f02027812 */ /* 0x002fc800078ec0ff */
[----:B------:R-:W-:-:S13]  /*1dc90*/  ISETP.NE.AND P0, PT, R2, RZ, PT ;  /* 0x000000ff0200720c */ /* 0x000fda0003f05270 */
[----:B------:R-:W-:Y:S05]  /*1dca0*/  @P0 BRA `(.L_x_1195) ;  /* 0x0000000000340947 */ /* 0x000fea0003800000 */
[----:B------:R-:W1:Y:S01]  /*1dcb0*/  S2R R5, SR_LANEID ;  /* 0x0000000000057919 */ /* 0x000e620000000000 */
[----:B------:R-:W-:Y:S01]  /*1dcc0*/  VOTEU.ANY UR4, UPT, PT ;  /* 0x0000000000047886 */ /* 0x000fe200038e0100 */
[----:B------:R-:W2:Y:S01]  /*1dcd0*/  LDC.64 R2, c[0x0][0xc60] ;  /* 0x00031800ff027b82 */ /* 0x000ea20000000a00 */
[----:B0----5:R-:W1:Y:S02]  /*1dce0*/  FLO.U32 R0, UR4 ;  /* 0x0000000400007d00 */ /* 0x021e6400080e0000 */
[----:B-1----:R-:W-:-:S06]  /*1dcf0*/  ISETP.EQ.U32.AND P1, PT, R0, R5, PT ;  /* 0x000000050000720c */ /* 0x002fcc0003f22070 */
[----:B------:R-:W2:Y:S07]  /*1dd00*/  POPC R5, UR4 ;  /* 0x0000000400057d09 */ /* 0x000eae0008000000 */
[----:B--2---:R-:W2:Y:S01]  /*1dd10*/  @P1 ATOMG.E.ADD.STRONG.GPU PT, R3, desc[UR50][R2.64], R5 ;  /* 0x00000005020319a8 */ /* 0x004ea200081ee1f2 */
[----:B------:R-:W0:Y:S02]  /*1dd20*/  S2R R4, SR_LTMASK ;  /* 0x0000000000047919 */ /* 0x000e240000003900 */
[----:B0-----:R-:W-:-:S04]  /*1dd30*/  LOP3.LUT R4, R4, UR4, RZ, 0xc0, !PT ;  /* 0x0000000404047c12 */ /* 0x001fc8000f8ec0ff */
[----:B------:R-:W0:Y:S01]  /*1dd40*/  POPC R7, R4 ;  /* 0x0000000400077309 */ /* 0x000e220000000000 */
[----:B--2---:R-:W0:Y:S02]  /*1dd50*/  SHFL.IDX PT, R0, R3, R0, 0x1f ;  /* 0x00001f0003007589 */ /* 0x004e2400000e0000 */
[----:B0-----:R-:W-:-:S05]  /*1dd60*/  IADD3 R0, R0, UR41, R7 ;  /* 0x0000002900007c10 */ /* 0x001fca000fffe007 */
[----:B------:R1:W-:Y:S02]  /*1dd70*/  STL [R1+0x10], R0 ;  /* 0x0000100001007387 */ /* 0x0003e40000100800 */
.L_x_1195:
[----:B------:R-:W-:Y:S05]  /*1dd80*/  BSYNC B0 ;  /* 0x0000000000007941 */ /* 0x000fea0003800000 */
.L_x_1194:
[----:B------:R-:W-:-:S06]  /*1dd90*/  UISETP.NE.AND UP0, UPT, UR39, 0x3, UPT ;  /* 0x000000032700788c */ /* 0x000fcc000bf05270 */
[----:B------:R-:W-:-:S13]  /*1dda0*/  PLOP3.LUT P1, PT, PT, PT, UP0, 0x80, 0x0 ;  /* 0x000000000000781c */ /* 0x000fda0003f2f008 */
[----:B------:R-:W-:Y:S05]  /*1ddb0*/  @!P1 BRA `(.L_x_1196) ;  /* 0x0000000000049947 */ /* 0x000fea0003800000 */
[----:B------:R-:W-:Y:S01]  /*1ddc0*/  BPT.TRAP 0x1 ;  /* 0x000000040000795c */ /* 0x000fe20000300000 */
.L_x_1196:
[----:B01---5:R-:W2:Y:S04]  /*1ddd0*/  LDL R0, [R1+0x4] ;  /* 0x0000040001007983 */ /* 0x023ea80000100800 */
[----:B------:R-:W3:Y:S01]  /*1dde0*/  LDL R2, [R1] ;  /* 0x0000000001027983 */ /* 0x000ee20000100800 */
[----:B------:R-:W-:Y:S01]  /*1ddf0*/  BSSY B0, `(.L_x_1197) ;  /* 0x0000008000007945 */ /* 0x000fe20003800000 */
[----:B--2---:R-:W-:-:S04]  /*1de00*/  LOP3.LUT R0, R0, 0x1, RZ, 0x3c, !PT ;  /* 0x0000000100007812 */ /* 0x004fc800078e3cff */
[----:B------:R-:W-:Y:S01]  /*1de10*/  SHF.L.U32 R0, R0, 0x1f, RZ ;  /* 0x0000001f00007819 */ /* 0x000fe200000006ff */
[----:B---3--:R-:W-:-:S04]  /*1de20*/  IMAD R17, R2, 0x8, R19 ;  /* 0x0000000802117824 */ /* 0x008fc800078e0213 */
[----:B------:R-:W0:Y:S01]  /*1de30*/  SYNCS.PHASECHK.TRANS64.TRYWAIT P1, [R17+URZ+0x2e870], R0 ;  /* 0x02e87000110075a7 */ /* 0x000e22000802017f */
[----:B------:R-:W-:-:S05]  /*1de40*/  IMAD.U32 R2, RZ, RZ, UR43 ;  /* 0x0000002bff027e24 */ /* 0x000fca000f8e00ff */
[----:B------:R-:W-:Y:S01]  /*1de50*/  ISETP.NE.AND P2, PT, R2, 0x3, PT ;  /* 0x000000030200780c */ /* 0x000fe20003f45270 */
[----:B0-----:R-:W-:-:S12]  /*1de60*/  @!P1 BRA `(.L_x_1198) ;  /* 0x0000002800389947 */ /* 0x001fd80003800000 */
.L_x_1258:
[----:B------:R-:W-:Y:S05]  /*1de70*/  BSYNC B0 ;  /* 0x0000000000007941 */ /* 0x000fea0003800000 */
.L_x_1197:
[----:B------:R-:W-:Y:S05]  /*1de80*/  @!P2 BRA `(.L_x_1199) ;  /* 0x000000000004a947 */ /* 0x000fea0003800000 */
[----:B------:R-:W-:Y:S01]  /*1de90*/  BPT.TRAP 0x1 ;  /* 0x000000040000795c */ /* 0x000fe20000300000 */
.L_x_1199:
[----:B0-----:R-:W2:Y:S02]  /*1dea0*/  LDL R0, [R1+0x4] ;  /* 0x0000040001007983 */ /* 0x001ea40000100800 */
[----:B--2---:R-:W-:-:S04]  /*1deb0*/  SHF.L.U32 R0, R0, 0x1f, RZ ;  /* 0x0000001f00007819 */ /* 0x004fc800000006ff */
[----:B------:R-:W0:Y:S02]  /*1dec0*/  SYNCS.PHASECHK.TRANS64.TRYWAIT P1, [R17+URZ+0x2e860], R0 ;  /* 0x02e86000110075a7 */ /* 0x000e24000802017f */
[----:B0-----:R-:W-:Y:S05]  /*1ded0*/  @!P1 BRA `(.L_x_1200) ;  /* 0x0000002800309947 */ /* 0x001fea0003800000 */
.L_x_1259:
[----:B------:R-:W0:Y:S04]  /*1dee0*/  LDL R18, [R1] ;  /* 0x0000000001127983 */ /* 0x000e280000100800 */
[----:B------:R-:W2:Y:S04]  /*1def0*/  LDL R2, [R1+0x20] ;  /* 0x0000200001027983 */ /* 0x000ea80000100800 */
[----:B------:R-:W3:Y:S01]  /*1df00*/  LDL R12, [R1+0x1c] ;  /* 0x00001c00010c7983 */ /* 0x000ee20000100800 */
[----:B------:R-:W1:Y:S01]  /*1df10*/  S2R R3, SR_TID.X ;  /* 0x0000000000037919 */ /* 0x000e620000002100 */
[----:B------:R-:W-:Y:S05]  /*1df20*/  WARPSYNC.ALL ;  /* 0x0000000000007948 */ /* 0x000fea0003800000 */
[----:B-1----:R-:W-:Y:S01]  /*1df30*/  LOP3.LUT P1, RZ, R3, 0x4, RZ, 0xc0, !PT ;  /* 0x0000000403ff7812 */ /* 0x002fe2000782c0ff */
[----:B------:R-:W-:-:S05]  /*1df40*/  IMAD.MOV.U32 R3, RZ, RZ, 0x40 ;  /* 0x00000040ff037424 */ /* 0x000fca00078e00ff */
[----:B------:R-:W-:Y:S01]  /*1df50*/  SEL R3, R3, 0xffffffc0, !P1 ;  /* 0xffffffc003037807 */ /* 0x000fe20004800000 */
[----:B0-----:R-:W-:-:S05]  /*1df60*/  IMAD R0, R18, 0x7000, RZ ;  /* 0x0000700012007824 */ /* 0x001fca00078e02ff */
[----:B--2---:R-:W-:-:S05]  /*1df70*/  LOP3.LUT R2, R0, R2, RZ, 0xfc, !PT ;  /* 0x0000000200027212 */ /* 0x004fca00078efcff */
[----:B------:R-:W-:-:S05]  /*1df80*/  IMAD.IADD R2, R19, 0x1, R2 ;  /* 0x0000000113027824 */ /* 0x000fca00078e0202 */
[----:B------:R-:W0:Y:S01]  /*1df90*/  LDSM.16.MT88.4 R4, [R2+0xe400] ;  /* 0x00e400000204783b */ /* 0x000e220000004200 */
        /* <DEDUP_REMOVED lines=93> */
.L_x_1201:
        /* <DEDUP_REMOVED lines=13> */
.L_x_1150:
[----:B------:R-:W-:Y:S05]  /*1e640*/  BSYNC B7 ;  /* 0x0000000000077941 */ /* 0x000fea0003800000 */
.L_x_1148:
[----:B------:R-:W-:-:S13]  /*1e650*/  LOP3.LUT P0, RZ, R16, 0x2, RZ, 0xc0, !PT ;  /* 0x0000000210ff7812 */ /* 0x000fda000780c0ff */
[----:B------:R-:W-:Y:S05]  /*1e660*/  @!P0 BRA `(.L_x_1202) ;  /* 0x0000000000348947 */ /* 0x000fea0003800000 */
[----:B------:R-:W2:Y:S08]  /*1e670*/  S2UR UR5, SR_CgaCtaId ;  /* 0x00000000000579c3 */ /* 0x000eb00000008800 */
[----:B------:R-:W-:Y:S06]  /*1e680*/  BAR.SYNC.DEFER_BLOCKING 0x5, 0x180 ;  /* 0x0146000000007b1d */ /* 0x000fec0000010000 */
[----:B------:R-:W-:-:S02]  /*1e690*/  UMOV UR4, 0x400 ;  /* 0x0000040000047882 */ /* 0x000fc40000000000 */
[----:B--2---:R-:W-:-:S06]  /*1e6a0*/  ULEA UR4, UR5, UR4, 0x18 ;  /* 0x0000000405047291 */ /* 0x004fcc000f8ec03f */
[----:B------:R-:W-:-:S05]  /*1e6b0*/  IMAD.U32 R19, RZ, RZ, UR4 ;  /* 0x00000004ff137e24 */ /* 0x000fca000f8e00ff */
[----:B------:R-:W2:Y:S04]  /*1e6c0*/  LDS.128 R4, [R19+0x2e8d0] ;  /* 0x02e8d00013047984 */ /* 0x000ea80000000c00 */
[----:B--2---:R2:W-:Y:S01]  /*1e6d0*/  STL.64 [R1+0x10], R4 ;  /* 0x0000100401007387 */ /* 0x0045e20000100a00 */
[----:B------:R-:W-:Y:S02]  /*1e6e0*/  IMAD.MOV.U32 R2, RZ, RZ, R7 ;  /* 0x000000ffff027224 */ /* 0x000fe400078e0007 */
[----:B01----:R-:W-:-:S03]  /*1e6f0*/  IMAD.MOV.U32 R0, RZ, RZ, R6 ;  /* 0x000000ffff007224 */ /* 0x003fc600078e0006 */
[----:B------:R-:W-:Y:S02]  /*1e700*/  R2UR UR44, R2 ;  /* 0x00000000022c72ca */ /* 0x000fe400000e0000 */
[----:B------:R-:W-:Y:S01]  /*1e710*/  R2UR UR36, R0 ;  /* 0x00000000002472ca */ /* 0x000fe200000e0000 */
[----:B------:R-:W-:Y:S06]  /*1e720*/  BAR.ARV 0x4, 0x180 ;  /* 0x0106000000007b1d */ /* 0x000fec0000002000 */
[----:B------:R-:W-:Y:S08]  /*1e730*/  BRA `(.L_x_1203) ;  /* 0x0000000800d07947 */ /* 0x000ff00003800000 */
.L_x_1202:
[----:B------:R-:W2:Y:S01]  /*1e740*/  S2R R2, SR_TID.X ;  /* 0x0000000000027919 */ /* 0x000ea20000002100 */
[----:B------:R-:W-:Y:S01]  /*1e750*/  ULDC UR4, c[0x0][0xc3c] ;  /* 0x00030f0000047ab9 */ /* 0x000fe20000000800 */
[----:B------:R-:W3:Y:S01]  /*1e760*/  LDC R10, c[0x0][0xc38] ;  /* 0x00030e00ff0a7b82 */ /* 0x000ee20000000800 */
[----:B01----:R-:W4:Y:S01]  /*1e770*/  LDL.LU R0, [R1+0x10] ;  /* 0x0000100001007983 */ /* 0x003f220000300800 */
[----:B--2---:R-:W-:-:S04]  /*1e780*/  LOP3.LUT R6, R2, 0x1f, RZ, 0xc0, !PT ;  /* 0x0000001f02067812 */ /* 0x004fc800078ec0ff */
[C---:B------:R-:W-:Y:S01]  /*1e790*/  ISETP.NE.AND P0, PT, R6.reuse, 0x1f, PT ;  /* 0x0000001f0600780c */ /* 0x040fe20003f05270 */
[----:B------:R-:W-:-:S05]  /*1e7a0*/  VIADD R5, R6, UR44 ;  /* 0x0000002c06057c36 */ /* 0x000fca0008000000 */
[----:B------:R-:W-:Y:S01]  /*1e7b0*/  ISETP.GE.OR P1, PT, R5, UR4, !P0 ;  /* 0x0000000405007c0c */ /* 0x000fe2000c726670 */
[----:B------:R-:W-:-:S12]  /*1e7c0*/  ULDC UR4, c[0x0][0xc3c] ;  /* 0x00030f0000047ab9 */ /* 0x000fd80000000800 */
[----:B------:R-:W0:Y:S02]  /*1e7d0*/  @!P1 LDC.64 R2, c[0x0][0xc80] ;  /* 0x00032000ff029b82 */ /* 0x000e240000000a00 */
[----:B0-----:R-:W-:-:S04]  /*1e7e0*/  @!P1 IMAD.WIDE R2, R5, 0x4, R2 ;  /* 0x0000000405029825 */ /* 0x001fc800078e0202 */
[----:B------:R-:W-:-:S06]  /*1e7f0*/  IMAD.MOV.U32 R5, RZ, RZ, RZ ;  /* 0x000000ffff057224 */ /* 0x000fcc00078e00ff */
[----:B------:R-:W2:Y:S01]  /*1e800*/  @!P1 LDG.E R5, desc[UR50][R2.64] ;  /* 0x0000003202059981 */ /* 0x000ea2000c1e1900 */
[C---:B------:R-:W-:Y:S02]  /*1e810*/  ISETP.NE.AND P1, PT, R6.reuse, RZ, PT ;  /* 0x000000ff0600720c */ /* 0x040fe40003f25270 */
[C---:B------:R-:W-:Y:S02]  /*1e820*/  ISETP.GE.U32.AND P2, PT, R6.reuse, 0x2, PT ;  /* 0x000000020600780c */ /* 0x040fe40003f46070 */
[C---:B------:R-:W-:Y:S02]  /*1e830*/  ISETP.GE.U32.AND P3, PT, R6.reuse, 0x4, PT ;  /* 0x000000040600780c */ /* 0x040fe40003f66070 */
[C---:B------:R-:W-:Y:S02]  /*1e840*/  ISETP.GE.U32.AND P4, PT, R6.reuse, 0x8, PT ;  /* 0x000000080600780c */ /* 0x040fe40003f86070 */
[----:B------:R-:W-:Y:S01]  /*1e850*/  ISETP.GE.U32.AND P5, PT, R6, 0x10, PT ;  /* 0x000000100600780c */ /* 0x000fe20003fa6070 */
[----:B----4-:R-:W-:-:S02]  /*1e860*/  IMAD.MOV.U32 R8, RZ, RZ, R0 ;  /* 0x000000ffff087224 */ /* 0x010fc400078e0000 */
        /* <DEDUP_REMOVED lines=12> */
[----:B------:R-:W0:Y:S04]  /*1e930*/  SHFL.UP PT, R0, R3, 0x10, RZ ;  /* 0x0600000003007989 */ /* 0x000e2800000e00ff */
[----:B------:R-:W-:Y:S01]  /*1e940*/  SHFL.IDX PT, R6, R8, 0x1, 0x1f ;  /* 0x00201f0008067f89 */ /* 0x000fe200000e0000 */
[----:B0-----:R-:W-:-:S05]  /*1e950*/  SEL R0, R0, RZ, P5 ;  /* 0x000000ff00007207 */ /* 0x001fca0002800000 */
[----:B------:R-:W-:-:S05]  /*1e960*/  IMAD.IADD R9, R3, 0x1, R0 ;  /* 0x0000000103097824 */ /* 0x000fca00078e0200 */
[----:B------:R-:W3:Y:S04]  /*1e970*/  SHFL.IDX PT, R2, R9, 0x1f, 0x1f ;  /* 0x03e01f0009027f89 */ /* 0x000ee800000e0000 */
[----:B------:R-:W0:Y:S01]  /*1e980*/  SHFL.IDX PT, R0, R8, RZ, 0x1f ;  /* 0x00001fff08007589 */ /* 0x000e2200000e0000 */
[----:B---3--:R-:W-:-:S04]  /*1e990*/  IMAD R2, R2, R10, RZ ;  /* 0x0000000a02027224 */ /* 0x008fc800078e02ff */
[----:B------:R-:W-:-:S05]  /*1e9a0*/  IMAD.IADD R6, R6, 0x1, R2 ;  /* 0x0000000106067824 */ /* 0x000fca00078e0202 */
[----:B0-----:R-:W-:-:S13]  /*1e9b0*/  ISETP.GT.AND P6, PT, R6, R0, PT ;  /* 0x000000000600720c */ /* 0x001fda0003fc4270 */
[----:B------:R-:W-:Y:S05]  /*1e9c0*/  @P6 BRA `(.L_x_1204) ;  /* 0x0000000000906947 */ /* 0x000fea0003800000 */
.L_x_1208:
        /* <DEDUP_REMOVED lines=14> */
.L_x_1207:
[----:B------:R-:W-:Y:S05]  /*1eab0*/  BSYNC B0 ;  /* 0x0000000000007941 */ /* 0x000fea0003800000 */
.L_x_1206:
[----:B0----5:R-:W0:Y:S01]  /*1eac0*/  SHFL.UP PT, R2, R5, 0x1, RZ ;  /* 0x0420000005027989 */ /* 0x021e2200000e00ff */
[----:B------:R-:W1:Y:S01]  /*1ead0*/  LDC R10, c[0x0][0xc38] ;  /* 0x00030e00ff0a7b82 */ /* 0x000e620000000800 */
        /* <DEDUP_REMOVED lines=14> */
[----:B------:R-:W1:Y:S02]  /*1ebc0*/  SHFL.IDX PT, R11, R9, 0x1f, 0x1f ;  /* 0x03e01f00090b7f89 */ /* 0x000e6400000e0000 */
[----:B-1----:R-:W-:-:S04]  /*1ebd0*/  IMAD R2, R11, R10, RZ ;  /* 0x0000000a0b027224 */ /* 0x002fc800078e02ff */
[----:B------:R-:W-:-:S05]  /*1ebe0*/  IMAD.IADD R6, R2, 0x1, R6 ;  /* 0x0000000102067824 */ /* 0x000fca00078e0206 */
[----:B------:R-:W-:-:S13]  /*1ebf0*/  ISETP.GT.AND P6, PT, R6, R0, PT ;  /* 0x000000000600720c */ /* 0x000fda0003fc4270 */
[----:B------:R-:W-:Y:S05]  /*1ec00*/  @!P6 BRA `(.L_x_1208) ;  /* 0xfffffffc0070e947 */ /* 0x000fea000383ffff */
.L_x_1204:
        /* <DEDUP_REMOVED lines=10> */
[----:B------:R0:W2:Y:S01]  /*1ecb0*/  LDG.E R7, desc[UR50][R2.64] ;  /* 0x0000003202077981 */ /* 0x0000a2000c1e1900 */
[----:B------:R-:W-:Y:S01]  /*1ecc0*/  ISETP.NE.AND P0, PT, RZ, UR7, PT ;  /* 0x00000007ff007c0c */ /* 0x000fe2000bf05270 */
[----:B0-----:R-:W-:-:S05]  /*1ecd0*/  IMAD.U32 R2, RZ, RZ, UR6 ;  /* 0x00000006ff027e24 */ /* 0x001fca000f8e00ff */
[----:B------:R0:W2:Y:S02]  /*1ece0*/  SHFL.IDX PT, R5, R5, R2, 0x1f ;  /* 0x00001f0205057589 */ /* 0x0000a400000e0000 */
[----:B0-----:R-:W-:Y:S02]  /*1ecf0*/  IMAD.MOV.U32 R2, RZ, RZ, RZ ;  /* 0x000000ffff027224 */ /* 0x001fe400078e00ff */
[----:B--2---:R-:W-:-:S05]  /*1ed00*/  IMAD R4, R5, R7, RZ ;  /* 0x0000000705047224 */ /* 0x004fca00078e02ff */
[----:B------:R-:W-:Y:S01]  /*1ed10*/  IABS R8, R4 ;  /* 0x0000000400087213 */ /* 0x000fe20000000000 */
[----:B------:R-:W-:Y:S06]  /*1ed20*/  @!P0 BRA `(.L_x_1209) ;  /* 0x00000000000c8947 */ /* 0x000fec0003800000 */
[----:B------:R-:W-:-:S06]  /*1ed30*/  UIADD3 UR4, UR6, -0x1, URZ ;  /* 0xffffffff06047890 */ /* 0x000fcc000fffe03f */
[----:B------:R-:W-:-:S06]  /*1ed40*/  IMAD.U32 R2, RZ, RZ, UR4 ;  /* 0x00000004ff027e24 */ /* 0x000fcc000f8e00ff */
[----:B------:R0:W1:Y:S02]  /*1ed50*/  SHFL.IDX PT, R2, R9, R2, 0x1f ;  /* 0x00001f0209027589 */ /* 0x00006400000e0000 */
.L_x_1209:
[----:B------:R-:W2:Y:S01]  /*1ed60*/  I2F.RP R3, R8 ;  /* 0x0000000800037306 */ /* 0x000ea20000209400 */
[----:B01----:R-:W-:-:S04]  /*1ed70*/  IMAD R9, R2, R10, R6 ;  /* 0x0000000a02097224 */ /* 0x003fc800078e0206 */
[----:B------:R-:W-:Y:S01]  /*1ed80*/  IMAD.IADD R0, R0, 0x1, -R9 ;  /* 0x0000000100007824 */ /* 0x000fe200078e0a09 */
[----:B------:R0:W-:Y:S02]  /*1ed90*/  STL [R1+0x10], R9 ;  /* 0x0000100901007387 */ /* 0x0001e40000100800 */
[----:B--2---:R-:W1:Y:S02]  /*1eda0*/  MUFU.RCP R3, R3 ;  /* 0x0000000300037308 */ /* 0x004e640000001000 */
        /* <DEDUP_REMOVED lines=19> */
[----:B------:R-:W-:Y:S01]  /*1eee0*/  @!P2 IMAD.MOV R2, RZ, RZ, -R2 ;  /* 0x000000ffff02a224 */ /* 0x000fe200078e0a02 */
[----:B------:R-:W-:-:S05]  /*1eef0*/  @!P1 LOP3.LUT R2, RZ, R4, RZ, 0x33, !PT ;  /* 0x00000004ff029212 */ /* 0x000fca00078e33ff */
[----:B------:R-:W-:Y:S02]  /*1ef00*/  IMAD R6, R7, R2, RZ ;  /* 0x0000000207067224 */ /* 0x000fe400078e02ff */
[----:B------:R-:W-:Y:S02]  /*1ef10*/  IMAD.MOV R2, RZ, RZ, -R2 ;  /* 0x000000ffff027224 */ /* 0x000fe400078e0a02 */
[----:B------:R-:W-:Y:S02]  /*1ef20*/  IMAD.MOV R3, RZ, RZ, -R6 ;  /* 0x000000ffff037224 */ /* 0x000fe400078e0a06 */
[----:B------:R-:W-:-:S03]  /*1ef30*/  IMAD R0, R4, R2, R0 ;  /* 0x0000000204007224 */ /* 0x000fc600078e0200 */
[----:B------:R-:W-:-:S04]  /*1ef40*/  VIADDMNMX R7, R3, R10, R7, PT ;  /* 0x0000000a03077246 */ /* 0x000fc80003800107 */
[----:B------:R-:W-:-:S04]  /*1ef50*/  IABS R8, R7 ;  /* 0x0000000700087213 */ /* 0x000fc80000000000 */
[----:B------:R-:W1:Y:S08]  /*1ef60*/  I2F.RP R3, R8 ;  /* 0x0000000800037306 */ /* 0x000e700000209400 */
        /* <DEDUP_REMOVED lines=9> */
[----:B------:R-:W-:-:S04]  /*1f000*/  IMAD.HI.U32 R2, R2, R3, RZ ;  /* 0x0000000302027227 */ /* 0x000fc800078e00ff */
[----:B------:R-:W-:-:S04]  /*1f010*/  IMAD.MOV R4, RZ, RZ, -R4 ;  /* 0x000000ffff047224 */ /* 0x000fc800078e0a04 */
        /* <DEDUP_REMOVED lines=13> */
[----:B------:R-:W-:Y:S01]  /*1f0f0*/  IMAD R3, R2, R7, R3 ;  /* 0x0000000702037224 */ /* 0x000fe200078e0203 */
[----:B------:R-:W-:-:S04]  /*1f100*/  LOP3.LUT R2, RZ, R2, RZ, 0x33, !PT ;  /* 0x00000002ff027212 */ /* 0x000fc800078e33ff */
[----:B------:R-:W-:Y:S01]  /*1f110*/  R2UR UR36, R3 ;  /* 0x00000000032472ca */ /* 0x000fe200000e0000 */
[----:B------:R-:W-:-:S05]  /*1f120*/  IMAD.IADD R0, R5, 0x1, R2 ;  /* 0x0000000105007824 */ /* 0x000fca00078e0202 */
[----:B------:R0:W-:Y:S01]  /*1f130*/  STL [R1+0x14], R0 ;  /* 0x0000140001007387 */ /* 0x0001e20000100800 */
[----:B------:R-:W-:Y:S08]  /*1f140*/  BRA `(.L_x_1210) ;  /* 0x0000000000107947 */ /* 0x000ff00003800000 */
.L_x_1205:
[----:B------:R1:W-:Y:S01]  /*1f150*/  STL [R1+0x10], R0 ;  /* 0x0000100001007387 */ /* 0x0003e20000100800 */
[----:B------:R-:W-:Y:S01]  /*1f160*/  ULDC UR44, c[0x0][0xc3c] ;  /* 0x00030f00002c7ab9 */ /* 0x000fe20000000800 */
[----:B------:R-:W-:Y:S02]  /*1f170*/  UMOV UR36, URZ ;  /* 0x0000003f00247c82 */ /* 0x000fe40008000000 */
[----:B------:R1:W-:Y:S03]  /*1f180*/  STL [R1+0x14], RZ ;  /* 0x000014ff01007387 */ /* 0x0003e60000100800 */
.L_x_1210:
        /* <DEDUP_REMOVED lines=15> */
.L_x_1203:
[----:B------:R-:W-:Y:S02]  /*1f280*/  ULDC UR4, c[0x0][0xc3c] ;  /* 0x00030f0000047ab9 */ /* 0x000fe40000000800 */
[----:B------:R-:W-:-:S06]  /*1f290*/  UISETP.GE.AND UP0, UPT, UR44, UR4, UPT ;  /* 0x000000042c00728c */ /* 0x000fcc000bf06270 */
[----:B------:R-:W-:-:S13]  /*1f2a0*/  PLOP3.LUT P0, PT, PT, PT, UP0, 0x80, 0x0 ;  /* 0x000000000000781c */ /* 0x000fda0003f0f008 */
[----:B------:R-:W-:Y:S05]  /*1f2b0*/  @!P0 BRA `(.L_x_1211) ;  /* 0xffffffb400a08947 */ /* 0x000fea000383ffff */
.L_x_1138:
[----:B------:R-:W3:Y:S01]  /*1f2c0*/  LDL.LU R0, [R1+0x28] ;  /* 0x0000280001007983 */ /* 0x000ee20000300800 */
[----:B------:R-:W-:Y:S01]  /*1f2d0*/  BSSY B0, `(.L_x_1212) ;  /* 0x000000b000007945 */ /* 0x000fe20003800000 */
[----:B0-2---:R-:W0:Y:S01]  /*1f2e0*/  S2R R5, SR_CgaCtaId ;  /* 0x0000000000057919 */ /* 0x005e220000008800 */
[----:B---3--:R-:W-:-:S05]  /*1f2f0*/  VIADD R0, R0, 0x1 ;  /* 0x0000000100007836 */ /* 0x008fca0000000000 */
        /* <DEDUP_REMOVED lines=8> */
.L_x_1260:
[----:B------:R-:W-:Y:S05]  /*1f380*/  BSYNC B0 ;  /* 0x0000000000007941 */ /* 0x000fea0003800000 */
.L_x_1212:
[----:B------:R-:W-:-:S03]  /*1f390*/  UMOV UR4, 0xffffffff ;  /* 0xffffffff00047882 */ /* 0x000fc60000000000 */
[----:B------:R-:W-:Y:S05]  /*1f3a0*/  BRA.DIV UR4, `(.L_x_1214) ;  /* 0x0000001604247947 */ /* 0x000fea000b800000 */
[----:B------:R-:W1:Y:S02]  /*1f3b0*/  S2R R2, SR_TID.X ;  /* 0x0000000000027919 */ /* 0x000e640000002100 */
[----:B-1----:R-:W-:-:S04]  /*1f3c0*/  SHF.R.U32.HI R2, RZ, 0x5, R2 ;  /* 0x00000005ff027819 */ /* 0x002fc80000011602 */
[----:B------:R-:W-:-:S05]  /*1f3d0*/  LOP3.LUT R2, R2, 0x3, RZ, 0xc0, !PT ;  /* 0x0000000302027812 */ /* 0x000fca00078ec0ff */
[----:B------:R1:W2:Y:S02]  /*1f3e0*/  SHFL.IDX PT, R14, R2, RZ, 0x1f ;  /* 0x00001fff020e7589 */ /* 0x0002a400000e0000 */
.L_x_1263:
[----:B--2---:R-:W-:Y:S01]  /*1f3f0*/  ISETP.NE.AND P0, PT, R14, RZ, PT ;  /* 0x000000ff0e00720c */ /* 0x004fe20003f05270 */
[----:B------:R-:W-:-:S12]  /*1f400*/  BSSY B0, `(.L_x_1215) ;  /* 0x000002e000007945 */ /* 0x000fd80003800000 */
[----:B------:R-:W-:Y:S05]  /*1f410*/  @P0 BRA `(.L_x_1216) ;  /* 0x0000000000b00947 */ /* 0x000fea0003800000 */
[----:B------:R-:W-:-:S03]  /*1f420*/  UMOV UR4, 0xffffffff ;  /* 0xffffffff00047882 */ /* 0x000fc60000000000 */
[----:B------:R-:W-:Y:S05]  /*1f430*/  BRA.DIV UR4, `(.L_x_1217) ;  /* 0x0000001604347947 */ /* 0x000fea000b800000 */
[----:B------:R-:W-:-:S13]  /*1f440*/  ELECT P6, URZ, PT ;  /* 0x00000000003f782f */ /* 0x000fda00038c0000 */
.L_x_1266:
[----:B------:R-:W-:Y:S05]  /*1f450*/  @!P6 BRA `(.L_x_1216) ;  /* 0x0000000000a0e947 */ /* 0x000fea0003800000 */
[----:B------:R-:W-:-:S06]  /*1f460*/  ULOP3.LUT UR4, UR38, 0x2, URZ, 0xfc, !UPT ;  /* 0x0000000226047892 */ /* 0x000fcc000f8efc3f */
[----:B-1----:R-:W-:-:S05]  /*1f470*/  IMAD.U32 R2, RZ, RZ, UR4 ;  /* 0x00000004ff027e24 */ /* 0x002fca000f8e00ff */
[----:B------:R-:W-:-:S13]  /*1f480*/  ISETP.NE.AND P0, PT, R2, 0x3, PT ;  /* 0x000000030200780c */ /* 0x000fda0003f05270 */
[----:B------:R-:W-:Y:S05]  /*1f490*/  @!P0 BRA `(.L_x_1218) ;  /* 0x0000000000048947 */ /* 0x000fea0003800000 */
[----:B------:R-:W-:Y:S01]  /*1f4a0*/  BPT.TRAP 0x1 ;  /* 0x000000040000795c */ /* 0x000fe20000300000 */
.L_x_1218:
        /* <DEDUP_REMOVED lines=14> */
.L_x_1267:
[----:B------:R-:W1:Y:S02]  /*1f590*/  SYNCS.PHASECHK.TRANS64.TRYWAIT P1, [R7+URZ], R2 ;  /* 0x00000002070075a7 */ /* 0x000e64000802017f */
[----:B-1----:R-:W-:Y:S05]  /*1f5a0*/  @!P1 BRA `(.L_x_1220) ;  /* 0x00000014000c9947 */ /* 0x002fea0003800000 */
.L_x_1268:
[----:B------:R-:W-:Y:S05]  /*1f5b0*/  @!P0 BRA `(.L_x_1221) ;  /* 0x0000000000048947 */ /* 0x000fea0003800000 */
[----:B------:R-:W-:Y:S01]  /*1f5c0*/  BPT.TRAP 0x1 ;  /* 0x000000040000795c */ /* 0x000fe20000300000 */
.L_x_1221:
[----:B------:R-:W2:Y:S02]  /*1f5d0*/  LDL.LU R4, [R1] ;  /* 0x0000000001047983 */ /* 0x000ea40000300800 */
[----:B--2---:R-:W-:-:S04]  /*1f5e0*/  IMAD R4, R4, 0x8, R0 ;  /* 0x0000000804047824 */ /* 0x004fc800078e0200 */
[----:B------:R-:W2:Y:S02]  /*1f5f0*/  SYNCS.PHASECHK.TRANS64.TRYWAIT P1, [R4+URZ+0x2e860], R5 ;  /* 0x02e86005040075a7 */ /* 0x000ea4000802017f */
[----:B--2---:R-:W-:Y:S05]  /*1f600*/  @!P1 BRA `(.L_x_1222) ;  /* 0x0000001400089947 */ /* 0x004fea0003800000 */
.L_x_1269:
[----:B------:R-:W-:Y:S05]  /*1f610*/  @!P0 BRA `(.L_x_1223) ;  /* 0x0000000000048947 */ /* 0x000fea0003800000 */
[----:B------:R-:W-:Y:S01]  /*1f620*/  BPT.TRAP 0x1 ;  /* 0x000000040000795c */ /* 0x000fe20000300000 */
.L_x_1223:
[----:B------:R-:W-:-:S04]  /*1f630*/  IMAD R3, R3, 0x8, R0 ;  /* 0x0000000803037824 */ /* 0x000fc800078e0200 */
[----:B------:R-:W3:Y:S02]  /*1f640*/  SYNCS.PHASECHK.TRANS64.TRYWAIT P1, [R3+URZ+0x2e860], R2 ;  /* 0x02e86002030075a7 */ /* 0x000ee4000802017f */
[----:B---3--:R-:W-:Y:S05]  /*1f650*/  @!P1 BRA `(.L_x_1224) ;  /* 0x0000001400089947 */ /* 0x008fea0003800000 */
.L_x_1270:
[----:B------:R-:W-:Y:S05]  /*1f660*/  @!P0 BRA `(.L_x_1225) ;  /* 0x0000000000048947 */ /* 0x000fea0003800000 */
[----:B------:R-:W-:Y:S01]  /*1f670*/  BPT.TRAP 0x1 ;  /* 0x000000040000795c */ /* 0x000fe20000300000 */
.L_x_1225:
[----:B------:R-:W4:Y:S02]  /*1f680*/  SYNCS.PHASECHK.TRANS64.TRYWAIT P0, [R4+URZ+0x2e880], R5 ;  /* 0x02e88005040075a7 */ /* 0x000f24000800017f */
[----:B----4-:R-:W-:Y:S05]  /*1f690*/  @!P0 BRA `(.L_x_1226) ;  /* 0x00000014000c8947 */ /* 0x010fea0003800000 */
.L_x_1227:
[----:B------:R0:W0:Y:S02]  /*1f6a0*/  SYNCS.PHASECHK.TRANS64.TRYWAIT P0, [R3+URZ+0x2e880], R2 ;  /* 0x02e88002030075a7 */ /* 0x000024000800017f */
[----:B0-----:R-:W-:Y:S05]  /*1f6b0*/  @!P0 NANOSLEEP.SYNCS 0x989680 ;  /* 0x009896800000895d */ /* 0x001fea0003900000 */
[----:B------:R-:W0:Y:S02]  /*1f6c0*/  @!P0 SYNCS.PHASECHK.TRANS64 P0, [R3+URZ+0x2e880], R2 ;  /* 0x02e88002030085a7 */ /* 0x000e24000800007f */
[----:B0-----:R-:W-:Y:S05]  /*1f6d0*/  @!P0 BRA `(.L_x_1227) ;  /* 0xfffffffc00f08947 */ /* 0x001fea000383ffff */
.L_x_1216:
[----:B------:R-:W-:Y:S05]  /*1f6e0*/  BSYNC B0 ;  /* 0x0000000000007941 */ /* 0x000fea0003800000 */
.L_x_1215:
[----:B------:R-:W-:Y:S05]  /*1f6f0*/  EXIT ;  /* 0x000000000000794d */ /* 0x000fea0003800000 */
.L_x_1036:
[----:B0-----:R-:W-:-:S04]  /*1f700*/  IMAD.U32 R3, RZ, RZ, UR41 ;  /* 0x00000029ff037e24 */ /* 0x001fc8000f8e00ff */
[----:B------:R0:W1:Y:S03]  /*1f710*/  SYNCS.PHASECHK.TRANS64.TRYWAIT P1, [R3+URZ+0x2e800], R0 ;  /* 0x02e80000030075a7 */ /* 0x000066000802017f */
[----:B-1----:R-:W-:Y:S05]  /*1f720*/  @!P1 NANOSLEEP.SYNCS 0x989680 ;  /* 0x009896800000995d */ /* 0x002fea0003900000 */
[----:B------:R-:W1:Y:S02]  /*1f730*/  @!P1 SYNCS.PHASECHK.TRANS64 P1, [R3+URZ+0x2e800], R0 ;  /* 0x02e80000030095a7 */ /* 0x000e64000802007f */
[----:B-1----:R-:W-:Y:S05]  /*1f740*/  @!P1 BRA `(.L_x_1036) ;  /* 0xfffffffc00ec9947 */ /* 0x002fea000383ffff */
[----:B------:R-:W-:Y:S05]  /*1f750*/  BRA `(.L_x_1228) ;  /* 0xfffffe2400c07947 */ /* 0x000fea000383ffff */
.L_x_1040:
[----:B-1----:R1:W2:Y:S02]  /*1f760*/  SYNCS.PHASECHK.TRANS64.TRYWAIT P1, [R5+URZ+0x2e830], R0 ;  /* 0x02e83000050075a7 */ /* 0x0022a4000802017f */
[----:B--2---:R-:W-:Y:S05]  /*1f770*/  @!P1 NANOSLEEP.SYNCS 0x989680 ;  /* 0x009896800000995d */ /* 0x004fea0003900000 */
[----:B------:R-:W2:Y:S02]  /*1f780*/  @!P1 SYNCS.PHASECHK.TRANS64 P1, [R5+URZ+0x2e830], R0 ;  /* 0x02e83000050095a7 */ /* 0x000ea4000802007f */
[----:B--2---:R-:W-:Y:S05]  /*1f790*/  @!P1 BRA `(.L_x_1040) ;  /* 0xfffffffc00f09947 */ /* 0x004fea000383ffff */
[----:B------:R-:W-:Y:S05]  /*1f7a0*/  BRA `(.L_x_1039) ;  /* 0xfffffe2400dc7947 */ /* 0x000fea000383ffff */
.L_x_1056:
[----:B-1----:R-:W-:-:S04]  /*1f7b0*/  IMAD.U32 R9, RZ, RZ, UR6 ;  /* 0x00000006ff097e24 */ /* 0x002fc8000f8e00ff */
[----:B------:R1:W2:Y:S03]  /*1f7c0*/  SYNCS.PHASECHK.TRANS64.TRYWAIT P1, [R9+URZ+0x2e830], R8 ;  /* 0x02e83008090075a7 */ /* 0x0002a6000802017f */
[----:B--2---:R-:W-:Y:S05]  /*1f7d0*/  @!P1 NANOSLEEP.SYNCS 0x989680 ;  /* 0x009896800000995d */ /* 0x004fea0003900000 */
[----:B------:R-:W2:Y:S02]  /*1f7e0*/  @!P1 SYNCS.PHASECHK.TRANS64 P1, [R9+URZ+0x2e830], R8 ;  /* 0x02e83008090095a7 */ /* 0x000ea4000802007f */
[----:B--2---:R-:W-:Y:S05]  /*1f7f0*/  @!P1 BRA `(.L_x_1056) ;  /* 0xfffffffc00ec9947 */ /* 0x004fea000383ffff */
[----:B------:R-:W-:Y:S05]  /*1f800*/  BRA `(.L_x_1053) ;  /* 0xfffffe7c00207947 */ /* 0x000fea000383ffff */
.L_x_1060:
[----:B-1----:R-:W-:-:S04]  /*1f810*/  IMAD.U32 R9, RZ, RZ, UR6 ;  /* 0x00000006ff097e24 */ /* 0x002fc8000f8e00ff */
[----:B------:R1:W2:Y:S03]  /*1f820*/  SYNCS.PHASECHK.TRANS64.TRYWAIT P1, [R9+URZ+0x2e850], R8 ;  /* 0x02e85008090075a7 */ /* 0x0002a6000802017f */
[----:B--2---:R-:W-:Y:S05]  /*1f830*/  @!P1 NANOSLEEP.SYNCS 0x989680 ;  /* 0x009896800000995d */ /* 0x004fea0003900000 */
[----:B------:R-:W2:Y:S02]  /*1f840*/  @!P1 SYNCS.PHASECHK.TRANS64 P1, [R9+URZ+0x2e850], R8 ;  /* 0x02e85008090095a7 */ /* 0x000ea4000802007f */
[----:B--2---:R-:W-:Y:S05]  /*1f850*/  @!P1 BRA `(.L_x_1060) ;  /* 0xfffffffc00ec9947 */ /* 0x004fea000383ffff */
[----:B------:R-:W-:Y:S05]  /*1f860*/  BRA `(.L_x_1057) ;  /* 0xfffffe8800087947 */ /* 0x000fea000383ffff */
.L_x_1078:
[----:B-1----:R-:W-:-:S04]  /*1f870*/  IMAD.U32 R3, RZ, RZ, UR6 ;  /* 0x00000006ff037e24 */ /* 0x002fc8000f8e00ff */
[----:B------:R1:W2:Y:S03]  /*1f880*/  SYNCS.PHASECHK.TRANS64.TRYWAIT P1, [R3+URZ+0x2e830], R0 ;  /* 0x02e83000030075a7 */ /* 0x0002a6000802017f */
[----:B--2---:R-:W-:Y:S05]  /*1f890*/  @!P1 NANOSLEEP.SYNCS 0x989680 ;  /* 0x009896800000995d */ /* 0x004fea0003900000 */
[----:B------:R-:W2:Y:S02]  /*1f8a0*/  @!P1 SYNCS.PHASECHK.TRANS64 P1, [R3+URZ+0x2e830], R0 ;  /* 0x02e83000030095a7 */ /* 0x000ea4000802007f */
[----:B--2---:R-:W-:Y:S05]  /*1f8b0*/  @!P1 BRA `(.L_x_1078) ;  /* 0xfffffffc00ec9947 */ /* 0x004fea000383ffff */
[----:B------:R-:W-:Y:S05]  /*1f8c0*/  BRA `(.L_x_1075) ;  /* 0xfffffed800c87947 */ /* 0x000fea000383ffff */
.L_x_1082:
[----:B-1----:R-:W-:-:S04]  /*1f8d0*/  IMAD.U32 R3, RZ, RZ, UR6 ;  /* 0x00000006ff037e24 */ /* 0x002fc8000f8e00ff */
[----:B------:R1:W2:Y:S03]  /*1f8e0*/  SYNCS.PHASECHK.TRANS64.TRYWAIT P1, [R3+URZ+0x2e850], R0 ;  /* 0x02e85000030075a7 */ /* 0x0002a6000802017f */
[----:B--2---:R-:W-:Y:S05]  /*1f8f0*/  @!P1 NANOSLEEP.SYNCS 0x989680 ;  /* 0x009896800000995d */ /* 0x004fea0003900000 */
[----:B------:R-:W2:Y:S02]  /*1f900*/  @!P1 SYNCS.PHASECHK.TRANS64 P1, [R3+URZ+0x2e850], R0 ;  /* 0x02e85000030095a7 */ /* 0x000ea4000802007f */
[----:B--2---:R-:W-:Y:S05]  /*1f910*/  @!P1 BRA `(.L_x_1082) ;  /* 0xfffffffc00ec9947 */ /* 0x004fea000383ffff */
[----:B------:R-:W-:Y:S05]  /*1f920*/  BRA `(.L_x_1079) ;  /* 0xfffffee400bc7947 */ /* 0x000fea000383ffff */
.L_x_1089:
[----:B-1----:R-:W-:-:S04]  /*1f930*/  IMAD.U32 R3, RZ, RZ, UR6 ;  /* 0x00000006ff037e24 */ /* 0x002fc8000f8e00ff */
[----:B------:R1:W2:Y:S03]  /*1f940*/  SYNCS.PHASECHK.TRANS64.TRYWAIT P1, [R3+URZ+0x2e830], R0 ;  /* 0x02e83000030075a7 */ /* 0x0002a6000802017f */
[----:B--2---:R-:W-:Y:S05]  /*1f950*/  @!P1 NANOSLEEP.SYNCS 0x989680 ;  /* 0x009896800000995d */ /* 0x004fea0003900000 */
[----:B------:R-:W2:Y:S02]  /*1f960*/  @!P1 SYNCS.PHASECHK.TRANS64 P1, [R3+URZ+0x2e830], R0 ;  /* 0x02e83000030095a7 */ /* 0x000ea4000802007f */
[----:B--2---:R-:W-:Y:S05]  /*1f970*/  @!P1 BRA `(.L_x_1089) ;  /* 0xfffffffc00ec9947 */ /* 0x004fea000383ffff */
[----:B------:R-:W-:Y:S05]  /*1f980*/  BRA `(.L_x_1086) ;  /* 0xffffff1000347947 */ /* 0x000fea000383ffff */
.L_x_1093:
[----:B-1----:R-:W-:-:S04]  /*1f990*/  IMAD.U32 R3, RZ, RZ, UR6 ;  /* 0x00000006ff037e24 */ /* 0x002fc8000f8e00ff */
[----:B------:R1:W2:Y:S03]  /*1f9a0*/  SYNCS.PHASECHK.TRANS64.TRYWAIT P1, [R3+URZ+0x2e850], R0 ;  /* 0x02e85000030075a7 */ /* 0x0002a6000802017f */
[----:B--2---:R-:W-:Y:S05]  /*1f9b0*/  @!P1 NANOSLEEP.SYNCS 0x989680 ;  /* 0x009896800000995d */ /* 0x004fea0003900000 */
[----:B------:R-:W2:Y:S02]  /*1f9c0*/  @!P1 SYNCS.PHASECHK.TRANS64 P1, [R3+URZ+0x2e850], R0 ;  /* 0x02e85000030095a7 */ /* 0x000ea4000802007f */
[----:B--2---:R-:W-:Y:S05]  /*1f9d0*/  @!P1 BRA `(.L_x_1093) ;  /* 0xfffffffc00ec9947 */ /* 0x004fea000383ffff */
[----:B------:R-:W-:Y:S05]  /*1f9e0*/  BRA `(.L_x_1090) ;  /* 0xffffff1c00287947 */ /* 0x000fea000383ffff */
.L_x_1107:
[----:B-1----:R-:W-:-:S04]  /*1f9f0*/  IMAD.U32 R7, RZ, RZ, UR4 ;  /* 0x00000004ff077e24 */ /* 0x002fc8000f8e00ff */
[----:B------:R1:W2:Y:S03]  /*1fa00*/  SYNCS.PHASECHK.TRANS64.TRYWAIT P1, [R7+URZ+0x2e850], R4 ;  /* 0x02e85004070075a7 */ /* 0x0002a6000802017f */
[----:B--2---:R-:W-:Y:S05]  /*1fa10*/  @!P1 NANOSLEEP.SYNCS 0x989680 ;  /* 0x009896800000995d */ /* 0x004fea0003900000 */
[----:B------:R-:W2:Y:S02]  /*1fa20*/  @!P1 SYNCS.PHASECHK.TRANS64 P1, [R7+URZ+0x2e850], R4 ;  /* 0x02e85004070095a7 */ /* 0x000ea4000802007f */
[----:B--2---:R-:W-:Y:S05]  /*1fa30*/  @!P1 BRA `(.L_x_1107) ;  /* 0xfffffffc00ec9947 */ /* 0x004fea000383ffff */
[----:B------:R-:W-:Y:S05]  /*1fa40*/  BRA `(.L_x_1106) ;  /* 0xffffff6c000c7947 */ /* 0x000fea000383ffff */
.L_x_1159:
[----:B------:R-:W-:Y:S02]  /*1fa50*/  IMAD.MOV.U32 R13, RZ, RZ, R0 ;  /* 0x000000ffff0d7224 */ /* 0x000fe400078e0000 */
[----:B------:R-:W-:Y:S02]  /*1fa60*/  IMAD.MOV.U32 R12, RZ, RZ, RZ ;  /* 0x000000ffff0c7224 */ /* 0x000fe400078e00ff */
[----:B------:R-:W-:Y:S02]  /*1fa70*/  IMAD.MOV.U32 R11, RZ, RZ, 0x1f ;  /* 0x0000001fff0b7424 */ /* 0x000fe400078e00ff */
[----:B------:R-:W-:-:S07]  /*1fa80*/  IMAD.MOV.U32 R15, RZ, RZ, -0x1 ;  /* 0xffffffffff0f7424 */ /* 0x000fce00078e00ff */
[----:B0-----:R-:W-:Y:S05]  /*1fa90*/  WARPSYNC.COLLECTIVE R15, `(.L_x_1229) ;  /* 0x000000000f087348 */ /* 0x001fea0003c00000 */
[----:B------:R1:W2:Y:S02]  /*1faa0*/  SHFL.IDX P6, R14, R13, R12, R11 ;  /* 0x0000000c0d0e7389 */ /* 0x0002a400000c000b */
[----:B012---:R-:W-:Y:S01]  /*1fab0*/  ENDCOLLECTIVE ;  /* 0x000000000000791b */ /* 0x007fe20003800000 */
.L_x_1229:
[----:B------:R-:W-:Y:S05]  /*1fac0*/  BRA `(.L_x_1230) ;  /* 0xffffffc0002c7947 */ /* 0x000fea000383ffff */
.L_x_1161:
[----:B------:R-:W-:Y:S01]  /*1fad0*/  BSSY B0, `(.L_x_1231) ;  /* 0x0000006000007945 */ /* 0x000fe20003800000 */
[----:B------:R-:W-:-:S07]  /*1fae0*/  IMAD.MOV.U32 R15, RZ, RZ, -0x1 ;  /* 0xffffffffff0f7424 */ /* 0x000fce00078e00ff */
[----:B0-----:R-:W-:Y:S05]  /*1faf0*/  WARPSYNC.COLLECTIVE R15, `(.L_x_1232) ;  /* 0x000000000f0c7348 */ /* 0x001fea0003c00000 */
[----:B------:R-:W-:Y:S02]  /*1fb00*/  ELECT P6, UR62, PT ;  /* 0x00000000003e782f */ /* 0x000fe400038c0000 */
[----:B------:R-:W-:Y:S01]  /*1fb10*/  MOV R14, UR62 ;  /* 0x0000003e000e7c02 */ /* 0x000fe20008000f00 */
[----:B0-----:R-:W-:Y:S10]  /*1fb20*/  ENDCOLLECTIVE ;  /* 0x000000000000791b */ /* 0x001ff40003800000 */
.L_x_1232:
[----:B------:R-:W-:Y:S05]  /*1fb30*/  BSYNC B0 ;  /* 0x0000000000007941 */ /* 0x000fea0003800000 */
.L_x_1231:
[----:B------:R-:W-:Y:S05]  /*1fb40*/  BRA `(.L_x_1233) ;  /* 0xffffffc000347947 */ /* 0x000fea000383ffff */
.L_x_1163:
[----:B0-----:R0:W1:Y:S02]  /*1fb50*/  SYNCS.PHASECHK.TRANS64.TRYWAIT P0, [R4+URZ+0x2e880], R3 ;  /* 0x02e88003040075a7 */ /* 0x001064000800017f */
[----:B-1----:R-:W-:Y:S05]  /*1fb60*/  @!P0 NANOSLEEP.SYNCS 0x989680 ;  /* 0x009896800000895d */ /* 0x002fea0003900000 */
[----:B------:R-:W1:Y:S02]  /*1fb70*/  @!P0 SYNCS.PHASECHK.TRANS64 P0, [R4+URZ+0x2e880], R3 ;  /* 0x02e88003040085a7 */ /* 0x000e64000800007f */
[----:B-1----:R-:W-:Y:S05]  /*1fb80*/  @!P0 BRA `(.L_x_1163) ;  /* 0xfffffffc00f08947 */ /* 0x002fea000383ffff */
[----:B------:R-:W-:Y:S05]  /*1fb90*/  BRA `(.L_x_1234) ;  /* 0xffffffc000987947 */ /* 0x000fea000383ffff */
.L_x_1165:
[----:B-1----:R1:W2:Y:S02]  /*1fba0*/  SYNCS.PHASECHK.TRANS64.TRYWAIT P0, [R4+URZ+0x2e840], R3 ;  /* 0x02e84003040075a7 */ /* 0x0022a4000800017f */
[----:B--2---:R-:W-:Y:S05]  /*1fbb0*/  @!P0 NANOSLEEP.SYNCS 0x989680 ;  /* 0x009896800000895d */ /* 0x004fea0003900000 */
[----:B------:R-:W2:Y:S02]  /*1fbc0*/  @!P0 SYNCS.PHASECHK.TRANS64 P0, [R4+URZ+0x2e840], R3 ;  /* 0x02e84003040085a7 */ /* 0x000ea4000800007f */
[----:B--2---:R-:W-:Y:S05]  /*1fbd0*/  @!P0 BRA `(.L_x_1165) ;  /* 0xfffffffc00f08947 */ /* 0x004fea000383ffff */
[----:B------:R-:W-:Y:S05]  /*1fbe0*/  BRA `(.L_x_1235) ;  /* 0xffffffc000ec7947 */ /* 0x000fea000383ffff */
.L_x_1169:
[----:B------:R-:W-:Y:S01]  /*1fbf0*/  IMAD.MOV.U32 R13, RZ, RZ, R2 ;  /* 0x000000ffff0d7224 */ /* 0x000fe200078e0002 */
[----:B------:R-:W-:Y:S01]  /*1fc00*/  LOP3.LUT R6, R6, 0x7f, RZ, 0xc0, !PT ;  /* 0x0000007f06067812 */ /* 0x000fe200078ec0ff */
[----:B------:R-:W-:Y:S02]  /*1fc10*/  IMAD.MOV.U32 R12, RZ, RZ, RZ ;  /* 0x000000ffff0c7224 */ /* 0x000fe400078e00ff */
[----:B------:R-:W-:Y:S01]  /*1fc20*/  IMAD.MOV.U32 R11, RZ, RZ, 0x181f ;  /* 0x0000181fff0b7424 */ /* 0x000fe200078e00ff */
[----:B------:R-:W-:Y:S01]  /*1fc30*/  SHF.R.U32.HI R5, RZ, 0x3, R6 ;  /* 0x00000003ff057819 */ /* 0x000fe20000011606 */
[----:B------:R-:W-:Y:S02]  /*1fc40*/  IMAD.MOV.U32 R15, RZ, RZ, -0x1 ;  /* 0xffffffffff0f7424 */ /* 0x000fe400078e00ff */
[----:B------:R-:W-:Y:S02]  /*1fc50*/  IMAD R3, R8, UR42, RZ ;  /* 0x0000002a08037c24 */ /* 0x000fe4000f8e02ff */
[----:B------:R-:W-:-:S07]  /*1fc60*/  IMAD.IADD R4, R5, 0x1, R18 ;  /* 0x0000000105047824 */ /* 0x000fce00078e0212 */
[----:B-----5:R-:W-:Y:S05]  /*1fc70*/  WARPSYNC.COLLECTIVE R15, `(.L_x_1236) ;  /* 0x000000000f087348 */ /* 0x020fea0003c00000 */
[----:B------:R0:W1:Y:S02]  /*1fc80*/  SHFL.IDX P6, R14, R13, R12, R11 ;  /* 0x0000000c0d0e7389 */ /* 0x00006400000c000b */
[----:B01---5:R-:W-:Y:S01]  /*1fc90*/  ENDCOLLECTIVE ;  /* 0x000000000000791b */ /* 0x023fe20003800000 */
.L_x_1236:
[C---:B------:R-:W-:Y:S01]  /*1fca0*/  VIADD R5, R4.reuse, 0x10 ;  /* 0x0000001004057836 */ /* 0x040fe20000000000 */
[----:B------:R-:W-:-:S04]  /*1fcb0*/  ISETP.GE.AND P1, PT, R4, R3, PT ;  /* 0x000000030400720c */ /* 0x000fc80003f26270 */
[----:B------:R-:W-:Y:S01]  /*1fcc0*/  ISETP.GE.AND P2, PT, R5, R3, PT ;  /* 0x000000030500720c */ /* 0x000fe20003f46270 */
[----:B------:R-:W-:Y:S02]  /*1fcd0*/  IMAD.MOV.U32 R13, RZ, RZ, R0 ;  /* 0x000000ffff0d7224 */ /* 0x000fe400078e0000 */
[----:B------:R-:W-:-:S10]  /*1fce0*/  IMAD.MOV.U32 R7, RZ, RZ, R14 ;  /* 0x000000ffff077224 */ /* 0x000fd400078e000e */
[----:B------:R-:W-:Y:S05]  /*1fcf0*/  WARPSYNC.COLLECTIVE R15, `(.L_x_1237) ;  /* 0x000000000f087348 */ /* 0x000fea0003c00000 */
[----:B------:R0:W1:Y:S02]  /*1fd00*/  SHFL.IDX P6, R14, R13, R12, R11 ;  /* 0x0000000c0d0e7389 */ /* 0x00006400000c000b */
[----:B01----:R-:W-:Y:S01]  /*1fd10*/  ENDCOLLECTIVE ;  /* 0x000000000000791b */ /* 0x003fe20003800000 */
.L_x_1237:
[----:B------:R-:W-:Y:S02]  /*1fd20*/  IMAD.MOV.U32 R13, RZ, RZ, R2 ;  /* 0x000000ffff0d7224 */ /* 0x000fe400078e0002 */
[----:B------:R-:W-:Y:S02]  /*1fd30*/  IMAD.MOV.U32 R12, RZ, RZ, 0x1 ;  /* 0x00000001ff0c7424 */ /* 0x000fe400078e00ff */
[----:B------:R-:W-:-:S07]  /*1fd40*/  IMAD.MOV.U32 R6, RZ, RZ, R14 ;  /* 0x000000ffff067224 */ /* 0x000fce00078e000e */
[----:B------:R-:W-:Y:S05]  /*1fd50*/  WARPSYNC.COLLECTIVE R15, `(.L_x_1238) ;  /* 0x000000000f087348 */ /* 0x000fea0003c00000 */
[----:B------:R0:W1:Y:S02]  /*1fd60*/  SHFL.IDX P6, R14, R13, R12, R11 ;  /* 0x0000000c0d0e7389 */ /* 0x00006400000c000b */
[----:B01----:R-:W-:Y:S01]  /*1fd70*/  ENDCOLLECTIVE ;  /* 0x000000000000791b */ /* 0x003fe20003800000 */
.L_x_1238:
[----:B------:R-:W-:-:S05]  /*1fd80*/  @!P1 IADD3 R6, P3, R10, R6, RZ ;  /* 0x000000060a069210 */ /* 0x000fca0007f7e0ff */
[----:B------:R-:W-:-:S05]  /*1fd90*/  @!P1 IMAD.X R7, RZ, RZ, R7, P3 ;  /* 0x000000ffff079224 */ /* 0x000fca00018e0607 */
[----:B------:R-:W-:Y:S01]  /*1fda0*/  @!PT LDS RZ, [RZ] ;  /* 0x00000000fffff984 */ /* 0x000fe20000000800 */
[----:B------:R-:W-:Y:S01]  /*1fdb0*/  @!PT LDS RZ, [RZ] ;  /* 0x00000000fffff984 */ /* 0x000fe20000000800 */
[----:B------:R-:W-:Y:S01]  /*1fdc0*/  @!PT LDS RZ, [RZ] ;  /* 0x00000000fffff984 */ /* 0x000fe20000000800 */
[----:B------:R0:W-:Y:S01]  /*1fdd0*/  @!P1 LDGSTS.E.BYPASS.LTC128B.128 [R9+0x1c400], desc[UR50][R6.64], !P0 ;  /* 0x1c40000006099fae */ /* 0x0001e2000c101d72 */
[----:B------:R-:W-:Y:S02]  /*1fde0*/  IMAD.MOV.U32 R13, RZ, RZ, R0 ;  /* 0x000000ffff0d7224 */ /* 0x000fe400078e0000 */
[----:B------:R-:W-:-:S07]  /*1fdf0*/  IMAD.MOV.U32 R8, RZ, RZ, R14 ;  /* 0x000000ffff087224 */ /* 0x000fce00078e000e */
[----:B0-----:R-:W-:Y:S05]  /*1fe00*/  WARPSYNC.COLLECTIVE R15, `(.L_x_1239) ;  /* 0x000000000f087348 */ /* 0x001fea0003c00000 */
[----:B------:R1:W2:Y:S02]  /*1fe10*/  SHFL.IDX P6, R14, R13, R12, R11 ;  /* 0x0000000c0d0e7389 */ /* 0x0002a400000c000b */
[----:B012---:R-:W-:Y:S01]  /*1fe20*/  ENDCOLLECTIVE ;  /* 0x000000000000791b */ /* 0x007fe20003800000 */
.L_x_1239:
[----:B------:R-:W-:Y:S02]  /*1fe30*/  IMAD.MOV.U32 R13, RZ, RZ, R2 ;  /* 0x000000ffff0d7224 */ /* 0x000fe400078e0002 */
[----:B------:R-:W-:Y:S02]  /*1fe40*/  IMAD.MOV.U32 R12, RZ, RZ, 0x2 ;  /* 0x00000002ff0c7424 */ /* 0x000fe400078e00ff */
[----:B------:R-:W-:-:S07]  /*1fe50*/  IMAD.MOV.U32 R5, RZ, RZ, R14 ;  /* 0x000000ffff057224 */ /* 0x000fce00078e000e */
[----:B------:R-:W-:Y:S05]  /*1fe60*/  WARPSYNC.COLLECTIVE R15, `(.L_x_1240) ;  /* 0x000000000f087348 */ /* 0x000fea0003c00000 */
[----:B------:R0:W1:Y:S02]  /*1fe70*/  SHFL.IDX P6, R14, R13, R12, R11 ;  /* 0x0000000c0d0e7389 */ /* 0x00006400000c000b */
[----:B01----:R-:W-:Y:S01]  /*1fe80*/  ENDCOLLECTIVE ;  /* 0x000000000000791b */ /* 0x003fe20003800000 */
.L_x_1240:
[----:B------:R-:W-:-:S05]  /*1fe90*/  @!P2 IADD3 R5, P1, R10, R5, RZ ;  /* 0x000000050a05a210 */ /* 0x000fca0007f3e0ff */
[----:B------:R-:W-:Y:S02]  /*1fea0*/  @!P2 IMAD.X R6, RZ, RZ, R8, P1 ;  /* 0x000000ffff06a224 */ /* 0x000fe400008e0608 */
[C---:B------:R-:W-:Y:S02]  /*1feb0*/  VIADD R8, R4.reuse, 0x60 ;  /* 0x0000006004087836 */ /* 0x040fe40000000000 */
[----:B------:R-:W-:Y:S02]  /*1fec0*/  @!P2 IMAD.MOV.U32 R7, RZ, RZ, R6 ;  /* 0x000000ffff07a224 */ /* 0x000fe400078e0006 */
        /* <DEDUP_REMOVED lines=12> */
.L_x_1241:
[----:B------:R-:W-:Y:S02]  /*1ff90*/  IMAD.MOV.U32 R13, RZ, RZ, R2 ;  /* 0x000000ffff0d7224 */ /* 0x000fe400078e0002 */
[----:B------:R-:W-:Y:S02]  /*1ffa0*/  IMAD.MOV.U32 R12, RZ, RZ, 0x3 ;  /* 0x00000003ff0c7424 */ /* 0x000fe400078e00ff */
[----:B------:R-:W-:-:S07]  /*1ffb0*/  IMAD.MOV.U32 R6, RZ, RZ, R14 ;  /* 0x000000ffff067224 */ /* 0x000fce00078e000e */
[----:B------:R-:W-:Y:S05]  /*1ffc0*/  WARPSYNC.COLLECTIVE R15, `(.L_x_1242) ;  /* 0x000000000f087348 */ /* 0x000fea0003c00000 */
[----:B------:R0:W1:Y:S02]  /*1ffd0*/  SHFL.IDX P6, R14, R13, R12, R11 ;  /* 0x0000000c0d0e7389 */ /* 0x00006400000c000b */
[----:B01----:R-:W-:Y:S01]  /*1ffe0*/  ENDCOLLECTIVE ;  /* 0x000000000000791b */ /* 0x003fe20003800000 */
.L_x_1242:
        /* <DEDUP_REMOVED lines=14> */
.L_x_1243:
[----:B------:R-:W-:Y:S02]  /*200d0*/  IMAD.MOV.U32 R13, RZ, RZ, R2 ;  /* 0x000000ffff0d7224 */ /* 0x000fe400078e0002 */
[----:B------:R-:W-:Y:S02]  /*200e0*/  IMAD.MOV.U32 R12, RZ, RZ, 0x4 ;  /* 0x00000004ff0c7424 */ /* 0x000fe400078e00ff */
[----:B------:R-:W-:-:S07]  /*200f0*/  IMAD.MOV.U32 R6, RZ, RZ, R14 ;  /* 0x000000ffff067224 */ /* 0x000fce00078e000e */
[----:B------:R-:W-:Y:S05]  /*20100*/  WARPSYNC.COLLECTIVE R15, `(.L_x_1244) ;  /* 0x000000000f087348 */ /* 0x000fea0003c00000 */
[----:B------:R0:W1:Y:S02]  /*20110*/  SHFL.IDX P6, R14, R13, R12, R11 ;  /* 0x0000000c0d0e7389 */ /* 0x00006400000c000b */
[----:B01----:R-:W-:Y:S01]  /*20120*/  ENDCOLLECTIVE ;  /* 0x000000000000791b */ /* 0x003fe20003800000 */
.L_x_1244:
        /* <DEDUP_REMOVED lines=14> */
.L_x_1245:
[----:B------:R-:W-:Y:S02]  /*20210*/  IMAD.MOV.U32 R13, RZ, RZ, R2 ;  /* 0x000000ffff0d7224 */ /* 0x000fe400078e0002 */
[----:B------:R-:W-:Y:S02]  /*20220*/  IMAD.MOV.U32 R12, RZ, RZ, 0x5 ;  /* 0x00000005ff0c7424 */ /* 0x000fe400078e00ff */
[----:B------:R-:W-:-:S07]  /*20230*/  IMAD.MOV.U32 R6, RZ, RZ, R14 ;  /* 0x000000ffff067224 */ /* 0x000fce00078e000e */
[----:B------:R-:W-:Y:S05]  /*20240*/  WARPSYNC.COLLECTIVE R15, `(.L_x_1246) ;  /* 0x000000000f087348 */ /* 0x000fea0003c00000 */
[----:B------:R0:W1:Y:S02]  /*20250*/  SHFL.IDX P6, R14, R13, R12, R11 ;  /* 0x0000000c0d0e7389 */ /* 0x00006400000c000b */
[----:B01----:R-:W-:Y:S01]  /*20260*/  ENDCOLLECTIVE ;  /* 0x000000000000791b */ /* 0x003fe20003800000 */
.L_x_1246:
        /* <DEDUP_REMOVED lines=14> */
.L_x_1247:
[----:B------:R-:W-:Y:S02]  /*20350*/  IMAD.MOV.U32 R13, RZ, RZ, R2 ;  /* 0x000000ffff0d7224 */ /* 0x000fe400078e0002 */
[----:B------:R-:W-:Y:S02]  /*20360*/  IMAD.MOV.U32 R12, RZ, RZ, 0x6 ;  /* 0x00000006ff0c7424 */ /* 0x000fe400078e00ff */
[----:B------:R-:W-:-:S07]  /*20370*/  IMAD.MOV.U32 R6, RZ, RZ, R14 ;  /* 0x000000ffff067224 */ /* 0x000fce00078e000e */
[----:B------:R-:W-:Y:S05]  /*20380*/  WARPSYNC.COLLECTIVE R15, `(.L_x_1248) ;  /* 0x000000000f087348 */ /* 0x000fea0003c00000 */
[----:B------:R0:W1:Y:S02]  /*20390*/  SHFL.IDX P6, R14, R13, R12, R11 ;  /* 0x0000000c0d0e7389 */ /* 0x00006400000c000b */
[----:B01----:R-:W-:Y:S01]  /*203a0*/  ENDCOLLECTIVE ;  /* 0x000000000000791b */ /* 0x003fe20003800000 */
.L_x_1248:
        /* <DEDUP_REMOVED lines=13> */
.L_x_1249:
[----:B------:R-:W-:Y:S02]  /*20480*/  IMAD.MOV.U32 R13, RZ, RZ, R2 ;  /* 0x000000ffff0d7224 */ /* 0x000fe400078e0002 */
[----:B------:R-:W-:Y:S02]  /*20490*/  IMAD.MOV.U32 R12, RZ, RZ, 0x7 ;  /* 0x00000007ff0c7424 */ /* 0x000fe400078e00ff */
[----:B------:R-:W-:-:S07]  /*204a0*/  IMAD.MOV.U32 R6, RZ, RZ, R14 ;  /* 0x000000ffff067224 */ /* 0x000fce00078e000e */
[----:B------:R-:W-:Y:S05]  /*204b0*/  WARPSYNC.COLLECTIVE R15, `(.L_x_1250) ;  /* 0x000000000f087348 */ /* 0x000fea0003c00000 */
[----:B------:R0:W1:Y:S02]  /*204c0*/  SHFL.IDX P6, R14, R13, R12, R11 ;  /* 0x0000000c0d0e7389 */ /* 0x00006400000c000b */
[----:B01----:R-:W-:Y:S01]  /*204d0*/  ENDCOLLECTIVE ;  /* 0x000000000000791b */ /* 0x003fe20003800000 */
.L_x_1250:
        /* <DEDUP_REMOVED lines=12> */
.L_x_1251:
[----:B------:R-:W-:Y:S01]  /*205a0*/  IMAD.MOV.U32 R0, RZ, RZ, R14 ;  /* 0x000000ffff007224 */ /* 0x000fe200078e000e */
[----:B------:R-:W-:Y:S06]  /*205b0*/  BRA `(.L_x_1252) ;  /* 0xffffffc400387947 */ /* 0x000fec000383ffff */
.L_x_1172:
[----:B0-----:R0:W1:Y:S02]  /*205c0*/  SYNCS.PHASECHK.TRANS64.TRYWAIT P0, [R19+URZ+0x2e820], R0 ;  /* 0x02e82000130075a7 */ /* 0x001064000800017f */
[----:B-1----:R-:W-:Y:S05]  /*205d0*/  @!P0 NANOSLEEP.SYNCS 0x989680 ;  /* 0x009896800000895d */ /* 0x002fea0003900000 */
[----:B------:R-:W1:Y:S02]  /*205e0*/  @!P0 SYNCS.PHASECHK.TRANS64 P0, [R19+URZ+0x2e820], R0 ;  /* 0x02e82000130085a7 */ /* 0x000e64000800007f */
[----:B-1----:R-:W-:Y:S05]  /*205f0*/  @!P0 BRA `(.L_x_1172) ;  /* 0xfffffffc00f08947 */ /* 0x002fea000383ffff */
[----:B------:R-:W-:Y:S05]  /*20600*/  BRA `(.L_x_1253) ;  /* 0xffffffc400947947 */ /* 0x000fea000383ffff */
.L_x_1178:
[----:B--2---:R2:W3:Y:S02]  /*20610*/  SYNCS.PHASECHK.TRANS64.TRYWAIT P0, [R4+URZ+0x2e880], R3 ;  /* 0x02e88003040075a7 */ /* 0x0044e4000800017f */
[----:B---3--:R-:W-:Y:S05]  /*20620*/  @!P0 NANOSLEEP.SYNCS 0x989680 ;  /* 0x009896800000895d */ /* 0x008fea0003900000 */
[----:B------:R-:W3:Y:S02]  /*20630*/  @!P0 SYNCS.PHASECHK.TRANS64 P0, [R4+URZ+0x2e880], R3 ;  /* 0x02e88003040085a7 */ /* 0x000ee4000800007f */
[----:B---3--:R-:W-:Y:S05]  /*20640*/  @!P0 BRA `(.L_x_1178) ;  /* 0xfffffffc00f08947 */ /* 0x008fea000383ffff */
[----:B------:R-:W-:Y:S05]  /*20650*/  BRA `(.L_x_1254) ;  /* 0xffffffc8004c7947 */ /* 0x000fea000383ffff */
.L_x_1183:
[----:B-1----:R1:W3:Y:S02]  /*20660*/  SYNCS.PHASECHK.TRANS64.TRYWAIT P0, [R4+URZ+0x2e840], R3 ;  /* 0x02e84003040075a7 */ /* 0x0022e4000800017f */
[----:B---3--:R-:W-:Y:S05]  /*20670*/  @!P0 NANOSLEEP.SYNCS 0x989680 ;  /* 0x009896800000895d */ /* 0x008fea0003900000 */
[----:B------:R-:W3:Y:S02]  /*20680*/  @!P0 SYNCS.PHASECHK.TRANS64 P0, [R4+URZ+0x2e840], R3 ;  /* 0x02e84003040085a7 */ /* 0x000ee4000800007f */
[----:B---3--:R-:W-:Y:S05]  /*20690*/  @!P0 BRA `(.L_x_1183) ;  /* 0xfffffffc00f08947 */ /* 0x008fea000383ffff */
[----:B------:R-:W-:Y:S05]  /*206a0*/  BRA `(.L_x_1255) ;  /* 0xffffffc800cc7947 */ /* 0x000fea000383ffff */
.L_x_1189:
[----:B--2---:R2:W3:Y:S02]  /*206b0*/  SYNCS.PHASECHK.TRANS64.TRYWAIT P0, [R20+URZ+0x2e870], R2 ;  /* 0x02e87002140075a7 */ /* 0x0044e4000800017f */
[----:B---3--:R-:W-:Y:S05]  /*206c0*/  @!P0 NANOSLEEP.SYNCS 0x989680 ;  /* 0x009896800000895d */ /* 0x008fea0003900000 */
[----:B------:R-:W3:Y:S02]  /*206d0*/  @!P0 SYNCS.PHASECHK.TRANS64 P0, [R20+URZ+0x2e870], R2 ;  /* 0x02e87002140085a7 */ /* 0x000ee4000800007f */
[----:B---3--:R-:W-:Y:S05]  /*206e0*/  @!P0 BRA `(.L_x_1189) ;  /* 0xfffffffc00f08947 */ /* 0x008fea000383ffff */
[----:B------:R-:W-:Y:S05]  /*206f0*/  BRA `(.L_x_1256) ;  /* 0xffffffcc00687947 */ /* 0x000fea000383ffff */
.L_x_1191:
[----:B--2---:R2:W3:Y:S02]  /*20700*/  SYNCS.PHASECHK.TRANS64.TRYWAIT P0, [R20+URZ+0x2e860], R2 ;  /* 0x02e86002140075a7 */ /* 0x0044e4000800017f */
[----:B---3--:R-:W-:Y:S05]  /*20710*/  @!P0 NANOSLEEP.SYNCS 0x989680 ;  /* 0x009896800000895d */ /* 0x008fea0003900000 */
[----:B------:R-:W3:Y:S02]  /*20720*/  @!P0 SYNCS.PHASECHK.TRANS64 P0, [R20+URZ+0x2e860], R2 ;  /* 0x02e86002140085a7 */ /* 0x000ee4000800007f */
[----:B---3--:R-:W-:Y:S05]  /*20730*/  @!P0 BRA `(.L_x_1191) ;  /* 0xfffffffc00f08947 */ /* 0x008fea000383ffff */
[----:B------:R-:W-:Y:S05]  /*20740*/  BRA `(.L_x_1257) ;  /* 0xffffffcc00707947 */ /* 0x000fea000383ffff */
.L_x_1198:
[----:B0-----:R0:W1:Y:S02]  /*20750*/  SYNCS.PHASECHK.TRANS64.TRYWAIT P1, [R17+URZ+0x2e870], R0 ;  /* 0x02e87000110075a7 */ /* 0x001064000802017f */
[----:B-1----:R-:W-:Y:S05]  /*20760*/  @!P1 NANOSLEEP.SYNCS 0x989680 ;  /* 0x009896800000995d */ /* 0x002fea0003900000 */
[----:B------:R-:W1:Y:S02]  /*20770*/  @!P1 SYNCS.PHASECHK.TRANS64 P1, [R17+URZ+0x2e870], R0 ;  /* 0x02e87000110095a7 */ /* 0x000e64000802007f */
[----:B-1----:R-:W-:Y:S05]  /*20780*/  @!P1 BRA `(.L_x_1198) ;  /* 0xfffffffc00f09947 */ /* 0x002fea000383ffff */
[----:B------:R-:W-:Y:S05]  /*20790*/  BRA `(.L_x_1258) ;  /* 0xffffffd400b47947 */ /* 0x000fea000383ffff */
.L_x_1200:
[----:B0-----:R0:W1:Y:S02]  /*207a0*/  SYNCS.PHASECHK.TRANS64.TRYWAIT P1, [R17+URZ+0x2e860], R0 ;  /* 0x02e86000110075a7 */ /* 0x001064000802017f */
[----:B-1----:R-:W-:Y:S05]  /*207b0*/  @!P1 NANOSLEEP.SYNCS 0x989680 ;  /* 0x009896800000995d */ /* 0x002fea0003900000 */
[----:B------:R-:W1:Y:S02]  /*207c0*/  @!P1 SYNCS.PHASECHK.TRANS64 P1, [R17+URZ+0x2e860], R0 ;  /* 0x02e86000110095a7 */ /* 0x000e64000802007f */
[----:B-1----:R-:W-:Y:S05]  /*207d0*/  @!P1 BRA `(.L_x_1200) ;  /* 0xfffffffc00f09947 */ /* 0x002fea000383ffff */
[----:B------:R-:W-:Y:S05]  /*207e0*/  BRA `(.L_x_1259) ;  /* 0xffffffd400bc7947 */ /* 0x000fea000383ffff */
.L_x_1213:
[----:B0-----:R0:W1:Y:S02]  /*207f0*/  SYNCS.PHASECHK.TRANS64.TRYWAIT P0, [R0+URZ+0x2e820], R3 ;  /* 0x02e82003000075a7 */ /* 0x001064000800017f */
[----:B-1----:R-:W-:Y:S05]  /*20800*/  @!P0 NANOSLEEP.SYNCS 0x989680 ;  /* 0x009896800000895d */ /* 0x002fea0003900000 */
[----:B------:R-:W1:Y:S02]  /*20810*/  @!P0 SYNCS.PHASECHK.TRANS64 P0, [R0+URZ+0x2e820], R3 ;  /* 0x02e82003000085a7 */ /* 0x000e64000800007f */
[----:B-1----:R-:W-:Y:S05]  /*20820*/  @!P0 BRA `(.L_x_1213) ;  /* 0xfffffffc00f08947 */ /* 0x002fea000383ffff */
[----:B------:R-:W-:Y:S05]  /*20830*/  BRA `(.L_x_1260) ;  /* 0xffffffe800d07947 */ /* 0x000fea000383ffff */
.L_x_1214:
        /* <DEDUP_REMOVED lines=11> */
.L_x_1262:
[----:B------:R-:W-:Y:S05]  /*208f0*/  BSYNC B0 ;  /* 0x0000000000007941 */ /* 0x000fea0003800000 */
.L_x_1261:
[----:B------:R-:W-:Y:S05]  /*20900*/  BRA `(.L_x_1263) ;  /* 0xffffffe800b87947 */ /* 0x000fea000383ffff */
.L_x_1217:
[----:B------:R-:W-:Y:S01]  /*20910*/  BSSY B1, `(.L_x_1264) ;  /* 0x0000006000017945 */ /* 0x000fe20003800000 */
[----:B------:R-:W-:-:S07]  /*20920*/  IMAD.MOV.U32 R15, RZ, RZ, -0x1 ;  /* 0xffffffffff0f7424 */ /* 0x000fce00078e00ff */
[----:B01----:R-:W-:Y:S05]  /*20930*/  WARPSYNC.COLLECTIVE R15, `(.L_x_1265) ;  /* 0x000000000f0c7348 */ /* 0x003fea0003c00000 */
[----:B------:R-:W-:Y:S02]  /*20940*/  ELECT P6, UR62, PT ;  /* 0x00000000003e782f */ /* 0x000fe400038c0000 */
[----:B------:R-:W-:Y:S01]  /*20950*/  MOV R14, UR62 ;  /* 0x0000003e000e7c02 */ /* 0x000fe20008000f00 */
[----:B01----:R-:W-:Y:S10]  /*20960*/  ENDCOLLECTIVE ;  /* 0x000000000000791b */ /* 0x003ff40003800000 */
.L_x_1265:
[----:B------:R-:W-:Y:S05]  /*20970*/  BSYNC B1 ;  /* 0x0000000000017941 */ /* 0x000fea0003800000 */
.L_x_1264:
[----:B------:R-:W-:Y:S05]  /*20980*/  BRA `(.L_x_1266) ;  /* 0xffffffe800b07947 */ /* 0x000fea000383ffff */
.L_x_1219:
[----:B0-----:R0:W1:Y:S02]  /*20990*/  SYNCS.PHASECHK.TRANS64.TRYWAIT P1, [R6+URZ], R5 ;  /* 0x00000005060075a7 */ /* 0x001064000802017f */
[----:B-1----:R-:W-:Y:S05]  /*209a0*/  @!P1 NANOSLEEP.SYNCS 0x989680 ;  /* 0x009896800000995d */ /* 0x002fea0003900000 */
[----:B------:R-:W1:Y:S02]  /*209b0*/  @!P1 SYNCS.PHASECHK.TRANS64 P1, [R6+URZ], R5 ;  /* 0x00000005060095a7 */ /* 0x000e64000802007f */
[----:B-1----:R-:W-:Y:S05]  /*209c0*/  @!P1 BRA `(.L_x_1219) ;  /* 0xfffffffc00f09947 */ /* 0x002fea000383ffff */
[----:B------:R-:W-:Y:S05]  /*209d0*/  BRA `(.L_x_1267) ;  /* 0xffffffe800ec7947 */ /* 0x000fea000383ffff */
.L_x_1220:
[----:B-1----:R1:W2:Y:S02]  /*209e0*/  SYNCS.PHASECHK.TRANS64.TRYWAIT P1, [R7+URZ], R2 ;  /* 0x00000002070075a7 */ /* 0x0022a4000802017f */
[----:B--2---:R-:W-:Y:S05]  /*209f0*/  @!P1 NANOSLEEP.SYNCS 0x989680 ;  /* 0x009896800000995d */ /* 0x004fea0003900000 */
[----:B------:R-:W2:Y:S02]  /*20a00*/  @!P1 SYNCS.PHASECHK.TRANS64 P1, [R7+URZ], R2 ;  /* 0x00000002070095a7 */ /* 0x000ea4000802007f */
[----:B--2---:R-:W-:Y:S05]  /*20a10*/  @!P1 BRA `(.L_x_1220) ;  /* 0xfffffffc00f09947 */ /* 0x004fea000383ffff */
[----:B------:R-:W-:Y:S05]  /*20a20*/  BRA `(.L_x_1268) ;  /* 0xffffffe800e07947 */ /* 0x000fea000383ffff */
.L_x_1222:
[----:B--2---:R2:W3:Y:S02]  /*20a30*/  SYNCS.PHASECHK.TRANS64.TRYWAIT P1, [R4+URZ+0x2e860], R5 ;  /* 0x02e86005040075a7 */ /* 0x0044e4000802017f */
[----:B---3--:R-:W-:Y:S05]  /*20a40*/  @!P1 NANOSLEEP.SYNCS 0x989680 ;  /* 0x009896800000995d */ /* 0x008fea0003900000 */
[----:B------:R-:W3:Y:S02]  /*20a50*/  @!P1 SYNCS.PHASECHK.TRANS64 P1, [R4+URZ+0x2e860], R5 ;  /* 0x02e86005040095a7 */ /* 0x000ee4000802007f */
[----:B---3--:R-:W-:Y:S05]  /*20a60*/  @!P1 BRA `(.L_x_1222) ;  /* 0xfffffffc00f09947 */ /* 0x008fea000383ffff */
[----:B------:R-:W-:Y:S05]  /*20a70*/  BRA `(.L_x_1269) ;  /* 0xffffffe800e47947 */ /* 0x000fea000383ffff */
.L_x_1224:
[----:B---3--:R3:W4:Y:S02]  /*20a80*/  SYNCS.PHASECHK.TRANS64.TRYWAIT P1, [R3+URZ+0x2e860], R2 ;  /* 0x02e86002030075a7 */ /* 0x008724000802017f */
[----:B----4-:R-:W-:Y:S05]  /*20a90*/  @!P1 NANOSLEEP.SYNCS 0x989680 ;  /* 0x009896800000995d */ /* 0x010fea0003900000 */
[----:B------:R-:W4:Y:S02]  /*20aa0*/  @!P1 SYNCS.PHASECHK.TRANS64 P1, [R3+URZ+0x2e860], R2 ;  /* 0x02e86002030095a7 */ /* 0x000f24000802007f */
[----:B----4-:R-:W-:Y:S05]  /*20ab0*/  @!P1 BRA `(.L_x_1224) ;  /* 0xfffffffc00f09947 */ /* 0x010fea000383ffff */
[----:B------:R-:W-:Y:S05]  /*20ac0*/  BRA `(.L_x_1270) ;  /* 0xffffffe800e47947 */ /* 0x000fea000383ffff */
.L_x_1226:
[----:B----4-:R4:W0:Y:S02]  /*20ad0*/  SYNCS.PHASECHK.TRANS64.TRYWAIT P0, [R4+URZ+0x2e880], R5 ;  /* 0x02e88005040075a7 */ /* 0x010824000800017f */
[----:B0-----:R-:W-:Y:S05]  /*20ae0*/  @!P0 NANOSLEEP.SYNCS 0x989680 ;  /* 0x009896800000895d */ /* 0x001fea0003900000 */
[----:B------:R-:W0:Y:S02]  /*20af0*/  @!P0 SYNCS.PHASECHK.TRANS64 P0, [R4+URZ+0x2e880], R5 ;  /* 0x02e88005040085a7 */ /* 0x000e24000800007f */
[----:B0-----:R-:W-:Y:S05]  /*20b00*/  @!P0 BRA `(.L_x_1226) ;  /* 0xfffffffc00f08947 */ /* 0x001fea000383ffff */
[----:B------:R-:W-:Y:S05]  /*20b10*/  BRA `(.L_x_1227) ;  /* 0xffffffe800e07947 */ /* 0x000fea000383ffff */
.L_x_1271:
        /* <DEDUP_REMOVED lines=14> */
.L_x_2698:


//--------------------- .text._ZN7cutlass13device_kernelIN5flash11enable_sm90INS1_16FlashAttnFwdSm90INS1_25CollectiveMainloopFwdSm90ILi2EN4cute5tupleIJNS5_1CILi1EEES8_S8_EEENS6_IJNS7_ILi128EEENS7_ILi224EEESA_EEELi128ENS_12float_e4m3_tEfNS_4arch4Sm90ELb0ELb1ELb0ELb1ELb0ELb1ELb0ELb1ELb1ELb1ELb0ELb0EEENS1_21CollectiveEpilogueFwdINS6_IJSA_SA_SB_EEES9_NS_10bfloat16_tESF_Li256ELb1ELb1ELb0ELb1EEENS1_36VarlenDynamicPersistentTileSchedulerILi128ELi224ELi256ELi128ELb0ELb1ELb1ELb1ELb0ELb1EEEEEEEEEvNT_6ParamsE --------------------------
	.section	.text._ZN7cutlass13device_kernelIN5flash11enable_sm90INS1_16FlashAttnFwdSm90INS1_25CollectiveMainloopFwdSm90ILi2EN4cute5tupleIJNS5_1CILi1EEES8_S8_EEENS6_IJNS7_ILi128EEENS7_ILi224EEESA_EEELi128ENS_12float_e4m3_tEfNS_4arch4Sm90ELb0ELb1ELb0ELb1ELb0ELb1ELb0ELb1ELb1ELb1ELb0ELb0EEENS1_21CollectiveEpilogueFwdINS6_IJSA_SA_SB_EEES9_NS_10bfloat16_tESF_Li256ELb1ELb1ELb0ELb1EEENS1_36VarlenDynamicPersistentTileSchedulerILi128ELi224ELi256ELi128ELb0ELb1ELb1ELb1ELb0ELb1EEEEEEEEEvNT_6ParamsE,"ax",@progbits
	.align	128
.text._ZN7cutlass13device_kernelIN5flash11enable_sm90INS1_16FlashAttnFwdSm90INS1_25CollectiveMainloopFwdSm90ILi2EN4cute5tupleIJNS5_1CILi1EEES8_S8_EEENS6_IJNS7_ILi128EEENS7_ILi224EEESA_EEELi128ENS_12float_e4m3_tEfNS_4arch4Sm90ELb0ELb1ELb0ELb1ELb0ELb1ELb0ELb1ELb1ELb1ELb0ELb0EEENS1_21CollectiveEpilogueFwdINS6_IJSA_SA_SB_EEES9_NS_10bfloat16_tESF_Li256ELb1ELb1ELb0ELb1EEENS1_36VarlenDynamicPersistentTileSchedulerILi128ELi224ELi256ELi128ELb0ELb1ELb1ELb1ELb0ELb1EEEEEEEEEvNT_6ParamsE:
        .type           _ZN7cutlass13device_kernelIN5flash11enable_sm90INS1_16FlashAttnFwdSm90INS1_25CollectiveMainloopFwdSm90ILi2EN4cute5tupleIJNS5_1CILi1EEES8_S8_EEENS6_IJNS7_ILi128EEENS7_ILi224EEESA_EEELi128ENS_12float_e4m3_tEfNS_4arch4Sm90ELb0ELb1ELb0ELb1ELb0ELb1ELb0ELb1ELb1ELb1ELb0ELb0EEENS1_21CollectiveEpilogueFwdINS6_IJSA_SA_SB_EEES9_NS_10bfloat16_tESF_Li256ELb1ELb1ELb0ELb1EEENS1_36VarlenDynamicPersistentTileSchedulerILi128ELi224ELi256ELi128ELb0ELb1ELb1ELb1ELb0ELb1EEEEEEEEEvNT_6ParamsE,@function
        .size           _ZN7cutlass13device_kernelIN5flash11enable_sm90INS1_16FlashAttnFwdSm90INS1_25CollectiveMainloopFwdSm90ILi2EN4cute5tupleIJNS5_1CILi1EEES8_S8_EEENS6_IJNS7_ILi128EEENS7_ILi224EEESA_EEELi128ENS_12float_e4m3_tEfNS_4arch4Sm90ELb0ELb1ELb0ELb1ELb0ELb1ELb0ELb1ELb1ELb1ELb0ELb0EEENS1_21CollectiveEpilogueFwdINS6_IJSA_SA_SB_EEES9_NS_10bfloat16_tESF_Li256ELb1ELb1ELb0ELb1EEENS1_36VarlenDynamicPersistentTileSchedulerILi128ELi224ELi256ELi128ELb0ELb1ELb1ELb1ELb0ELb1EEEEEEEEEvNT_6ParamsE,(.L_x_2699 - _ZN7cutlass13device_kernelIN5flash11enable_sm90INS1_16FlashAttnFwdSm90INS1_25CollectiveMainloopFwdSm90ILi2EN4cute5tupleIJNS5_1CILi1EEES8_S8_EEENS6_IJNS7_ILi128EEENS7_ILi224EEESA_EEELi128ENS_12float_e4m3_tEfNS_4arch4Sm90ELb0ELb1ELb0ELb1ELb0ELb1ELb0ELb1ELb1ELb1ELb0ELb0EEENS1_21CollectiveEpilogueFwdINS6_IJSA_SA_SB_EEES9_NS_10bfloat16_tESF_Li256ELb1ELb1ELb0ELb1EEENS1_36VarlenDynamicPersistentTileSchedulerILi128ELi224ELi256ELi128ELb0ELb1ELb1ELb1ELb0ELb1EEEEEEEEEvNT_6ParamsE)
        .other          _ZN7cutlass13device_kernelIN5flash11enable_sm90INS1_16FlashAttnFwdSm90INS1_25CollectiveMainloopFwdSm90ILi2EN4cute5tupleIJNS5_1CILi1EEES8_S8_EEENS6_IJNS7_ILi128EEENS7_ILi224EEESA_EEELi128ENS_12float_e4m3_tEfNS_4arch4Sm90ELb0ELb1ELb0ELb1ELb0ELb1ELb0ELb1ELb1ELb1ELb0ELb0EEENS1_21CollectiveEpilogueFwdINS6_IJSA_SA_SB_EEES9_NS_10bfloat16_tESF_Li256ELb1ELb1ELb0ELb1EEENS1_36VarlenDynamicPersistentTileSchedulerILi128ELi224ELi256ELi128ELb0ELb1ELb1ELb1ELb0ELb1EEEEEEEEEvNT_6ParamsE,@"STO_CUDA_ENTRY STV_DEFAULT"
_ZN7cutlass13device_kernelIN5flash11enable_sm90INS1_16FlashAttnFwdSm90INS1_25CollectiveMainloopFwdSm90ILi2EN4cute5tupleIJNS5_1CILi1EEES8_S8_EEENS6_IJNS7_ILi128EEENS7_ILi224EEESA_EEELi128ENS_12float_e4m3_tEfNS_4arch4Sm90ELb0ELb1ELb0ELb1ELb0ELb1ELb0ELb1ELb1ELb1ELb0ELb0EEENS1_21CollectiveEpilogueFwdINS6_IJSA_SA_SB_EEES9_NS_10bfloat16_tESF_Li256ELb1ELb1ELb0ELb1EEENS1_36VarlenDynamicPersistentTileSchedulerILi128ELi224ELi256ELi128ELb0ELb1ELb1ELb1ELb0ELb1EEEEEEEEEvNT_6ParamsE:
        /* <DEDUP_REMOVED lines=24> */
.L_x_1273:
[----:B------:R-:W-:Y:S05]  /*0180*/  BSYNC B0 ;  /* 0x0000000000007941 */ /* 0x000fea0003800000 */
.L_x_1272:
        /* <DEDUP_REMOVED lines=41> */
.L_x_1274:
        /* <DEDUP_REMOVED lines=22> */
.L_x_1275:
        /* <DEDUP_REMOVED lines=18> */
.L_x_1276:
        /* <DEDUP_REMOVED lines=22> */
.L_x_1277:
        /* <DEDUP_REMOVED lines=22> */
.L_x_1278:
[----:B0-----:R-:W-:Y:S01]  /*0960*/  UMOV UR4, 0x1 ;  /* 0x0000000100047882 */ /* 0x001fe20000000000 */
[----:B------:R-:W-:Y:S01]  /*0970*/  PLOP3.LUT P0, PT, PT, PT, UP0, 0x80, 0x0 ;  /* 0x000000000000781c */ /* 0x000fe20003f0f008 */
[----:B------:R-:W-:Y:S01]  /*0980*/  USEL UR4, UR4, 0x2, !UP0 ;  /* 0x0000000204047887 */ /* 0x000fe2000c000000 */
[----:B------:R-:W-:Y:S01]  /*0990*/  NOP ;  /* 0x0000000000007918 */ /* 0x000fe20000000000 */
[----:B------:R-:W-:Y:S04]  /*09a0*/  BSSY B8, `(.L_x_1279) ;  /* 0x000332b000087945 */ /* 0x000fe80003800000 */
[----:B------:R-:W-:-:S05]  /*09b0*/  IMAD.U32 R2, RZ, RZ, UR4 ;  /* 0x00000004ff027e24 */ /* 0x000fca000f8e00ff */
[----:B------:R0:W-:Y:S01]  /*09c0*/  STL [R1+0xa4], R2 ;  /* 0x0000a40201007387 */ /* 0x0001e20000100800 */
[----:B-12-4-:R-:W-:Y:S06]  /*09d0*/  BAR.SYNC.DEFER_BLOCKING 0x0 ;  /* 0x0000000000007b1d */ /* 0x016fec0000010000 */
[----:B------:R-:W-:Y:S05]  /*09e0*/  @!P0 BRA `(.L_x_1280) ;  /* 0x000002c000308947 */ /* 0x000fea0003800000 */
.L_x_1281:
[----:B------:R-:W-:-:S08]  /*09f0*/  NOP ;  /* 0x0000000000007918 */ /* 0x000fd00000000000 */
[----:B------:R-:W1:Y:S02]  /*0a00*/  USETMAXREG.TRY_ALLOC.CTAPOOL UP0, 0xf0 ;  /* 0x000000f0000079c8 */ /* 0x000e640008000600 */
[----:B-1----:R-:W-:-:S13]  /*0a10*/  PLOP3.LUT P0, PT, PT, PT, UP0, 0x80, 0x0 ;  /* 0x000000000000781c */ /* 0x002fda0003f0f008 */
[----:B------:R-:W-:Y:S05]  /*0a20*/  @!P0 BRA `(.L_x_1281) ;  /* 0xfffffffc00f08947 */ /* 0x000fea000383ffff */
[----:B------:R-:W1:Y:S01]  /*0a30*/  S2R R0, SR_TID.X ;  /* 0x0000000000007919 */ /* 0x000e620000002100 */
[----:B------:R-:W2:Y:S01]  /*0a40*/  S2UR UR5, SR_CgaCtaId ;  /* 0x00000000000579c3 */ /* 0x000ea20000008800 */
[----:B------:R-:W-:Y:S01]  /*0a50*/  UMOV UR4, 0x400 ;  /* 0x0000040000047882 */ /* 0x000fe20000000000 */
[----:B------:R-:W-:-:S06]  /*0a60*/  LOP3.LUT R16, R16, 0xffbfffff, RZ, 0xc0, !PT ;  /* 0xffbfffff10107812 */ /* 0x000fcc00078ec0ff */
        /* <DEDUP_REMOVED lines=8> */
[----:B------:R-:W-:Y:S01]  /*0af0*/  @P0 LOP3.LUT R16, R16, 0x400000, RZ, 0xfc, !PT ;  /* 0x0040000010100812 */ /* 0x000fe200078efcff */
        /* <DEDUP_REMOVED lines=14> */
[----:B------:R-:W-:Y:S02]  /*0be0*/  LOP3.LUT R7, R4, 0xfffffffc, RZ, 0xc0, !PT ;  /* 0xfffffffc04077812 */ /* 0x000fe400078ec0ff */
[--C-:B------:R-:W-:Y:S02]  /*0bf0*/  SHF.R.S32.HI R23, RZ, 0x2, R4.reuse ;  /* 0x00000002ff177819 */ /* 0x100fe40000011404 */
[----:B------:R-:W-:Y:S01]  /*0c00*/  SHF.R.S32.HI R4, RZ, 0x1f, R4 ;  /* 0x0000001fff047819 */ /* 0x000fe20000011404 */
[----:B------:R-:W-:-:S03]  /*0c10*/  IMAD.IADD R7, R0, 0x1, -R7 ;  /* 0x0000000100077824 */ /* 0x000fc600078e0a07 */
[----:B------:R-:W-:Y:S01]  /*0c20*/  LEA.HI R4, R4, R23, RZ, 0x3 ;  /* 0x0000001704047211 */ /* 0x000fe200078f18ff */
[C---:B------:R-:W-:Y:S02]  /*0c30*/  IMAD.SHL.U32 R18, R7.reuse, 0x10, RZ ;  /* 0x0000001007127824 */ /* 0x040fe400078e00ff */
[----:B------:R-:W-:Y:S01]  /*0c40*/  IMAD.SHL.U32 R228, R7, 0x8, RZ ;  /* 0x0000000807e47824 */ /* 0x000fe200078e00ff */
[----:B------:R-:W-:Y:S02]  /*0c50*/  LOP3.LUT R4, R4, 0xfffffff8, RZ, 0xc0, !PT ;  /* 0xfffffff804047812 */ /* 0x000fe400078ec0ff */
[----:B------:R-:W-:Y:S01]  /*0c60*/  SHF.R.S32.HI R19, RZ, 0x1f, R18 ;  /* 0x0000001fff137819 */ /* 0x000fe20000011412 */
[----:B------:R-:W-:Y:S02]  /*0c70*/  VIADD R233, R228, 0x20 ;  /* 0x00000020e4e97836 */ /* 0x000fe40000000000 */
[----:B------:R-:W-:Y:S01]  /*0c80*/  IMAD.IADD R230, R23, 0x1, -R4 ;  /* 0x0000000117e67824 */ /* 0x000fe200078e0a04 */
[----:B--2---:R-:W-:-:S02]  /*0c90*/  R2UR UR4, R2 ;  /* 0x00000000020472ca */ /* 0x004fc400000e0000 */
[----:B------:R-:W-:-:S04]  /*0ca0*/  LEA.HI R2, R3, R0, RZ, 0x7 ;  /* 0x0000000003027211 */ /* 0x000fc800078f38ff */
[----:B------:R-:W-:-:S05]  /*0cb0*/  LOP3.LUT R5, R2, 0xffffff80, RZ, 0xc0, !PT ;  /* 0xffffff8002057812 */ /* 0x000fca00078ec0ff */
[----:B------:R-:W-:Y:S01]  /*0cc0*/  IMAD.IADD R6, R0, 0x1, -R5 ;  /* 0x0000000100067824 */ /* 0x000fe200078e0a05 */
[----:B------:R-:W-:Y:S01]  /*0cd0*/  LEA.HI R0, R3, R0, RZ, 0x5 ;  /* 0x0000000003007211 */ /* 0x000fe200078f28ff */
[----:B------:R-:W-:-:S03]  /*0ce0*/  ULOP3.LUT UR4, UR4, 0x1, URZ, 0xfc, !UPT ;  /* 0x0000000104047892 */ /* 0x000fc6000f8efc3f */
[----:B------:R-:W-:Y:S01]  /*0cf0*/  SHF.R.S32.HI R9, RZ, 0x1f, R6 ;  /* 0x0000001fff097819 */ /* 0x000fe20000011406 */
[----:B------:R-:W-:-:S03]  /*0d00*/  IMAD.SHL.U32 R0, R0, 0x20, RZ ;  /* 0x0000002000007824 */ /* 0x000fc600078e00ff */
[CC--:B------:R-:W-:Y:S02]  /*0d10*/  LEA.HI R8, R9.reuse, R6.reuse, RZ, 0x2 ;  /* 0x0000000609087211 */ /* 0x0c0fe400078f10ff */
[----:B------:R-:W-:Y:S02]  /*0d20*/  LEA.HI R9, R9, R6, RZ, 0x5 ;  /* 0x0000000609097211 */ /* 0x000fe400078f28ff */
[--C-:B------:R-:W-:Y:S02]  /*0d30*/  SHF.R.S32.HI R10, RZ, 0x2, R8.reuse ;  /* 0x00000002ff0a7819 */ /* 0x100fe40000011408 */
[----:B------:R-:W-:Y:S02]  /*0d40*/  SHF.R.S32.HI R5, RZ, 0x1f, R8 ;  /* 0x0000001fff057819 */ /* 0x000fe40000011408 */
[----:B------:R-:W-:Y:S02]  /*0d50*/  SHF.R.S32.HI R9, RZ, 0x5, R9 ;  /* 0x00000005ff097819 */ /* 0x000fe40000011409 */
[----:B------:R-:W-:-:S02]  /*0d60*/  LEA.HI R11, R5, R10, RZ, 0x3 ;  /* 0x0000000a050b7211 */ /* 0x000fc400078f18ff */
[----:B------:R-:W-:Y:S02]  /*0d70*/  SHF.R.S32.HI R5, RZ, 0x7, R2 ;  /* 0x00000007ff057819 */ /* 0x000fe40000011402 */
[----:B------:R-:W-:Y:S02]  /*0d80*/  LOP3.LUT R11, R11, 0xfffffff8, RZ, 0xc0, !PT ;  /* 0xfffffff80b0b7812 */ /* 0x000fe400078ec0ff */
[----:B------:R-:W-:Y:S02]  /*0d90*/  LEA.HI R2, R2, R5, RZ, 0x1 ;  /* 0x0000000502027211 */ /* 0x000fe400078f08ff */
[----:B------:R-:W-:Y:S01]  /*0da0*/  LOP3.LUT R0, R0, 0xfffffc00, RZ, 0xc0, !PT ;  /* 0xfffffc0000007812 */ /* 0x000fe200078ec0ff */
[----:B------:R-:W-:Y:S01]  /*0db0*/  IMAD.IADD R10, R10, 0x1, -R11 ;  /* 0x000000010a0a7824 */ /* 0x000fe200078e0a0b */
[----:B------:R-:W-:Y:S02]  /*0dc0*/  LOP3.LUT R2, R2, 0x3fffffe, RZ, 0xc0, !PT ;  /* 0x03fffffe02027812 */ /* 0x000fe400078ec0ff */
[----:B------:R-:W-:Y:S01]  /*0dd0*/  LEA.HI R11, R7, R7, RZ, 0x1 ;  /* 0x00000007070b7211 */ /* 0x000fe200078f08ff */
[----:B------:R-:W-:-:S02]  /*0de0*/  IMAD R9, R9, 0x10, R10 ;  /* 0x0000001009097824 */ /* 0x000fc400078e020a */
[----:B------:R-:W-:Y:S01]  /*0df0*/  IMAD.IADD R2, R5, 0x1, -R2 ;  /* 0x0000000105027824 */ /* 0x000fe200078e0a02 */
[----:B------:R-:W-:Y:S02]  /*0e00*/  LOP3.LUT R12, R11, 0x1ffffffe, RZ, 0xc0, !PT ;  /* 0x1ffffffe0b0c7812 */ /* 0x000fe400078ec0ff */
[----:B------:R-:W-:Y:S01]  /*0e10*/  LOP3.LUT R11, R8, 0x7ffffffc, RZ, 0xc0, !PT ;  /* 0x7ffffffc080b7812 */ /* 0x000fe200078ec0ff */
[----:B------:R-:W-:Y:S02]  /*0e20*/  IMAD R2, R2, 0x40, R9 ;  /* 0x0000004002027824 */ /* 0x000fe400078e0209 */
[----:B------:R-:W-:Y:S02]  /*0e30*/  IMAD.IADD R5, R7, 0x1, -R12 ;  /* 0x0000000107057824 */ /* 0x000fe400078e0a0c */
[----:B------:R-:W-:Y:S02]  /*0e40*/  IMAD.IADD R3, R6, 0x1, -R11 ;  /* 0x0000000106037824 */ /* 0x000fe400078e0a0b */
[----:B------:R-:W-:-:S02]  /*0e50*/  IMAD R2, R5, 0x8, R2 ;  /* 0x0000000805027824 */ /* 0x000fc400078e0202 */
[C---:B------:R-:W-:Y:S01]  /*0e60*/  VIADD R9, R23.reuse, 0x40 ;  /* 0x0000004017097836 */ /* 0x040fe20000000000 */
[----:B------:R0:W-:Y:S01]  /*0e70*/  STL [R1+0x6c], R3 ;  /* 0x00006c0301007387 */ /* 0x0001e20000100800 */
[C---:B------:R-:W-:Y:S02]  /*0e80*/  VIADD R8, R23.reuse, 0x80 ;  /* 0x0000008017087836 */ /* 0x040fe40000000000 */
[----:B------:R-:W-:Y:S01]  /*0e90*/  VIADD R6, R23, 0xc0 ;  /* 0x000000c017067836 */ /* 0x000fe20000000000 */
[----:B------:R-:W-:Y:S04]  /*0ea0*/  STL [R1+0x74], R13 ;  /* 0x0000740d01007387 */ /* 0x000fe80000100800 */
[----:B------:R1:W-:Y:S01]  /*0eb0*/  STL [R1+0x80], R2 ;  /* 0x0000800201007387 */ /* 0x0003e20000100800 */
[----:B------:R-:W-:-:S02]  /*0ec0*/  SHF.R.S32.HI R5, RZ, 0x1f, R6 ;  /* 0x0000001fff057819 */ /* 0x000fc40000011406 */
[----:B0-----:R-:W-:Y:S01]  /*0ed0*/  SHF.R.S32.HI R3, RZ, 0x1f, R8 ;  /* 0x0000001fff037819 */ /* 0x001fe20000011408 */
[----:B------:R-:W-:Y:S01]  /*0ee0*/  STL [R1+0x78], R14 ;  /* 0x0000780e01007387 */ /* 0x000fe20000100800 */
[----:B------:R-:W-:Y:S02]  /*0ef0*/  LEA.HI R5, R5, R6, RZ, 0x3 ;  /* 0x0000000605057211 */ /* 0x000fe400078f18ff */
[----:B------:R-:W-:Y:S01]  /*0f00*/  LEA.HI R3, R3, R8, RZ, 0x3 ;  /* 0x0000000803037211 */ /* 0x000fe200078f18ff */
[----:B------:R-:W-:Y:S01]  /*0f10*/  STL [R1+0x7c], R15 ;  /* 0x00007c0f01007387 */ /* 0x000fe20000100800 */
[----:B-1----:R-:W-:Y:S01]  /*0f20*/  IMAD.U32 R2, RZ, RZ, UR4 ;  /* 0x00000004ff027e24 */ /* 0x002fe2000f8e00ff */
[----:B------:R-:W-:Y:S02]  /*0f30*/  UMOV UR4, URZ ;  /* 0x0000003f00047c82 */ /* 0x000fe40008000000 */
[----:B------:R-:W-:Y:S01]  /*0f40*/  STL [R1+0x50], RZ ;  /* 0x000050ff01007387 */ /* 0x000fe20000100800 */
[----:B------:R-:W-:-:S02]  /*0f50*/  IMAD.SHL.U32 R3, R3, 0x80, RZ ;  /* 0x0000008003037824 */ /* 0x000fc400078e00ff */
[----:B------:R-:W-:Y:S01]  /*0f60*/  IMAD.SHL.U32 R5, R5, 0x80, RZ ;  /* 0x0000008005057824 */ /* 0x000fe200078e00ff */
[----:B------:R0:W-:Y:S04]  /*0f70*/  STL [R1+0x68], R2 ;  /* 0x0000680201007387 */ /* 0x0001e80000100800 */
[----:B------:R1:W-:Y:S01]  /*0f80*/  STL [R1+0x84], R0 ;  /* 0x0000840001007387 */ /* 0x0003e20000100800 */
[----:B0-----:R-:W-:Y:S02]  /*0f90*/  SHF.R.S32.HI R2, RZ, 0x1f, R9 ;  /* 0x0000001fff027819 */ /* 0x001fe40000011409 */
[----:B-1----:R-:W-:Y:S01]  /*0fa0*/  SHF.R.S32.HI R0, RZ, 0x1f, R23 ;  /* 0x0000001fff007819 */ /* 0x002fe20000011417 */
[----:B------:R-:W-:Y:S01]  /*0fb0*/  IMAD.SHL.U32 R0, R9, 0x80, RZ ;  /* 0x0000008009007824 */ /* 0x000fe200078e00ff */
[----:B------:R-:W-:-:S04]  /*0fc0*/  LEA.HI R2, R2, R9, RZ, 0x3 ;  /* 0x0000000902027211 */ /* 0x000fc800078f18ff */
[----:B------:R-:W-:Y:S01]  /*0fd0*/  LOP3.LUT R0, R0, 0x380, RZ, 0xc0, !PT ;  /* 0x0000038000007812 */ /* 0x000fe200078ec0ff */
[----:B------:R-:W-:-:S03]  /*0fe0*/  IMAD.SHL.U32 R2, R2, 0x80, RZ ;  /* 0x0000008002027824 */ /* 0x000fc600078e00ff */
[----:B------:R-:W-:Y:S02]  /*0ff0*/  SHF.R.U32.HI R4, RZ, 0x3, R0 ;  /* 0x00000003ff047819 */ /* 0x000fe40000011600 */
[----:B------:R-:W-:Y:S02]  /*1000*/  LOP3.LUT R0, R0, 0x70, R18, 0xf8, !PT ;  /* 0x0000007000007812 */ /* 0x000fe400078ef812 */
[----:B------:R-:W-:-:S04]  /*1010*/  LOP3.LUT R2, R2, 0xfffffc00, RZ, 0xc0, !PT ;  /* 0xfffffc0002027812 */ /* 0x000fc800078ec0ff */
[----:B------:R-:W-:Y:S01]  /*1020*/  LOP3.LUT R0, R2, R0, R4, 0xf6, !PT ;  /* 0x0000000002007212 */ /* 0x000fe200078ef604 */
[----:B------:R0:W-:Y:S01]  /*1030*/  STL [R1+0x88], R2 ;  /* 0x0000880201007387 */ /* 0x0001e20000100800 */
[----:B------:R-:W-:Y:S02]  /*1040*/  LOP3.LUT R4, R3, 0xfffffc00, RZ, 0xc0, !PT ;  /* 0xfffffc0003047812 */ /* 0x000fe400078ec0ff */
[----:B------:R-:W-:-:S03]  /*1050*/  LOP3.LUT R3, R5, 0xfffffc00, RZ, 0xc0, !PT ;  /* 0xfffffc0005037812 */ /* 0x000fc600078ec0ff */
[----:B------:R1:W-:Y:S01]  /*1060*/  STL [R1+0x90], R4 ;  /* 0x0000900401007387 */ /* 0x0003e20000100800 */
[----:B0-----:R-:W-:-:S03]  /*1070*/  IMAD.IADD R2, R17, 0x1, R0 ;  /* 0x0000000111027824 */ /* 0x001fc600078e0200 */
[----:B------:R1:W-:Y:S01]  /*1080*/  STL [R1+0x8c], R3 ;  /* 0x00008c0301007387 */ /* 0x0003e20000100800 */
[----:B------:R-:W-:-:S03]  /*1090*/  IMAD.U32 R0, RZ, RZ, UR4 ;  /* 0x00000004ff007e24 */ /* 0x000fc6000f8e00ff */
[----:B------:R1:W-:Y:S04]  /*10a0*/  STL [R1+0xa0], R2 ;  /* 0x0000a00201007387 */ /* 0x0003e80000100800 */
[----:B------:R1:W-:Y:S02]  /*10b0*/  STL [R1+0x9c], R0 ;  /* 0x00009c0001007387 */ /* 0x0003e40000100800 */
.L_x_1528:
[----:B--2---:R-:W2:Y:S01]  /*10c0*/  LDL R28, [R1+0x7c] ;  /* 0x00007c00011c7983 */ /* 0x004ea20000100800 */
[----:B------:R-:W-:Y:S05]  /*10d0*/  YIELD ;  /* 0x0000000000007946 */ /* 0x000fea0003800000 */
[----:B------:R-:W-:Y:S01]  /*10e0*/  ULDC.64 UR4, c[0x0][0xa28] ;  /* 0x00028a0000047ab9 */ /* 0x000fe20000000a00 */
[----:B-1-3--:R-:W2:Y:S01]  /*10f0*/  LDC.64 R4, c[0x0][0xa08] ;  /* 0x00028200ff047b82 */ /* 0x00aea20000000a00 */
[----:B------:R-:W-:Y:S01]  /*1100*/  ISETP.NE.U32.AND P1, PT, RZ, UR4, PT ;  /* 0x00000004ff007c0c */ /* 0x000fe2000bf25070 */
[----:B------:R-:W-:Y:S01]  /*1110*/  ULDC.64 UR6, c[0x0][0x208] ;  /* 0x0000820000067ab9 */ /* 0x000fe20000000a00 */
[----:B------:R-:W-:-:S02]  /*1120*/  IMAD.MOV.U32 R0, RZ, RZ, RZ ;  /* 0x000000ffff007224 */ /* 0x000fc400078e00ff */
[----:B------:R-:W-:Y:S01]  /*1130*/  ISETP.NE.AND.EX P1, PT, RZ, UR5, PT, P1 ;  /* 0x00000005ff007c0c */ /* 0x000fe2000bf25310 */
[----:B------:R-:W-:Y:S01]  /*1140*/  ULDC.64 UR4, c[0x0][0xa18] ;  /* 0x0002860000047ab9 */ /* 0x000fe20000000a00 */
[----:B----4-:R-:W-:Y:S01]  /*1150*/  IMAD.MOV.U32 R26, RZ, RZ, RZ ;  /* 0x000000ffff1a7224 */ /* 0x010fe200078e00ff */
[----:B------:R-:W-:-:S04]  /*1160*/  ISETP.NE.U32.AND P2, PT, RZ, UR4, PT ;  /* 0x00000004ff007c0c */ /* 0x000fc8000bf45070 */
[----:B------:R-:W-:Y:S01]  /*1170*/  ISETP.NE.AND.EX P2, PT, RZ, UR5, PT, P2 ;  /* 0x00000005ff007c0c */ /* 0x000fe2000bf45320 */
[----:B------:R-:W-:Y:S02]  /*1180*/  ULDC.64 UR4, c[0x0][0xa08] ;  /* 0x0002820000047ab9 */ /* 0x000fe40000000a00 */
[----:B------:R-:W-:-:S03]  /*1190*/  ISETP.NE.U32.AND P0, PT, RZ, UR4, PT ;  /* 0x00000004ff007c0c */ /* 0x000fc6000bf05070 */
[----:B------:R-:W0:Y:S08]  /*11a0*/  @P1 LDC.64 R2, c[0x0][0xa28] ;  /* 0x00028a00ff021b82 */ /* 0x000e300000000a00 */
[----:B------:R-:W1:Y:S01]  /*11b0*/  @P2 LDC.64 R6, c[0x0][0xa18] ;  /* 0x00028600ff062b82 */ /* 0x000e620000000a00 */
[----:B------:R-:W-:Y:S01]  /*11c0*/  ULDC UR4, c[0x0][0x288] ;  /* 0x0000a20000047ab9 */ /* 0x000fe20000000800 */
[----:B------:R-:W-:Y:S01]  /*11d0*/  ISETP.NE.AND.EX P0, PT, RZ, UR5, PT, P0 ;  /* 0x00000005ff007c0c */ /* 0x000fe2000bf05300 */
[----:B------:R-:W-:Y:S01]  /*11e0*/  IMAD.U32 R10, RZ, RZ, UR4 ;  /* 0x00000004ff0a7e24 */ /* 0x000fe2000f8e00ff */
[----:B------:R-:W-:Y:S01]  /*11f0*/  ULDC.64 UR4, c[0x0][0x418] ;  /* 0x0001060000047ab9 */ /* 0x000fe20000000a00 */
[----:B--2---:R-:W-:-:S04]  /*1200*/  IMAD.WIDE R8, R28, 0x4, R4 ;  /* 0x000000041c087825 */ /* 0x004fc800078e0204 */
[----:B-1----:R-:W-:Y:S01]  /*1210*/  @P2 IMAD.WIDE R4, R28, 0x4, R6 ;  /* 0x000000041c042825 */ /* 0x002fe200078e0206 */
[----:B------:R-:W-:-:S05]  /*1220*/  UISETP.NE.U32.AND UP0, UPT, UR4, URZ, UPT ;  /* 0x0000003f0400728c */ /* 0x000fca000bf05070 */
[----:B------:R-:W5:Y:S01]  /*1230*/  @P0 LDG.E R26, desc[UR6][R8.64] ;  /* 0x00000006081a0981 */ /* 0x000f62000c1e1900 */
[----:B------:R-:W-:Y:S01]  /*1240*/  ULDC UR4, c[0x0][0x424] ;  /* 0x0001090000047ab9 */ /* 0x000fe20000000800 */
[----:B0-----:R-:W-:Y:S02]  /*1250*/  @P1 IMAD.WIDE R2, R28, 0x4, R2 ;  /* 0x000000041c021825 */ /* 0x001fe400078e0202 */
[----:B------:R-:W2:Y:S01]  /*1260*/  @P2 LDG.E R10, desc[UR6][R4.64] ;  /* 0x00000006040a2981 */ /* 0x000ea2000c1e1900 */
[----:B------:R-:W-:-:S03]  /*1270*/  UISETP.NE.AND.EX UP0, UPT, UR5, URZ, UPT, UP0 ;  /* 0x0000003f0500728c */ /* 0x000fc6000bf05300 */
[----:B------:R-:W-:Y:S01]  /*1280*/  ULDC UR5, c[0x0][0x2f0] ;  /* 0x0000bc0000057ab9 */ /* 0x000fe20000000800 */
[----:B------:R-:W-:Y:S01]  /*1290*/  USEL UR4, UR4, 0x1, UP0 ;  /* 0x0000000104047887 */ /* 0x000fe20008000000 */
[----:B------:R0:W5:Y:S03]  /*12a0*/  @P1 LDG.E R0, desc[UR6][R2.64] ;  /* 0x0000000602001981 */ /* 0x000166000c1e1900 */
[----:B------:R-:W-:-:S03]  /*12b0*/  UIMAD UR4, UR4, UR5, URZ ;  /* 0x00000005040472a4 */ /* 0x000fc6000f8e023f */
[----:B------:R-:W-:-:S03]  /*12c0*/  ULDC UR5, c[0x0][0x348] ;  /* 0x0000d20000057ab9 */ /* 0x000fc60000000800 */
[----:B------:R-:W-:Y:S02]  /*12d0*/  IMAD.U32 R25, RZ, RZ, UR4 ;  /* 0x00000004ff197e24 */ /* 0x000fe4000f8e00ff */
[----:B0-----:R-:W-:Y:S01]  /*12e0*/  IMAD.U32 R2, RZ, RZ, UR5 ;  /* 0x00000005ff027e24 */ /* 0x001fe2000f8e00ff */
[----:B--2---:R0:W-:Y:S01]  /*12f0*/  STL [R1+0x10], R10 ;  /* 0x0000100a01007387 */ /* 0x0041e20000100800 */
[----:B------:R-:W-:Y:S01]  /*1300*/  IMAD.MOV.U32 R14, RZ, RZ, R10 ;  /* 0x000000ffff0e7224 */ /* 0x000fe200078e000a */
[----:B------:R-:W-:Y:S06]  /*1310*/  @P2 BRA `(.L_x_1283) ;  /* 0x00000000002c2947 */ /* 0x000fec0003800000 */
[----:B------:R-:W-:Y:S02]  /*1320*/  ULDC.64 UR4, c[0x0][0xa00] ;  /* 0x0002800000047ab9 */ /* 0x000fe40000000a00 */
[----:B------:R-:W-:-:S04]  /*1330*/  ISETP.NE.U32.AND P1, PT, RZ, UR4, PT ;  /* 0x00000004ff007c0c */ /* 0x000fc8000bf25070 */
[----:B------:R-:W-:-:S13]  /*1340*/  ISETP.NE.AND.EX P1, PT, RZ, UR5, PT, P1 ;  /* 0x00000005ff007c0c */ /* 0x000fda000bf25310 */
[----:B------:R-:W-:Y:S05]  /*1350*/  @!P1 BRA `(.L_x_1283) ;  /* 0x00000000001c9947 */ /* 0x000fea0003800000 */
[----:B------:R-:W1:Y:S01]  /*1360*/  LDC.64 R4, c[0x0][0xa00] ;  /* 0x00028000ff047b82 */ /* 0x000e620000000a00 */
[----:B------:R-:W-:Y:S01]  /*1370*/  ULDC.64 UR4, c[0x0][0x208] ;  /* 0x0000820000047ab9 */ /* 0x000fe20000000a00 */
[----:B-1----:R-:W-:-:S05]  /*1380*/  IMAD.WIDE R4, R28, 0x4, R4 ;  /* 0x000000041c047825 */ /* 0x002fca00078e0204 */
[----:B------:R-:W2:Y:S04]  /*1390*/  LDG.E R3, desc[UR4][R4.64] ;  /* 0x0000000404037981 */ /* 0x000ea8000c1e1900 */
[----:B------:R-:W2:Y:S02]  /*13a0*/  LDG.E R6, desc[UR4][R4.64+0x4] ;  /* 0x0000040404067981 */ /* 0x000ea4000c1e1900 */
[----:B--2---:R-:W-:-:S05]  /*13b0*/  IMAD.IADD R14, R6, 0x1, -R3 ;  /* 0x00000001060e7824 */ /* 0x004fca00078e0a03 */
[----:B------:R1:W-:Y:S02]  /*13c0*/  STL [R1+0x10], R14 ;  /* 0x0000100e01007387 */ /* 0x0003e40000100800 */
.L_x_1283:
[----:B------:R-:W2:Y:S01]  /*13d0*/  LDL R27, [R1+0x78] ;  /* 0x00007800011b7983 */ /* 0x000ea20000100800 */
[----:B------:R-:W-:Y:S02]  /*13e0*/  ULDC.64 UR4, c[0x0][0xa20] ;  /* 0x0002880000047ab9 */ /* 0x000fe40000000a00 */
[----:B------:R-:W-:-:S04]  /*13f0*/  ISETP.NE.U32.AND P1, PT, RZ, UR4, PT ;  /* 0x00000004ff007c0c */ /* 0x000fc8000bf25070 */
[----:B------:R-:W-:Y:S01]  /*1400*/  ISETP.NE.AND.EX P1, PT, RZ, UR5, PT, P1 ;  /* 0x00000005ff007c0c */ /* 0x000fe2000bf25310 */
[----:B--2---:R2:W-:Y:S04]  /*1410*/  STL [R1+0x94], R27 ;  /* 0x0000941b01007387 */ /* 0x0045e80000100800 */
[----:B------:R2:W-:Y:S08]  /*1420*/  STL [R1+0x98], R28 ;  /* 0x0000981c01007387 */ /* 0x0005f00000100800 */
[----:B------:R-:W-:Y:S05]  /*1430*/  @!P1 BRA `(.L_x_1284) ;  /* 0x0000000000149947 */ /* 0x000fea0003800000 */
[----:B------:R-:W3:Y:S01]  /*1440*/  LDC.64 R4, c[0x0][0xa20] ;  /* 0x00028800ff047b82 */ /* 0x000ee20000000a00 */
[----:B------:R-:W-:Y:S01]  /*1450*/  ULDC.64 UR4, c[0x0][0x208] ;  /* 0x0000820000047ab9 */ /* 0x000fe20000000a00 */
[----:B---3--:R-:W-:-:S05]  /*1460*/  IMAD.WIDE R4, R28, 0x4, R4 ;  /* 0x000000041c047825 */ /* 0x008fca00078e0204 */
[----:B------:R3:W5:Y:S01]  /*1470*/  LDG.E R25, desc[UR4][R4.64] ;  /* 0x0000000404197981 */ /* 0x000762000c1e1900 */
[----:B------:R-:W-:Y:S05]  /*1480*/  BRA `(.L_x_1285) ;  /* 0x0000000000147947 */ /* 0x000fea0003800000 */
.L_x_1284:
[----:B------:R-:W-:Y:S05]  /*1490*/  @!P0 BRA `(.L_x_1285) ;  /* 0x0000000000108947 */ /* 0x000fea0003800000 */
[----:B------:R-:W-:Y:S02]  /*14a0*/  ULDC.64 UR4, c[0x0][0x208] ;  /* 0x0000820000047ab9 */ /* 0x000fe40000000a00 */
[----:B------:R-:W3:Y:S04]  /*14b0*/  LDG.E R4, desc[UR4][R8.64] ;  /* 0x0000000408047981 */ /* 0x000ee8000c1e1900 */
[----:B------:R-:W3:Y:S02]  /*14c0*/  LDG.E R25, desc[UR4][R8.64+0x4] ;  /* 0x0000040408197981 */ /* 0x000ee4000c1e1900 */
[----:B---3--:R-:W-:-:S07]  /*14d0*/  IMAD.IADD R25, R25, 0x1, -R4 ;  /* 0x0000000119197824 */ /* 0x008fce00078e0a04 */
.L_x_1285:
[----:B------:R-:W-:Y:S01]  /*14e0*/  ULDC.64 UR4, c[0x0][0xa10] ;  /* 0x0002840000047ab9 */ /* 0x000fe20000000a00 */
[----:B------:R-:W-:Y:S01]  /*14f0*/  ULDC.64 UR6, c[0x0][0x208] ;  /* 0x0000820000067ab9 */ /* 0x000fe20000000a00 */
[----:B------:R-:W-:Y:S01]  /*1500*/  ISETP.NE.U32.AND P0, PT, RZ, UR4, PT ;  /* 0x00000004ff007c0c */ /* 0x000fe2000bf05070 */
[----:B------:R-:W4:Y:S01]  /*1510*/  LDL.LU R15, [R1+0x74] ;  /* 0x00007400010f7983 */ /* 0x000f220000300800 */
[----:B------:R-:W0:Y:S02]  /*1520*/  LDC R9, c[0x0][0x448] ;  /* 0x00011200ff097b82 */ /* 0x000e240000000800 */
[----:B------:R-:W-:Y:S01]  /*1530*/  ISETP.NE.AND.EX P0, PT, RZ, UR5, PT, P0 ;  /* 0x00000005ff007c0c */ /* 0x000fe2000bf05300 */
[----:B------:R-:W-:Y:S02]  /*1540*/  ULDC.64 UR4, c[0x0][0xa30] ;  /* 0x00028c0000047ab9 */ /* 0x000fe40000000a00 */
[----:B------:R-:W-:Y:S01]  /*1550*/  ISETP.NE.U32.AND P1, PT, RZ, UR4, PT ;  /* 0x00000004ff007c0c */ /* 0x000fe2000bf25070 */
[----:B-----5:R-:W-:-:S02]  /*1560*/  IMAD.MOV.U32 R123, RZ, RZ, R25 ;  /* 0x000000ffff7b7224 */ /* 0x020fc400078e0019 */
[----:B------:R-:W1:Y:S01]  /*1570*/  LDC.64 R12, c[0x0][0x9e0] ;  /* 0x00027800ff0c7b82 */ /* 0x000e620000000a00 */
[----:B------:R-:W-:-:S07]  /*1580*/  ISETP.NE.AND.EX P1, PT, RZ, UR5, PT, P1 ;  /* 0x00000005ff007c0c */ /* 0x000fce000bf25310 */
[----:B---3--:R-:W3:Y:S08]  /*1590*/  @P0 LDC.64 R4, c[0x0][0xa10] ;  /* 0x00028400ff040b82 */ /* 0x008ef00000000a00 */
[----:B------:R-:W2:Y:S01]  /*15a0*/  @P1 LDC.64 R6, c[0x0][0xa30] ;  /* 0x00028c00ff061b82 */ /* 0x000ea20000000a00 */
[----:B---3--:R-:W-:-:S05]  /*15b0*/  @P0 IMAD.WIDE R4, R28, 0x4, R4 ;  /* 0x000000041c040825 */ /* 0x008fca00078e0204 */
[----:B------:R-:W3:Y:S04]  /*15c0*/  @P0 LDG.E R3, desc[UR6][R4.64] ;  /* 0x0000000604030981 */ /* 0x000ee8000c1e1900 */
[----:B------:R1:W3:Y:S01]  /*15d0*/  @P0 LDG.E R8, desc[UR6][R4.64+0x4] ;  /* 0x0000040604080981 */ /* 0x0002e2000c1e1900 */
[----:B--2---:R-:W-:-:S05]  /*15e0*/  @P1 IMAD.WIDE R6, R28, 0x4, R6 ;  /* 0x000000041c061825 */ /* 0x004fca00078e0206 */
[----:B------:R2:W5:Y:S01]  /*15f0*/  @P1 LDG.E R123, desc[UR6][R6.64] ;  /* 0x00000006067b1981 */ /* 0x000562000c1e1900 */
[----:B0-----:R-:W-:Y:S01]  /*1600*/  ISETP.NE.AND P1, PT, R9, 0x1, PT ;  /* 0x000000010900780c */ /* 0x001fe20003f25270 */
[----:B------:R-:W-:Y:S01]  /*1610*/  IMAD.IADD R11, R25, 0x1, -R0 ;  /* 0x00000001190b7824 */ /* 0x000fe200078e0a00 */
[----:B-1----:R-:W-:Y:S01]  /*1620*/  ISETP.GE.AND P2, PT, R13, 0x1, PT ;  /* 0x000000010d00780c */ /* 0x002fe20003f46270 */
[----:B------:R-:W-:-:S10]  /*1630*/  IMAD.MOV.U32 R4, RZ, RZ, RZ ;  /* 0x000000ffff047224 */ /* 0x000fd400078e00ff */
[----:B------:R-:W0:Y:S08]  /*1640*/  @P1 LDC R9, c[0x0][0x44c] ;  /* 0x00011300ff091b82 */ /* 0x000e300000000800 */
[----:B------:R-:W1:Y:S01]  /*1650*/  @P1 LDC R10, c[0x0][0x450] ;  /* 0x00011400ff0a1b82 */ /* 0x000e620000000800 */
[----:B----4-:R-:W-:-:S04]  /*1660*/  IMAD.SHL.U32 R15, R15, 0x80, RZ ;  /* 0x000000800f0f7824 */ /* 0x010fc800078e00ff */
[----:B------:R-:W-:Y:S01]  /*1670*/  VIADD R0, R15, 0x7f ;  /* 0x0000007f0f007836 */ /* 0x000fe20000000000 */
[----:B------:R2:W-:Y:S01]  /*1680*/  STL [R1+0x60], R15 ;  /* 0x0000600f01007387 */ /* 0x0005e20000100800 */
[----:B---3--:R-:W-:Y:S02]  /*1690*/  @P0 IMAD.IADD R2, R8, 0x1, -R3 ;  /* 0x0000000108020824 */ /* 0x008fe400078e0a03 */
[----:B0-----:R-:W-:-:S04]  /*16a0*/  @P1 IMAD.HI.U32 R3, R0, R9, RZ ;  /* 0x0000000900031227 */ /* 0x001fc800078e00ff */
[----:B------:R-:W-:Y:S01]  /*16b0*/  IMAD.IADD R8, R11, 0x1, R2 ;  /* 0x000000010b087824 */ /* 0x000fe200078e0202 */
[----:B-1----:R-:W-:-:S03]  /*16c0*/  @P1 SHF.R.U32.HI R0, RZ, R10, R3 ;  /* 0x0000000aff001219 */ /* 0x002fc60000011603 */
[C---:B------:R-:W-:Y:S01]  /*16d0*/  VIADD R5, R8.reuse, 0xdf ;  /* 0x000000df08057836 */ /* 0x040fe20000000000 */
[----:B------:R2:W-:Y:S01]  /*16e0*/  STL [R1+0x14], R8 ;  /* 0x0000140801007387 */ /* 0x0005e20000100800 */
[----:B------:R-:W-:Y:S02]  /*16f0*/  IADD3 R139, R8, 0x1, -R14 ;  /* 0x00000001088b7810 */ /* 0x000fe40007ffe80e */
[----:B------:R-:W-:-:S04]  /*1700*/  IMAD.HI R4, R5, -0x6db6db6d, R4 ;  /* 0x9249249305047827 */ /* 0x000fc800078e0204 */
[----:B------:R-:W-:Y:S01]  /*1710*/  IMAD.IADD R3, R139, 0x1, R0 ;  /* 0x000000018b037824 */ /* 0x000fe200078e0200 */
[----:B------:R-:W-:-:S04]  /*1720*/  SHF.R.U32.HI R141, RZ, 0x1f, R4 ;  /* 0x0000001fff8d7819 */ /* 0x000fc80000011604 */
[----:B------:R-:W-:Y:S01]  /*1730*/  LEA.HI.SX32 R141, R4, R141, 0x19 ;  /* 0x0000008d048d7211 */ /* 0x000fe200078fcaff */
[----:B------:R-:W-:Y:S01]  /*1740*/  IMAD.IADD R4, R3, 0x1, R12 ;  /* 0x0000000103047824 */ /* 0x000fe200078e020c */
[----:B--2---:R-:W-:Y:S06]  /*1750*/  @!P2 BRA `(.L_x_1286) ;  /* 0x000000000048a947 */ /* 0x004fec0003800000 */
[C---:B------:R-:W-:Y:S01]  /*1760*/  ISETP.GT.AND P0, PT, R3.reuse, RZ, PT ;  /* 0x000000ff0300720c */ /* 0x040fe20003f04270 */
[----:B------:R-:W-:Y:S01]  /*1770*/  BSSY B0, `(.L_x_1287) ;  /* 0x000000e000007945 */ /* 0x000fe20003800000 */
[----:B------:R-:W-:-:S11]  /*1780*/  VIADD R0, R3, 0xffffffff ;  /* 0xffffffff03007836 */ /* 0x000fd60000000000 */
        /* <DEDUP_REMOVED lines=8> */
.L_x_1288:
[----:B------:R-:W-:-:S13]  /*1810*/  ISETP.NE.AND P0, PT, R13, 0x1, PT ;  /* 0x000000010d00780c */ /* 0x000fda0003f05270 */
[----:B------:R-:W0:Y:S02]  /*1820*/  @P0 LDC.64 R6, c[0x0][0x9e8] ;  /* 0x00027a00ff060b82 */ /* 0x000e240000000a00 */
[----:B0-----:R-:W-:-:S05]  /*1830*/  @P0 IMAD.HI.U32 R6, R0, R6, RZ ;  /* 0x0000000600060227 */ /* 0x001fca00078e00ff */
[----:B------:R-:W-:-:S07]  /*1840*/  @P0 SHF.R.U32.HI R0, RZ, R7, R6 ;  /* 0x00000007ff000219 */ /* 0x000fce0000011606 */
.L_x_1289:
[----:B------:R-:W-:Y:S05]  /*1850*/  BSYNC B0 ;  /* 0x0000000000007941 */ /* 0x000fea0003800000 */
.L_x_1287:
[----:B------:R-:W-:-:S05]  /*1860*/  IMAD R3, R0, R13, R13 ;  /* 0x0000000d00037224 */ /* 0x000fca00078e020d */
[----:B------:R-:W-:-:S07]  /*1870*/  VIMNMX R4, R4, R3, PT ;  /* 0x0000000304047248 */ /* 0x000fce0003fe0100 */
.L_x_1286:
[----:B------:R-:W0:Y:S01]  /*1880*/  @P1 LDC R0, c[0x0][0x44c] ;  /* 0x00011300ff001b82 */ /* 0x000e220000000800 */
[----:B------:R-:W-:Y:S01]  /*1890*/  IMAD.MOV.U32 R3, RZ, RZ, R15 ;  /* 0x000000ffff037224 */ /* 0x000fe200078e000f */
[----:B------:R-:W-:Y:S01]  /*18a0*/  ULDC UR4, c[0x0][0x9dc] ;  /* 0x0002770000047ab9 */ /* 0x000fe20000000800 */
[----:B------:R-:W-:-:S05]  /*18b0*/  IMAD.IADD R140, R8, 0x1, -R14 ;  /* 0x00000001088c7824 */ /* 0x000fca00078e0a0e */
[----:B------:R-:W1:Y:S01]  /*18c0*/  @P1 LDC R5, c[0x0][0x450] ;  /* 0x00011400ff051b82 */ /* 0x000e620000000800 */
[----:B0-----:R-:W-:-:S05]  /*18d0*/  @P1 IMAD.HI.U32 R0, R15, R0, RZ ;  /* 0x000000000f001227 */ /* 0x001fca00078e00ff */
[----:B-1----:R-:W-:-:S05]  /*18e0*/  @P1 SHF.R.U32.HI R3, RZ, R5, R0 ;  /* 0x00000005ff031219 */ /* 0x002fca0000011600 */
[----:B------:R-:W-:-:S04]  /*18f0*/  IMAD.IADD R0, R140, 0x1, R3 ;  /* 0x000000018c007824 */ /* 0x000fc800078e0203 */
[----:B------:R-:W-:Y:S01]  /*1900*/  VIADD R7, R0, -UR4 ;  /* 0x8000000400077c36 */ /* 0x000fe20008000000 */
[----:B------:R-:W-:Y:S06]  /*1910*/  @!P2 BRA `(.L_x_1290) ;  /* 0x000000000044a947 */ /* 0x000fec0003800000 */
[----:B------:R-:W-:Y:S01]  /*1920*/  ISETP.GT.AND P0, PT, R0, -0x1, PT ;  /* 0xffffffff0000780c */ /* 0x000fe20003f04270 */
[----:B------:R-:W-:-:S12]  /*1930*/  BSSY B0, `(.L_x_1291) ;  /* 0x000000d000007945 */ /* 0x000fd80003800000 */
        /* <DEDUP_REMOVED lines=8> */
.L_x_1292:
[----:B------:R-:W-:-:S13]  /*19c0*/  ISETP.NE.AND P0, PT, R13, 0x1, PT ;  /* 0x000000010d00780c */ /* 0x000fda0003f05270 */
[----:B------:R-:W0:Y:S02]  /*19d0*/  @P0 LDC.64 R8, c[0x0][0x9e8] ;  /* 0x00027a00ff080b82 */ /* 0x000e240000000a00 */
[----:B0-----:R-:W-:-:S05]  /*19e0*/  @P0 IMAD.HI.U32 R6, R0, R8, RZ ;  /* 0x0000000800060227 */ /* 0x001fca00078e00ff */
[----:B------:R-:W-:-:S07]  /*19f0*/  @P0 SHF.R.U32.HI R0, RZ, R9, R6 ;  /* 0x00000009ff000219 */ /* 0x000fce0000011606 */
.L_x_1293:
[----:B------:R-:W-:Y:S05]  /*1a00*/  BSYNC B0 ;  /* 0x0000000000007941 */ /* 0x000fea0003800000 */
.L_x_1291:
[----:B------:R-:W-:-:S05]  /*1a10*/  IMAD R0, R0, R13, RZ ;  /* 0x0000000d00007224 */ /* 0x000fca00078e02ff */
[----:B------:R-:W-:-:S07]  /*1a20*/  VIMNMX R7, R7, R0, !PT ;  /* 0x0000000007077248 */ /* 0x000fce0007fe0100 */
.L_x_1290:
[----:B------:R-:W-:Y:S02]  /*1a30*/  VIADD R5, R4, 0xdf ;  /* 0x000000df04057836 */ /* 0x000fe40000000000 */
[----:B------:R-:W-:Y:S02]  /*1a40*/  IMAD.MOV.U32 R6, RZ, RZ, RZ ;  /* 0x000000ffff067224 */ /* 0x000fe400078e00ff */
[----:B------:R-:W-:Y:S02]  /*1a50*/  IMAD.MOV.U32 R4, RZ, RZ, RZ ;  /* 0x000000ffff047224 */ /* 0x000fe400078e00ff */
[----:B------:R-:W-:-:S04]  /*1a60*/  IMAD.HI R7, R7, -0x6db6db6d, R6 ;  /* 0x9249249307077827 */ /* 0x000fc800078e0206 */
[----:B------:R-:W-:Y:S01]  /*1a70*/  IMAD.HI R4, R5, -0x6db6db6d, R4 ;  /* 0x9249249305047827 */ /* 0x000fe200078e0204 */
[----:B------:R-:W-:-:S04]  /*1a80*/  SHF.R.U32.HI R0, RZ, 0x1f, R7 ;  /* 0x0000001fff007819 */ /* 0x000fc80000011607 */
[----:B------:R-:W-:Y:S02]  /*1a90*/  SHF.R.U32.HI R3, RZ, 0x1f, R4 ;  /* 0x0000001fff037819 */ /* 0x000fe40000011604 */
[----:B------:R-:W-:Y:S02]  /*1aa0*/  LEA.HI.SX32 R0, R7, R0, 0x19 ;  /* 0x0000000007007211 */ /* 0x000fe400078fcaff */
[----:B------:R-:W-:Y:S02]  /*1ab0*/  LEA.HI.SX32 R4, R4, R3, 0x19 ;  /* 0x0000000304047211 */ /* 0x000fe400078fcaff */
[----:B------:R-:W-:Y:S02]  /*1ac0*/  VIMNMX R0, RZ, R0, !PT ;  /* 0x00000000ff007248 */ /* 0x000fe40007fe0100 */
[----:B------:R-:W-:-:S03]  /*1ad0*/  VIMNMX R4, R141, R4, PT ;  /* 0x000000048d047248 */ /* 0x000fc60003fe0100 */
[--C-:B------:R-:W-:Y:S02]  /*1ae0*/  IMAD R0, R0, 0xe0, -R11.reuse ;  /* 0x000000e000007824 */ /* 0x100fe400078e0a0b */
[----:B------:R-:W-:-:S03]  /*1af0*/  IMAD R3, R4, 0xe0, -R11 ;  /* 0x000000e004037824 */ /* 0x000fc600078e0a0b */
[----:B------:R-:W-:Y:S02]  /*1b00*/  VIMNMX R0, RZ, R0, !PT ;  /* 0x00000000ff007248 */ /* 0x000fe40007fe0100 */
[----:B------:R-:W-:Y:S02]  /*1b10*/  VIMNMX R3, R3, R2, PT ;  /* 0x0000000203037248 */ /* 0x000fe40003fe0100 */
[----:B------:R-:W-:Y:S02]  /*1b20*/  SHF.R.U32.HI R108, RZ, 0x5, R0 ;  /* 0x00000005ff6c7819 */ /* 0x000fe40000011600 */
[----:B------:R-:W-:-:S03]  /*1b30*/  ISETP.GT.AND P0, PT, R3, R0, PT ;  /* 0x000000000300720c */ /* 0x000fc60003f04270 */
[----:B------:R-:W-:-:S04]  /*1b40*/  IMAD.WIDE.U32 R108, R108, 0x24924925, RZ ;  /* 0x249249256c6c7825 */ /* 0x000fc800078e00ff */
[----:B------:R-:W-:-:S06]  /*1b50*/  IMAD.MOV.U32 R24, RZ, RZ, R109 ;  /* 0x000000ffff187224 */ /* 0x000fcc00078e006d */
[----:B------:R-:W-:Y:S02]  /*1b60*/  @P0 VIADD R5, R3, 0xdf ;  /* 0x000000df03050836 */ /* 0x000fe40000000000 */
[----:B------:R-:W-:-:S04]  /*1b70*/  @P0 IMAD.MOV.U32 R4, RZ, RZ, RZ ;  /* 0x000000ffff040224 */ /* 0x000fc800078e00ff */
[----:B------:R-:W-:-:S05]  /*1b80*/  @P0 IMAD.HI R4, R5, -0x6db6db6d, R4 ;  /* 0x9249249305040827 */ /* 0x000fca00078e0204 */
[----:B------:R-:W-:-:S04]  /*1b90*/  @P0 SHF.R.U32.HI R3, RZ, 0x1f, R4 ;  /* 0x0000001fff030819 */ /* 0x000fc80000011604 */
[----:B------:R-:W-:Y:S02]  /*1ba0*/  @P0 LEA.HI.SX32 R24, R4, R3, 0x19 ;  /* 0x0000000304180211 */ /* 0x000fe400078fcaff */
[----:B------:R-:W-:Y:S02]  /*1bb0*/  PLOP3.LUT P0, PT, PT, PT, PT, 0x80, 0x0 ;  /* 0x000000000000781c */ /* 0x000fe40003f0f070 */
[----:B------:R-:W-:-:S13]  /*1bc0*/  ISETP.GT.AND P1, PT, R24, R109, PT ;  /* 0x0000006d1800720c */ /* 0x000fda0003f24270 */
[----:B------:R-:W-:Y:S05]  /*1bd0*/  @!P1 BRA `(.L_x_1294) ;  /* 0x000000ac005c9947 */ /* 0x000fea0003800000 */
        /* <DEDUP_REMOVED lines=19> */
[----:B-1---5:R-:W-:Y:S05]  /*1d10*/  CALL.ABS.NOINC R14 ;  /* 0x000000000e007343 */ /* 0x022fea0003c00000 */
.L_x_1296:
[----:B------:R-:W-:Y:S05]  /*1d20*/  BSYNC B6 ;  /* 0x0000000000067941 */ /* 0x000fea0003800000 */
.L_x_1295:
        /* <DEDUP_REMOVED lines=20> */
.L_x_1298:
[----:B------:R-:W-:Y:S05]  /*1e70*/  BSYNC B6 ;  /* 0x0000000000067941 */ /* 0x000fea0003800000 */
.L_x_1297:
[----:B------:R-:W-:Y:S01]  /*1e80*/  ULDC.64 UR4, c[0x0][0x9f8] ;  /* 0x00027e0000047ab9 */ /* 0x000fe20000000a00 */
[----:B------:R-:W-:Y:S01]  /*1e90*/  IMAD.MOV.U32 R0, RZ, RZ, R28 ;  /* 0x000000ffff007224 */ /* 0x000fe200078e001c */
[----:B------:R-:W-:Y:S01]  /*1ea0*/  ISETP.NE.U32.AND P0, PT, RZ, UR4, PT ;  /* 0x00000004ff007c0c */ /* 0x000fe2000bf05070 */
[----:B------:R-:W-:Y:S01]  /*1eb0*/  ULDC.64 UR6, c[0x0][0x208] ;  /* 0x0000820000067ab9 */ /* 0x000fe20000000a00 */
[----:B------:R-:W2:Y:S01]  /*1ec0*/  LDL R49, [R1+0x84] ;  /* 0x0000840001317983 */ /* 0x000ea20000100800 */
[----:B------:R-:W0:Y:S01]  /*1ed0*/  LDC.64 R36, c[0x0][0x300] ;  /* 0x0000c000ff247b82 */ /* 0x000e220000000a00 */
[----:B------:R-:W-:Y:S01]  /*1ee0*/  ISETP.NE.AND.EX P0, PT, RZ, UR5, PT, P0 ;  /* 0x00000005ff007c0c */ /* 0x000fe2000bf05300 */
[----:B------:R-:W-:Y:S01]  /*1ef0*/  IMAD.IADD R26, R26, 0x1, R25 ;  /* 0x000000011a1a7824 */ /* 0x000fe200078e0219 */
[----:B------:R-:W3:Y:S01]  /*1f00*/  LDL R48, [R1+0x88] ;  /* 0x0000880001307983 */ /* 0x000ee20000100800 */
[----:B------:R-:W-:-:S03]  /*1f10*/  ULDC.64 UR4, c[0x0][0x308] ;  /* 0x0000c20000047ab9 */ /* 0x000fc60000000a00 */
[----:B------:R-:W4:Y:S01]  /*1f20*/  LDL R47, [R1+0x90] ;  /* 0x00009000012f7983 */ /* 0x000f220000100800 */
[----:B------:R-:W1:Y:S03]  /*1f30*/  LDC.64 R86, c[0x0][0x3f8] ;  /* 0x0000fe00ff567b82 */ /* 0x000e660000000a00 */
[----:B------:R-:W4:Y:S05]  /*1f40*/  LDL R46, [R1+0x8c] ;  /* 0x00008c00012e7983 */ /* 0x000f2a0000100800 */
[----:B------:R-:W0:Y:S01]  /*1f50*/  @P0 LDC.64 R4, c[0x0][0x9f8] ;  /* 0x00027e00ff040b82 */ /* 0x000e220000000a00 */
[----:B------:R-:W1:Y:S07]  /*1f60*/  S2R R20, SR_TID.X ;  /* 0x0000000000147919 */ /* 0x000e6e0000002100 */
[----:B------:R-:W1:Y:S08]  /*1f70*/  LDC R15, c[0x0][0x3f4] ;  /* 0x0000fd00ff0f7b82 */ /* 0x000e700000000800 */
[----:B------:R-:W1:Y:S01]  /*1f80*/  LDC.64 R92, c[0x0][0x408] ;  /* 0x00010200ff5c7b82 */ /* 0x000e620000000a00 */
[----:B0-----:R-:W-:-:S05]  /*1f90*/  @P0 IMAD.WIDE R4, R28, 0x4, R4 ;  /* 0x000000041c040825 */ /* 0x001fca00078e0204 */
[----:B------:R0:W2:Y:S01]  /*1fa0*/  @P0 LDG.E R0, desc[UR6][R4.64] ;  /* 0x0000000604000981 */ /* 0x0000a2000c1e1900 */
[----:B------:R-:W-:Y:S01]  /*1fb0*/  SHF.R.S32.HI R25, RZ, 0x1f, R26 ;  /* 0x0000001fff197819 */ /* 0x000fe2000001141a */
[----:B------:R-:W-:Y:S01]  /*1fc0*/  ULDC.64 UR6, c[0x0][0xa08] ;  /* 0x0002820000067ab9 */ /* 0x000fe20000000a00 */
[-C--:B------:R-:W-:Y:S01]  /*1fd0*/  IMAD.WIDE.U32 R6, R26, R36.reuse, RZ ;  /* 0x000000241a067225 */ /* 0x080fe200078e00ff */
[----:B------:R-:W-:Y:S02]  /*1fe0*/  ISETP.NE.U32.AND P0, PT, RZ, UR6, PT ;  /* 0x00000006ff007c0c */ /* 0x000fe4000bf05070 */
[----:B-1----:R-:W-:Y:S01]  /*1ff0*/  SHF.R.U32.HI R20, RZ, 0x7, R20 ;  /* 0x00000007ff147819 */ /* 0x002fe20000011614 */
[----:B------:R-:W-:Y:S01]  /*2000*/  IMAD R8, R25, R36, RZ ;  /* 0x0000002419087224 */ /* 0x000fe200078e02ff */
[----:B------:R-:W-:Y:S01]  /*2010*/  ISETP.NE.AND.EX P0, PT, RZ, UR7, PT, P0 ;  /* 0x00000007ff007c0c */ /* 0x000fe2000bf05300 */
[C---:B------:R-:W-:Y:S01]  /*2020*/  VIADD R21, R23.reuse, 0xc0 ;  /* 0x000000c017157836 */ /* 0x040fe20000000000 */
[----:B------:R-:W-:Y:S01]  /*2030*/  ISETP.NE.AND P6, PT, R20, 0x1, PT ;  /* 0x000000011400780c */ /* 0x000fe20003fc5270 */
[----:B------:R-:W-:Y:S01]  /*2040*/  IMAD R3, R26, R37, R8 ;  /* 0x000000251a037224 */ /* 0x000fe200078e0208 */
[----:B------:R-:W-:Y:S01]  /*2050*/  SHF.R.S32.HI R8, RZ, 0x1f, R27 ;  /* 0x0000001fff087819 */ /* 0x000fe2000001141b */
[----:B------:R-:W-:Y:S01]  /*2060*/  VIADD R31, R23, 0x40 ;  /* 0x00000040171f7836 */ /* 0x000fe20000000000 */
[----:B------:R-:W-:Y:S01]  /*2070*/  SHF.R.S32.HI R28, RZ, 0x1f, R23 ;  /* 0x0000001fff1c7819 */ /* 0x000fe20000011417 */
[----:B------:R-:W-:Y:S01]  /*2080*/  IMAD.IADD R7, R7, 0x1, R3 ;  /* 0x0000000107077824 */ /* 0x000fe200078e0203 */
[----:B------:R-:W-:Y:S01]  /*2090*/  ISETP.GE.AND P1, PT, R18, R15, PT ;  /* 0x0000000f1200720c */ /* 0x000fe20003f26270 */
[----:B0-----:R-:W-:Y:S01]  /*20a0*/  IMAD R4, R8, UR4, RZ ;  /* 0x0000000408047c24 */ /* 0x001fe2000f8e02ff */
[----:B------:R-:W-:Y:S01]  /*20b0*/  SHF.R.S32.HI R229, RZ, 0x1f, R228 ;  /* 0x0000001fffe57819 */ /* 0x000fe200000114e4 */
[----:B------:R-:W-:Y:S01]  /*20c0*/  VIADD R30, R23, 0x80 ;  /* 0x00000080171e7836 */ /* 0x000fe20000000000 */
[----:B------:R-:W-:Y:S01]  /*20d0*/  SHF.L.U64.HI R99, R36, 0x6, R37 ;  /* 0x0000000624637819 */ /* 0x000fe20000010225 */
[C---:B------:R-:W-:Y:S01]  /*20e0*/  IMAD R9, R27.reuse, UR5, R4 ;  /* 0x000000051b097c24 */ /* 0x040fe2000f8e0204 */
[----:B------:R-:W-:Y:S01]  /*20f0*/  SHF.R.S32.HI R131, RZ, 0x1f, R31 ;  /* 0x0000001fff837819 */ /* 0x000fe2000001141f */
[----:B------:R-:W-:Y:S01]  /*2100*/  IMAD.WIDE.U32 R4, R27, UR4, R6 ;  /* 0x000000041b047c25 */ /* 0x000fe2000f8e0006 */
[----:B------:R-:W-:Y:S01]  /*2110*/  ULDC.64 UR4, c[0x0][0x310] ;  /* 0x0000c40000047ab9 */ /* 0x000fe20000000a00 */
[----:B------:R-:W-:-:S02]  /*2120*/  SHF.R.S32.HI R129, RZ, 0x1f, R21 ;  /* 0x0000001fff817819 */ /* 0x000fc40000011415 */
[----:B------:R-:W-:Y:S01]  /*2130*/  IMAD.IADD R5, R5, 0x1, R9 ;  /* 0x0000000105057824 */ /* 0x000fe200078e0209 */
[----:B------:R-:W-:Y:S01]  /*2140*/  SHF.R.S32.HI R130, RZ, 0x1f, R30 ;  /* 0x0000001fff827819 */ /* 0x000fe2000001141e */
[----:B------:R-:W-:Y:S01]  /*2150*/  VIADD R138, R20, 0x8 ;  /* 0x00000008148a7836 */ /* 0x000fe20000000000 */
[----:B------:R-:W-:Y:S01]  /*2160*/  SHF.L.U64.HI R110, R36, 0x7, R37 ;  /* 0x00000007246e7819 */ /* 0x000fe20000010225 */
[----:B------:R-:W-:Y:S01]  /*2170*/  IMAD R20, R28, R36, RZ ;  /* 0x000000241c147224 */ /* 0x000fe200078e02ff */
[----:B------:R-:W-:Y:S01]  /*2180*/  SHF.L.U64.HI R14, R86, 0x6, R87 ;  /* 0x00000006560e7819 */ /* 0x000fe20000010257 */
[----:B------:R-:W-:Y:S02]  /*2190*/  IMAD.SHL.U32 R98, R36, 0x40, RZ ;  /* 0x0000004024627824 */ /* 0x000fe400078e00ff */
[----:B------:R-:W-:-:S04]  /*21a0*/  IMAD.WIDE.U32 R10, R23, R92, R18 ;  /* 0x0000005c170a7225 */ /* 0x000fc800078e0012 */
[C---:B------:R-:W-:Y:S02]  /*21b0*/  IMAD R31, R23.reuse, R37, R20 ;  /* 0x00000025171f7224 */ /* 0x040fe400078e0214 */
[----:B------:R-:W-:-:S04]  /*21c0*/  IMAD.WIDE.U32 R134, R23, R36, R98 ;  /* 0x0000002417867225 */ /* 0x000fc800078e0062 */
[----:B------:R-:W-:Y:S01]  /*21d0*/  IMAD.MOV.U32 R90, RZ, RZ, R10 ;  /* 0x000000ffff5a7224 */ /* 0x000fe200078e000a */
[----:B------:R-:W-:Y:S01]  /*21e0*/  SHF.L.U64.HI R10, R92, 0x6, R93 ;  /* 0x000000065c0a7819 */ /* 0x000fe2000001025d */
[----:B------:R-:W-:Y:S02]  /*21f0*/  IMAD.IADD R106, R31, 0x1, R135 ;  /* 0x000000011f6a7824 */ /* 0x000fe400078e0287 */
[----:B------:R-:W-:Y:S02]  /*2200*/  IMAD R33, R93, 0xe0, RZ ;  /* 0x000000e05d217824 */ /* 0x000fe400078e02ff */
[----:B------:R-:W-:Y:S02]  /*2210*/  IMAD.SHL.U32 R122, R15, 0x2, RZ ;  /* 0x000000020f7a7824 */ /* 0x000fe400078e00ff */
[----:B------:R-:W-:-:S04]  /*2220*/  IMAD.WIDE.U32 R96, R23, R36, R18 ;  /* 0x0000002417607225 */ /* 0x000fc800078e0012 */
[----:B------:R-:W-:-:S04]  /*2230*/  IMAD.WIDE.U32 R132, R36, 0xe0, RZ ;  /* 0x000000e024847825 */ /* 0x000fc800078e00ff */
[----:B------:R-:W-:Y:S01]  /*2240*/  IMAD R117, R87, 0xe0, RZ ;  /* 0x000000e057757824 */ /* 0x000fe200078e02ff */
[----:B--2---:R-:W-:Y:S02]  /*2250*/  SHF.R.S32.HI R3, RZ, 0x1f, R0 ;  /* 0x0000001fff037819 */ /* 0x004fe40000011400 */
[----:B------:R-:W-:Y:S02]  /*2260*/  SEL R7, R0, RZ, !P0 ;  /* 0x000000ff00077207 */ /* 0x000fe40004000000 */
[----:B------:R-:W-:-:S03]  /*2270*/  SEL R3, R3, RZ, !P0 ;  /* 0x000000ff03037207 */ /* 0x000fc60004000000 */
        /* <DEDUP_REMOVED lines=8> */
[----:B------:R-:W-:Y:S01]  /*2300*/  ULDC.64 UR4, c[0x0][0x338] ;  /* 0x0000ce0000047ab9 */ /* 0x000fe20000000a00 */
[----:B------:R-:W-:Y:S02]  /*2310*/  IMAD R0, R28, R86, RZ ;  /* 0x000000561c007224 */ /* 0x000fe400078e02ff */
[----:B------:R-:W-:Y:S02]  /*2320*/  IMAD R3, R3, UR4, RZ ;  /* 0x0000000403037c24 */ /* 0x000fe4000f8e02ff */
[----:B------:R-:W-:Y:S02]  /*2330*/  IMAD.IADD R41, R5, 0x1, R41 ;  /* 0x0000000105297824 */ /* 0x000fe400078e0229 */
[----:B------:R-:W-:Y:S01]  /*2340*/  IMAD R103, R7, UR5, R3 ;  /* 0x0000000507677c24 */ /* 0x000fe2000f8e0203 */
[----:B------:R-:W-:Y:S01]  /*2350*/  SEL R3, R15, RZ, P1 ;  /* 0x000000ff0f037207 */ /* 0x000fe20000800000 */
[----:B------:R-:W-:-:S02]  /*2360*/  IMAD.MOV.U32 R40, RZ, RZ, R4 ;  /* 0x000000ffff287224 */ /* 0x000fc400078e0004 */
[----:B------:R-:W-:Y:S02]  /*2370*/  IMAD R13, R23, R87, R0 ;  /* 0x00000057170d7224 */ /* 0x000fe400078e0200 */
[----:B------:R-:W-:Y:S02]  /*2380*/  IMAD R0, R28, R92, RZ ;  /* 0x0000005c1c007224 */ /* 0x000fe400078e02ff */
[----:B------:R-:W-:Y:S01]  /*2390*/  IMAD.WIDE.U32 R40, R7, UR4, R40 ;  /* 0x0000000407287c25 */ /* 0x000fe2000f8e0028 */
[C---:B------:R-:W-:Y:S01]  /*23a0*/  IADD3 R94, P0, R23.reuse, R26, RZ ;  /* 0x0000001a175e7210 */ /* 0x040fe20007f1e0ff */
[----:B------:R-:W-:Y:S02]  /*23b0*/  ULDC UR4, c[0x0][0x2f4] ;  /* 0x0000bd0000047ab9 */ /* 0x000fe40000000800 */
[----:B------:R-:W-:-:S04]  /*23c0*/  IMAD.WIDE.U32 R6, R23, R92, R228 ;  /* 0x0000005c17067225 */ /* 0x000fc800078e00e4 */
[C---:B------:R-:W-:Y:S01]  /*23d0*/  IMAD R91, R23.reuse, R93, R0 ;  /* 0x0000005d175b7224 */ /* 0x040fe200078e0200 */
[----:B------:R-:W-:Y:S01]  /*23e0*/  P2R R0, PR, RZ, 0x2 ;  /* 0x00000002ff007803 */ /* 0x000fe20000000000 */
[----:B------:R-:W-:Y:S02]  /*23f0*/  IMAD.IADD R3, R18, 0x1, R3 ;  /* 0x0000000112037824 */ /* 0x000fe400078e0203 */
[----:B------:R-:W-:-:S03]  /*2400*/  IMAD.WIDE.U32 R4, R23, R86, R228 ;  /* 0x0000005617047225 */ /* 0x000fc600078e00e4 */
[----:B------:R-:W-:Y:S01]  /*2410*/  SHF.R.S32.HI R12, RZ, 0x1f, R3 ;  /* 0x0000001fff0c7819 */ /* 0x000fe20000011403 */
[----:B------:R-:W-:Y:S01]  /*2420*/  IMAD.IADD R89, R7, 0x1, R91 ;  /* 0x0000000107597824 */ /* 0x000fe200078e025b */
[----:B-----5:R-:W-:Y:S01]  /*2430*/  SHF.R.S32.HI R7, RZ, 0x1f, R123 ;  /* 0x0000001fff077819 */ /* 0x020fe2000001147b */
[----:B------:R-:W-:Y:S01]  /*2440*/  IMAD.IADD R5, R5, 0x1, R13 ;  /* 0x0000000105057824 */ /* 0x000fe200078e020d */
[----:B------:R-:W-:Y:S01]  /*2450*/  LEA.HI R32, R12, R3, RZ, 0x4 ;  /* 0x000000030c207211 */ /* 0x000fe200078f20ff */
[----:B------:R-:W-:Y:S02]  /*2460*/  IMAD.MOV.U32 R88, RZ, RZ, R6 ;  /* 0x000000ffff587224 */ /* 0x000fe400078e0006 */
[----:B------:R-:W-:-:S04]  /*2470*/  IMAD.WIDE.U32 R8, R23, R86, R18 ;  /* 0x0000005617087225 */ /* 0x000fc800078e0012 */
[-C--:B------:R-:W-:Y:S02]  /*2480*/  IMAD R6, R7, R86.reuse, RZ ;  /* 0x0000005607067224 */ /* 0x080fe400078e02ff */
[----:B------:R-:W-:-:S04]  /*2490*/  IMAD.WIDE.U32 R42, R123, R86, R4 ;  /* 0x000000567b2a7225 */ /* 0x000fc800078e0004 */
[----:B------:R-:W-:Y:S02]  /*24a0*/  IMAD.SHL.U32 R3, R21, 0x80, RZ ;  /* 0x0000008015037824 */ /* 0x000fe400078e00ff */
[----:B------:R-:W-:Y:S02]  /*24b0*/  IMAD.SHL.U32 R4, R30, 0x80, RZ ;  /* 0x000000801e047824 */ /* 0x000fe400078e00ff */
[----:B------:R-:W-:Y:S02]  /*24c0*/  IMAD R21, R37, 0xe0, RZ ;  /* 0x000000e025157824 */ /* 0x000fe400078e02ff */
[C---:B------:R-:W-:Y:S02]  /*24d0*/  VIADD R30, R23.reuse, 0x40 ;  /* 0x00000040171e7836 */ /* 0x040fe40000000000 */
[----:B------:R-:W-:Y:S02]  /*24e0*/  VIADD R37, R23, 0x40 ;  /* 0x0000004017257836 */ /* 0x000fe40000000000 */
[----:B------:R-:W-:-:S02]  /*24f0*/  IMAD.IADD R9, R13, 0x1, R9 ;  /* 0x000000010d097824 */ /* 0x000fc400078e0209 */
[----:B------:R-:W-:Y:S02]  /*2500*/  IMAD R27, R123, R87, R6 ;  /* 0x000000577b1b7224 */ /* 0x000fe400078e0206 */
[----:B------:R-:W-:Y:S02]  /*2510*/  IMAD.IADD R91, R91, 0x1, R11 ;  /* 0x000000015b5b7824 */ /* 0x000fe400078e020b */
[----:B------:R-:W-:Y:S02]  /*2520*/  IMAD.SHL.U32 R5, R230, 0x80, RZ ;  /* 0x00000080e6057824 */ /* 0x000fe400078e00ff */
[----:B------:R-:W-:Y:S02]  /*2530*/  IMAD.X R95, R28, 0x1, R25, P0 ;  /* 0x000000011c5f7824 */ /* 0x000fe400000e0619 */
[----:B------:R-:W-:Y:S01]  /*2540*/  IMAD.WIDE.U32 R88, R123, R92, R88 ;  /* 0x0000005c7b587225 */ /* 0x000fe200078e0058 */
[----:B------:R-:W-:Y:S02]  /*2550*/  IADD3 R108, P0, R98, R134, RZ ;  /* 0x00000086626c7210 */ /* 0x000fe40007f1e0ff */
[----:B------:R-:W-:Y:S01]  /*2560*/  LOP3.LUT R3, R3, 0x380, RZ, 0xc0, !PT ;  /* 0x0000038003037812 */ /* 0x000fe200078ec0ff */
[----:B------:R-:W-:Y:S01]  /*2570*/  IMAD R6, R7, R92, RZ ;  /* 0x0000005c07067224 */ /* 0x000fe200078e02ff */
[----:B------:R-:W-:Y:S01]  /*2580*/  LOP3.LUT R4, R4, 0x380, RZ, 0xc0, !PT ;  /* 0x0000038004047812 */ /* 0x000fe200078ec0ff */
[----:B------:R-:W-:Y:S01]  /*2590*/  IMAD.SHL.U32 R30, R30, 0x80, RZ ;  /* 0x000000801e1e7824 */ /* 0x000fe200078e00ff */
[----:B------:R-:W-:Y:S01]  /*25a0*/  SHF.L.U64.HI R13, R86, 0x7, R87 ;  /* 0x00000007560d7819 */ /* 0x000fe20000010257 */
[----:B------:R-:W-:-:S02]  /*25b0*/  IMAD.SHL.U32 R37, R37, 0x80, RZ ;  /* 0x0000008025257824 */ /* 0x000fc400078e00ff */
[----:B------:R-:W-:Y:S01]  /*25c0*/  IMAD.WIDE.U32 R84, R123, R86, R8 ;  /* 0x000000567b547225 */ /* 0x000fe200078e0008 */
[C---:B------:R-:W-:Y:S02]  /*25d0*/  SHF.L.U64.HI R9, R92.reuse, 0x7, R93 ;  /* 0x000000075c097819 */ /* 0x040fe4000001025d */
[----:B------:R-:W-:Y:S01]  /*25e0*/  LOP3.LUT R5, R5, 0x380, RZ, 0xc0, !PT ;  /* 0x0000038005057812 */ /* 0x000fe200078ec0ff */
[C---:B------:R-:W-:Y:S02]  /*25f0*/  IMAD R29, R123.reuse, R93, R6 ;  /* 0x0000005d7b1d7224 */ /* 0x040fe400078e0206 */
[C---:B------:R-:W-:Y:S02]  /*2600*/  IMAD.SHL.U32 R8, R92.reuse, 0x40, RZ ;  /* 0x000000405c087824 */ /* 0x040fe400078e00ff */
[----:B------:R-:W-:Y:S02]  /*2610*/  IMAD.SHL.U32 R7, R92, 0x80, RZ ;  /* 0x000000805c077824 */ /* 0x000fe400078e00ff */
[----:B------:R-:W-:Y:S01]  /*2620*/  IMAD.WIDE.U32 R90, R123, R92, R90 ;  /* 0x0000005c7b5a7225 */ /* 0x000fe200078e005a */
[----:B------:R-:W-:-:S02]  /*2630*/  LOP3.LUT R30, R30, 0x380, RZ, 0xc0, !PT ;  /* 0x000003801e1e7812 */ /* 0x000fc400078ec0ff */
[----:B------:R-:W-:Y:S01]  /*2640*/  LOP3.LUT R37, R37, 0x380, RZ, 0xc0, !PT ;  /* 0x0000038025257812 */ /* 0x000fe200078ec0ff */
[----:B------:R-:W-:Y:S01]  /*2650*/  IMAD.WIDE.U32 R92, R92, 0xe0, RZ ;  /* 0x000000e05c5c7825 */ /* 0x000fe200078e00ff */
[----:B------:R-:W-:-:S03]  /*2660*/  SHF.R.U32.HI R15, RZ, 0x3, R5 ;  /* 0x00000003ff0f7819 */ /* 0x000fc60000011605 */
[----:B------:R-:W-:Y:S01]  /*2670*/  IMAD.X R107, R106, 0x1, R99, P0 ;  /* 0x000000016a6b7824 */ /* 0x000fe200000e0663 */
[----:B------:R-:W-:Y:S01]  /*2680*/  IADD3 R115, P0, R108, R98, RZ ;  /* 0x000000626c737210 */ /* 0x000fe20007f1e0ff */
[----:B------:R-:W-:Y:S01]  /*2690*/  IMAD.IADD R116, R93, 0x1, R33 ;  /* 0x000000015d747824 */ /* 0x000fe200078e0221 */
[--C-:B------:R-:W-:Y:S01]  /*26a0*/  LOP3.LUT R34, R5, 0x70, R32.reuse, 0xf8, !PT ;  /* 0x0000007005227812 */ /* 0x100fe200078ef820 */
[----:B------:R-:W-:Y:S01]  /*26b0*/  IMAD.IADD R20, R133, 0x1, R21 ;  /* 0x0000000185147824 */ /* 0x000fe200078e0215 */
[--C-:B------:R-:W-:Y:S01]  /*26c0*/  LOP3.LUT R33, R30, 0x70, R32.reuse, 0xf8, !PT ;  /* 0x000000701e217812 */ /* 0x100fe200078ef820 */
[C---:B------:R-:W-:Y:S01]  /*26d0*/  IMAD.SHL.U32 R12, R86.reuse, 0x40, RZ ;  /* 0x00000040560c7824 */ /* 0x040fe200078e00ff */
[----:B------:R-:W-:Y:S01]  /*26e0*/  SHF.R.U32.HI R37, RZ, 0x3, R37 ;  /* 0x00000003ff257819 */ /* 0x000fe20000011625 */
[----:B------:R-:W-:Y:S01]  /*26f0*/  IMAD.X R114, R107, 0x1, R99, P0 ;  /* 0x000000016b727824 */ /* 0x000fe200000e0663 */
[----:B------:R-:W-:Y:S01]  /*2700*/  SHF.R.U32.HI R142, RZ, 0x3, R3 ;  /* 0x00000003ff8e7819 */ /* 0x000fe20000011603 */
[----:B------:R-:W-:Y:S01]  /*2710*/  IMAD.SHL.U32 R11, R86, 0x80, RZ ;  /* 0x00000080560b7824 */ /* 0x000fe200078e00ff */
[----:B------:R-:W-:Y:S01]  /*2720*/  LOP3.LUT R35, R3, 0x70, R32, 0xf8, !PT ;  /* 0x0000007003237812 */ /* 0x000fe200078ef820 */
[----:B------:R-:W-:Y:S01]  /*2730*/  VIADD R6, R18, 0x40 ;  /* 0x0000004012067836 */ /* 0x000fe20000000000 */
[----:B------:R-:W-:Y:S01]  /*2740*/  LOP3.LUT R121, R34, R15, RZ, 0x3c, !PT ;  /* 0x0000000f22797212 */ /* 0x000fe200078e3cff */
[----:B------:R-:W-:Y:S01]  /*2750*/  IMAD.IADD R21, R97, 0x1, R31 ;  /* 0x0000000161157824 */ /* 0x000fe200078e021f */
[----:B------:R-:W-:Y:S01]  /*2760*/  SHF.R.U32.HI R143, RZ, 0x3, R4 ;  /* 0x00000003ff8f7819 */ /* 0x000fe20000011604 */
[----:B------:R-:W-:Y:S01]  /*2770*/  IMAD.WIDE.U32 R86, R86, 0xe0, RZ ;  /* 0x000000e056567825 */ /* 0x000fe200078e00ff */
[----:B------:R-:W-:-:S02]  /*2780*/  LOP3.LUT R26, R5, 0x30, R18, 0xf8, !PT ;  /* 0x00000030051a7812 */ /* 0x000fc400078ef812 */
[----:B------:R-:W-:Y:S02]  /*2790*/  LOP3.LUT R44, R4, 0x70, R32, 0xf8, !PT ;  /* 0x00000070042c7812 */ /* 0x000fe400078ef820 */
[----:B------:R-:W-:Y:S01]  /*27a0*/  LOP3.LUT R120, R33, R37, RZ, 0x3c, !PT ;  /* 0x0000002521787212 */ /* 0x000fe200078e3cff */
[----:B------:R-:W-:Y:S01]  /*27b0*/  IMAD.IADD R33, R39, 0x1, R45 ;  /* 0x0000000127217824 */ /* 0x000fe200078e022d */
[----:B------:R-:W-:Y:S02]  /*27c0*/  IADD3 R34, P0, R38, R96, RZ ;  /* 0x0000006026227210 */ /* 0x000fe40007f1e0ff */
[----:B------:R-:W-:Y:S02]  /*27d0*/  LOP3.LUT R118, R35, R142, RZ, 0x3c, !PT ;  /* 0x0000008e23767212 */ /* 0x000fe400078e3cff */
[----:B------:R-:W-:Y:S01]  /*27e0*/  LOP3.LUT R25, R26, R15, RZ, 0x3c, !PT ;  /* 0x0000000f1a197212 */ /* 0x000fe200078e3cff */
[----:B------:R-:W-:Y:S01]  /*27f0*/  IMAD.X R37, R21, 0x1, R33, P0 ;  /* 0x0000000115257824 */ /* 0x000fe200000e0621 */
[----:B------:R-:W-:-:S02]  /*2800*/  LOP3.LUT R44, R44, R143, RZ, 0x3c, !PT ;  /* 0x0000008f2c2c7212 */ /* 0x000fc400078e3cff */
[----:B------:R-:W-:Y:S02]  /*2810*/  IADD3 R35, P3, R38, 0x40, RZ ;  /* 0x0000004026237810 */ /* 0x000fe40007f7e0ff */
[----:B------:R-:W-:Y:S02]  /*2820*/  IADD3 R100, P2, R34, 0x40, RZ ;  /* 0x0000004022647810 */ /* 0x000fe40007f5e0ff */
[----:B------:R-:W-:Y:S01]  /*2830*/  LOP3.LUT R31, R32, 0xfffffff0, RZ, 0xc0, !PT ;  /* 0xfffffff0201f7812 */ /* 0x000fe200078ec0ff */
[----:B------:R-:W-:Y:S01]  /*2840*/  IMAD.IADD R26, R43, 0x1, R27 ;  /* 0x000000012b1a7824 */ /* 0x000fe200078e021b */
[----:B------:R-:W-:Y:S01]  /*2850*/  SHF.R.S32.HI R30, RZ, 0x4, R32 ;  /* 0x00000004ff1e7819 */ /* 0x000fe20000011420 */
[----:B------:R-:W-:Y:S01]  /*2860*/  IMAD.IADD R28, R89, 0x1, R29 ;  /* 0x00000001591c7824 */ /* 0x000fe200078e021d */
[----:B------:R-:W-:Y:S01]  /*2870*/  SHF.R.S32.HI R32, RZ, 0x1f, R31 ;  /* 0x0000001fff207819 */ /* 0x000fe2000001141f */
[----:B------:R-:W-:Y:S01]  /*2880*/  IMAD.IADD R117, R87, 0x1, R117 ;  /* 0x0000000157757824 */ /* 0x000fe200078e0275 */
[----:B------:R-:W-:Y:S01]  /*2890*/  ISETP.GE.AND P0, PT, R18, UR4, PT ;  /* 0x0000000412007c0c */ /* 0x000fe2000bf06270 */
[----:B------:R-:W-:Y:S01]  /*28a0*/  IMAD.IADD R25, R49, 0x1, R25 ;  /* 0x0000000131197824 */ /* 0x000fe200078e0219 */
[----:B------:R-:W-:Y:S01]  /*28b0*/  ISETP.GE.AND P1, PT, R6, UR4, PT ;  /* 0x0000000406007c0c */ /* 0x000fe2000bf26270 */
[----:B------:R-:W-:-:S02]  /*28c0*/  IMAD.IADD R27, R27, 0x1, R85 ;  /* 0x000000011b1b7824 */ /* 0x000fc400078e0255 */
[----:B------:R-:W-:Y:S02]  /*28d0*/  IMAD.IADD R29, R29, 0x1, R91 ;  /* 0x000000011d1d7824 */ /* 0x000fe400078e025b */
[----:B------:R-:W-:Y:S02]  /*28e0*/  IMAD.IADD R121, R49, 0x1, R121 ;  /* 0x0000000131797824 */ /* 0x000fe400078e0279 */
[----:B---3--:R-:W-:Y:S02]  /*28f0*/  IMAD.IADD R120, R48, 0x1, R120 ;  /* 0x0000000130787824 */ /* 0x008fe400078e0278 */
[----:B----4-:R-:W-:Y:S02]  /*2900*/  IMAD.IADD R119, R47, 0x1, R44 ;  /* 0x000000012f777824 */ /* 0x010fe400078e022c */
[----:B------:R-:W-:Y:S02]  /*2910*/  IMAD.IADD R118, R46, 0x1, R118 ;  /* 0x000000012e767824 */ /* 0x000fe400078e0276 */
[----:B------:R-:W-:-:S02]  /*2920*/  IMAD.X R101, RZ, RZ, R33, P3 ;  /* 0x000000ffff657224 */ /* 0x000fc400018e0621 */
[----:B------:R-:W-:Y:S02]  /*2930*/  IMAD.X R102, RZ, RZ, R37, P2 ;  /* 0x000000ffff667224 */ /* 0x000fe400010e0625 */
[----:B------:R-:W-:Y:S01]  /*2940*/  IMAD.IADD R103, R41, 0x1, R103 ;  /* 0x0000000129677824 */ /* 0x000fe200078e0267 */
[----:B------:R-:W-:Y:S06]  /*2950*/  @!P6 BAR.SYNC.DEFER_BLOCKING 0x9, 0x100 ;  /* 0x024400000000eb1d */ /* 0x000fec0000010000 */
.L_x_1382:
[----:B0-----:R-:W0:Y:S01]  /*2960*/  LDC R126, c[0x0][0x3f4] ;  /* 0x0000fd00ff7e7b82 */ /* 0x001e220000000800 */
        /* <DEDUP_REMOVED lines=8> */
[----:B-----5:R-:W-:Y:S05]  /*29f0*/  @!P2 BRA `(.L_x_1300) ;  /* 0x0000008c0044a947 */ /* 0x020fea0003800000 */
        /* <DEDUP_REMOVED lines=12> */
[----:B------:R-:W-:-:S04]  /*2ac0*/  IMAD.WIDE.U32 R44, R86, R24, RZ ;  /* 0x00000018562c7225 */ /* 0x000fc800078e00ff */
[----:B------:R-:W-:-:S04]  /*2ad0*/  IMAD.WIDE.U32 R46, R92, R24, RZ ;  /* 0x000000185c2e7225 */ /* 0x000fc800078e00ff */
[----:B------:R-:W-:Y:S02]  /*2ae0*/  IMAD.IADD R127, R125, 0x1, R127 ;  /* 0x000000017d7f7824 */ /* 0x000fe400078e027f */
        /* <DEDUP_REMOVED lines=14> */
[----:B------:R-:W-:Y:S01]  /*2bd0*/  CS2R R78, SRZ ;  /* 0x00000000004e7805 */ /* 0x000fe2000001ff00 */
[----:B------:R-:W-:Y:S01]  /*2be0*/  ULDC.64 UR6, c[0x0][0x208] ;  /* 0x0000820000067ab9 */ /* 0x000fe20000000a00 */
        /* <DEDUP_REMOVED lines=12> */
.L_x_1303:
[----:B------:R-:W-:Y:S05]  /*2cb0*/  BSYNC B1 ;  /* 0x0000000000017941 */ /* 0x000fea0003800000 */
.L_x_1302:
        /* <DEDUP_REMOVED lines=21> */
[----:B------:R-:W-:Y:S01]  /*2e10*/  IADD3.X R65, R26, R145, R14, P4, P5 ;  /* 0x000000911a417210 */ /* 0x000fe200027ea40e */
[----:B------:R-:W-:Y:S01]  /*2e20*/  ULDC.64 UR6, c[0x0][0x208] ;  /* 0x0000820000067ab9 */ /* 0x000fe20000000a00 */
        /* <DEDUP_REMOVED lines=15> */
.L_x_1305:
[----:B------:R-:W-:Y:S05]  /*2f20*/  BSYNC B1 ;  /* 0x0000000000017941 */ /* 0x000fea0003800000 */
.L_x_1304:
        /* <DEDUP_REMOVED lines=26> */
.L_x_1307:
[----:B------:R-:W-:Y:S05]  /*30d0*/  BSYNC B1 ;  /* 0x0000000000017941 */ /* 0x000fea0003800000 */
.L_x_1306:
[----:B0-----:R-:W-:Y:S01]  /*30e0*/  VIADD R80, R23, 0xc0 ;  /* 0x000000c017507836 */ /* 0x001fe20000000000 */
[----:B------:R-:W-:Y:S04]  /*30f0*/  BSSY B1, `(.L_x_1308) ;  /* 0x000001e000017945 */ /* 0x000fe80003800000 */
        /* <DEDUP_REMOVED lines=8> */
[----:B------:R-:W-:Y:S01]  /*3180*/  ULDC.64 UR6, c[0x0][0x208] ;  /* 0x0000820000067ab9 */ /* 0x000fe20000000a00 */
        /* <DEDUP_REMOVED lines=20> */
.L_x_1309:
[----:B------:R-:W-:Y:S05]  /*32d0*/  BSYNC B1 ;  /* 0x0000000000017941 */ /* 0x000fea0003800000 */
.L_x_1308:
[----:B0-----:R-:W2:Y:S01]  /*32e0*/  LDL R44, [R1+0x68] ;  /* 0x00006800012c7983 */ /* 0x001ea20000100800 */
[----:B------:R-:W-:Y:S02]  /*32f0*/  IMAD.MOV.U32 R154, RZ, RZ, R74 ;  /* 0x000000ffff9a7224 */ /* 0x000fe400078e004a */
[----:B------:R-:W-:Y:S02]  /*3300*/  IMAD.MOV.U32 R165, RZ, RZ, R78 ;  /* 0x000000ffffa57224 */ /* 0x000fe400078e004e */
[----:B-----5:R-:W-:Y:S02]  /*3310*/  IMAD.MOV.U32 R147, RZ, RZ, R64 ;  /* 0x000000ffff937224 */ /* 0x020fe400078e0040 */
[----:B------:R-:W-:Y:S02]  /*3320*/  IMAD.MOV.U32 R149, RZ, RZ, R68 ;  /* 0x000000ffff957224 */ /* 0x000fe400078e0044 */
[----:B------:R-:W-:Y:S02]  /*3330*/  IMAD.MOV.U32 R148, RZ, RZ, R66 ;  /* 0x000000ffff947224 */ /* 0x000fe400078e0042 */
[----:B------:R-:W-:-:S02]  /*3340*/  IMAD.MOV.U32 R150, RZ, RZ, R70 ;  /* 0x000000ffff967224 */ /* 0x000fc400078e0046 */
[----:B------:R-:W-:Y:S02]  /*3350*/  IMAD.MOV.U32 R137, RZ, RZ, R56 ;  /* 0x000000ffff897224 */ /* 0x000fe400078e0038 */
[----:B------:R-:W-:Y:S02]  /*3360*/  IMAD.MOV.U32 R145, RZ, RZ, R60 ;  /* 0x000000ffff917224 */ /* 0x000fe400078e003c */
[----:B------:R-:W-:Y:S02]  /*3370*/  IMAD.MOV.U32 R144, RZ, RZ, R58 ;  /* 0x000000ffff907224 */ /* 0x000fe400078e003a */
[----:B------:R-:W-:Y:S02]  /*3380*/  IMAD.MOV.U32 R146, RZ, RZ, R62 ;  /* 0x000000ffff927224 */ /* 0x000fe400078e003e */
[----:B------:R-:W-:Y:S02]  /*3390*/  IMAD.MOV.U32 R80, RZ, RZ, R48 ;  /* 0x000000ffff507224 */ /* 0x000fe400078e0030 */
[----:B------:R-:W-:-:S02]  /*33a0*/  IMAD.MOV.U32 R82, RZ, RZ, R52 ;  /* 0x000000ffff527224 */ /* 0x000fc400078e0034 */
[----:B------:R-:W-:Y:S02]  /*33b0*/  IMAD.MOV.U32 R81, RZ, RZ, R50 ;  /* 0x000000ffff517224 */ /* 0x000fe400078e0032 */
[----:B------:R-:W-:Y:S01]  /*33c0*/  IMAD.MOV.U32 R83, RZ, RZ, R54 ;  /* 0x000000ffff537224 */ /* 0x000fe200078e0036 */
[----:B--2---:R-:W-:-:S13]  /*33d0*/  R2UR UR4, R44 ;  /* 0x000000002c0472ca */ /* 0x004fda00000e0000 */
[----:B------:R-:W-:-:S06]  /*33e0*/  UISETP.NE.AND UP0, UPT, UR4, 0x3, UPT ;  /* 0x000000030400788c */ /* 0x000fcc000bf05270 */
[----:B------:R-:W-:-:S13]  /*33f0*/  PLOP3.LUT P5, PT, PT, PT, UP0, 0x80, 0x0 ;  /* 0x000000000000781c */ /* 0x000fda0003faf008 */
[----:B------:R-:W-:Y:S05]  /*3400*/  @!P5 BRA `(.L_x_1310) ;  /* 0x000000000004d947 */ /* 0x000fea0003800000 */
[----:B------:R-:W-:Y:S01]  /*3410*/  BPT.TRAP 0x1 ;  /* 0x000000040000795c */ /* 0x000fe20000300000 */
.L_x_1310:
[----:B------:R-:W2:Y:S01]  /*3420*/  LDL R44, [R1+0x50] ;  /* 0x00005000012c7983 */ /* 0x000ea20000100800 */
[----:B------:R-:W-:Y:S01]  /*3430*/  IMAD R104, R22, 0x8, R17 ;  /* 0x0000000816687824 */ /* 0x000fe200078e0211 */
[----:B------:R-:W-:Y:S01]  /*3440*/  BSSY B1, `(.L_x_1311) ;  /* 0x0000004000017945 */ /* 0x000fe20003800000 */
[----:B--2---:R-:W-:-:S04]  /*3450*/  SHF.L.U32 R128, R44, 0x1f, RZ ;  /* 0x0000001f2c807819 */ /* 0x004fc800000006ff */
[----:B------:R-:W0:Y:S02]  /*3460*/  SYNCS.PHASECHK.TRANS64.TRYWAIT P6, [R104+URZ+0x2e890], R128 ;  /* 0x02e89080680075a7 */ /* 0x000e2400080c017f */
[----:B0-----:R-:W-:Y:S05]  /*3470*/  @!P6 BRA `(.L_x_1312) ;  /* 0x0000030400fce947 */ /* 0x001fea0003800000 */
.L_x_1671:
[----:B------:R-:W-:Y:S05]  /*3480*/  BSYNC B1 ;  /* 0x0000000000017941 */ /* 0x000fea0003800000 */
.L_x_1311:
        /* <DEDUP_REMOVED lines=12> */
[----:B------:R-:W-:Y:S02]  /*3550*/  SHF.R.U32.HI R78, RZ, 0x8, R79 ;  /* 0x00000008ff4e7819 */ /* 0x000fe4000001164f */
[----:B------:R-:W-:Y:S01]  /*3560*/  SHF.R.U32.HI R159, RZ, 0x10, R77 ;  /* 0x00000010ff9f7819 */ /* 0x000fe2000001164d */
[----:B------:R-:W-:Y:S01]  /*3570*/  IMAD.SHL.U32 R76, R76, 0x100, RZ ;  /* 0x000001004c4c7824 */ /* 0x000fe200078e00ff */
[----:B------:R-:W-:Y:S02]  /*3580*/  SHF.R.U32.HI R157, RZ, 0x10, R79 ;  /* 0x00000010ff9d7819 */ /* 0x000fe4000001164f */
[----:B------:R-:W-:Y:S01]  /*3590*/  LOP3.LUT R158, R79, 0xff0000ff, RZ, 0xc0, !PT ;  /* 0xff0000ff4f9e7812 */ /* 0x000fe200078ec0ff */
[----:B------:R-:W-:Y:S01]  /*35a0*/  IMAD.SHL.U32 R79, R78, 0x100, RZ ;  /* 0x000001004e4f7824 */ /* 0x000fe200078e00ff */
[----:B------:R-:W-:Y:S01]  /*35b0*/  LOP3.LUT R77, R77, 0xff0000ff, RZ, 0xc0, !PT ;  /* 0xff0000ff4d4d7812 */ /* 0x000fe200078ec0ff */
[----:B--2---:R-:W-:Y:S01]  /*35c0*/  IMAD.MOV.U32 R78, RZ, RZ, R44 ;  /* 0x000000ffff4e7224 */ /* 0x004fe200078e002c */
[----:B------:R-:W-:-:S02]  /*35d0*/  F2FP.F16.E4M3.UNPACK_B R44, R45 ;  /* 0x0000002dff2c723e */ /* 0x000fc400020006ff */
[----:B------:R-:W-:Y:S01]  /*35e0*/  LOP3.LUT R77, R77, 0xff00, R76, 0xf8, !PT ;  /* 0x0000ff004d4d7812 */ /* 0x000fe200078ef84c */
[----:B------:R-:W-:Y:S01]  /*35f0*/  IMAD.U32 R76, R159, 0x10000, RZ ;  /* 0x000100009f4c7824 */ /* 0x000fe200078e00ff */
[----:B------:R-:W-:Y:S01]  /*3600*/  LOP3.LUT R158, R158, 0xff00, R79, 0xf8, !PT ;  /* 0x0000ff009e9e7812 */ /* 0x000fe200078ef84f */
[----:B------:R-:W-:Y:S01]  /*3610*/  IMAD.U32 R79, R157, 0x10000, RZ ;  /* 0x000100009d4f7824 */ /* 0x000fe200078e00ff */
[----:B------:R-:W-:Y:S02]  /*3620*/  F2FP.F16.E4M3.UNPACK_B R157, R165.H1 ;  /* 0x000000a5ff9d723e */ /* 0x000fe400030006ff */
[----:B------:R-:W-:Y:S02]  /*3630*/  LOP3.LUT R76, R77, 0xff0000, R76, 0xf8, !PT ;  /* 0x00ff00004d4c7812 */ /* 0x000fe400078ef84c */
[----:B------:R-:W-:Y:S01]  /*3640*/  LOP3.LUT R77, R158, 0xff0000, R79, 0xf8, !PT ;  /* 0x00ff00009e4d7812 */ /* 0x000fe200078ef84f */
[--C-:B------:R-:W-:Y:S01]  /*3650*/  HADD2.F32 R79, -RZ, R44.reuse.H1_H1 ;  /* 0x3000002cff4f7230 */ /* 0x100fe20000004100 */
[----:B------:R-:W-:Y:S01]  /*3660*/  F2FP.F16.E4M3.UNPACK_B R159, R151.H1 ;  /* 0x00000097ff9f723e */ /* 0x000fe200030006ff */
[----:B------:R-:W-:Y:S01]  /*3670*/  HADD2.F32 R161, -RZ, R157.H0_H0 ;  /* 0x2000009dffa17230 */ /* 0x000fe20000004100 */
[----:B------:R-:W-:Y:S01]  /*3680*/  F2FP.F16.E4M3.UNPACK_B R45, R45.H1 ;  /* 0x0000002dff2d723e */ /* 0x000fe200030006ff */
[----:B------:R-:W-:-:S02]  /*3690*/  HADD2.F32 R44, -RZ, R44.H0_H0 ;  /* 0x2000002cff2c7230 */ /* 0x000fc40000004100 */
[----:B------:R-:W-:Y:S02]  /*36a0*/  HADD2.F32 R162, -RZ, R157.H1_H1 ;  /* 0x3000009dffa27230 */ /* 0x000fe40000004100 */
[-C--:B------:R-:W-:Y:S01]  /*36b0*/  FMUL.FTZ R163, R79, R161.reuse ;  /* 0x000000a14fa37220 */ /* 0x080fe20000410000 */
[----:B------:R-:W-:Y:S02]  /*36c0*/  HADD2.F32 R160, -RZ, R159.H0_H0 ;  /* 0x2000009fffa07230 */ /* 0x000fe40000004100 */
[C---:B------:R-:W-:Y:S01]  /*36d0*/  FMUL.FTZ R164, R44.reuse, R161 ;  /* 0x000000a12ca47220 */ /* 0x040fe20000410000 */
[--C-:B------:R-:W-:Y:S01]  /*36e0*/  HADD2.F32 R158, -RZ, R45.reuse.H1_H1 ;  /* 0x3000002dff9e7230 */ /* 0x100fe20000004100 */
[----:B------:R-:W-:Y:S01]  /*36f0*/  F2FP.F16.E4M3.UNPACK_B R161, R165 ;  /* 0x000000a5ffa1723e */ /* 0x000fe200020006ff */
[----:B------:R-:W-:Y:S02]  /*3700*/  HADD2.F32 R157, -RZ, R45.H0_H0 ;  /* 0x2000002dff9d7230 */ /* 0x000fe40000004100 */
[----:B------:R-:W-:Y:S01]  /*3710*/  FFMA.FTZ R44, R44, R160, -R163 ;  /* 0x000000a02c2c7223 */ /* 0x000fe200000108a3 */
[----:B------:R-:W-:-:S02]  /*3720*/  HADD2.F32 R159, -RZ, R159.H1_H1 ;  /* 0x3000009fff9f7230 */ /* 0x000fc40000004100 */
[----:B------:R-:W-:Y:S01]  /*3730*/  FFMA.FTZ R45, R79, R160, R164 ;  /* 0x000000a04f2d7223 */ /* 0x000fe200000100a4 */
[CC--:B------:R-:W-:Y:S01]  /*3740*/  FMUL.FTZ R166, R158.reuse, R162.reuse ;  /* 0x000000a29ea67220 */ /* 0x0c0fe20000410000 */
[C---:B------:R-:W-:Y:S01]  /*3750*/  FMUL.FTZ R163, R157.reuse, R162 ;  /* 0x000000a29da37220 */ /* 0x040fe20000410000 */
[-C--:B------:R-:W-:Y:S01]  /*3760*/  F2FP.F16.E4M3.UNPACK_B R79, R78.reuse.H1 ;  /* 0x0000004eff4f723e */ /* 0x080fe200030006ff */
[--C-:B------:R-:W-:Y:S01]  /*3770*/  HADD2.F32 R162, -RZ, R161.reuse.H0_H0 ;  /* 0x200000a1ffa27230 */ /* 0x100fe20000004100 */
[----:B------:R-:W-:Y:S01]  /*3780*/  F2FP.F16.E4M3.UNPACK_B R78, R78 ;  /* 0x0000004eff4e723e */ /* 0x000fe200020006ff */
[-C--:B------:R-:W-:Y:S01]  /*3790*/  FFMA.FTZ R165, R157, R159.reuse, -R166 ;  /* 0x0000009f9da57223 */ /* 0x080fe200000108a6 */
[----:B------:R-:W-:Y:S01]  /*37a0*/  FFMA.FTZ R168, R158, R159, R163 ;  /* 0x0000009f9ea87223 */ /* 0x000fe200000100a3 */
[----:B------:R-:W-:Y:S01]  /*37b0*/  HADD2.F32 R163, -RZ, R161.H1_H1 ;  /* 0x300000a1ffa37230 */ /* 0x000fe20000004100 */
[----:B------:R-:W-:Y:S01]  /*37c0*/  F2FP.F16.E4M3.UNPACK_B R159, R151 ;  /* 0x00000097ff9f723e */ /* 0x000fe200020006ff */
[--C-:B------:R-:W-:Y:S01]  /*37d0*/  HADD2.F32 R158, -RZ, R79.reuse.H1_H1 ;  /* 0x3000004fff9e7230 */ /* 0x100fe20000004100 */
[----:B------:R-:W-:Y:S01]  /*37e0*/  F2FP.F16.E4M3.UNPACK_B R161, R76.H1 ;  /* 0x0000004cffa1723e */ /* 0x000fe200030006ff */
[----:B------:R-:W-:-:S02]  /*37f0*/  HADD2.F32 R157, -RZ, R79.H0_H0 ;  /* 0x2000004fff9d7230 */ /* 0x000fc40000004100 */
[--C-:B------:R-:W-:Y:S02]  /*3800*/  HADD2.F32 R151, -RZ, R78.reuse.H1_H1 ;  /* 0x3000004eff977230 */ /* 0x100fe40000004100 */
[CC--:B------:R-:W-:Y:S01]  /*3810*/  FMUL.FTZ R166, R158.reuse, R163.reuse ;  /* 0x000000a39ea67220 */ /* 0x0c0fe20000410000 */
[----:B------:R-:W-:Y:S02]  /*3820*/  HADD2.F32 R79, -RZ, R78.H0_H0 ;  /* 0x2000004eff4f7230 */ /* 0x000fe40000004100 */
[----:B------:R-:W-:Y:S01]  /*3830*/  FMUL.FTZ R163, R157, R163 ;  /* 0x000000a39da37220 */ /* 0x000fe20000410000 */
[--C-:B------:R-:W-:Y:S02]  /*3840*/  HADD2.F32 R78, -RZ, R159.reuse.H1_H1 ;  /* 0x3000009fff4e7230 */ /* 0x100fe40000004100 */
[-C--:B------:R-:W-:Y:S01]  /*3850*/  FMUL.FTZ R164, R151, R162.reuse ;  /* 0x000000a297a47220 */ /* 0x080fe20000410000 */
[----:B------:R-:W-:Y:S02]  /*3860*/  HADD2.F32 R160, -RZ, R159.H0_H0 ;  /* 0x2000009fffa07230 */ /* 0x000fe40000004100 */
[----:B------:R-:W-:Y:S01]  /*3870*/  FMUL.FTZ R162, R79, R162 ;  /* 0x000000a24fa27220 */ /* 0x000fe20000410000 */
[-C--:B------:R-:W-:Y:S01]  /*3880*/  FFMA.FTZ R166, R157, R78.reuse, -R166 ;  /* 0x0000004e9da67223 */ /* 0x080fe200000108a6 */
[----:B------:R-:W-:Y:S01]  /*3890*/  FFMA.FTZ R163, R158, R78, R163 ;  /* 0x0000004e9ea37223 */ /* 0x000fe200000100a3 */
[-C--:B------:R-:W-:Y:S01]  /*38a0*/  FFMA.FTZ R78, R79, R160.reuse, -R164 ;  /* 0x000000a04f4e7223 */ /* 0x080fe200000108a4 */
[----:B------:R-:W-:Y:S01]  /*38b0*/  F2FP.F16.E4M3.UNPACK_B R158, R47.H1 ;  /* 0x0000002fff9e723e */ /* 0x000fe200030006ff */
[----:B------:R-:W-:Y:S01]  /*38c0*/  FFMA.FTZ R79, R151, R160, R162 ;  /* 0x000000a0974f7223 */ /* 0x000fe200000100a2 */
[----:B------:R-:W-:Y:S01]  /*38d0*/  F2FP.F16.E4M3.UNPACK_B R164, R77.H1 ;  /* 0x0000004dffa4723e */ /* 0x000fe200030006ff */
[----:B------:R-:W-:Y:S01]  /*38e0*/  HADD2.F32 R162, -RZ, R161.H1_H1 ;  /* 0x300000a1ffa27230 */ /* 0x000fe20000004100 */
[----:B------:R-:W-:Y:S01]  /*38f0*/  F2FP.SATFINITE.E4M3.F32.PACK_AB_MERGE_C R151, R168, R165, RZ ;  /* 0x000000a5a897723e */ /* 0x000fe200048070ff */
[--C-:B------:R-:W-:Y:S01]  /*3900*/  HADD2.F32 R159, -RZ, R158.reuse.H0_H0 ;  /* 0x2000009eff9f7230 */ /* 0x100fe20000004100 */
[----:B------:R-:W-:Y:S01]  /*3910*/  F2FP.SATFINITE.E4M3.F32.PACK_AB_MERGE_C R169, R163, R166, RZ ;  /* 0x000000a6a3a9723e */ /* 0x000fe200048070ff */
[----:B------:R-:W-:Y:S01]  /*3920*/  HADD2.F32 R158, -RZ, R158.H1_H1 ;  /* 0x3000009eff9e7230 */ /* 0x000fe20000004100 */
[----:B------:R-:W-:Y:S01]  /*3930*/  F2FP.F16.E4M3.UNPACK_B R157, R46.H1 ;  /* 0x0000002eff9d723e */ /* 0x000fe200030006ff */
[--C-:B------:R-:W-:Y:S01]  /*3940*/  HADD2.F32 R165, -RZ, R164.reuse.H1_H1 ;  /* 0x300000a4ffa57230 */ /* 0x100fe20000004100 */
[----:B------:R-:W-:Y:S01]  /*3950*/  F2FP.F16.E4M3.UNPACK_B R163, R77 ;  /* 0x0000004dffa3723e */ /* 0x000fe200020006ff */
[----:B------:R-:W-:Y:S01]  /*3960*/  HADD2.F32 R164, -RZ, R164.H0_H0 ;  /* 0x200000a4ffa47230 */ /* 0x000fe20000004100 */
        /* <DEDUP_REMOVED lines=32> */
[----:B------:R-:W-:Y:S02]  /*3b70*/  F2FP.SATFINITE.E4M3.F32.PACK_AB_MERGE_C R162, R162, R165, RZ ;  /* 0x000000a5a2a2723e */ /* 0x000fe400048070ff */
[----:B------:R-:W-:-:S02]  /*3b80*/  F2FP.SATFINITE.E4M3.F32.PACK_AB_MERGE_C R44, R79, R78, R169 ;  /* 0x0000004e4f2c723e */ /* 0x000fc400048070a9 */
[----:B------:R-:W-:Y:S02]  /*3b90*/  F2FP.SATFINITE.E4M3.F32.PACK_AB_MERGE_C R46, R163, R158, R157 ;  /* 0x0000009ea32e723e */ /* 0x000fe4000480709d */
[----:B------:R-:W-:-:S07]  /*3ba0*/  F2FP.SATFINITE.E4M3.F32.PACK_AB_MERGE_C R47, R164, R159, R162 ;  /* 0x0000009fa42f723e */ /* 0x000fce00048070a2 */
.L_x_1318:
[----:B------:R-:W-:Y:S05]  /*3bb0*/  BSYNC B3 ;  /* 0x0000000000037941 */ /* 0x000fea0003800000 */
.L_x_1317:
[----:B------:R-:W-:Y:S01]  /*3bc0*/  ULDC.64 UR4, c[0x0][0x2e8] ;  /* 0x0000ba0000047ab9 */ /* 0x000fe20000000a00 */
[----:B------:R-:W-:Y:S01]  /*3bd0*/  ULDC.64 UR6, c[0x0][0x208] ;  /* 0x0000820000067ab9 */ /* 0x000fe20000000a00 */
[----:B------:R-:W-:-:S04]  /*3be0*/  IADD3 R76, P2, P6, R153, UR4, R38 ;  /* 0x00000004994c7c10 */ /* 0x000fc8000fe5e026 */
[----:B------:R-:W-:-:S05]  /*3bf0*/  IADD3.X R77, R152, UR5, R33, P2, P6 ;  /* 0x00000005984d7c10 */ /* 0x000fca00097ec421 */
[----:B--2---:R1:W-:Y:S04]  /*3c00*/  STG.E.128 desc[UR6][R76.64], R44 ;  /* 0x0000002c4c007986 */ /* 0x0043e8000c101d06 */
.L_x_1316:
[----:B------:R-:W-:Y:S05]  /*3c10*/  BSYNC B2 ;  /* 0x0000000000027941 */ /* 0x000fea0003800000 */
.L_x_1315:
        /* <DEDUP_REMOVED lines=9> */
[----:B------:R-:W-:Y:S02]  /*3cb0*/  SHF.R.U32.HI R77, RZ, 0x8, R75 ;  /* 0x00000008ff4d7819 */ /* 0x000fe4000001164b */
[----:B------:R-:W-:Y:S02]  /*3cc0*/  SHF.R.U32.HI R79, RZ, 0x8, R73 ;  /* 0x00000008ff4f7819 */ /* 0x000fe40000011649 */
[----:B------:R-:W-:Y:S01]  /*3cd0*/  LOP3.LUT R74, R75, 0xff0000ff, RZ, 0xc0, !PT ;  /* 0xff0000ff4b4a7812 */ /* 0x000fe200078ec0ff */
[----:B------:R-:W-:Y:S01]  /*3ce0*/  IMAD.SHL.U32 R77, R77, 0x100, RZ ;  /* 0x000001004d4d7824 */ /* 0x000fe200078e00ff */
[----:B------:R-:W-:Y:S01]  /*3cf0*/  SHF.R.U32.HI R76, RZ, 0x10, R75 ;  /* 0x00000010ff4c7819 */ /* 0x000fe2000001164b */
[----:B------:R-:W-:Y:S01]  /*3d00*/  IMAD.SHL.U32 R75, R79, 0x100, RZ ;  /* 0x000001004f4b7824 */ /* 0x000fe200078e00ff */
[----:B------:R-:W-:Y:S02]  /*3d10*/  LOP3.LUT R72, R73, 0xff0000ff, RZ, 0xc0, !PT ;  /* 0xff0000ff49487812 */ /* 0x000fe400078ec0ff */
[----:B------:R-:W-:Y:S01]  /*3d20*/  SHF.R.U32.HI R78, RZ, 0x10, R73 ;  /* 0x00000010ff4e7819 */ /* 0x000fe20000011649 */
[----:B-1----:R-:W-:Y:S01]  /*3d30*/  IMAD.MOV.U32 R73, RZ, RZ, R44 ;  /* 0x000000ffff497224 */ /* 0x002fe200078e002c */
[----:B------:R-:W-:Y:S01]  /*3d40*/  LOP3.LUT R74, R74, 0xff00, R77, 0xf8, !PT ;  /* 0x0000ff004a4a7812 */ /* 0x000fe200078ef84d */
[----:B------:R-:W-:Y:S01]  /*3d50*/  IMAD.U32 R77, R76, 0x10000, RZ ;  /* 0x000100004c4d7824 */ /* 0x000fe200078e00ff */
[----:B------:R-:W-:-:S02]  /*3d60*/  F2FP.F16.E4M3.UNPACK_B R44, R45 ;  /* 0x0000002dff2c723e */ /* 0x000fc400020006ff */
[----:B------:R-:W-:Y:S02]  /*3d70*/  F2FP.F16.E4M3.UNPACK_B R76, R154.H1 ;  /* 0x0000009aff4c723e */ /* 0x000fe400030006ff */
[----:B------:R-:W-:Y:S01]  /*3d80*/  LOP3.LUT R72, R72, 0xff00, R75, 0xf8, !PT ;  /* 0x0000ff0048487812 */ /* 0x000fe200078ef84b */
[----:B------:R-:W-:Y:S01]  /*3d90*/  IMAD.U32 R75, R78, 0x10000, RZ ;  /* 0x000100004e4b7824 */ /* 0x000fe200078e00ff */
[----:B------:R-:W-:Y:S01]  /*3da0*/  LOP3.LUT R157, R74, 0xff0000, R77, 0xf8, !PT ;  /* 0x00ff00004a9d7812 */ /* 0x000fe200078ef84d */
[----:B------:R-:W-:Y:S01]  /*3db0*/  HADD2.F32 R74, -RZ, R44.H1_H1 ;  /* 0x3000002cff4a7230 */ /* 0x000fe20000004100 */
[----:B------:R-:W-:Y:S01]  /*3dc0*/  F2FP.F16.E4M3.UNPACK_B R77, R136.H1 ;  /* 0x00000088ff4d723e */ /* 0x000fe200030006ff */
[----:B------:R-:W-:Y:S01]  /*3dd0*/  HADD2.F32 R151, -RZ, R76.H0_H0 ;  /* 0x2000004cff977230 */ /* 0x000fe20000004100 */
[----:B------:R-:W-:Y:S01]  /*3de0*/  F2FP.F16.E4M3.UNPACK_B R45, R45.H1 ;  /* 0x0000002dff2d723e */ /* 0x000fe200030006ff */
[----:B------:R-:W-:Y:S01]  /*3df0*/  HADD2.F32 R44, -RZ, R44.H0_H0 ;  /* 0x2000002cff2c7230 */ /* 0x000fe20000004100 */
[----:B------:R-:W-:Y:S01]  /*3e00*/  LOP3.LUT R72, R72, 0xff0000, R75, 0xf8, !PT ;  /* 0x00ff000048487812 */ /* 0x000fe200078ef84b */
[----:B------:R-:W-:-:S02]  /*3e10*/  HADD2.F32 R78, -RZ, R76.H1_H1 ;  /* 0x3000004cff4e7230 */ /* 0x000fc40000004100 */
[-C--:B------:R-:W-:Y:S01]  /*3e20*/  FMUL.FTZ R159, R74, R151.reuse ;  /* 0x000000974a9f7220 */ /* 0x080fe20000410000 */
[----:B------:R-:W-:Y:S01]  /*3e30*/  HADD2.F32 R79, -RZ, R77.H0_H0 ;  /* 0x2000004dff4f7230 */ /* 0x000fe20000004100 */
[----:B------:R-:W-:Y:S01]  /*3e40*/  F2FP.F16.E4M3.UNPACK_B R154, R154 ;  /* 0x0000009aff9a723e */ /* 0x000fe200020006ff */
[--C-:B------:R-:W-:Y:S01]  /*3e50*/  HADD2.F32 R76, -RZ, R45.reuse.H1_H1 ;  /* 0x3000002dff4c7230 */ /* 0x100fe20000004100 */
[----:B------:R-:W-:Y:S01]  /*3e60*/  F2FP.F16.E4M3.UNPACK_B R136, R136 ;  /* 0x00000088ff88723e */ /* 0x000fe200020006ff */
[----:B------:R-:W-:Y:S02]  /*3e70*/  HADD2.F32 R75, -RZ, R45.H0_H0 ;  /* 0x2000002dff4b7230 */ /* 0x000fe40000004100 */
[----:B------:R-:W-:Y:S01]  /*3e80*/  FMUL.FTZ R45, R44, R151 ;  /* 0x000000972c2d7220 */ /* 0x000fe20000410000 */
[----:B------:R-:W-:Y:S02]  /*3e90*/  HADD2.F32 R77, -RZ, R77.H1_H1 ;  /* 0x3000004dff4d7230 */ /* 0x000fe40000004100 */
[-C--:B------:R-:W-:Y:S01]  /*3ea0*/  FMUL.FTZ R158, R76, R78.reuse ;  /* 0x0000004e4c9e7220 */ /* 0x080fe20000410000 */
[-C--:B------:R-:W-:Y:S01]  /*3eb0*/  FFMA.FTZ R44, R44, R79.reuse, -R159 ;  /* 0x0000004f2c2c7223 */ /* 0x080fe2000001089f */
[----:B------:R-:W-:Y:S01]  /*3ec0*/  FFMA.FTZ R45, R74, R79, R45 ;  /* 0x0000004f4a2d7223 */ /* 0x000fe2000001002d */
[C---:B------:R-:W-:Y:S01]  /*3ed0*/  FMUL.FTZ R151, R75.reuse, R78 ;  /* 0x0000004e4b977220 */ /* 0x040fe20000410000 */
[----:B------:R-:W-:Y:S01]  /*3ee0*/  F2FP.F16.E4M3.UNPACK_B R74, R73.H1 ;  /* 0x00000049ff4a723e */ /* 0x000fe200030006ff */
[----:B------:R-:W-:Y:S01]  /*3ef0*/  FFMA.FTZ R158, R75, R77, -R158 ;  /* 0x0000004d4b9e7223 */ /* 0x000fe2000001089e */
[----:B------:R-:W-:Y:S01]  /*3f00*/  F2FP.F16.E4M3.UNPACK_B R73, R73 ;  /* 0x00000049ff49723e */ /* 0x000fe200020006ff */
[----:B------:R-:W-:Y:S01]  /*3f10*/  FFMA.FTZ R159, R76, R77, R151 ;  /* 0x0000004d4c9f7223 */ /* 0x000fe20000010097 */
[----:B------:R-:W-:-:S02]  /*3f20*/  HADD2.F32 R78, -RZ, R154.H1_H1 ;  /* 0x3000009aff4e7230 */ /* 0x000fc40000004100 */
[--C-:B------:R-:W-:Y:S02]  /*3f30*/  HADD2.F32 R77, -RZ, R74.reuse.H1_H1 ;  /* 0x3000004aff4d7230 */ /* 0x100fe40000004100 */
[----:B------:R-:W-:Y:S01]  /*3f40*/  HADD2.F32 R76, -RZ, R74.H0_H0 ;  /* 0x2000004aff4c7230 */ /* 0x000fe20000004100 */
[----:B------:R-:W-:Y:S01]  /*3f50*/  F2FP.SATFINITE.E4M3.F32.PACK_AB_MERGE_C R163, R159, R158, RZ ;  /* 0x0000009e9fa3723e */ /* 0x000fe200048070ff */
[--C-:B------:R-:W-:Y:S02]  /*3f60*/  HADD2.F32 R74, -RZ, R73.reuse.H0_H0 ;  /* 0x20000049ff4a7230 */ /* 0x100fe40000004100 */
[-C--:B------:R-:W-:Y:S01]  /*3f70*/  FMUL.FTZ R151, R77, R78.reuse ;  /* 0x0000004e4d977220 */ /* 0x080fe20000410000 */
[----:B------:R-:W-:Y:S02]  /*3f80*/  HADD2.F32 R75, -RZ, R73.H1_H1 ;  /* 0x30000049ff4b7230 */ /* 0x000fe40000004100 */
[----:B------:R-:W-:Y:S01]  /*3f90*/  FMUL.FTZ R78, R76, R78 ;  /* 0x0000004e4c4e7220 */ /* 0x000fe20000410000 */
[----:B------:R-:W-:Y:S01]  /*3fa0*/  HADD2.F32 R154, -RZ, R154.H0_H0 ;  /* 0x2000009aff9a7230 */ /* 0x000fe20000004100 */
[----:B------:R-:W-:Y:S01]  /*3fb0*/  F2FP.SATFINITE.E4M3.F32.PACK_AB_MERGE_C R45, R45, R44, R163 ;  /* 0x0000002c2d2d723e */ /* 0x000fe200048070a3 */
[----:B------:R-:W-:-:S02]  /*3fc0*/  HADD2.F32 R73, -RZ, R136.H1_H1 ;  /* 0x30000088ff497230 */ /* 0x000fc40000004100 */
[----:B------:R-:W-:Y:S02]  /*3fd0*/  HADD2.F32 R136, -RZ, R136.H0_H0 ;  /* 0x20000088ff887230 */ /* 0x000fe40000004100 */
[-C--:B------:R-:W-:Y:S01]  /*3fe0*/  FMUL.FTZ R79, R75, R154.reuse ;  /* 0x0000009a4b4f7220 */ /* 0x080fe20000410000 */
[----:B------:R-:W-:Y:S01]  /*3ff0*/  FMUL.FTZ R154, R74, R154 ;  /* 0x0000009a4a9a7220 */ /* 0x000fe20000410000 */
[-C--:B------:R-:W-:Y:S01]  /*4000*/  FFMA.FTZ R151, R76, R73.reuse, -R151 ;  /* 0x000000494c977223 */ /* 0x080fe20000010897 */
[----:B------:R-:W-:Y:S01]  /*4010*/  FFMA.FTZ R78, R77, R73, R78 ;  /* 0x000000494d4e7223 */ /* 0x000fe2000001004e */
[-C--:B------:R-:W-:Y:S01]  /*4020*/  FFMA.FTZ R73, R74, R136.reuse, -R79 ;  /* 0x000000884a497223 */ /* 0x080fe2000001084f */
[----:B------:R-:W-:Y:S01]  /*4030*/  FFMA.FTZ R160, R75, R136, R154 ;  /* 0x000000884ba07223 */ /* 0x000fe2000001009a */
[----:B------:R-:W-:Y:S02]  /*4040*/  F2FP.F16.E4M3.UNPACK_B R75, R47.H1 ;  /* 0x0000002fff4b723e */ /* 0x000fe400030006ff */
[----:B------:R-:W-:-:S02]  /*4050*/  F2FP.SATFINITE.E4M3.F32.PACK_AB_MERGE_C R161, R78, R151, RZ ;  /* 0x000000974ea1723e */ /* 0x000fc400048070ff */
        /* <DEDUP_REMOVED lines=9> */
[----:B------:R-:W-:Y:S02]  /*40f0*/  HADD2.F32 R75, -RZ, R74.H1_H1 ;  /* 0x3000004aff4b7230 */ /* 0x000fe40000004100 */
[----:B------:R-:W-:Y:S01]  /*4100*/  FMUL.FTZ R159, R77, R158 ;  /* 0x0000009e4d9f7220 */ /* 0x000fe20000410000 */
[----:B------:R-:W-:-:S02]  /*4110*/  HADD2.F32 R154, -RZ, R157.H1_H1 ;  /* 0x3000009dff9a7230 */ /* 0x000fc40000004100 */
        /* <DEDUP_REMOVED lines=25> */
[C---:B------:R-:W-:Y:S01]  /*42b0*/  FMUL.FTZ R157, R47.reuse, R157 ;  /* 0x0000009d2f9d7220 */ /* 0x040fe20000410000 */
[-C--:B------:R-:W-:Y:S01]  /*42c0*/  FFMA.FTZ R75, R72, R79.reuse, -R75 ;  /* 0x0000004f484b7223 */ /* 0x080fe2000001084b */
[----:B------:R-:W-:Y:S01]  /*42d0*/  FFMA.FTZ R74, R74, R79, R151 ;  /* 0x0000004f4a4a7223 */ /* 0x000fe20000010097 */
[-C--:B------:R-:W-:Y:S01]  /*42e0*/  FFMA.FTZ R76, R47, R78.reuse, -R76 ;  /* 0x0000004e2f4c7223 */ /* 0x080fe2000001084c */
[----:B------:R-:W-:-:S03]  /*42f0*/  FFMA.FTZ R157, R46, R78, R157 ;  /* 0x0000004e2e9d7223 */ /* 0x000fc6000001009d */
[----:B------:R-:W-:Y:S02]  /*4300*/  F2FP.SATFINITE.E4M3.F32.PACK_AB_MERGE_C R47, R74, R75, R77 ;  /* 0x0000004b4a2f723e */ /* 0x000fe4000480704d */
[----:B------:R-:W-:-:S07]  /*4310*/  F2FP.SATFINITE.E4M3.F32.PACK_AB_MERGE_C R46, R157, R76, R154 ;  /* 0x0000004c9d2e723e */ /* 0x000fce000480709a */
.L_x_1320:
[----:B------:R-:W-:Y:S05]  /*4320*/  BSYNC B2 ;  /* 0x0000000000027941 */ /* 0x000fea0003800000 */
.L_x_1319:
[----:B------:R-:W-:Y:S01]  /*4330*/  ULDC.64 UR4, c[0x0][0x2e8] ;  /* 0x0000ba0000047ab9 */ /* 0x000fe20000000a00 */
[----:B------:R-:W-:Y:S01]  /*4340*/  ULDC.64 UR6, c[0x0][0x208] ;  /* 0x0000820000067ab9 */ /* 0x000fe20000000a00 */
[----:B------:R-:W-:-:S04]  /*4350*/  IADD3 R72, P2, P6, R35, UR4, R153 ;  /* 0x0000000423487c10 */ /* 0x000fc8000fe5e099 */
[----:B------:R-:W-:-:S05]  /*4360*/  IADD3.X R73, R101, UR5, R152, P2, P6 ;  /* 0x0000000565497c10 */ /* 0x000fca00097ec498 */
[----:B-1----:R2:W-:Y:S04]  /*4370*/  STG.E.128 desc[UR6][R72.64], R44 ;  /* 0x0000002c48007986 */ /* 0x0025e8000c101d06 */
.L_x_1314:
[----:B------:R-:W-:Y:S05]  /*4380*/  BSYNC B1 ;  /* 0x0000000000017941 */ /* 0x000fea0003800000 */
.L_x_1313:
        /* <DEDUP_REMOVED lines=19> */
[----:B--2---:R-:W-:Y:S01]  /*44c0*/  IMAD.MOV.U32 R68, RZ, RZ, R44 ;  /* 0x000000ffff447224 */ /* 0x004fe200078e002c */
        /* <DEDUP_REMOVED lines=43> */
[CC--:B------:R-:W-:Y:S01]  /*4780*/  FMUL.FTZ R75, R69.reuse, R150.reuse ;  /* 0x00000096454b7220 */ /* 0x0c0fe20000410000 */
[----:B------:R-:W-:Y:S01]  /*4790*/  FMUL.FTZ R78, R68, R150 ;  /* 0x00000096444e7220 */ /* 0x000fe20000410000 */
[----:B------:R-:W-:Y:S02]  /*47a0*/  F2FP.F16.E4M3.UNPACK_B R74, R76.H1 ;  /* 0x0000004cff4a723e */ /* 0x000fe400030006ff */
[----:B------:R-:W-:Y:S01]  /*47b0*/  F2FP.SATFINITE.E4M3.F32.PACK_AB_MERGE_C R153, R136, R77, RZ ;  /* 0x0000004d8899723e */ /* 0x000fe200048070ff */
[----:B------:R-:W-:Y:S01]  /*47c0*/  FFMA.FTZ R150, R69, R149, -R78 ;  /* 0x0000009545967223 */ /* 0x000fe2000001084e */
[----:B------:R-:W-:Y:S01]  /*47d0*/  F2FP.F16.E4M3.UNPACK_B R69, R47.H1 ;  /* 0x0000002fff45723e */ /* 0x000fe200030006ff */
[----:B------:R-:W-:Y:S01]  /*47e0*/  FFMA.FTZ R149, R68, R149, R75 ;  /* 0x0000009544957223 */ /* 0x000fe2000001004b */
[-C--:B------:R-:W-:Y:S01]  /*47f0*/  F2FP.F16.E4M3.UNPACK_B R77, R79.reuse.H1 ;  /* 0x0000004fff4d723e */ /* 0x080fe200030006ff */
[----:B------:R-:W-:Y:S01]  /*4800*/  HADD2.F32 R75, -RZ, R74.H1_H1 ;  /* 0x3000004aff4b7230 */ /* 0x000fe20000004100 */
[----:B------:R-:W-:Y:S01]  /*4810*/  F2FP.F16.E4M3.UNPACK_B R68, R46.H1 ;  /* 0x0000002eff44723e */ /* 0x000fe200030006ff */
        /* <DEDUP_REMOVED lines=22> */
[--C-:B------:R-:W-:Y:S01]  /*4980*/  HADD2.F32 R47, -RZ, R46.reuse.H0_H0 ;  /* 0x2000002eff2f7230 */ /* 0x100fe20000004100 */
[----:B------:R-:W-:Y:S01]  /*4990*/  F2FP.SATFINITE.E4M3.F32.PACK_AB_MERGE_C R44, R149, R150, R153 ;  /* 0x00000096952c723e */ /* 0x000fe20004807099 */
[----:B------:R-:W-:Y:S01]  /*49a0*/  HADD2.F32 R46, -RZ, R46.H1_H1 ;  /* 0x3000002eff2e7230 */ /* 0x000fe20000004100 */
[----:B------:R-:W-:Y:S01]  /*49b0*/  F2FP.SATFINITE.E4M3.F32.PACK_AB_MERGE_C R78, R78, R151, RZ ;  /* 0x000000974e4e723e */ /* 0x000fe200048070ff */
[----:B------:R-:W-:Y:S01]  /*49c0*/  HADD2.F32 R77, -RZ, R77.H0_H0 ;  /* 0x2000004dff4d7230 */ /* 0x000fe20000004100 */
[----:B------:R-:W-:Y:S01]  /*49d0*/  F2FP.SATFINITE.E4M3.F32.PACK_AB_MERGE_C R75, R75, R152, RZ ;  /* 0x000000984b4b723e */ /* 0x000fe200048070ff */
        /* <DEDUP_REMOVED lines=12> */
.L_x_1326:
[----:B------:R-:W-:Y:S05]  /*4aa0*/  BSYNC B3 ;  /* 0x0000000000037941 */ /* 0x000fea0003800000 */
.L_x_1325:
[----:B------:R-:W-:Y:S01]  /*4ab0*/  ULDC.64 UR4, c[0x0][0x2e8] ;  /* 0x0000ba0000047ab9 */ /* 0x000fe20000000a00 */
[----:B------:R-:W-:Y:S01]  /*4ac0*/  ULDC.64 UR6, c[0x0][0x208] ;  /* 0x0000820000067ab9 */ /* 0x000fe20000000a00 */
[----:B------:R-:W-:-:S04]  /*4ad0*/  IADD3 R68, P2, P3, R73, UR4, R38 ;  /* 0x0000000449447c10 */ /* 0x000fc8000fb5e026 */
[----:B------:R-:W-:-:S05]  /*4ae0*/  IADD3.X R69, R72, UR5, R33, P2, P3 ;  /* 0x0000000548457c10 */ /* 0x000fca00097e6421 */
[----:B--2---:R2:W-:Y:S04]  /*4af0*/  STG.E.128 desc[UR6][R68.64], R44 ;  /* 0x0000002c44007986 */ /* 0x0045e8000c101d06 */
.L_x_1324:
[----:B------:R-:W-:Y:S05]  /*4b00*/  BSYNC B2 ;  /* 0x0000000000027941 */ /* 0x000fea0003800000 */
.L_x_1323:
[----:B------:R-:W-:Y:S05]  /*4b10*/  @P1 BRA `(.L_x_1322) ;  /* 0x0000000400d41947 */ /* 0x000fea0003800000 */
[----:B------:R-:W-:Y:S01]  /*4b20*/  LOP3.LUT P2, RZ, R230, 0x4, RZ, 0xc0, !PT ;  /* 0x00000004e6ff7812 */ /* 0x000fe2000784c0ff */
[C---:B-12---:R-:W-:Y:S01]  /*4b30*/  VIADD R44, R156.reuse, 0x40 ;  /* 0x000000409c2c7836 */ /* 0x046fe20000000000 */
        /* <DEDUP_REMOVED lines=109> */
.L_x_1328:
[----:B------:R-:W-:Y:S05]  /*5210*/  BSYNC B2 ;  /* 0x0000000000027941 */ /* 0x000fea0003800000 */
.L_x_1327:
[----:B------:R-:W-:Y:S01]  /*5220*/  ULDC.64 UR4, c[0x0][0x2e8] ;  /* 0x0000ba0000047ab9 */ /* 0x000fe20000000a00 */
[----:B------:R-:W-:Y:S01]  /*5230*/  ULDC.64 UR6, c[0x0][0x208] ;  /* 0x0000820000067ab9 */ /* 0x000fe20000000a00 */
[----:B------:R-:W-:-:S04]  /*5240*/  IADD3 R64, P2, P3, R35, UR4, R73 ;  /* 0x0000000423407c10 */ /* 0x000fc8000fb5e049 */
[----:B------:R-:W-:-:S05]  /*5250*/  IADD3.X R65, R101, UR5, R72, P2, P3 ;  /* 0x0000000565417c10 */ /* 0x000fca00097e6448 */
[----:B-1----:R3:W-:Y:S04]  /*5260*/  STG.E.128 desc[UR6][R64.64], R44 ;  /* 0x0000002c40007986 */ /* 0x0027e8000c101d06 */
.L_x_1322:
[----:B------:R-:W-:Y:S05]  /*5270*/  BSYNC B1 ;  /* 0x0000000000017941 */ /* 0x000fea0003800000 */
.L_x_1321:
        /* <DEDUP_REMOVED lines=114> */
.L_x_1334:
[----:B------:R-:W-:Y:S05]  /*59a0*/  BSYNC B3 ;  /* 0x0000000000037941 */ /* 0x000fea0003800000 */
.L_x_1333:
[----:B------:R-:W-:Y:S01]  /*59b0*/  ULDC.64 UR4, c[0x0][0x2e8] ;  /* 0x0000ba0000047ab9 */ /* 0x000fe20000000a00 */
[----:B------:R-:W-:Y:S01]  /*59c0*/  ULDC.64 UR6, c[0x0][0x208] ;  /* 0x0000820000067ab9 */ /* 0x000fe20000000a00 */
[----:B------:R-:W-:-:S04]  /*59d0*/  IADD3 R60, P2, P3, R65, UR4, R38 ;  /* 0x00000004413c7c10 */ /* 0x000fc8000fb5e026 */
[----:B------:R-:W-:-:S05]  /*59e0*/  IADD3.X R61, R64, UR5, R33, P2, P3 ;  /* 0x00000005403d7c10 */ /* 0x000fca00097e6421 */
[----:B--2---:R3:W-:Y:S04]  /*59f0*/  STG.E.128 desc[UR6][R60.64], R44 ;  /* 0x0000002c3c007986 */ /* 0x0047e8000c101d06 */
.L_x_1332:
[----:B------:R-:W-:Y:S05]  /*5a00*/  BSYNC B2 ;  /* 0x0000000000027941 */ /* 0x000fea0003800000 */
.L_x_1331:
[----:B------:R-:W-:Y:S05]  /*5a10*/  @P1 BRA `(.L_x_1330) ;  /* 0x0000000400d81947 */ /* 0x000fea0003800000 */
[----:B------:R-:W-:Y:S01]  /*5a20*/  LOP3.LUT P2, RZ, R230, 0x4, RZ, 0xc0, !PT ;  /* 0x00000004e6ff7812 */ /* 0x000fe2000784c0ff */
[C---:B-123--:R-:W-:Y:S01]  /*5a30*/  VIADD R44, R156.reuse, 0x40 ;  /* 0x000000409c2c7836 */ /* 0x04efe20000000000 */
        /* <DEDUP_REMOVED lines=18> */
[----:B------:R-:W-:Y:S01]  /*5b60*/  F2FP.F16.E4M3.UNPACK_B R44, R45 ;  /* 0x0000002dff2c723e */ /* 0x000fe200020006ff */
[----:B------:R-:W-:Y:S01]  /*5b70*/  IMAD.U32 R66, R66, 0x10000, RZ ;  /* 0x0001000042427824 */ /* 0x000fe200078e00ff */
[----:B------:R-:W-:-:S02]  /*5b80*/  LOP3.LUT R59, R60, 0xff00, R59, 0xf8, !PT ;  /* 0x0000ff003c3b7812 */ /* 0x000fc400078ef83b */
[-C--:B------:R-:W-:Y:S02]  /*5b90*/  F2FP.F16.E4M3.UNPACK_B R60, R144.reuse.H1 ;  /* 0x00000090ff3c723e */ /* 0x080fe400030006ff */
        /* <DEDUP_REMOVED lines=9> */
[-C--:B------:R-:W-:Y:S01]  /*5c30*/  FMUL.FTZ R68, R57, R66.reuse ;  /* 0x0000004239447220 */ /* 0x080fe20000410000 */
        /* <DEDUP_REMOVED lines=17> */
[--C-:B------:R-:W-:Y:S02]  /*5d50*/  HADD2.F32 R61, -RZ, R144.reuse.H1_H1 ;  /* 0x30000090ff3d7230 */ /* 0x100fe40000004100 */
[--C-:B------:R-:W-:Y:S02]  /*5d60*/  HADD2.F32 R45, -RZ, R47.reuse.H0_H0 ;  /* 0x2000002fff2d7230 */ /* 0x100fe40000004100 */
[----:B------:R-:W-:Y:S02]  /*5d70*/  HADD2.F32 R144, -RZ, R144.H0_H0 ;  /* 0x20000090ff907230 */ /* 0x000fe40000004100 */
[-C--:B------:R-:W-:Y:S01]  /*5d80*/  FMUL.FTZ R63, R57, R61.reuse ;  /* 0x0000003d393f7220 */ /* 0x080fe20000410000 */
[----:B------:R-:W-:Y:S02]  /*5d90*/  HADD2.F32 R47, -RZ, R47.H1_H1 ;  /* 0x3000002fff2f7230 */ /* 0x000fe40000004100 */
[----:B------:R-:W-:Y:S01]  /*5da0*/  FMUL.FTZ R68, R56, R61 ;  /* 0x0000003d38447220 */ /* 0x000fe20000410000 */
[--C-:B------:R-:W-:Y:S01]  /*5db0*/  HADD2.F32 R59, -RZ, R137.reuse.H1_H1 ;  /* 0x30000089ff3b7230 */ /* 0x100fe20000004100 */
[----:B------:R-:W-:Y:S01]  /*5dc0*/  F2FP.F16.E4M3.UNPACK_B R61, R67.H1 ;  /* 0x00000043ff3d723e */ /* 0x000fe200030006ff */
[----:B------:R-:W-:-:S02]  /*5dd0*/  HADD2.F32 R60, -RZ, R137.H0_H0 ;  /* 0x20000089ff3c7230 */ /* 0x000fc40000004100 */
[-C--:B------:R-:W-:Y:S01]  /*5de0*/  FMUL.FTZ R66, R47, R144.reuse ;  /* 0x000000902f427220 */ /* 0x080fe20000410000 */
[----:B------:R-:W-:Y:S01]  /*5df0*/  FMUL.FTZ R144, R45, R144 ;  /* 0x000000902d907220 */ /* 0x000fe20000410000 */
[-C--:B------:R-:W-:Y:S01]  /*5e00*/  FFMA.FTZ R63, R56, R59.reuse, -R63 ;  /* 0x0000003b383f7223 */ /* 0x080fe2000001083f */
[----:B------:R-:W-:Y:S01]  /*5e10*/  FFMA.FTZ R56, R57, R59, R68 ;  /* 0x0000003b39387223 */ /* 0x000fe20000010044 */
[-C--:B------:R-:W-:Y:S01]  /*5e20*/  FFMA.FTZ R68, R45, R60.reuse, -R66 ;  /* 0x0000003c2d447223 */ /* 0x080fe20000010842 */
[----:B------:R-:W-:Y:S01]  /*5e30*/  FFMA.FTZ R69, R47, R60, R144 ;  /* 0x0000003c2f457223 */ /* 0x000fe20000010090 */
[----:B------:R-:W-:Y:S02]  /*5e40*/  F2FP.F16.E4M3.UNPACK_B R47, R58.H1 ;  /* 0x0000003aff2f723e */ /* 0x000fe400030006ff */
        /* <DEDUP_REMOVED lines=45> */
.L_x_1336:
[----:B------:R-:W-:Y:S05]  /*6120*/  BSYNC B2 ;  /* 0x0000000000027941 */ /* 0x000fea0003800000 */
.L_x_1335:
[----:B------:R-:W-:Y:S01]  /*6130*/  ULDC.64 UR4, c[0x0][0x2e8] ;  /* 0x0000ba0000047ab9 */ /* 0x000fe20000000a00 */
[----:B------:R-:W-:Y:S01]  /*6140*/  ULDC.64 UR6, c[0x0][0x208] ;  /* 0x0000820000067ab9 */ /* 0x000fe20000000a00 */
[----:B------:R-:W-:-:S04]  /*6150*/  IADD3 R56, P2, P3, R35, UR4, R65 ;  /* 0x0000000423387c10 */ /* 0x000fc8000fb5e041 */
[----:B------:R-:W-:-:S05]  /*6160*/  IADD3.X R57, R101, UR5, R64, P2, P3 ;  /* 0x0000000565397c10 */ /* 0x000fca00097e6440 */
[----:B-1----:R4:W-:Y:S04]  /*6170*/  STG.E.128 desc[UR6][R56.64], R44 ;  /* 0x0000002c38007986 */ /* 0x0029e8000c101d06 */
.L_x_1330:
[----:B------:R-:W-:Y:S05]  /*6180*/  BSYNC B1 ;  /* 0x0000000000017941 */ /* 0x000fea0003800000 */
.L_x_1329:
[----:B------:R-:W-:Y:S05]  /*6190*/  @P4 BRA `(.L_x_1337) ;  /* 0x0000005c00384947 */ /* 0x000fea0003800000 */
[----:B------:R-:W-:Y:S01]  /*61a0*/  IADD3 R124, P2, P3, R115, R124, R18 ;  /* 0x0000007c737c7210 */ /* 0x000fe20007b5e012 */
[----:B------:R-:W-:Y:S03]  /*61b0*/  BSSY B1, `(.L_x_1338) ;  /* 0x0000075000017945 */ /* 0x000fe60003800000 */
[----:B----4-:R-:W-:Y:S01]  /*61c0*/  IADD3.X R56, R114, R127, R19, P2, P3 ;  /* 0x0000007f72387210 */ /* 0x010fe200017e6413 */
[----:B------:R-:W-:Y:S08]  /*61d0*/  @P0 BRA `(.L_x_1339) ;  /* 0x0000000400c80947 */ /* 0x000ff00003800000 */
[----:B-123--:R1:W2:Y:S01]  /*61e0*/  LDS.128 R44, [R112+0x26400] ;  /* 0x02640000702c7984 */ /* 0x00e2a20000000c00 */
[----:B------:R-:W-:Y:S01]  /*61f0*/  ISETP.GE.AND P2, PT, R228, R126, PT ;  /* 0x0000007ee400720c */ /* 0x000fe20003f46270 */
[----:B------:R-:W-:-:S12]  /*6200*/  BSSY B2, `(.L_x_1340) ;  /* 0x000006a000027945 */ /* 0x000fd80003800000 */
[----:B-1----:R-:W-:Y:S05]  /*6210*/  @P2 BRA `(.L_x_1341) ;  /* 0x0000000400a02947 */ /* 0x002fea0003800000 */
[----:B------:R-:W-:Y:S01]  /*6220*/  SHF.R.U32.HI R61, RZ, 0x8, R53 ;  /* 0x00000008ff3d7819 */ /* 0x000fe20000011635 */
[----:B--2---:R-:W-:Y:S01]  /*6230*/  IMAD.MOV.U32 R54, RZ, RZ, R47 ;  /* 0x000000ffff367224 */ /* 0x004fe200078e002f */
[----:B------:R-:W-:Y:S02]  /*6240*/  SHF.R.U32.HI R58, RZ, 0x8, R55 ;  /* 0x00000008ff3a7819 */ /* 0x000fe40000011637 */
[----:B------:R-:W-:Y:S01]  /*6250*/  LOP3.LUT R52, R53, 0xff0000ff, RZ, 0xc0, !PT ;  /* 0xff0000ff35347812 */ /* 0x000fe200078ec0ff */
[----:B------:R-:W-:Y:S01]  /*6260*/  IMAD.SHL.U32 R47, R61, 0x100, RZ ;  /* 0x000001003d2f7824 */ /* 0x000fe200078e00ff */
[----:B------:R-:W-:Y:S01]  /*6270*/  SHF.R.U32.HI R59, RZ, 0x10, R53 ;  /* 0x00000010ff3b7819 */ /* 0x000fe20000011635 */
[----:B------:R-:W-:Y:S01]  /*6280*/  IMAD.MOV.U32 R53, RZ, RZ, R46 ;  /* 0x000000ffff357224 */ /* 0x000fe200078e002e */
[----:B------:R-:W-:Y:S01]  /*6290*/  SHF.R.U32.HI R60, RZ, 0x10, R55 ;  /* 0x00000010ff3c7819 */ /* 0x000fe20000011637 */
[----:B------:R-:W-:Y:S01]  /*62a0*/  IMAD.SHL.U32 R46, R58, 0x100, RZ ;  /* 0x000001003a2e7824 */ /* 0x000fe200078e00ff */
[----:B------:R-:W-:-:S02]  /*62b0*/  LOP3.LUT R57, R55, 0xff0000ff, RZ, 0xc0, !PT ;  /* 0xff0000ff37397812 */ /* 0x000fc400078ec0ff */
[----:B------:R-:W-:Y:S01]  /*62c0*/  LOP3.LUT R47, R52, 0xff00, R47, 0xf8, !PT ;  /* 0x0000ff00342f7812 */ /* 0x000fe200078ef82f */
[----:B------:R-:W-:Y:S01]  /*62d0*/  IMAD.U32 R60, R60, 0x10000, RZ ;  /* 0x000100003c3c7824 */ /* 0x000fe200078e00ff */
[----:B------:R-:W-:Y:S01]  /*62e0*/  LOP3.LUT R55, R57, 0xff00, R46, 0xf8, !PT ;  /* 0x0000ff0039377812 */ /* 0x000fe200078ef82e */
[----:B------:R-:W-:Y:S01]  /*62f0*/  IMAD.U32 R52, R59, 0x10000, RZ ;  /* 0x000100003b347824 */ /* 0x000fe200078e00ff */
[----:B------:R-:W-:Y:S02]  /*6300*/  F2FP.F16.E4M3.UNPACK_B R57, R83.H1 ;  /* 0x00000053ff39723e */ /* 0x000fe400030006ff */
[-C--:B------:R-:W-:Y:S02]  /*6310*/  F2FP.F16.E4M3.UNPACK_B R46, R45.reuse ;  /* 0x0000002dff2e723e */ /* 0x080fe400020006ff */
[----:B------:R-:W-:Y:S01]  /*6320*/  LOP3.LUT R61, R55, 0xff0000, R60, 0xf8, !PT ;  /* 0x00ff0000373d7812 */ /* 0x000fe200078ef83c */
[--C-:B------:R-:W-:Y:S01]  /*6330*/  HADD2.F32 R59, -RZ, R57.reuse.H0_H0 ;  /* 0x20000039ff3b7230 */ /* 0x100fe20000004100 */
[----:B------:R-:W-:Y:S01]  /*6340*/  LOP3.LUT R58, R47, 0xff0000, R52, 0xf8, !PT ;  /* 0x00ff00002f3a7812 */ /* 0x000fe200078ef834 */
[--C-:B------:R-:W-:Y:S01]  /*6350*/  HADD2.F32 R47, -RZ, R46.reuse.H1_H1 ;  /* 0x3000002eff2f7230 */ /* 0x100fe20000004100 */
[----:B------:R-:W-:Y:S01]  /*6360*/  F2FP.F16.E4M3.UNPACK_B R55, R82.H1 ;  /* 0x00000052ff37723e */ /* 0x000fe200030006ff */
[----:B------:R-:W-:Y:S01]  /*6370*/  HADD2.F32 R60, -RZ, R57.H1_H1 ;  /* 0x30000039ff3c7230 */ /* 0x000fe20000004100 */
[----:B------:R-:W-:Y:S01]  /*6380*/  F2FP.F16.E4M3.UNPACK_B R45, R45.H1 ;  /* 0x0000002dff2d723e */ /* 0x000fe200030006ff */
[----:B------:R-:W-:-:S02]  /*6390*/  HADD2.F32 R46, -RZ, R46.H0_H0 ;  /* 0x2000002eff2e7230 */ /* 0x000fc40000004100 */
[C---:B------:R-:W-:Y:S01]  /*63a0*/  FMUL.FTZ R63, R47.reuse, R59 ;  /* 0x0000003b2f3f7220 */ /* 0x040fe20000410000 */
        /* <DEDUP_REMOVED lines=14> */
[----:B------:R-:W-:Y:S01]  /*6490*/  HADD2.F32 R55, -RZ, R83.H1_H1 ;  /* 0x30000053ff377230 */ /* 0x000fe20000004100 */
[----:B------:R-:W-:Y:S01]  /*64a0*/  F2FP.F16.E4M3.UNPACK_B R44, R44 ;  /* 0x0000002cff2c723e */ /* 0x000fe200020006ff */
[----:B------:R-:W-:-:S02]  /*64b0*/  HADD2.F32 R52, -RZ, R82.H1_H1 ;  /* 0x30000052ff347230 */ /* 0x000fc40000004100 */
[--C-:B------:R-:W-:Y:S01]  /*64c0*/  HADD2.F32 R47, -RZ, R45.reuse.H1_H1 ;  /* 0x3000002dff2f7230 */ /* 0x100fe20000004100 */
[----:B------:R-:W-:Y:S01]  /*64d0*/  F2FP.SATFINITE.E4M3.F32.PACK_AB_MERGE_C R70, R66, R59, RZ ;  /* 0x0000003b4246723e */ /* 0x000fe200048070ff */
[----:B------:R-:W-:Y:S02]  /*64e0*/  HADD2.F32 R46, -RZ, R45.H0_H0 ;  /* 0x2000002dff2e7230 */ /* 0x000fe40000004100 */
[--C-:B------:R-:W-:Y:S02]  /*64f0*/  HADD2.F32 R45, -RZ, R44.reuse.H0_H0 ;  /* 0x2000002cff2d7230 */ /* 0x100fe40000004100 */
[-C--:B------:R-:W-:Y:S01]  /*6500*/  FMUL.FTZ R57, R47, R55.reuse ;  /* 0x000000372f397220 */ /* 0x080fe20000410000 */
[----:B------:R-:W-:Y:S02]  /*6510*/  HADD2.F32 R83, -RZ, R83.H0_H0 ;  /* 0x20000053ff537230 */ /* 0x000fe40000004100 */
[----:B------:R-:W-:Y:S01]  /*6520*/  FMUL.FTZ R62, R46, R55 ;  /* 0x000000372e3e7220 */ /* 0x000fe20000410000 */
[----:B------:R-:W-:-:S02]  /*6530*/  HADD2.F32 R44, -RZ, R44.H1_H1 ;  /* 0x3000002cff2c7230 */ /* 0x000fc40000004100 */
[-C--:B------:R-:W-:Y:S01]  /*6540*/  FFMA.FTZ R57, R46, R52.reuse, -R57 ;  /* 0x000000342e397223 */ /* 0x080fe20000010839 */
[----:B------:R-:W-:Y:S02]  /*6550*/  HADD2.F32 R82, -RZ, R82.H0_H0 ;  /* 0x20000052ff527230 */ /* 0x000fe40000004100 */
[----:B------:R-:W-:Y:S01]  /*6560*/  FFMA.FTZ R52, R47, R52, R62 ;  /* 0x000000342f347223 */ /* 0x000fe2000001003e */
[-C--:B------:R-:W-:Y:S01]  /*6570*/  FMUL.FTZ R60, R44, R83.reuse ;  /* 0x000000532c3c7220 */ /* 0x080fe20000410000 */
[----:B------:R-:W-:-:S03]  /*6580*/  FMUL.FTZ R83, R45, R83 ;  /* 0x000000532d537220 */ /* 0x000fc60000410000 */
[----:B------:R-:W-:Y:S01]  /*6590*/  F2FP.SATFINITE.E4M3.F32.PACK_AB_MERGE_C R69, R52, R57, RZ ;  /* 0x000000393445723e */ /* 0x000fe200048070ff */
[----:B------:R-:W-:Y:S01]  /*65a0*/  FFMA.FTZ R62, R45, R82, -R60 ;  /* 0x000000522d3e7223 */ /* 0x000fe2000001083c */
[----:B------:R-:W-:Y:S01]  /*65b0*/  F2FP.F16.E4M3.UNPACK_B R45, R54.H1 ;  /* 0x00000036ff2d723e */ /* 0x000fe200030006ff */
[----:B------:R-:W-:Y:S01]  /*65c0*/  FFMA.FTZ R83, R44, R82, R83 ;  /* 0x000000522c537223 */ /* 0x000fe20000010053 */
[----:B------:R-:W-:Y:S02]  /*65d0*/  F2FP.F16.E4M3.UNPACK_B R57, R61.H1 ;  /* 0x0000003dff39723e */ /* 0x000fe400030006ff */
[-C--:B------:R-:W-:Y:S01]  /*65e0*/  F2FP.F16.E4M3.UNPACK_B R52, R58.reuse.H1 ;  /* 0x0000003aff34723e */ /* 0x080fe200030006ff */
[----:B------:R-:W-:Y:S01]  /*65f0*/  HADD2.F32 R47, -RZ, R45.H1_H1 ;  /* 0x3000002dff2f7230 */ /* 0x000fe20000004100 */
[----:B------:R-:W-:Y:S01]  /*6600*/  F2FP.F16.E4M3.UNPACK_B R44, R53.H1 ;  /* 0x00000035ff2c723e */ /* 0x000fe200030006ff */
        /* <DEDUP_REMOVED lines=18> */
[----:B------:R-:W-:Y:S02]  /*6730*/  HADD2.F32 R61, -RZ, R61.H0_H0 ;  /* 0x2000003dff3d7230 */ /* 0x000fe40000004100 */
[----:B------:R-:W-:Y:S01]  /*6740*/  FFMA.FTZ R60, R45, R46, R60 ;  /* 0x0000002e2d3c7223 */ /* 0x000fe2000001003c */
[--C-:B------:R-:W-:Y:S02]  /*6750*/  HADD2.F32 R45, -RZ, R54.reuse.H0_H0 ;  /* 0x20000036ff2d7230 */ /* 0x100fe40000004100 */
[----:B------:R-:W-:Y:S01]  /*6760*/  FFMA.FTZ R68, R47, R55, R66 ;  /* 0x000000372f447223 */ /* 0x000fe20000010042 */
[--C-:B------:R-:W-:Y:S02]  /*6770*/  HADD2.F32 R44, -RZ, R53.reuse.H0_H0 ;  /* 0x20000035ff2c7230 */ /* 0x100fe40000004100 */
[----:B------:R-:W-:Y:S01]  /*6780*/  HADD2.F32 R54, -RZ, R54.H1_H1 ;  /* 0x30000036ff367230 */ /* 0x000fe20000004100 */
[----:B------:R-:W-:Y:S01]  /*6790*/  F2FP.SATFINITE.E4M3.F32.PACK_AB_MERGE_C R60, R60, R65, RZ ;  /* 0x000000413c3c723e */ /* 0x000fe200048070ff */
[----:B------:R-:W-:-:S02]  /*67a0*/  HADD2.F32 R53, -RZ, R53.H1_H1 ;  /* 0x30000035ff357230 */ /* 0x000fc40000004100 */
[----:B------:R-:W-:Y:S01]  /*67b0*/  FMUL.FTZ R46, R44, R61 ;  /* 0x0000003d2c2e7220 */ /* 0x000fe20000410000 */
[----:B------:R-:W-:Y:S02]  /*67c0*/  HADD2.F32 R58, -RZ, R58.H0_H0 ;  /* 0x2000003aff3a7230 */ /* 0x000fe40000004100 */
[----:B------:R-:W-:Y:S01]  /*67d0*/  FMUL.FTZ R66, R54, R57 ;  /* 0x0000003936427220 */ /* 0x000fe20000410000 */
[----:B------:R-:W-:Y:S02]  /*67e0*/  HADD2.F32 R52, -RZ, R52.H0_H0 ;  /* 0x20000034ff347230 */ /* 0x000fe40000004100 */
[----:B------:R-:W-:Y:S01]  /*67f0*/  FMUL.FTZ R47, R53, R61 ;  /* 0x0000003d352f7220 */ /* 0x000fe20000410000 */
[----:B------:R-:W-:Y:S01]  /*6800*/  FMUL.FTZ R57, R45, R57 ;  /* 0x000000392d397220 */ /* 0x000fe20000410000 */
[-C--:B------:R-:W-:Y:S01]  /*6810*/  FFMA.FTZ R46, R53, R58.reuse, R46 ;  /* 0x0000003a352e7223 */ /* 0x080fe2000001002e */
[----:B------:R-:W-:Y:S01]  /*6820*/  F2FP.SATFINITE.E4M3.F32.PACK_AB_MERGE_C R67, R68, R67, RZ ;  /* 0x000000434443723e */ /* 0x000fe200048070ff */
[----:B------:R-:W-:Y:S01]  /*6830*/  FFMA.FTZ R47, R44, R58, -R47 ;  /* 0x0000003a2c2f7223 */ /* 0x000fe2000001082f */
[-C--:B------:R-:W-:Y:S01]  /*6840*/  FFMA.FTZ R66, R45, R52.reuse, -R66 ;  /* 0x000000342d427223 */ /* 0x080fe20000010842 */
[----:B------:R-:W-:Y:S01]  /*6850*/  FFMA.FTZ R57, R54, R52, R57 ;  /* 0x0000003436397223 */ /* 0x000fe20000010039 */
[----:B------:R-:W-:-:S02]  /*6860*/  F2FP.SATFINITE.E4M3.F32.PACK_AB_MERGE_C R45, R64, R63, R70 ;  /* 0x0000003f402d723e */ /* 0x000fc40004807046 */
[----:B------:R-:W-:Y:S02]  /*6870*/  F2FP.SATFINITE.E4M3.F32.PACK_AB_MERGE_C R46, R46, R47, R60 ;  /* 0x0000002f2e2e723e */ /* 0x000fe4000480703c */
[----:B------:R-:W-:Y:S02]  /*6880*/  F2FP.SATFINITE.E4M3.F32.PACK_AB_MERGE_C R44, R83, R62, R69 ;  /* 0x0000003e532c723e */ /* 0x000fe40004807045 */
[----:B------:R-:W-:-:S07]  /*6890*/  F2FP.SATFINITE.E4M3.F32.PACK_AB_MERGE_C R47, R57, R66, R67 ;  /* 0x00000042392f723e */ /* 0x000fce0004807043 */
.L_x_1341:
[----:B------:R-:W-:Y:S05]  /*68a0*/  BSYNC B2 ;  /* 0x0000000000027941 */ /* 0x000fea0003800000 */
.L_x_1340:
[----:B------:R-:W-:Y:S01]  /*68b0*/  ULDC.64 UR4, c[0x0][0x2e8] ;  /* 0x0000ba0000047ab9 */ /* 0x000fe20000000a00 */
[----:B------:R-:W-:Y:S01]  /*68c0*/  ULDC.64 UR6, c[0x0][0x208] ;  /* 0x0000820000067ab9 */ /* 0x000fe20000000a00 */
[----:B------:R-:W-:-:S04]  /*68d0*/  IADD3 R52, P2, P3, R124, UR4, R38 ;  /* 0x000000047c347c10 */ /* 0x000fc8000fb5e026 */
[----:B------:R-:W-:-:S05]  /*68e0*/  IADD3.X R53, R56, UR5, R33, P2, P3 ;  /* 0x0000000538357c10 */ /* 0x000fca00097e6421 */
[----:B--2---:R4:W-:Y:S04]  /*68f0*/  STG.E.128 desc[UR6][R52.64], R44 ;  /* 0x0000002c34007986 */ /* 0x0049e8000c101d06 */
.L_x_1339:
[----:B------:R-:W-:Y:S05]  /*6900*/  BSYNC B1 ;  /* 0x0000000000017941 */ /* 0x000fea0003800000 */
.L_x_1338:
        /* <DEDUP_REMOVED lines=16> */
[----:B------:R-:W-:Y:S01]  /*6a10*/  SHF.R.U32.HI R55, RZ, 0x10, R51 ;  /* 0x00000010ff377819 */ /* 0x000fe20000011633 */
[----:B------:R-:W-:Y:S01]  /*6a20*/  IMAD.SHL.U32 R46, R54, 0x100, RZ ;  /* 0x00000100362e7824 */ /* 0x000fe200078e00ff */
[----:B------:R-:W-:-:S03]  /*6a30*/  LOP3.LUT R52, R51, 0xff0000ff, RZ, 0xc0, !PT ;  /* 0xff0000ff33347812 */ /* 0x000fc600078ec0ff */
        /* <DEDUP_REMOVED lines=73> */
[--C-:B------:R-:W-:Y:S02]  /*6ed0*/  HADD2.F32 R45, -RZ, R50.reuse.H0_H0 ;  /* 0x20000032ff2d7230 */ /* 0x100fe40000004100 */
[----:B------:R-:W-:Y:S01]  /*6ee0*/  FFMA.FTZ R64, R47, R51, R62 ;  /* 0x000000332f407223 */ /* 0x000fe2000001003e */
[----:B------:R-:W-:Y:S02]  /*6ef0*/  HADD2.F32 R49, -RZ, R49.H1_H1 ;  /* 0x30000031ff317230 */ /* 0x000fe40000004100 */
[----:B------:R-:W-:Y:S01]  /*6f00*/  FMUL.FTZ R46, R44, R57 ;  /* 0x000000392c2e7220 */ /* 0x000fe20000410000 */
[----:B------:R-:W-:Y:S01]  /*6f10*/  HADD2.F32 R50, -RZ, R50.H1_H1 ;  /* 0x30000032ff327230 */ /* 0x000fe20000004100 */
[----:B------:R-:W-:Y:S01]  /*6f20*/  F2FP.SATFINITE.E4M3.F32.PACK_AB_MERGE_C R54, R54, R55, RZ ;  /* 0x000000373636723e */ /* 0x000fe200048070ff */
        /* <DEDUP_REMOVED lines=13> */
[----:B------:R-:W-:Y:S02]  /*7000*/  F2FP.SATFINITE.E4M3.F32.PACK_AB_MERGE_C R44, R81, R58, R63 ;  /* 0x0000003a512c723e */ /* 0x000fe4000480703f */
[----:B------:R-:W-:-:S07]  /*7010*/  F2FP.SATFINITE.E4M3.F32.PACK_AB_MERGE_C R47, R51, R62, R61 ;  /* 0x0000003e332f723e */ /* 0x000fce000480703d */
.L_x_1343:
[----:B------:R-:W-:Y:S05]  /*7020*/  BSYNC B1 ;  /* 0x0000000000017941 */ /* 0x000fea0003800000 */
.L_x_1342:
[----:B------:R-:W-:Y:S01]  /*7030*/  ULDC.64 UR4, c[0x0][0x2e8] ;  /* 0x0000ba0000047ab9 */ /* 0x000fe20000000a00 */
[----:B------:R-:W-:Y:S01]  /*7040*/  ULDC.64 UR6, c[0x0][0x208] ;  /* 0x0000820000067ab9 */ /* 0x000fe20000000a00 */
[----:B------:R-:W-:-:S04]  /*7050*/  IADD3 R48, P2, P3, R35, UR4, R124 ;  /* 0x0000000423307c10 */ /* 0x000fc8000fb5e07c */
[----:B------:R-:W-:-:S05]  /*7060*/  IADD3.X R49, R101, UR5, R56, P2, P3 ;  /* 0x0000000565317c10 */ /* 0x000fca00097e6438 */
[----:B-1----:R1:W-:Y:S01]  /*7070*/  STG.E.128 desc[UR6][R48.64], R44 ;  /* 0x0000002c30007986 */ /* 0x0023e2000c101d06 */
[----:B------:R-:W-:Y:S05]  /*7080*/  BRA `(.L_x_1337) ;  /* 0x0000004c007c7947 */ /* 0x000fea0003800000 */
.L_x_1301:
[----:B------:R-:W2:Y:S01]  /*7090*/  LDL R48, [R1+0x68] ;  /* 0x0000680001307983 */ /* 0x000ea20000100800 */
[C---:B------:R-:W-:Y:S01]  /*70a0*/  ISETP.GE.AND P5, PT, R23.reuse, R113, PT ;  /* 0x000000711700720c */ /* 0x040fe20003fa6270 */
[C---:B------:R-:W-:Y:S01]  /*70b0*/  VIADD R56, R23.reuse, 0x40 ;  /* 0x0000004017387836 */ /* 0x040fe20000000000 */
[----:B------:R-:W-:Y:S01]  /*70c0*/  P2R R57, PR, RZ, 0x1 ;  /* 0x00000001ff397803 */ /* 0x000fe20000000000 */
[----:B------:R-:W-:Y:S01]  /*70d0*/  VIADD R58, R23, 0x80 ;  /* 0x00000080173a7836 */ /* 0x000fe20000000000 */
[----:B------:R-:W-:Y:S01]  /*70e0*/  ISETP.GE.OR P5, PT, R18, R126, P5 ;  /* 0x0000007e1200720c */ /* 0x000fe20002fa6670 */
[----:B------:R-:W-:-:S12]  /*70f0*/  ULDC.64 UR6, c[0x0][0x208] ;  /* 0x0000820000067ab9 */ /* 0x000fd80000000a00 */
        /* <DEDUP_REMOVED lines=14> */
[----:B------:R-:W-:Y:S02]  /*71e0*/  @!P2 IMAD.MOV.U32 R45, RZ, RZ, R145 ;  /* 0x000000ffff2da224 */ /* 0x000fe400078e0091 */
[----:B------:R-:W-:-:S05]  /*71f0*/  @!P2 IMAD.MOV.U32 R47, RZ, RZ, R137 ;  /* 0x000000ffff2fa224 */ /* 0x000fca00078e0089 */
        /* <DEDUP_REMOVED lines=35> */
[----:B------:R-:W-:Y:S01]  /*7430*/  ISETP.NE.AND P0, PT, R57, RZ, PT ;  /* 0x000000ff3900720c */ /* 0x000fe20003f05270 */
[----:B------:R-:W-:Y:S01]  /*7440*/  @!P4 IMAD.X R61, R56, 0x1, R61, P6 ;  /* 0x00000001383dc824 */ /* 0x000fe200030e063d */
        /* <DEDUP_REMOVED lines=26> */
[----:B------:R-:W-:Y:S02]  /*75f0*/  IMAD.MOV.U32 R145, RZ, RZ, R70 ;  /* 0x000000ffff917224 */ /* 0x000fe400078e0046 */
[----:B---3--:R-:W-:Y:S02]  /*7600*/  IMAD.MOV.U32 R146, RZ, RZ, R72 ;  /* 0x000000ffff927224 */ /* 0x008fe400078e0048 */
[----:B------:R-:W-:Y:S02]  /*7610*/  IMAD.MOV.U32 R147, RZ, RZ, R74 ;  /* 0x000000ffff937224 */ /* 0x000fe400078e004a */
[----:B----4-:R-:W-:-:S02]  /*7620*/  IMAD.MOV.U32 R164, RZ, RZ, R48 ;  /* 0x000000ffffa47224 */ /* 0x010fc400078e0030 */
[----:B------:R-:W-:Y:S02]  /*7630*/  IMAD.MOV.U32 R161, RZ, RZ, R50 ;  /* 0x000000ffffa17224 */ /* 0x000fe400078e0032 */
[----:B-----5:R-:W-:Y:S02]  /*7640*/  IMAD.MOV.U32 R163, RZ, RZ, R44 ;  /* 0x000000ffffa37224 */ /* 0x020fe400078e002c */
[----:B------:R-:W-:Y:S02]  /*7650*/  IMAD.MOV.U32 R162, RZ, RZ, R46 ;  /* 0x000000ffffa27224 */ /* 0x000fe400078e002e */
        /* <DEDUP_REMOVED lines=8> */
[----:B------:R-:W-:Y:S06]  /*76e0*/  @!P5 BRA `(.L_x_1344) ;  /* 0x000000000004d947 */ /* 0x000fec0003800000 */
[----:B------:R-:W-:Y:S01]  /*76f0*/  BPT.TRAP 0x1 ;  /* 0x000000040000795c */ /* 0x000fe20000300000 */
.L_x_1344:
[----:B------:R-:W2:Y:S01]  /*7700*/  LDL R76, [R1+0x50] ;  /* 0x00005000014c7983 */ /* 0x000ea20000100800 */
[----:B------:R-:W-:Y:S01]  /*7710*/  IMAD R104, R22, 0x8, R17 ;  /* 0x0000000816687824 */ /* 0x000fe200078e0211 */
[----:B------:R-:W0:Y:S01]  /*7720*/  LDC R149, c[0x0][0x2f4] ;  /* 0x0000bd00ff957b82 */ /* 0x000e220000000800 */
[----:B------:R-:W-:Y:S01]  /*7730*/  IMAD.MOV.U32 R125, RZ, RZ, R127 ;  /* 0x000000ffff7d7224 */ /* 0x000fe200078e007f */
[----:B------:R-:W-:Y:S06]  /*7740*/  BSSY B1, `(.L_x_1345) ;  /* 0x0000006000017945 */ /* 0x000fec0003800000 */
[----:B------:R-:W1:Y:S01]  /*7750*/  LDC.64 R126, c[0x0][0x300] ;  /* 0x0000c000ff7e7b82 */ /* 0x000e620000000a00 */
[----:B0-----:R-:W-:Y:S01]  /*7760*/  IMAD.IADD R151, R149, 0x1, -R122 ;  /* 0x0000000195977824 */ /* 0x001fe200078e0a7a */
[----:B--2---:R-:W-:-:S04]  /*7770*/  SHF.L.U32 R128, R76, 0x1f, RZ ;  /* 0x0000001f4c807819 */ /* 0x004fc800000006ff */
[----:B------:R-:W0:Y:S02]  /*7780*/  SYNCS.PHASECHK.TRANS64.TRYWAIT P3, [R104+URZ+0x2e890], R128 ;  /* 0x02e89080680075a7 */ /* 0x000e24000806017f */
[----:B01----:R-:W-:Y:S05]  /*7790*/  @!P3 BRA `(.L_x_1346) ;  /* 0x000002c40048b947 */ /* 0x003fea0003800000 */
.L_x_1672:
[----:B------:R-:W-:Y:S05]  /*77a0*/  BSYNC B1 ;  /* 0x0000000000017941 */ /* 0x000fea0003800000 */
.L_x_1345:
[----:B------:R-:W-:Y:S01]  /*77b0*/  ISETP.GE.OR P3, PT, R23, R113, P0 ;  /* 0x000000711700720c */ /* 0x000fe20000766670 */
[----:B------:R-:W-:-:S12]  /*77c0*/  BSSY B1, `(.L_x_1347) ;  /* 0x00000f4000017945 */ /* 0x000fd80003800000 */
[----:B------:R-:W-:Y:S05]  /*77d0*/  @P3 BRA `(.L_x_1348) ;  /* 0x0000000c00c83947 */ /* 0x000fea0003800000 */
[----:B------:R-:W2:Y:S01]  /*77e0*/  LDL R78, [R1+0x84] ;  /* 0x00008400014e7983 */ /* 0x000ea20000100800 */
[----:B------:R-:W-:Y:S02]  /*77f0*/  SHF.R.S32.HI R76, RZ, 0x1f, R23 ;  /* 0x0000001fff4c7819 */ /* 0x000fe40000011417 */
[----:B------:R-:W-:-:S03]  /*7800*/  ISETP.NE.AND P6, PT, R0, RZ, PT ;  /* 0x000000ff0000720c */ /* 0x000fc60003fc5270 */
[-C--:B------:R-:W-:Y:S02]  /*7810*/  IMAD R76, R76, R126.reuse, RZ ;  /* 0x0000007e4c4c7224 */ /* 0x080fe400078e02ff */
[----:B------:R-:W-:-:S04]  /*7820*/  IMAD.WIDE.U32 R136, R23, R126, R124 ;  /* 0x0000007e17887225 */ /* 0x000fc800078e007c */
[----:B------:R-:W-:Y:S01]  /*7830*/  IMAD R77, R23, R127, R76 ;  /* 0x0000007f174d7224 */ /* 0x000fe200078e024c */
[----:B------:R-:W-:-:S03]  /*7840*/  SEL R76, R122, R151, !P6 ;  /* 0x000000977a4c7207 */ /* 0x000fc60007000000 */
[----:B------:R-:W-:Y:S01]  /*7850*/  IMAD.IADD R158, R77, 0x1, R137 ;  /* 0x000000014d9e7824 */ /* 0x000fe200078e0289 */
[----:B------:R-:W-:-:S04]  /*7860*/  SHF.R.S32.HI R77, RZ, 0x1f, R76 ;  /* 0x0000001fff4d7819 */ /* 0x000fc8000001144c */
[----:B------:R-:W-:-:S04]  /*7870*/  LEA.HI R77, R77, R76, RZ, 0x5 ;  /* 0x0000004c4d4d7211 */ /* 0x000fc800078f28ff */
[----:B------:R-:W-:-:S05]  /*7880*/  LEA.HI.SX32 R77, R77, R30, 0x1b ;  /* 0x0000001e4d4d7211 */ /* 0x000fca00078fdaff */
[----:B------:R-:W-:-:S05]  /*7890*/  IMAD.SHL.U32 R160, R77, 0x10, RZ ;  /* 0x000000104da07824 */ /* 0x000fca00078e00ff */
[----:B------:R-:W-:-:S04]  /*78a0*/  LOP3.LUT R76, R5, 0x70, R160, 0xf8, !PT ;  /* 0x00000070054c7812 */ /* 0x000fc800078ef8a0 */
[----:B------:R-:W-:Y:S01]  /*78b0*/  LOP3.LUT R76, R76, R15, RZ, 0x3c, !PT ;  /* 0x0000000f4c4c7212 */ /* 0x000fe200078e3cff */
[----:B------:R-:W-:Y:S01]  /*78c0*/  BSSY B2, `(.L_x_1349) ;  /* 0x00000d7000027945 */ /* 0x000fe20003800000 */
[----:B------:R-:W-:-:S04]  /*78d0*/  IADD3 R159, P3, P4, R38, R136, R31 ;  /* 0x00000088269f7210 */ /* 0x000fc80007c7e01f */
[----:B------:R-:W-:Y:S01]  /*78e0*/  IADD3.X R166, R33, R158, R32, P3, P4 ;  /* 0x0000009e21a67210 */ /* 0x000fe20001fe8420 */
[----:B--2---:R-:W-:Y:S02]  /*78f0*/  IMAD.IADD R77, R78, 0x1, R76 ;  /* 0x000000014e4d7824 */ /* 0x004fe400078e024c */
        /* <DEDUP_REMOVED lines=10> */
[----:B------:R-:W-:Y:S01]  /*79a0*/  IMAD.SHL.U32 R45, R173, 0x100, RZ ;  /* 0x00000100ad2d7824 */ /* 0x000fe200078e00ff */
[----:B------:R-:W-:Y:S02]  /*79b0*/  SHF.R.U32.HI R170, RZ, 0x8, R47 ;  /* 0x00000008ffaa7819 */ /* 0x000fe4000001162f */
[----:B------:R-:W-:Y:S02]  /*79c0*/  SHF.R.U32.HI R165, RZ, 0x8, R51 ;  /* 0x00000008ffa57819 */ /* 0x000fe40000011633 */
[----:B------:R-:W-:-:S02]  /*79d0*/  LOP3.LUT R46, R47, 0xff0000ff, RZ, 0xc0, !PT ;  /* 0xff0000ff2f2e7812 */ /* 0x000fc400078ec0ff */
[----:B------:R-:W-:Y:S01]  /*79e0*/  SHF.R.U32.HI R169, RZ, 0x10, R47 ;  /* 0x00000010ffa97819 */ /* 0x000fe2000001162f */
[----:B------:R-:W-:Y:S01]  /*79f0*/  IMAD.SHL.U32 R47, R170, 0x100, RZ ;  /* 0x00000100aa2f7824 */ /* 0x000fe200078e00ff */
[----:B------:R-:W-:Y:S01]  /*7a00*/  LOP3.LUT R44, R44, 0xff00, R45, 0xf8, !PT ;  /* 0x0000ff002c2c7812 */ /* 0x000fe200078ef82d */
[----:B------:R-:W-:Y:S01]  /*7a10*/  IMAD.U32 R45, R172, 0x10000, RZ ;  /* 0x00010000ac2d7824 */ /* 0x000fe200078e00ff */
[----:B------:R-:W-:Y:S02]  /*7a20*/  LOP3.LUT R50, R51, 0xff0000ff, RZ, 0xc0, !PT ;  /* 0xff0000ff33327812 */ /* 0x000fe400078ec0ff */
[----:B------:R-:W-:Y:S01]  /*7a30*/  SHF.R.U32.HI R171, RZ, 0x10, R51 ;  /* 0x00000010ffab7819 */ /* 0x000fe20000011633 */
[----:B------:R-:W-:Y:S01]  /*7a40*/  IMAD.SHL.U32 R51, R165, 0x100, RZ ;  /* 0x00000100a5337824 */ /* 0x000fe200078e00ff */
[----:B------:R-:W-:Y:S02]  /*7a50*/  SHF.R.U32.HI R168, RZ, 0x8, R49 ;  /* 0x00000008ffa87819 */ /* 0x000fe40000011631 */
[----:B------:R-:W-:Y:S01]  /*7a60*/  LOP3.LUT R47, R46, 0xff00, R47, 0xf8, !PT ;  /* 0x0000ff002e2f7812 */ /* 0x000fe200078ef82f */
[----:B------:R-:W-:Y:S01]  /*7a70*/  IMAD.U32 R171, R171, 0x10000, RZ ;  /* 0x00010000abab7824 */ /* 0x000fe200078e00ff */
[----:B------:R-:W-:-:S02]  /*7a80*/  LOP3.LUT R48, R49, 0xff0000ff, RZ, 0xc0, !PT ;  /* 0xff0000ff31307812 */ /* 0x000fc400078ec0ff */
[----:B------:R-:W-:Y:S01]  /*7a90*/  SHF.R.U32.HI R167, RZ, 0x10, R49 ;  /* 0x00000010ffa77819 */ /* 0x000fe20000011631 */
[----:B------:R-:W-:Y:S01]  /*7aa0*/  IMAD.SHL.U32 R49, R168, 0x100, RZ ;  /* 0x00000100a8317824 */ /* 0x000fe200078e00ff */
[----:B------:R-:W-:Y:S01]  /*7ab0*/  LOP3.LUT R46, R44, 0xff0000, R45, 0xf8, !PT ;  /* 0x00ff00002c2e7812 */ /* 0x000fe200078ef82d */
[----:B------:R-:W-:Y:S01]  /*7ac0*/  IMAD.U32 R44, R169, 0x10000, RZ ;  /* 0x00010000a92c7824 */ /* 0x000fe200078e00ff */
[----:B------:R-:W-:Y:S02]  /*7ad0*/  LOP3.LUT R170, R50, 0xff00, R51, 0xf8, !PT ;  /* 0x0000ff0032aa7812 */ /* 0x000fe400078ef833 */
[----:B------:R-:W-:Y:S02]  /*7ae0*/  F2FP.F16.E4M3.UNPACK_B R169, R164.H1 ;  /* 0x000000a4ffa9723e */ /* 0x000fe400030006ff */
[----:B--2---:R-:W-:Y:S02]  /*7af0*/  F2FP.F16.E4M3.UNPACK_B R51, R80.H1 ;  /* 0x00000050ff33723e */ /* 0x004fe400030006ff */
[----:B-1----:R-:W-:Y:S01]  /*7b00*/  F2FP.F16.E4M3.UNPACK_B R50, R76.H1 ;  /* 0x0000004cff32723e */ /* 0x002fe200030006ff */
[----:B------:R-:W-:Y:S01]  /*7b10*/  HADD2.F32 R45, -RZ, R169.H0_H0 ;  /* 0x200000a9ff2d7230 */ /* 0x000fe20000004100 */
[----:B------:R-:W-:Y:S01]  /*7b20*/  LOP3.LUT R168, R48, 0xff00, R49, 0xf8, !PT ;  /* 0x0000ff0030a87812 */ /* 0x000fe200078ef831 */
[----:B------:R-:W-:Y:S01]  /*7b30*/  HADD2.F32 R49, -RZ, R51.H0_H0 ;  /* 0x20000033ff317230 */ /* 0x000fe20000004100 */
[----:B------:R-:W-:Y:S01]  /*7b40*/  F2FP.F16.E4M3.UNPACK_B R165, R163.H1 ;  /* 0x000000a3ffa5723e */ /* 0x000fe200030006ff */
[----:B------:R-:W-:Y:S01]  /*7b50*/  HADD2.F32 R48, -RZ, R50.H0_H0 ;  /* 0x20000032ff307230 */ /* 0x000fe20000004100 */
[----:B------:R-:W-:Y:S01]  /*7b60*/  LOP3.LUT R44, R47, 0xff0000, R44, 0xf8, !PT ;  /* 0x00ff00002f2c7812 */ /* 0x000fe200078ef82c */
[----:B------:R-:W-:-:S02]  /*7b70*/  IMAD.U32 R47, R167, 0x10000, RZ ;  /* 0x00010000a72f7824 */ /* 0x000fc400078e00ff */
[CC--:B------:R-:W-:Y:S01]  /*7b80*/  FMUL.FTZ R173, R49.reuse, R45.reuse ;  /* 0x0000002d31ad7220 */ /* 0x0c0fe20000410000 */
[----:B------:R-:W-:Y:S02]  /*7b90*/  HADD2.F32 R167, -RZ, R165.H0_H0 ;  /* 0x200000a5ffa77230 */ /* 0x000fe40000004100 */
        /* <DEDUP_REMOVED lines=19> */
[----:B------:R-:W-:Y:S01]  /*7cd0*/  FFMA.FTZ R50, R165, R168, R172 ;  /* 0x000000a8a5327223 */ /* 0x000fe200000100ac */
[----:B------:R-:W-:Y:S02]  /*7ce0*/  HADD2.F32 R169, -RZ, R167.H0_H0 ;  /* 0x200000a7ffa97230 */ /* 0x000fe40000004100 */
[-C--:B------:R-:W-:Y:S01]  /*7cf0*/  FMUL.FTZ R173, R164, R171.reuse ;  /* 0x000000aba4ad7220 */ /* 0x080fe20000410000 */
[----:B------:R-:W-:Y:S01]  /*7d00*/  FMUL.FTZ R171, R76, R171 ;  /* 0x000000ab4cab7220 */ /* 0x000fe20000410000 */
[----:B------:R-:W-:Y:S01]  /*7d10*/  HADD2.F32 R172, -RZ, R170.H1_H1 ;  /* 0x300000aaffac7230 */ /* 0x000fe20000004100 */
[----:B------:R-:W-:Y:S01]  /*7d20*/  F2FP.F16.E4M3.UNPACK_B R168, R82.H1 ;  /* 0x00000052ffa8723e */ /* 0x000fe200030006ff */
[----:B------:R-:W-:-:S02]  /*7d30*/  HADD2.F32 R165, -RZ, R80.H1_H1 ;  /* 0x30000050ffa57230 */ /* 0x000fc40000004100 */
[-C--:B------:R-:W-:Y:S01]  /*7d40*/  FFMA.FTZ R80, R164, R169.reuse, R171 ;  /* 0x000000a9a4507223 */ /* 0x080fe200000100ab */
[----:B------:R-:W-:Y:S02]  /*7d50*/  HADD2.F32 R163, -RZ, R163.H1_H1 ;  /* 0x300000a3ffa37230 */ /* 0x000fe40000004100 */
[----:B------:R-:W-:Y:S01]  /*7d60*/  FFMA.FTZ R76, R76, R169, -R173 ;  /* 0x000000a94c4c7223 */ /* 0x000fe200000108ad */
[----:B------:R-:W-:Y:S02]  /*7d70*/  HADD2.F32 R170, -RZ, R167.H1_H1 ;  /* 0x300000a7ffaa7230 */ /* 0x000fe40000004100 */
[-C--:B------:R-:W-:Y:S01]  /*7d80*/  FMUL.FTZ R164, R165, R172.reuse ;  /* 0x000000aca5a47220 */ /* 0x080fe20000410000 */
[----:B------:R-:W-:Y:S01]  /*7d90*/  F2FP.F16.E4M3.UNPACK_B R167, R161.H1 ;  /* 0x000000a1ffa7723e */ /* 0x000fe200030006ff */
[C---:B------:R-:W-:Y:S01]  /*7da0*/  FMUL.FTZ R172, R163.reuse, R172 ;  /* 0x000000aca3ac7220 */ /* 0x040fe20000410000 */
[----:B------:R-:W-:Y:S01]  /*7db0*/  F2FP.F16.E4M3.UNPACK_B R171, R162.H1 ;  /* 0x000000a2ffab723e */ /* 0x000fe200030006ff */
[----:B------:R-:W-:Y:S01]  /*7dc0*/  FFMA.FTZ R163, R163, R170, -R164 ;  /* 0x000000aaa3a37223 */ /* 0x000fe200000108a4 */
[----:B------:R-:W-:Y:S01]  /*7dd0*/  F2FP.F16.E4M3.UNPACK_B R164, R78.H1 ;  /* 0x0000004effa4723e */ /* 0x000fe200030006ff */
[----:B------:R-:W-:-:S02]  /*7de0*/  HADD2.F32 R174, -RZ, R167.H0_H0 ;  /* 0x200000a7ffae7230 */ /* 0x000fc40000004100 */
[----:B------:R-:W-:Y:S01]  /*7df0*/  FFMA.FTZ R165, R165, R170, R172 ;  /* 0x000000aaa5a57223 */ /* 0x000fe200000100ac */
[----:B------:R-:W-:Y:S01]  /*7e00*/  HADD2.F32 R169, -RZ, R168.H0_H0 ;  /* 0x200000a8ffa97230 */ /* 0x000fe20000004100 */
[----:B------:R-:W-:Y:S01]  /*7e10*/  F2FP.F16.E4M3.UNPACK_B R78, R78 ;  /* 0x0000004eff4e723e */ /* 0x000fe200020006ff */
[----:B------:R-:W-:Y:S01]  /*7e20*/  HADD2.F32 R173, -RZ, R167.H1_H1 ;  /* 0x300000a7ffad7230 */ /* 0x000fe20000004100 */
[----:B------:R-:W-:Y:S01]  /*7e30*/  F2FP.SATFINITE.E4M3.F32.PACK_AB_MERGE_C R49, R50, R49, RZ ;  /* 0x000000313231723e */ /* 0x000fe200048070ff */
[----:B------:R-:W-:Y:S02]  /*7e40*/  HADD2.F32 R167, -RZ, R164.H0_H0 ;  /* 0x200000a4ffa77230 */ /* 0x000fe40000004100 */
[----:B------:R-:W-:Y:S01]  /*7e50*/  FMUL.FTZ R176, R169, R174 ;  /* 0x000000aea9b07220 */ /* 0x000fe20000410000 */
[----:B------:R-:W-:Y:S01]  /*7e60*/  HADD2.F32 R172, -RZ, R171.H0_H0 ;  /* 0x200000abffac7230 */ /* 0x000fe20000004100 */
[----:B------:R-:W-:Y:S01]  /*7e70*/  F2FP.SATFINITE.E4M3.F32.PACK_AB_MERGE_C R48, R51, R48, RZ ;  /* 0x000000303330723e */ /* 0x000fe200048070ff */
[----:B------:R-:W-:-:S02]  /*7e80*/  HADD2.F32 R170, -RZ, R168.H1_H1 ;  /* 0x300000a8ffaa7230 */ /* 0x000fc40000004100 */
[C---:B------:R-:W-:Y:S01]  /*7e90*/  FMUL.FTZ R174, R167.reuse, R174 ;  /* 0x000000aea7ae7220 */ /* 0x040fe20000410000 */
[----:B------:R-:W-:Y:S02]  /*7ea0*/  HADD2.F32 R168, -RZ, R164.H1_H1 ;  /* 0x300000a4ffa87230 */ /* 0x000fe40000004100 */
[----:B------:R-:W-:Y:S01]  /*7eb0*/  FFMA.FTZ R164, R167, R172, -R176 ;  /* 0x000000aca7a47223 */ /* 0x000fe200000108b0 */
[----:B------:R-:W-:Y:S02]  /*7ec0*/  HADD2.F32 R171, -RZ, R171.H1_H1 ;  /* 0x300000abffab7230 */ /* 0x000fe40000004100 */
[----:B------:R-:W-:Y:S01]  /*7ed0*/  FMUL.FTZ R175, R170, R173 ;  /* 0x000000adaaaf7220 */ /* 0x000fe20000410000 */
        /* <DEDUP_REMOVED lines=9> */
[----:B------:R-:W-:Y:S01]  /*7f70*/  F2FP.F16.E4M3.UNPACK_B R167, R162 ;  /* 0x000000a2ffa7723e */ /* 0x000fe200020006ff */
[--C-:B------:R-:W-:Y:S01]  /*7f80*/  HADD2.F32 R162, -RZ, R161.reuse.H0_H0 ;  /* 0x200000a1ffa27230 */ /* 0x100fe20000004100 */
[----:B------:R-:W-:Y:S01]  /*7f90*/  F2FP.SATFINITE.E4M3.F32.PACK_AB_MERGE_C R80, R165, R80, R49 ;  /* 0x00000050a550723e */ /* 0x000fe20004807031 */
[----:B------:R-:W-:Y:S01]  /*7fa0*/  HADD2.F32 R161, -RZ, R161.H1_H1 ;  /* 0x300000a1ffa17230 */ /* 0x000fe20000004100 */
[----:B------:R-:W-:Y:S01]  /*7fb0*/  F2FP.F16.E4M3.UNPACK_B R50, R81 ;  /* 0x00000051ff32723e */ /* 0x000fe200020006ff */
[----:B------:R-:W-:-:S02]  /*7fc0*/  HADD2.F32 R78, -RZ, R78.H1_H1 ;  /* 0x3000004eff4e7230 */ /* 0x000fc40000004100 */
[----:B------:R-:W-:Y:S01]  /*7fd0*/  FMUL.FTZ R173, R162, R171 ;  /* 0x000000aba2ad7220 */ /* 0x000fe20000410000 */
[--C-:B------:R-:W-:Y:S02]  /*7fe0*/  HADD2.F32 R169, -RZ, R167.reuse.H0_H0 ;  /* 0x200000a7ffa97230 */ /* 0x100fe40000004100 */
[CC--:B------:R-:W-:Y:S01]  /*7ff0*/  FMUL.FTZ R175, R161.reuse, R168.reuse ;  /* 0x000000a8a1af7220 */ /* 0x0c0fe20000410000 */
[----:B------:R-:W-:Y:S02]  /*8000*/  HADD2.F32 R167, -RZ, R167.H1_H1 ;  /* 0x300000a7ffa77230 */ /* 0x000fe40000004100 */
[----:B------:R-:W-:Y:S01]  /*8010*/  FMUL.FTZ R168, R78, R168 ;  /* 0x000000a84ea87220 */ /* 0x000fe20000410000 */
[----:B------:R-:W-:Y:S01]  /*8020*/  F2FP.F16.E4M3.UNPACK_B R51, R47 ;  /* 0x0000002fff33723e */ /* 0x000fe200020006ff */
[----:B------:R-:W-:Y:S01]  /*8030*/  FMUL.FTZ R171, R82, R171 ;  /* 0x000000ab52ab7220 */ /* 0x000fe20000410000 */
[----:B------:R-:W-:Y:S01]  /*8040*/  F2FP.F16.E4M3.UNPACK_B R49, R77 ;  /* 0x0000004dff31723e */ /* 0x000fe200020006ff */
[----:B------:R-:W-:Y:S01]  /*8050*/  FFMA.FTZ R78, R78, R167, -R175 ;  /* 0x000000a74e4e7223 */ /* 0x000fe200000108af */
[----:B------:R-:W-:Y:S01]  /*8060*/  FFMA.FTZ R173, R82, R169, -R173 ;  /* 0x000000a952ad7223 */ /* 0x000fe200000108ad */
[----:B------:R-:W-:Y:S01]  /*8070*/  FFMA.FTZ R167, R161, R167, R168 ;  /* 0x000000a7a1a77223 */ /* 0x000fe200000100a8 */
[----:B------:R-:W-:Y:S01]  /*8080*/  F2FP.SATFINITE.E4M3.F32.PACK_AB_MERGE_C R177, R177, R164, RZ ;  /* 0x000000a4b1b1723e */ /* 0x000fe200048070ff */
[----:B------:R-:W-:Y:S01]  /*8090*/  FFMA.FTZ R82, R162, R169, R171 ;  /* 0x000000a9a2527223 */ /* 0x000fe200000100ab */
[----:B------:R-:W-:Y:S01]  /*80a0*/  F2FP.SATFINITE.E4M3.F32.PACK_AB_MERGE_C R76, R163, R76, R48 ;  /* 0x0000004ca34c723e */ /* 0x000fe20004807030 */
[----:B------:R-:W-:Y:S01]  /*80b0*/  HADD2.F32 R161, -RZ, R50.H0_H0 ;  /* 0x20000032ffa17230 */ /* 0x000fe20000004100 */
[----:B------:R-:W-:Y:S01]  /*80c0*/  F2FP.F16.E4M3.UNPACK_B R162, R46 ;  /* 0x0000002effa2723e */ /* 0x000fe200020006ff */
[----:B------:R-:W-:Y:S01]  /*80d0*/  HADD2.F32 R164, -RZ, R51.H0_H0 ;  /* 0x20000033ffa47230 */ /* 0x000fe20000004100 */
[----:B------:R-:W-:Y:S01]  /*80e0*/  F2FP.F16.E4M3.UNPACK_B R81, R81.H1 ;  /* 0x00000051ff51723e */ /* 0x000fe200030006ff */
[----:B------:R-:W-:Y:S01]  /*80f0*/  HADD2.F32 R48, -RZ, R49.H0_H0 ;  /* 0x20000031ff307230 */ /* 0x000fe20000004100 */
[----:B------:R-:W-:Y:S01]  /*8100*/  F2FP.F16.E4M3.UNPACK_B R77, R77.H1 ;  /* 0x0000004dff4d723e */ /* 0x000fe200030006ff */
        /* <DEDUP_REMOVED lines=13> */
[-C--:B------:R-:W-:Y:S01]  /*81e0*/  FFMA.FTZ R51, R51, R162.reuse, -R168 ;  /* 0x000000a233337223 */ /* 0x080fe200000108a8 */
[----:B------:R-:W-:Y:S02]  /*81f0*/  HADD2.F32 R47, -RZ, R77.H0_H0 ;  /* 0x2000004dff2f7230 */ /* 0x000fe40000004100 */
[----:B------:R-:W-:Y:S01]  /*8200*/  FFMA.FTZ R50, R50, R162, R161 ;  /* 0x000000a232327223 */ /* 0x000fe200000100a1 */
[----:B------:R-:W-:Y:S01]  /*8210*/  HADD2.F32 R161, -RZ, R81.H0_H0 ;  /* 0x20000051ffa17230 */ /* 0x000fe20000004100 */
[----:B------:R-:W-:Y:S01]  /*8220*/  F2FP.SATFINITE.E4M3.F32.PACK_AB_MERGE_C R174, R179, R174, RZ ;  /* 0x000000aeb3ae723e */ /* 0x000fe200048070ff */
[----:B------:R-:W-:Y:S01]  /*8230*/  HADD2.F32 R168, -RZ, R163.H0_H0 ;  /* 0x200000a3ffa87230 */ /* 0x000fe20000004100 */
[----:B------:R-:W-:Y:S01]  /*8240*/  F2FP.F16.E4M3.UNPACK_B R171, R45.H1 ;  /* 0x0000002dffab723e */ /* 0x000fe200030006ff */
[----:B------:R-:W-:Y:S01]  /*8250*/  HADD2.F32 R164, -RZ, R46.H0_H0 ;  /* 0x2000002effa47230 */ /* 0x000fe20000004100 */
[----:B------:R-:W-:Y:S01]  /*8260*/  F2FP.SATFINITE.E4M3.F32.PACK_AB_MERGE_C R82, R167, R82, R174 ;  /* 0x00000052a752723e */ /* 0x000fe200048070ae */
[----:B------:R-:W-:-:S02]  /*8270*/  HADD2.F32 R77, -RZ, R77.H1_H1 ;  /* 0x3000004dff4d7230 */ /* 0x000fc40000004100 */
[-C--:B------:R-:W-:Y:S01]  /*8280*/  FMUL.FTZ R170, R161, R168.reuse ;  /* 0x000000a8a1aa7220 */ /* 0x080fe20000410000 */
[----:B------:R-:W-:Y:S02]  /*8290*/  HADD2.F32 R162, -RZ, R81.H1_H1 ;  /* 0x30000051ffa27230 */ /* 0x000fe40000004100 */
[C---:B------:R-:W-:Y:S01]  /*82a0*/  FMUL.FTZ R168, R47.reuse, R168 ;  /* 0x000000a82fa87220 */ /* 0x040fe20000410000 */
[----:B------:R-:W-:Y:S01]  /*82b0*/  HADD2.F32 R163, -RZ, R163.H1_H1 ;  /* 0x300000a3ffa37230 */ /* 0x000fe20000004100 */
[----:B------:R-:W-:Y:S01]  /*82c0*/  F2FP.F16.E4M3.UNPACK_B R81, R79 ;  /* 0x0000004fff51723e */ /* 0x000fe200020006ff */
[----:B------:R-:W-:Y:S02]  /*82d0*/  HADD2.F32 R165, -RZ, R46.H1_H1 ;  /* 0x3000002effa57230 */ /* 0x000fe40000004100 */
[-C--:B------:R-:W-:Y:S01]  /*82e0*/  FFMA.FTZ R46, R47, R164.reuse, -R170 ;  /* 0x000000a42f2e7223 */ /* 0x080fe200000108aa */
[----:B------:R-:W-:Y:S01]  /*82f0*/  FFMA.FTZ R47, R161, R164, R168 ;  /* 0x000000a4a12f7223 */ /* 0x000fe200000100a8 */
[-C--:B------:R-:W-:Y:S01]  /*8300*/  FMUL.FTZ R172, R162, R163.reuse ;  /* 0x000000a3a2ac7220 */ /* 0x080fe20000410000 */
[----:B------:R-:W-:Y:S01]  /*8310*/  FMUL.FTZ R161, R77, R163 ;  /* 0x000000a34da17220 */ /* 0x000fe20000410000 */
[----:B------:R-:W-:-:S02]  /*8320*/  F2FP.F16.E4M3.UNPACK_B R164, R83.H1 ;  /* 0x00000053ffa4723e */ /* 0x000fc400030006ff */
[----:B------:R-:W-:Y:S01]  /*8330*/  F2FP.F16.E4M3.UNPACK_B R163, R83 ;  /* 0x00000053ffa3723e */ /* 0x000fe200020006ff */
[----:B------:R-:W-:Y:S01]  /*8340*/  FFMA.FTZ R77, R77, R165, -R172 ;  /* 0x000000a54d4d7223 */ /* 0x000fe200000108ac */
[----:B------:R-:W-:Y:S01]  /*8350*/  F2FP.F16.E4M3.UNPACK_B R79, R79.H1 ;  /* 0x0000004fff4f723e */ /* 0x000fe200030006ff */
[----:B------:R-:W-:Y:S01]  /*8360*/  FFMA.FTZ R162, R162, R165, R161 ;  /* 0x000000a5a2a27223 */ /* 0x000fe200000100a1 */
[----:B------:R-:W-:Y:S01]  /*8370*/  F2FP.F16.E4M3.UNPACK_B R170, R45 ;  /* 0x0000002dffaa723e */ /* 0x000fe200020006ff */
[----:B------:R-:W-:Y:S01]  /*8380*/  HADD2.F32 R165, -RZ, R163.H0_H0 ;  /* 0x200000a3ffa57230 */ /* 0x000fe20000004100 */
[----:B------:R-:W-:Y:S01]  /*8390*/  F2FP.SATFINITE.E4M3.F32.PACK_AB_MERGE_C R78, R78, R173, R177 ;  /* 0x000000ad4e4e723e */ /* 0x000fe200048070b1 */
[----:B------:R-:W-:Y:S01]  /*83a0*/  HADD2.F32 R173, -RZ, R171.H0_H0 ;  /* 0x200000abffad7230 */ /* 0x000fe20000004100 */
[-C--:B------:R-:W-:Y:S01]  /*83b0*/  F2FP.F16.E4M3.UNPACK_B R45, R44.reuse ;  /* 0x0000002cff2d723e */ /* 0x080fe200020006ff */
[----:B------:R-:W-:Y:S01]  /*83c0*/  HADD2.F32 R161, -RZ, R79.H0_H0 ;  /* 0x2000004fffa17230 */ /* 0x000fe20000004100 */
[----:B------:R-:W-:Y:S01]  /*83d0*/  F2FP.F16.E4M3.UNPACK_B R167, R44.H1 ;  /* 0x0000002cffa7723e */ /* 0x000fe200030006ff */
[----:B------:R-:W-:Y:S01]  /*83e0*/  HADD2.F32 R44, -RZ, R164.H0_H0 ;  /* 0x200000a4ff2c7230 */ /* 0x000fe20000004100 */
[----:B------:R-:W-:Y:S01]  /*83f0*/  F2FP.SATFINITE.E4M3.F32.PACK_AB_MERGE_C R46, R77, R46, RZ ;  /* 0x0000002e4d2e723e */ /* 0x000fe200048070ff */
[----:B------:R-:W-:Y:S01]  /*8400*/  HADD2.F32 R172, -RZ, R170.H0_H0 ;  /* 0x200000aaffac7230 */ /* 0x000fe20000004100 */
[----:B------:R-:W-:Y:S01]  /*8410*/  F2FP.SATFINITE.E4M3.F32.PACK_AB_MERGE_C R47, R162, R47, RZ ;  /* 0x0000002fa22f723e */ /* 0x000fe200048070ff */
[----:B------:R-:W-:-:S02]  /*8420*/  HADD2.F32 R83, -RZ, R81.H0_H0 ;  /* 0x20000051ff537230 */ /* 0x000fc40000004100 */
[-C--:B------:R-:W-:Y:S01]  /*8430*/  FMUL.FTZ R176, R44, R173.reuse ;  /* 0x000000ad2cb07220 */ /* 0x080fe20000410000 */
[----:B------:R-:W-:Y:S02]  /*8440*/  HADD2.F32 R164, -RZ, R164.H1_H1 ;  /* 0x300000a4ffa47230 */ /* 0x000fe40000004100 */
[-C--:B------:R-:W-:Y:S01]  /*8450*/  FMUL.FTZ R174, R165, R172.reuse ;  /* 0x000000aca5ae7220 */ /* 0x080fe20000410000 */
[----:B------:R-:W-:Y:S02]  /*8460*/  HADD2.F32 R171, -RZ, R171.H1_H1 ;  /* 0x300000abffab7230 */ /* 0x000fe40000004100 */
[----:B------:R-:W-:Y:S01]  /*8470*/  FMUL.FTZ R173, R161, R173 ;  /* 0x000000ada1ad7220 */ /* 0x000fe20000410000 */
[----:B------:R-:W-:Y:S02]  /*8480*/  HADD2.F32 R79, -RZ, R79.H1_H1 ;  /* 0x3000004fff4f7230 */ /* 0x000fe40000004100 */
[----:B------:R-:W-:Y:S01]  /*8490*/  FMUL.FTZ R172, R83, R172 ;  /* 0x000000ac53ac7220 */ /* 0x000fe20000410000 */
[----:B------:R-:W-:-:S02]  /*84a0*/  HADD2.F32 R169, -RZ, R167.H0_H0 ;  /* 0x200000a7ffa97230 */ /* 0x000fc40000004100 */
[-C--:B------:R-:W-:Y:S01]  /*84b0*/  FMUL.FTZ R178, R164, R171.reuse ;  /* 0x000000aba4b27220 */ /* 0x080fe20000410000 */
[----:B------:R-:W-:Y:S02]  /*84c0*/  HADD2.F32 R168, -RZ, R45.H0_H0 ;  /* 0x2000002dffa87230 */ /* 0x000fe40000004100 */
[----:B------:R-:W-:Y:S01]  /*84d0*/  FMUL.FTZ R171, R79, R171 ;  /* 0x000000ab4fab7220 */ /* 0x000fe20000410000 */
[----:B------:R-:W-:Y:S02]  /*84e0*/  HADD2.F32 R163, -RZ, R163.H1_H1 ;  /* 0x300000a3ffa37230 */ /* 0x000fe40000004100 */
[----:B------:R-:W-:Y:S01]  /*84f0*/  FFMA.FTZ R173, R44, R169, R173 ;  /* 0x000000a92cad7223 */ /* 0x000fe200000100ad */
[----:B------:R-:W-:Y:S02]  /*8500*/  HADD2.F32 R170, -RZ, R170.H1_H1 ;  /* 0x300000aaffaa7230 */ /* 0x000fe40000004100 */
[----:B------:R-:W-:Y:S01]  /*8510*/  FFMA.FTZ R174, R83, R168, -R174 ;  /* 0x000000a853ae7223 */ /* 0x000fe200000108ae */
[----:B------:R-:W-:-:S02]  /*8520*/  HADD2.F32 R167, -RZ, R167.H1_H1 ;  /* 0x300000a7ffa77230 */ /* 0x000fc40000004100 */
[----:B------:R-:W-:Y:S01]  /*8530*/  FFMA.FTZ R172, R165, R168, R172 ;  /* 0x000000a8a5ac7223 */ /* 0x000fe200000100ac */
[----:B------:R-:W-:Y:S02]  /*8540*/  HADD2.F32 R81, -RZ, R81.H1_H1 ;  /* 0x30000051ff517230 */ /* 0x000fe40000004100 */
[----:B------:R-:W-:Y:S01]  /*8550*/  FFMA.FTZ R176, R161, R169, -R176 ;  /* 0x000000a9a1b07223 */ /* 0x000fe200000108b0 */
[----:B------:R-:W-:Y:S02]  /*8560*/  HADD2.F32 R44, -RZ, R45.H1_H1 ;  /* 0x3000002dff2c7230 */ /* 0x000fe40000004100 */
[-C--:B------:R-:W-:Y:S01]  /*8570*/  FMUL.FTZ R168, R163, R170.reuse ;  /* 0x000000aaa3a87220 */ /* 0x080fe20000410000 */
[-C--:B------:R-:W-:Y:S01]  /*8580*/  FFMA.FTZ R79, R79, R167.reuse, -R178 ;  /* 0x000000a74f4f7223 */ /* 0x080fe200000108b2 */
[C---:B------:R-:W-:Y:S01]  /*8590*/  FMUL.FTZ R170, R81.reuse, R170 ;  /* 0x000000aa51aa7220 */ /* 0x040fe20000410000 */
[----:B------:R-:W-:Y:S01]  /*85a0*/  FFMA.FTZ R164, R164, R167, R171 ;  /* 0x000000a7a4a47223 */ /* 0x000fe200000100ab */
[----:B------:R-:W-:Y:S01]  /*85b0*/  FFMA.FTZ R81, R81, R44, -R168 ;  /* 0x0000002c51517223 */ /* 0x000fe200000108a8 */
[----:B------:R-:W-:Y:S01]  /*85c0*/  F2FP.SATFINITE.E4M3.F32.PACK_AB_MERGE_C R77, R51, R48, R46 ;  /* 0x00000030334d723e */ /* 0x000fe2000480702e */
[----:B------:R-:W-:Y:S01]  /*85d0*/  FFMA.FTZ R163, R163, R44, R170 ;  /* 0x0000002ca3a37223 */ /* 0x000fe200000100aa */
[----:B------:R-:W-:-:S02]  /*85e0*/  F2FP.SATFINITE.E4M3.F32.PACK_AB_MERGE_C R79, R79, R176, RZ ;  /* 0x000000b04f4f723e */ /* 0x000fc400048070ff */
[----:B------:R-:W-:Y:S02]  /*85f0*/  F2FP.SATFINITE.E4M3.F32.PACK_AB_MERGE_C R164, R164, R173, RZ ;  /* 0x000000ada4a4723e */ /* 0x000fe400048070ff */
[----:B------:R-:W-:Y:S02]  /*8600*/  F2FP.SATFINITE.E4M3.F32.PACK_AB_MERGE_C R79, R81, R174, R79 ;  /* 0x000000ae514f723e */ /* 0x000fe4000480704f */
[----:B------:R-:W-:Y:S02]  /*8610*/  F2FP.SATFINITE.E4M3.F32.PACK_AB_MERGE_C R81, R50, R49, R47 ;  /* 0x000000313251723e */ /* 0x000fe4000480702f */
[----:B------:R-:W-:-:S07]  /*8620*/  F2FP.SATFINITE.E4M3.F32.PACK_AB_MERGE_C R83, R163, R172, R164 ;  /* 0x000000aca353723e */ /* 0x000fce00048070a4 */
.L_x_1350:
[----:B------:R-:W-:Y:S05]  /*8630*/  BSYNC B2 ;  /* 0x0000000000027941 */ /* 0x000fea0003800000 */
.L_x_1349:
[----:B------:R-:W-:Y:S01]  /*8640*/  ISETP.GE.AND P3, PT, R160, R149, PT ;  /* 0x00000095a000720c */ /* 0x000fe20003f66270 */
[----:B------:R-:W-:Y:S01]  /*8650*/  ULDC.64 UR4, c[0x0][0x2e8] ;  /* 0x0000ba0000047ab9 */ /* 0x000fe20000000a00 */
[----:B------:R-:W-:-:S11]  /*8660*/  ULDC.64 UR6, c[0x0][0x208] ;  /* 0x0000820000067ab9 */ /* 0x000fd60000000a00 */
        /* <DEDUP_REMOVED lines=9> */
.L_x_1348:
[----:B------:R-:W-:Y:S05]  /*8700*/  BSYNC B1 ;  /* 0x0000000000017941 */ /* 0x000fea0003800000 */
.L_x_1347:
[----:B-1----:R-:W-:Y:S01]  /*8710*/  VIADD R45, R23, 0x40 ;  /* 0x00000040172d7836 */ /* 0x002fe20000000000 */
[----:B------:R-:W-:Y:S04]  /*8720*/  BSSY B1, `(.L_x_1351) ;  /* 0x0000102000017945 */ /* 0x000fe80003800000 */
[----:B------:R-:W-:-:S13]  /*8730*/  ISETP.GE.OR P3, PT, R45, R113, P0 ;  /* 0x000000712d00720c */ /* 0x000fda0000766670 */
[----:B------:R-:W-:Y:S05]  /*8740*/  @P3 BRA `(.L_x_1352) ;  /* 0x0000000c00fc3947 */ /* 0x000fea0003800000 */
[----:B------:R-:W2:Y:S01]  /*8750*/  LDL R46, [R1+0x88] ;  /* 0x00008800012e7983 */ /* 0x000ea20000100800 */
[-C--:B------:R-:W-:Y:S01]  /*8760*/  IMAD R44, R131, R126.reuse, RZ ;  /* 0x0000007e832c7224 */ /* 0x080fe200078e02ff */
[----:B------:R-:W-:Y:S01]  /*8770*/  ISETP.NE.AND P6, PT, R0, RZ, PT ;  /* 0x000000ff0000720c */ /* 0x000fe20003fc5270 */
[C---:B------:R-:W-:Y:S01]  /*8780*/  IMAD.WIDE.U32 R76, R45.reuse, R126, R124 ;  /* 0x0000007e2d4c7225 */ /* 0x040fe200078e007c */
[----:B------:R-:W-:Y:S03]  /*8790*/  BSSY B2, `(.L_x_1353) ;  /* 0x00000ee000027945 */ /* 0x000fe60003800000 */
[----:B------:R-:W-:Y:S01]  /*87a0*/  IMAD R45, R45, R127, R44 ;  /* 0x0000007f2d2d7224 */ /* 0x000fe200078e022c */
[----:B------:R-:W-:Y:S01]  /*87b0*/  SEL R44, R122, R151, !P6 ;  /* 0x000000977a2c7207 */ /* 0x000fe20007000000 */
[----:B------:R-:W-:Y:S01]  /*87c0*/  VIADD R47, R23, 0x40 ;  /* 0x00000040172f7836 */ /* 0x000fe20000000000 */
[----:B------:R-:W-:Y:S01]  /*87d0*/  IADD3 R79, P3, P4, R38, R76, R31 ;  /* 0x0000004c264f7210 */ /* 0x000fe20007c7e01f */
[----:B------:R-:W-:Y:S01]  /*87e0*/  IMAD.IADD R78, R77, 0x1, R45 ;  /* 0x000000014d4e7824 */ /* 0x000fe200078e022d */
[----:B------:R-:W-:Y:S01]  /*87f0*/  SHF.R.S32.HI R45, RZ, 0x1f, R44 ;  /* 0x0000001fff2d7819 */ /* 0x000fe2000001142c */
[----:B------:R-:W-:-:S02]  /*8800*/  VIADD R48, R23, 0x40 ;  /* 0x0000004017307836 */ /* 0x000fc40000000000 */
[----:B------:R-:W-:Y:S01]  /*8810*/  IMAD.SHL.U32 R47, R47, 0x80, RZ ;  /* 0x000000802f2f7824 */ /* 0x000fe200078e00ff */
[----:B------:R-:W-:Y:S01]  /*8820*/  LEA.HI R45, R45, R44, RZ, 0x5 ;  /* 0x0000002c2d2d7211 */ /* 0x000fe200078f28ff */
[----:B------:R-:W-:Y:S01]  /*8830*/  IMAD.SHL.U32 R48, R48, 0x80, RZ ;  /* 0x0000008030307824 */ /* 0x000fe200078e00ff */
[----:B------:R-:W-:Y:S02]  /*8840*/  IADD3.X R82, R33, R78, R32, P3, P4 ;  /* 0x0000004e21527210 */ /* 0x000fe40001fe8420 */
[----:B------:R-:W-:Y:S02]  /*8850*/  LEA.HI.SX32 R45, R45, R30, 0x1b ;  /* 0x0000001e2d2d7211 */ /* 0x000fe400078fdaff */
[----:B------:R-:W-:Y:S02]  /*8860*/  LOP3.LUT R47, R47, 0x380, RZ, 0xc0, !PT ;  /* 0x000003802f2f7812 */ /* 0x000fe400078ec0ff */
[----:B------:R-:W-:Y:S01]  /*8870*/  LOP3.LUT R48, R48, 0x380, RZ, 0xc0, !PT ;  /* 0x0000038030307812 */ /* 0x000fe200078ec0ff */
[----:B------:R-:W-:Y:S01]  /*8880*/  IMAD.SHL.U32 R81, R45, 0x10, RZ ;  /* 0x000000102d517824 */ /* 0x000fe200078e00ff */
[----:B------:R-:W-:-:S04]  /*8890*/  SHF.R.U32.HI R47, RZ, 0x3, R47 ;  /* 0x00000003ff2f7819 */ /* 0x000fc8000001162f */
[----:B------:R-:W-:-:S04]  /*88a0*/  LOP3.LUT R44, R48, 0x70, R81, 0xf8, !PT ;  /* 0x00000070302c7812 */ /* 0x000fc800078ef851 */
[----:B------:R-:W-:-:S05]  /*88b0*/  LOP3.LUT R44, R44, R47, RZ, 0x3c, !PT ;  /* 0x0000002f2c2c7212 */ /* 0x000fca00078e3cff */
        /* <DEDUP_REMOVED lines=8> */
[----:B------:R-:W-:Y:S01]  /*8940*/  SHF.R.U32.HI R159, RZ, 0x8, R53 ;  /* 0x00000008ff9f7819 */ /* 0x000fe20000011635 */
[----:B-1----:R-:W-:Y:S01]  /*8950*/  IMAD.MOV.U32 R56, RZ, RZ, R44 ;  /* 0x000000ffff387224 */ /* 0x002fe200078e002c */
[----:B------:R-:W-:Y:S01]  /*8960*/  LOP3.LUT R83, R53, 0xff0000ff, RZ, 0xc0, !PT ;  /* 0xff0000ff35537812 */ /* 0x000fe200078ec0ff */
[----:B--2---:R-:W-:Y:S01]  /*8970*/  IMAD.MOV.U32 R58, RZ, RZ, R48 ;  /* 0x000000ffff3a7224 */ /* 0x004fe200078e0030 */
[----:B------:R-:W-:Y:S01]  /*8980*/  SHF.R.U32.HI R137, RZ, 0x8, R55 ;  /* 0x00000008ff897819 */ /* 0x000fe20000011637 */
[----:B------:R-:W-:Y:S01]  /*8990*/  IMAD.SHL.U32 R44, R159, 0x100, RZ ;  /* 0x000001009f2c7824 */ /* 0x000fe200078e00ff */
[----:B------:R-:W-:Y:S01]  /*89a0*/  SHF.R.U32.HI R80, RZ, 0x8, R59 ;  /* 0x00000008ff507819 */ /* 0x000fe2000001163b */
[----:B------:R-:W-:Y:S01]  /*89b0*/  IMAD.MOV.U32 R52, RZ, RZ, R45 ;  /* 0x000000ffff347224 */ /* 0x000fe200078e002d */
[----:B------:R-:W-:Y:S02]  /*89c0*/  SHF.R.U32.HI R161, RZ, 0x10, R55 ;  /* 0x00000010ffa17819 */ /* 0x000fe40000011637 */
[----:B------:R-:W-:Y:S01]  /*89d0*/  LOP3.LUT R83, R83, 0xff00, R44, 0xf8, !PT ;  /* 0x0000ff0053537812 */ /* 0x000fe200078ef82c */
[----:B------:R-:W-:Y:S01]  /*89e0*/  IMAD.SHL.U32 R44, R137, 0x100, RZ ;  /* 0x00000100892c7824 */ /* 0x000fe200078e00ff */
[----:B------:R-:W-:Y:S01]  /*89f0*/  LOP3.LUT R55, R55, 0xff0000ff, RZ, 0xc0, !PT ;  /* 0xff0000ff37377812 */ /* 0x000fe200078ec0ff */
[----:B------:R-:W-:Y:S01]  /*8a00*/  IMAD.SHL.U32 R48, R80, 0x100, RZ ;  /* 0x0000010050307824 */ /* 0x000fe200078e00ff */
[----:B------:R-:W-:-:S02]  /*8a10*/  SHF.R.U32.HI R160, RZ, 0x10, R57 ;  /* 0x00000010ffa07819 */ /* 0x000fc40000011639 */
[----:B------:R-:W-:Y:S02]  /*8a20*/  SHF.R.U32.HI R136, RZ, 0x8, R57 ;  /* 0x00000008ff887819 */ /* 0x000fe40000011639 */
[----:B------:R-:W-:Y:S02]  /*8a30*/  LOP3.LUT R54, R57, 0xff0000ff, RZ, 0xc0, !PT ;  /* 0xff0000ff39367812 */ /* 0x000fe400078ec0ff */
[----:B------:R-:W-:Y:S01]  /*8a40*/  LOP3.LUT R57, R59, 0xff0000ff, RZ, 0xc0, !PT ;  /* 0xff0000ff3b397812 */ /* 0x000fe200078ec0ff */
[----:B------:R-:W-:Y:S01]  /*8a50*/  IMAD.SHL.U32 R45, R136, 0x100, RZ ;  /* 0x00000100882d7824 */ /* 0x000fe200078e00ff */
[----:B------:R-:W-:Y:S01]  /*8a60*/  SHF.R.U32.HI R162, RZ, 0x10, R53 ;  /* 0x00000010ffa27819 */ /* 0x000fe20000011635 */
[----:B------:R-:W-:Y:S01]  /*8a70*/  IMAD.MOV.U32 R53, RZ, RZ, R46 ;  /* 0x000000ffff357224 */ /* 0x000fe200078e002e */
[----:B------:R-:W-:Y:S01]  /*8a80*/  LOP3.LUT R55, R55, 0xff00, R44, 0xf8, !PT ;  /* 0x0000ff0037377812 */ /* 0x000fe200078ef82c */
[----:B------:R-:W-:Y:S01]  /*8a90*/  IMAD.U32 R44, R161, 0x10000, RZ ;  /* 0x00010000a12c7824 */ /* 0x000fe200078e00ff */
[----:B------:R-:W-:Y:S01]  /*8aa0*/  SHF.R.U32.HI R158, RZ, 0x10, R59 ;  /* 0x00000010ff9e7819 */ /* 0x000fe2000001163b */
[----:B------:R-:W-:Y:S01]  /*8ab0*/  IMAD.U32 R46, R162, 0x10000, RZ ;  /* 0x00010000a22e7824 */ /* 0x000fe200078e00ff */
[----:B------:R-:W-:Y:S01]  /*8ac0*/  LOP3.LUT R159, R57, 0xff00, R48, 0xf8, !PT ;  /* 0x0000ff00399f7812 */ /* 0x000fe200078ef830 */
[----:B------:R-:W-:Y:S01]  /*8ad0*/  IMAD.U32 R48, R160, 0x10000, RZ ;  /* 0x00010000a0307824 */ /* 0x000fe200078e00ff */
[----:B------:R-:W-:Y:S01]  /*8ae0*/  F2FP.F16.E4M3.UNPACK_B R136, R156.H1 ;  /* 0x0000009cff88723e */ /* 0x000fe200030006ff */
[----:B------:R-:W-:Y:S01]  /*8af0*/  IMAD.U32 R158, R158, 0x10000, RZ ;  /* 0x000100009e9e7824 */ /* 0x000fe200078e00ff */
[----:B------:R-:W-:-:S02]  /*8b00*/  F2FP.F16.E4M3.UNPACK_B R59, R58.H1 ;  /* 0x0000003aff3b723e */ /* 0x000fc400030006ff */
[----:B------:R-:W-:Y:S02]  /*8b10*/  F2FP.F16.E4M3.UNPACK_B R57, R56.H1 ;  /* 0x00000038ff39723e */ /* 0x000fe400030006ff */
[----:B------:R-:W-:Y:S01]  /*8b20*/  LOP3.LUT R137, R54, 0xff00, R45, 0xf8, !PT ;  /* 0x0000ff0036897812 */ /* 0x000fe200078ef82d */
[----:B------:R-:W-:Y:S01]  /*8b30*/  HADD2.F32 R45, -RZ, R136.H0_H0 ;  /* 0x20000088ff2d7230 */ /* 0x000fe20000004100 */
[----:B------:R-:W-:Y:S01]  /*8b40*/  LOP3.LUT R44, R55, 0xff0000, R44, 0xf8, !PT ;  /* 0x00ff0000372c7812 */ /* 0x000fe200078ef82c */
[----:B------:R-:W-:Y:S01]  /*8b50*/  HADD2.F32 R55, -RZ, R59.H0_H0 ;  /* 0x2000003bff377230 */ /* 0x000fe20000004100 */
[----:B------:R-:W-:Y:S01]  /*8b60*/  F2FP.F16.E4M3.UNPACK_B R80, R154.H1 ;  /* 0x0000009aff50723e */ /* 0x000fe200030006ff */
[--C-:B------:R-:W-:Y:S01]  /*8b70*/  HADD2.F32 R54, -RZ, R57.reuse.H0_H0 ;  /* 0x20000039ff367230 */ /* 0x100fe20000004100 */
[----:B------:R-:W-:Y:S01]  /*8b80*/  LOP3.LUT R46, R83, 0xff0000, R46, 0xf8, !PT ;  /* 0x00ff0000532e7812 */ /* 0x000fe200078ef82e */
[----:B------:R-:W-:Y:S02]  /*8b90*/  HADD2.F32 R57, -RZ, R57.H1_H1 ;  /* 0x30000039ff397230 */ /* 0x000fe40000004100 */
[----:B------:R-:W-:Y:S01]  /*8ba0*/  FMUL.FTZ R161, R55, R45 ;  /* 0x0000002d37a17220 */ /* 0x000fe20000410000 */
[----:B------:R-:W-:-:S02]  /*8bb0*/  HADD2.F32 R83, -RZ, R80.H0_H0 ;  /* 0x20000050ff537230 */ /* 0x000fc40000004100 */
        /* <DEDUP_REMOVED lines=9> */
[----:B------:R-:W-:Y:S01]  /*8c50*/  F2FP.F16.E4M3.UNPACK_B R59, R58 ;  /* 0x0000003aff3b723e */ /* 0x000fe200020006ff */
[--C-:B------:R-:W-:Y:S01]  /*8c60*/  HADD2.F32 R161, -RZ, R156.reuse.H1_H1 ;  /* 0x3000009cffa17230 */ /* 0x100fe20000004100 */
[----:B------:R-:W-:Y:S01]  /*8c70*/  LOP3.LUT R45, R159, 0xff0000, R158, 0xf8, !PT ;  /* 0x00ff00009f2d7812 */ /* 0x000fe200078ef89e */
[-C--:B------:R-:W-:Y:S01]  /*8c80*/  FMUL.FTZ R159, R57, R83.reuse ;  /* 0x00000053399f7220 */ /* 0x080fe20000410000 */
[----:B------:R-:W-:Y:S01]  /*8c90*/  FMUL.FTZ R56, R136, R83 ;  /* 0x0000005388387220 */ /* 0x000fe20000410000 */
[----:B------:R-:W-:Y:S01]  /*8ca0*/  F2FP.F16.E4M3.UNPACK_B R154, R154 ;  /* 0x0000009aff9a723e */ /* 0x000fe200020006ff */
[----:B------:R-:W-:Y:S01]  /*8cb0*/  HADD2.F32 R158, -RZ, R156.H0_H0 ;  /* 0x2000009cff9e7230 */ /* 0x000fe20000004100 */
[----:B------:R-:W-:Y:S01]  /*8cc0*/  F2FP.F16.E4M3.UNPACK_B R156, R155.H1 ;  /* 0x0000009bff9c723e */ /* 0x000fe200030006ff */
[----:B------:R-:W-:-:S02]  /*8cd0*/  HADD2.F32 R83, -RZ, R59.H0_H0 ;  /* 0x2000003bff537230 */ /* 0x000fc40000004100 */
[-C--:B------:R-:W-:Y:S01]  /*8ce0*/  FFMA.FTZ R57, R57, R137.reuse, -R56 ;  /* 0x0000008939397223 */ /* 0x080fe20000010838 */
[----:B------:R-:W-:Y:S02]  /*8cf0*/  HADD2.F32 R58, -RZ, R80.H0_H0 ;  /* 0x20000050ff3a7230 */ /* 0x000fe40000004100 */
[----:B------:R-:W-:Y:S01]  /*8d00*/  FFMA.FTZ R56, R136, R137, R159 ;  /* 0x0000008988387223 */ /* 0x000fe2000001009f */
[----:B------:R-:W-:Y:S02]  /*8d10*/  HADD2.F32 R137, -RZ, R154.H0_H0 ;  /* 0x2000009aff897230 */ /* 0x000fe40000004100 */
[-C--:B------:R-:W-:Y:S01]  /*8d20*/  FMUL.FTZ R159, R83, R158.reuse ;  /* 0x0000009e539f7220 */ /* 0x080fe20000410000 */
[----:B------:R-:W-:Y:S02]  /*8d30*/  HADD2.F32 R136, -RZ, R59.H1_H1 ;  /* 0x3000003bff887230 */ /* 0x000fe40000004100 */
[----:B------:R-:W-:Y:S01]  /*8d40*/  FMUL.FTZ R158, R58, R158 ;  /* 0x0000009e3a9e7220 */ /* 0x000fe20000410000 */
[----:B------:R-:W-:-:S02]  /*8d50*/  HADD2.F32 R80, -RZ, R80.H1_H1 ;  /* 0x30000050ff507230 */ /* 0x000fc40000004100 */
[-C--:B------:R-:W-:Y:S01]  /*8d60*/  FFMA.FTZ R58, R58, R137.reuse, -R159 ;  /* 0x000000893a3a7223 */ /* 0x080fe2000001089f */
[----:B------:R-:W-:Y:S02]  /*8d70*/  HADD2.F32 R159, -RZ, R154.H1_H1 ;  /* 0x3000009aff9f7230 */ /* 0x000fe40000004100 */
[----:B------:R-:W-:Y:S01]  /*8d80*/  FFMA.FTZ R59, R83, R137, R158 ;  /* 0x00000089533b7223 */ /* 0x000fe2000001009e */
[----:B------:R-:W-:Y:S01]  /*8d90*/  FMUL.FTZ R83, R136, R161 ;  /* 0x000000a188537220 */ /* 0x000fe20000410000 */
[----:B------:R-:W-:Y:S01]  /*8da0*/  F2FP.F16.E4M3.UNPACK_B R158, R157.H1 ;  /* 0x0000009dff9e723e */ /* 0x000fe200030006ff */
[C---:B------:R-:W-:Y:S01]  /*8db0*/  FMUL.FTZ R163, R80.reuse, R161 ;  /* 0x000000a150a37220 */ /* 0x040fe20000410000 */
[----:B------:R-:W-:Y:S01]  /*8dc0*/  F2FP.F16.E4M3.UNPACK_B R137, R50.H1 ;  /* 0x00000032ff89723e */ /* 0x000fe200030006ff */
[----:B------:R-:W-:Y:S01]  /*8dd0*/  FFMA.FTZ R83, R80, R159, -R83 ;  /* 0x0000009f50537223 */ /* 0x000fe20000010853 */
[----:B------:R-:W-:Y:S01]  /*8de0*/  F2FP.F16.E4M3.UNPACK_B R80, R53.H1 ;  /* 0x00000035ff50723e */ /* 0x000fe200030006ff */
[----:B------:R-:W-:-:S02]  /*8df0*/  HADD2.F32 R161, -RZ, R158.H0_H0 ;  /* 0x2000009effa17230 */ /* 0x000fc40000004100 */
[----:B------:R-:W-:Y:S01]  /*8e00*/  FFMA.FTZ R160, R136, R159, R163 ;  /* 0x0000009f88a07223 */ /* 0x000fe200000100a3 */
[--C-:B------:R-:W-:Y:S01]  /*8e10*/  HADD2.F32 R154, -RZ, R137.reuse.H0_H0 ;  /* 0x20000089ff9a7230 */ /* 0x100fe20000004100 */
[----:B------:R-:W-:Y:S01]  /*8e20*/  F2FP.F16.E4M3.UNPACK_B R157, R157 ;  /* 0x0000009dff9d723e */ /* 0x000fe200020006ff */
[----:B------:R-:W-:Y:S01]  /*8e30*/  HADD2.F32 R158, -RZ, R158.H1_H1 ;  /* 0x3000009eff9e7230 */ /* 0x000fe20000004100 */
[----:B------:R-:W-:Y:S01]  /*8e40*/  F2FP.F16.E4M3.UNPACK_B R53, R53 ;  /* 0x00000035ff35723e */ /* 0x000fe200020006ff */
[----:B------:R-:W-:Y:S02]  /*8e50*/  HADD2.F32 R137, -RZ, R137.H1_H1 ;  /* 0x30000089ff897230 */ /* 0x000fe40000004100 */
[----:B------:R-:W-:Y:S01]  /*8e60*/  FMUL.FTZ R163, R154, R161 ;  /* 0x000000a19aa37220 */ /* 0x000fe20000410000 */
[----:B------:R-:W-:Y:S01]  /*8e70*/  HADD2.F32 R136, -RZ, R80.H0_H0 ;  /* 0x20000050ff887230 */ /* 0x000fe20000004100 */
[----:B------:R-:W-:Y:S01]  /*8e80*/  F2FP.F16.E4M3.UNPACK_B R155, R155 ;  /* 0x0000009bff9b723e */ /* 0x000fe200020006ff */
[----:B------:R-:W-:-:S02]  /*8e90*/  HADD2.F32 R159, -RZ, R156.H0_H0 ;  /* 0x2000009cff9f7230 */ /* 0x000fc40000004100 */
[----:B------:R-:W-:Y:S01]  /*8ea0*/  FMUL.FTZ R165, R137, R158 ;  /* 0x0000009e89a57220 */ /* 0x000fe20000410000 */
[----:B------:R-:W-:Y:S02]  /*8eb0*/  HADD2.F32 R80, -RZ, R80.H1_H1 ;  /* 0x30000050ff507230 */ /* 0x000fe40000004100 */
[C---:B------:R-:W-:Y:S01]  /*8ec0*/  FMUL.FTZ R161, R136.reuse, R161 ;  /* 0x000000a188a17220 */ /* 0x040fe20000410000 */
[----:B------:R-:W-:Y:S02]  /*8ed0*/  HADD2.F32 R156, -RZ, R156.H1_H1 ;  /* 0x3000009cff9c7230 */ /* 0x000fe40000004100 */
[-C--:B------:R-:W-:Y:S01]  /*8ee0*/  FFMA.FTZ R163, R136, R159.reuse, -R163 ;  /* 0x0000009f88a37223 */ /* 0x080fe200000108a3 */
[----:B------:R-:W-:Y:S01]  /*8ef0*/  F2FP.SATFINITE.E4M3.F32.PACK_AB_MERGE_C R54, R57, R54, RZ ;  /* 0x000000363936723e */ /* 0x000fe200048070ff */
[----:B------:R-:W-:Y:S01]  /*8f00*/  FMUL.FTZ R136, R80, R158 ;  /* 0x0000009e50887220 */ /* 0x000fe20000410000 */
[----:B------:R-:W-:Y:S01]  /*8f10*/  FFMA.FTZ R158, R154, R159, R161 ;  /* 0x0000009f9a9e7223 */ /* 0x000fe200000100a1 */
[----:B------:R-:W-:Y:S01]  /*8f20*/  FFMA.FTZ R162, R80, R156, -R165 ;  /* 0x0000009c50a27223 */ /* 0x000fe200000108a5 */
[----:B------:R-:W-:Y:S01]  /*8f30*/  F2FP.F16.E4M3.UNPACK_B R80, R50 ;  /* 0x00000032ff50723e */ /* 0x000fe200020006ff */
[----:B------:R-:W-:Y:S01]  /*8f40*/  FFMA.FTZ R165, R137, R156, R136 ;  /* 0x0000009c89a57223 */ /* 0x000fe20000010088 */
[--C-:B------:R-:W-:Y:S01]  /*8f50*/  HADD2.F32 R159, -RZ, R157.reuse.H0_H0 ;  /* 0x2000009dff9f7230 */ /* 0x100fe20000004100 */
[----:B------:R-:W-:Y:S01]  /*8f60*/  F2FP.SATFINITE.E4M3.F32.PACK_AB_MERGE_C R56, R56, R55, RZ ;  /* 0x000000373838723e */ /* 0x000fe200048070ff */
[----:B------:R-:W-:Y:S01]  /*8f70*/  HADD2.F32 R157, -RZ, R157.H1_H1 ;  /* 0x3000009dff9d7230 */ /* 0x000fe20000004100 */
[----:B------:R-:W-:Y:S01]  /*8f80*/  F2FP.SATFINITE.E4M3.F32.PACK_AB_MERGE_C R55, R83, R58, R54 ;  /* 0x0000003a5337723e */ /* 0x000fe20004807036 */
[--C-:B------:R-:W-:Y:S01]  /*8f90*/  HADD2.F32 R136, -RZ, R80.reuse.H0_H0 ;  /* 0x20000050ff887230 */ /* 0x100fe20000004100 */
[----:B------:R-:W-:Y:S01]  /*8fa0*/  F2FP.F16.E4M3.UNPACK_B R58, R48 ;  /* 0x00000030ff3a723e */ /* 0x000fe200020006ff */
[----:B------:R-:W-:Y:S01]  /*8fb0*/  HADD2.F32 R50, -RZ, R53.H0_H0 ;  /* 0x20000035ff327230 */ /* 0x000fe20000004100 */
[----:B------:R-:W-:Y:S01]  /*8fc0*/  F2FP.F16.E4M3.UNPACK_B R57, R52 ;  /* 0x00000034ff39723e */ /* 0x000fe200020006ff */
[----:B------:R-:W-:-:S02]  /*8fd0*/  HADD2.F32 R80, -RZ, R80.H1_H1 ;  /* 0x30000050ff507230 */ /* 0x000fc40000004100 */
[-C--:B------:R-:W-:Y:S01]  /*8fe0*/  FMUL.FTZ R161, R136, R159.reuse ;  /* 0x0000009f88a17220 */ /* 0x080fe20000410000 */
[----:B------:R-:W-:Y:S02]  /*8ff0*/  HADD2.F32 R53, -RZ, R53.H1_H1 ;  /* 0x30000035ff357230 */ /* 0x000fe40000004100 */
[----:B------:R-:W-:Y:S01]  /*9000*/  FMUL.FTZ R159, R50, R159 ;  /* 0x0000009f329f7220 */ /* 0x000fe20000410000 */
[--C-:B------:R-:W-:Y:S02]  /*9010*/  HADD2.F32 R137, -RZ, R155.reuse.H0_H0 ;  /* 0x2000009bff897230 */ /* 0x100fe40000004100 */
[-C--:B------:R-:W-:Y:S01]  /*9020*/  FMUL.FTZ R154, R80, R157.reuse ;  /* 0x0000009d509a7220 */ /* 0x080fe20000410000 */
[----:B------:R-:W-:Y:S02]  /*9030*/  HADD2.F32 R155, -RZ, R155.H1_H1 ;  /* 0x3000009bff9b7230 */ /* 0x000fe40000004100 */
[C---:B------:R-:W-:Y:S01]  /*9040*/  FMUL.FTZ R157, R53.reuse, R157 ;  /* 0x0000009d359d7220 */ /* 0x040fe20000410000 */
[----:B------:R-:W-:Y:S01]  /*9050*/  F2FP.SATFINITE.E4M3.F32.PACK_AB_MERGE_C R54, R160, R59, R56 ;  /* 0x0000003ba036723e */ /* 0x000fe20004807038 */
[-C--:B------:R-:W-:Y:S01]  /*9060*/  FFMA.FTZ R161, R50, R137.reuse, -R161 ;  /* 0x0000008932a17223 */ /* 0x080fe200000108a1 */
[----:B------:R-:W-:Y:S01]  /*9070*/  FFMA.FTZ R50, R136, R137, R159 ;  /* 0x0000008988327223 */ /* 0x000fe2000001009f */
[----:B------:R-:W-:Y:S01]  /*9080*/  FFMA.FTZ R157, R80, R155, R157 ;  /* 0x0000009b509d7223 */ /* 0x000fe2000001009d */
[----:B------:R-:W-:Y:S01]  /*9090*/  F2FP.F16.E4M3.UNPACK_B R80, R49 ;  /* 0x00000031ff50723e */ /* 0x000fe200020006ff */
[----:B------:R-:W-:Y:S01]  /*90a0*/  FFMA.FTZ R154, R53, R155, -R154 ;  /* 0x0000009b359a7223 */ /* 0x000fe2000001089a */
[----:B------:R-:W-:Y:S01]  /*90b0*/  F2FP.SATFINITE.E4M3.F32.PACK_AB_MERGE_C R53, R162, R163, RZ ;  /* 0x000000a3a235723e */ /* 0x000fe200048070ff */
[----:B------:R-:W-:Y:S01]  /*90c0*/  HADD2.F32 R137, -RZ, R58.H0_H0 ;  /* 0x2000003aff897230 */ /* 0x000fe20000004100 */
[----:B------:R-:W-:Y:S01]  /*90d0*/  F2FP.F16.E4M3.UNPACK_B R83, R46 ;  /* 0x0000002eff53723e */ /* 0x000fe200020006ff */
[----:B------:R-:W-:Y:S01]  /*90e0*/  HADD2.F32 R59, -RZ, R80.H0_H0 ;  /* 0x20000050ff3b7230 */ /* 0x000fe20000004100 */
[----:B------:R-:W-:Y:S01]  /*90f0*/  F2FP.SATFINITE.E4M3.F32.PACK_AB_MERGE_C R53, R154, R161, R53 ;  /* 0x000000a19a35723e */ /* 0x000fe20004807035 */
        /* <DEDUP_REMOVED lines=15> */
[-C--:B------:R-:W-:Y:S01]  /*91f0*/  FFMA.FTZ R49, R58, R83.reuse, -R155 ;  /* 0x000000533a317223 */ /* 0x080fe2000001089b */
[----:B------:R-:W-:Y:S01]  /*9200*/  F2FP.SATFINITE.E4M3.F32.PACK_AB_MERGE_C R158, R165, R158, RZ ;  /* 0x0000009ea59e723e */ /* 0x000fe200048070ff */
[----:B------:R-:W-:Y:S01]  /*9210*/  FFMA.FTZ R48, R80, R83, R137 ;  /* 0x0000005350307223 */ /* 0x000fe20000010089 */
[--C-:B------:R-:W-:Y:S01]  /*9220*/  HADD2.F32 R80, -RZ, R59.reuse.H0_H0 ;  /* 0x2000003bff507230 */ /* 0x100fe20000004100 */
[----:B------:R-:W-:Y:S01]  /*9230*/  F2FP.F16.E4M3.UNPACK_B R46, R46.H1 ;  /* 0x0000002eff2e723e */ /* 0x000fe200030006ff */
[----:B------:R-:W-:Y:S01]  /*9240*/  HADD2.F32 R58, -RZ, R52.H0_H0 ;  /* 0x20000034ff3a7230 */ /* 0x000fe20000004100 */
[----:B------:R-:W-:Y:S01]  /*9250*/  F2FP.SATFINITE.E4M3.F32.PACK_AB_MERGE_C R50, R157, R50, R158 ;  /* 0x000000329d32723e */ /* 0x000fe2000480709e */
[----:B------:R-:W-:-:S02]  /*9260*/  HADD2.F32 R59, -RZ, R59.H1_H1 ;  /* 0x3000003bff3b7230 */ /* 0x000fc40000004100 */
[--C-:B------:R-:W-:Y:S02]  /*9270*/  HADD2.F32 R154, -RZ, R136.reuse.H1_H1 ;  /* 0x30000088ff9a7230 */ /* 0x100fe40000004100 */
[----:B------:R-:W-:Y:S02]  /*9280*/  HADD2.F32 R137, -RZ, R136.H0_H0 ;  /* 0x20000088ff897230 */ /* 0x000fe40000004100 */
[----:B------:R-:W-:Y:S02]  /*9290*/  HADD2.F32 R52, -RZ, R52.H1_H1 ;  /* 0x30000034ff347230 */ /* 0x000fe40000004100 */
[----:B------:R-:W-:Y:S01]  /*92a0*/  FMUL.FTZ R157, R59, R154 ;  /* 0x0000009a3b9d7220 */ /* 0x000fe20000410000 */
[--C-:B------:R-:W-:Y:S02]  /*92b0*/  HADD2.F32 R83, -RZ, R46.reuse.H0_H0 ;  /* 0x2000002eff537230 */ /* 0x100fe40000004100 */
[----:B------:R-:W-:Y:S01]  /*92c0*/  FMUL.FTZ R155, R80, R137 ;  /* 0x00000089509b7220 */ /* 0x000fe20000410000 */
[----:B------:R-:W-:-:S02]  /*92d0*/  HADD2.F32 R136, -RZ, R46.H1_H1 ;  /* 0x3000002eff887230 */ /* 0x000fc40000004100 */
[----:B------:R-:W-:Y:S01]  /*92e0*/  FMUL.FTZ R154, R52, R154 ;  /* 0x0000009a349a7220 */ /* 0x000fe20000410000 */
[C---:B------:R-:W-:Y:S01]  /*92f0*/  FMUL.FTZ R137, R58.reuse, R137 ;  /* 0x000000893a897220 */ /* 0x040fe20000410000 */
[----:B------:R-:W-:Y:S01]  /*9300*/  FFMA.FTZ R158, R58, R83, -R155 ;  /* 0x000000533a9e7223 */ /* 0x000fe2000001089b */
[----:B------:R-:W-:Y:S01]  /*9310*/  F2FP.F16.E4M3.UNPACK_B R155, R45.H1 ;  /* 0x0000002dff9b723e */ /* 0x000fe200030006ff */
[-C--:B------:R-:W-:Y:S01]  /*9320*/  FFMA.FTZ R160, R59, R136.reuse, R154 ;  /* 0x000000883ba07223 */ /* 0x080fe2000001009a */
[----:B------:R-:W-:Y:S01]  /*9330*/  F2FP.F16.E4M3.UNPACK_B R59, R51.H1 ;  /* 0x00000033ff3b723e */ /* 0x000fe200030006ff */
[----:B------:R-:W-:Y:S01]  /*9340*/  FFMA.FTZ R159, R80, R83, R137 ;  /* 0x00000053509f7223 */ /* 0x000fe20000010089 */
[----:B------:R-:W-:Y:S01]  /*9350*/  F2FP.F16.E4M3.UNPACK_B R46, R47 ;  /* 0x0000002fff2e723e */ /* 0x000fe200020006ff */
[----:B------:R-:W-:Y:S01]  /*9360*/  FFMA.FTZ R161, R52, R136, -R157 ;  /* 0x0000008834a17223 */ /* 0x000fe2000001089d */
[----:B------:R-:W-:Y:S01]  /*9370*/  F2FP.F16.E4M3.UNPACK_B R154, R45 ;  /* 0x0000002dff9a723e */ /* 0x000fe200020006ff */
[----:B------:R-:W-:Y:S01]  /*9380*/  HADD2.F32 R157, -RZ, R155.H0_H0 ;  /* 0x2000009bff9d7230 */ /* 0x000fe20000004100 */
[----:B------:R-:W-:Y:S01]  /*9390*/  F2FP.F16.E4M3.UNPACK_B R58, R51 ;  /* 0x00000033ff3a723e */ /* 0x000fe200020006ff */
[----:B------:R-:W-:Y:S01]  /*93a0*/  HADD2.F32 R51, -RZ, R46.H0_H0 ;  /* 0x2000002eff337230 */ /* 0x000fe20000004100 */
[----:B------:R-:W-:Y:S01]  /*93b0*/  F2FP.F16.E4M3.UNPACK_B R47, R47.H1 ;  /* 0x0000002fff2f723e */ /* 0x000fe200030006ff */
[----:B------:R-:W-:Y:S01]  /*93c0*/  HADD2.F32 R156, -RZ, R154.H0_H0 ;  /* 0x2000009aff9c7230 */ /* 0x000fe20000004100 */
[-C--:B------:R-:W-:Y:S01]  /*93d0*/  F2FP.F16.E4M3.UNPACK_B R45, R44.reuse ;  /* 0x0000002cff2d723e */ /* 0x080fe200020006ff */
[----:B------:R-:W-:Y:S01]  /*93e0*/  HADD2.F32 R80, -RZ, R58.H0_H0 ;  /* 0x2000003aff507230 */ /* 0x000fe20000004100 */
[----:B------:R-:W-:Y:S01]  /*93f0*/  F2FP.F16.E4M3.UNPACK_B R83, R44.H1 ;  /* 0x0000002cff53723e */ /* 0x000fe200030006ff */
[----:B------:R-:W-:-:S02]  /*9400*/  HADD2.F32 R44, -RZ, R59.H0_H0 ;  /* 0x2000003bff2c7230 */ /* 0x000fc40000004100 */
[-C--:B------:R-:W-:Y:S01]  /*9410*/  FMUL.FTZ R163, R51, R156.reuse ;  /* 0x0000009c33a37220 */ /* 0x080fe20000410000 */
[----:B------:R-:W-:Y:S02]  /*9420*/  HADD2.F32 R52, -RZ, R47.H0_H0 ;  /* 0x2000002fff347230 */ /* 0x000fe40000004100 */
[----:B------:R-:W-:Y:S01]  /*9430*/  FMUL.FTZ R162, R80, R156 ;  /* 0x0000009c50a27220 */ /* 0x000fe20000410000 */
[----:B------:R-:W-:Y:S02]  /*9440*/  HADD2.F32 R137, -RZ, R83.H0_H0 ;  /* 0x20000053ff897230 */ /* 0x000fe40000004100 */
[-C--:B------:R-:W-:Y:S01]  /*9450*/  FMUL.FTZ R165, R44, R157.reuse ;  /* 0x0000009d2ca57220 */ /* 0x080fe20000410000 */
[----:B------:R-:W-:Y:S02]  /*9460*/  HADD2.F32 R136, -RZ, R45.H0_H0 ;  /* 0x2000002dff887230 */ /* 0x000fe40000004100 */
[----:B------:R-:W-:Y:S01]  /*9470*/  FMUL.FTZ R157, R52, R157 ;  /* 0x0000009d349d7220 */ /* 0x000fe20000410000 */
[----:B------:R-:W-:-:S02]  /*9480*/  HADD2.F32 R59, -RZ, R59.H1_H1 ;  /* 0x3000003bff3b7230 */ /* 0x000fc40000004100 */
[-C--:B------:R-:W-:Y:S01]  /*9490*/  FFMA.FTZ R165, R52, R137.reuse, -R165 ;  /* 0x0000008934a57223 */ /* 0x080fe200000108a5 */
[----:B------:R-:W-:Y:S02]  /*94a0*/  HADD2.F32 R52, -RZ, R155.H1_H1 ;  /* 0x3000009bff347230 */ /* 0x000fe40000004100 */
[-C--:B------:R-:W-:Y:S01]  /*94b0*/  FFMA.FTZ R162, R51, R136.reuse, -R162 ;  /* 0x0000008833a27223 */ /* 0x080fe200000108a2 */
[----:B------:R-:W-:Y:S02]  /*94c0*/  HADD2.F32 R47, -RZ, R47.H1_H1 ;  /* 0x3000002fff2f7230 */ /* 0x000fe40000004100 */
[----:B------:R-:W-:Y:S01]  /*94d0*/  FFMA.FTZ R163, R80, R136, R163 ;  /* 0x0000008850a37223 */ /* 0x000fe200000100a3 */
[----:B------:R-:W-:Y:S01]  /*94e0*/  FFMA.FTZ R157, R44, R137, R157 ;  /* 0x000000892c9d7223 */ /* 0x000fe2000001009d */
[----:B------:R-:W-:Y:S02]  /*94f0*/  HADD2.F32 R58, -RZ, R58.H1_H1 ;  /* 0x3000003aff3a7230 */ /* 0x000fe40000004100 */
[----:B------:R-:W-:Y:S01]  /*9500*/  FMUL.FTZ R80, R59, R52 ;  /* 0x000000343b507220 */ /* 0x000fe20000410000 */
[----:B------:R-:W-:-:S02]  /*9510*/  HADD2.F32 R51, -RZ, R154.H1_H1 ;  /* 0x3000009aff337230 */ /* 0x000fc40000004100 */
[----:B------:R-:W-:Y:S01]  /*9520*/  FMUL.FTZ R52, R47, R52 ;  /* 0x000000342f347220 */ /* 0x000fe20000410000 */
[----:B------:R-:W-:Y:S01]  /*9530*/  HADD2.F32 R46, -RZ, R46.H1_H1 ;  /* 0x3000002eff2e7230 */ /* 0x000fe20000004100 */
[----:B------:R-:W-:Y:S01]  /*9540*/  F2FP.SATFINITE.E4M3.F32.PACK_AB_MERGE_C R158, R161, R158, RZ ;  /* 0x0000009ea19e723e */ /* 0x000fe200048070ff */
        /* <DEDUP_REMOVED lines=16> */
[----:B------:R-:W-:Y:S02]  /*9650*/  F2FP.SATFINITE.E4M3.F32.PACK_AB_MERGE_C R47, R83, R162, R80 ;  /* 0x000000a2532f723e */ /* 0x000fe40004807050 */
[----:B------:R-:W-:-:S07]  /*9660*/  F2FP.SATFINITE.E4M3.F32.PACK_AB_MERGE_C R51, R58, R163, R52 ;  /* 0x000000a33a33723e */ /* 0x000fce0004807034 */
.L_x_1354:
[----:B------:R-:W-:Y:S05]  /*9670*/  BSYNC B2 ;  /* 0x0000000000027941 */ /* 0x000fea0003800000 */
.L_x_1353:
        /* <DEDUP_REMOVED lines=12> */
.L_x_1352:
[----:B------:R-:W-:Y:S05]  /*9740*/  BSYNC B1 ;  /* 0x0000000000017941 */ /* 0x000fea0003800000 */
.L_x_1351:
        /* <DEDUP_REMOVED lines=10> */
[----:B------:R-:W-:Y:S02]  /*97f0*/  SEL R44, R122, R151, !P6 ;  /* 0x000000977a2c7207 */ /* 0x000fe40007000000 */
[----:B------:R-:W-:Y:S01]  /*9800*/  IADD3 R55, P3, P4, R38, R52, R31 ;  /* 0x0000003426377210 */ /* 0x000fe20007c7e01f */
[----:B------:R-:W-:Y:S01]  /*9810*/  IMAD.IADD R54, R53, 0x1, R45 ;  /* 0x0000000135367824 */ /* 0x000fe200078e022d */
[----:B------:R-:W-:-:S04]  /*9820*/  SHF.R.S32.HI R45, RZ, 0x1f, R44 ;  /* 0x0000001fff2d7819 */ /* 0x000fc8000001142c */
[----:B------:R-:W-:Y:S02]  /*9830*/  LEA.HI R45, R45, R44, RZ, 0x5 ;  /* 0x0000002c2d2d7211 */ /* 0x000fe400078f28ff */
[----:B------:R-:W-:Y:S02]  /*9840*/  IADD3.X R76, R33, R54, R32, P3, P4 ;  /* 0x00000036214c7210 */ /* 0x000fe40001fe8420 */
[----:B------:R-:W-:-:S05]  /*9850*/  LEA.HI.SX32 R45, R45, R30, 0x1b ;  /* 0x0000001e2d2d7211 */ /* 0x000fca00078fdaff */
[----:B------:R-:W-:-:S05]  /*9860*/  IMAD.SHL.U32 R57, R45, 0x10, RZ ;  /* 0x000000102d397824 */ /* 0x000fca00078e00ff */
        /* <DEDUP_REMOVED lines=15> */
[----:B------:R-:W-:Y:S01]  /*9960*/  IMAD.MOV.U32 R61, RZ, RZ, R44 ;  /* 0x000000ffff3d7224 */ /* 0x000fe200078e002c */
[----:B------:R-:W-:Y:S01]  /*9970*/  SHF.R.U32.HI R66, RZ, 0x8, R67 ;  /* 0x00000008ff427819 */ /* 0x000fe20000011643 */
[----:B------:R-:W-:Y:S01]  /*9980*/  IMAD.SHL.U32 R44, R58, 0x100, RZ ;  /* 0x000001003a2c7824 */ /* 0x000fe200078e00ff */
[--C-:B------:R-:W-:Y:S01]  /*9990*/  SHF.R.U32.HI R78, RZ, 0x8, R63.reuse ;  /* 0x00000008ff4e7819 */ /* 0x100fe2000001163f */
[----:B------:R-:W-:Y:S01]  /*99a0*/  IMAD.MOV.U32 R58, RZ, RZ, R46 ;  /* 0x000000ffff3a7224 */ /* 0x000fe200078e002e */
[----:B------:R-:W-:Y:S01]  /*99b0*/  LOP3.LUT R60, R63, 0xff0000ff, RZ, 0xc0, !PT ;  /* 0xff0000ff3f3c7812 */ /* 0x000fe200078ec0ff */
[----:B------:R-:W-:Y:S01]  /*99c0*/  IMAD.SHL.U32 R46, R66, 0x100, RZ ;  /* 0x00000100422e7824 */ /* 0x000fe200078e00ff */
[----:B------:R-:W-:Y:S01]  /*99d0*/  SHF.R.U32.HI R77, RZ, 0x10, R63 ;  /* 0x00000010ff4d7819 */ /* 0x000fe2000001163f */
[----:B------:R-:W-:Y:S01]  /*99e0*/  IMAD.U32 R45, R81, 0x10000, RZ ;  /* 0x00010000512d7824 */ /* 0x000fe200078e00ff */
[----:B------:R-:W-:-:S02]  /*99f0*/  SHF.R.U32.HI R63, RZ, 0x8, R65 ;  /* 0x00000008ff3f7819 */ /* 0x000fc40000011641 */
[----:B------:R-:W-:Y:S02]  /*9a00*/  LOP3.LUT R62, R65, 0xff0000ff, RZ, 0xc0, !PT ;  /* 0xff0000ff413e7812 */ /* 0x000fe400078ec0ff */
[----:B------:R-:W-:Y:S01]  /*9a10*/  SHF.R.U32.HI R80, RZ, 0x10, R65 ;  /* 0x00000010ff507819 */ /* 0x000fe20000011641 */
[----:B------:R-:W-:Y:S01]  /*9a20*/  IMAD.SHL.U32 R63, R63, 0x100, RZ ;  /* 0x000001003f3f7824 */ /* 0x000fe200078e00ff */
[----:B------:R-:W-:Y:S02]  /*9a30*/  LOP3.LUT R65, R67, 0xff0000ff, RZ, 0xc0, !PT ;  /* 0xff0000ff43417812 */ /* 0x000fe400078ec0ff */
[----:B------:R-:W-:Y:S01]  /*9a40*/  LOP3.LUT R44, R59, 0xff00, R44, 0xf8, !PT ;  /* 0x0000ff003b2c7812 */ /* 0x000fe200078ef82c */
[----:B------:R-:W-:Y:S01]  /*9a50*/  IMAD.SHL.U32 R59, R78, 0x100, RZ ;  /* 0x000001004e3b7824 */ /* 0x000fe200078e00ff */
[----:B------:R-:W-:Y:S02]  /*9a60*/  LOP3.LUT R78, R65, 0xff00, R46, 0xf8, !PT ;  /* 0x0000ff00414e7812 */ /* 0x000fe400078ef82e */
[----:B------:R-:W-:Y:S01]  /*9a70*/  LOP3.LUT R46, R44, 0xff0000, R45, 0xf8, !PT ;  /* 0x00ff00002c2e7812 */ /* 0x000fe200078ef82d */
[----:B------:R-:W-:Y:S01]  /*9a80*/  IMAD.U32 R44, R77, 0x10000, RZ ;  /* 0x000100004d2c7824 */ /* 0x000fe200078e00ff */
[----:B------:R-:W-:-:S02]  /*9a90*/  LOP3.LUT R48, R62, 0xff00, R63, 0xf8, !PT ;  /* 0x0000ff003e307812 */ /* 0x000fc400078ef83f */
[----:B------:R-:W-:Y:S02]  /*9aa0*/  LOP3.LUT R59, R60, 0xff00, R59, 0xf8, !PT ;  /* 0x0000ff003c3b7812 */ /* 0x000fe400078ef83b */
[----:B------:R-:W-:Y:S02]  /*9ab0*/  F2FP.F16.E4M3.UNPACK_B R77, R152.H1 ;  /* 0x00000098ff4d723e */ /* 0x000fe400030006ff */
[----:B------:R-:W-:Y:S02]  /*9ac0*/  F2FP.F16.E4M3.UNPACK_B R65, R64.H1 ;  /* 0x00000040ff41723e */ /* 0x000fe400030006ff */
[----:B------:R-:W-:Y:S01]  /*9ad0*/  F2FP.F16.E4M3.UNPACK_B R62, R61.H1 ;  /* 0x0000003dff3e723e */ /* 0x000fe200030006ff */
[----:B------:R-:W-:Y:S01]  /*9ae0*/  HADD2.F32 R45, -RZ, R77.H0_H0 ;  /* 0x2000004dff2d7230 */ /* 0x000fe20000004100 */
[----:B------:R-:W-:Y:S01]  /*9af0*/  SHF.R.U32.HI R79, RZ, 0x10, R67 ;  /* 0x00000010ff4f7819 */ /* 0x000fe20000011643 */
[----:B------:R-:W-:Y:S01]  /*9b00*/  HADD2.F32 R60, -RZ, R65.H0_H0 ;  /* 0x20000041ff3c7230 */ /* 0x000fe20000004100 */
[----:B------:R-:W-:Y:S01]  /*9b10*/  LOP3.LUT R44, R59, 0xff0000, R44, 0xf8, !PT ;  /* 0x00ff00003b2c7812 */ /* 0x000fe200078ef82c */
[----:B------:R-:W-:Y:S01]  /*9b20*/  HADD2.F32 R59, -RZ, R62.H0_H0 ;  /* 0x2000003eff3b7230 */ /* 0x000fe20000004100 */
[----:B------:R-:W-:Y:S01]  /*9b30*/  F2FP.F16.E4M3.UNPACK_B R63, R148.H1 ;  /* 0x00000094ff3f723e */ /* 0x000fe200030006ff */
[----:B------:R-:W-:-:S02]  /*9b40*/  IMAD.U32 R67, R80, 0x10000, RZ ;  /* 0x0001000050437824 */ /* 0x000fc400078e00ff */
[-C--:B------:R-:W-:Y:S01]  /*9b50*/  FMUL.FTZ R80, R60, R45.reuse ;  /* 0x0000002d3c507220 */ /* 0x080fe20000410000 */
[----:B------:R-:W-:Y:S02]  /*9b60*/  IMAD.U32 R79, R79, 0x10000, RZ ;  /* 0x000100004f4f7824 */ /* 0x000fe400078e00ff */
[C---:B------:R-:W-:Y:S01]  /*9b70*/  FMUL.FTZ R81, R59.reuse, R45 ;  /* 0x0000002d3b517220 */ /* 0x040fe20000410000 */
[--C-:B------:R-:W-:Y:S01]  /*9b80*/  HADD2.F32 R66, -RZ, R63.reuse.H0_H0 ;  /* 0x2000003fff427230 */ /* 0x100fe20000004100 */
[----:B------:R-:W-:Y:S01]  /*9b90*/  LOP3.LUT R48, R48, 0xff0000, R67, 0xf8, !PT ;  /* 0x00ff000030307812 */ /* 0x000fe200078ef843 */
[----:B------:R-:W-:Y:S01]  /*9ba0*/  HADD2.F32 R67, -RZ, R63.H1_H1 ;  /* 0x3000003fff437230 */ /* 0x000fe20000004100 */
[----:B------:R-:W-:Y:S01]  /*9bb0*/  LOP3.LUT R45, R78, 0xff0000, R79, 0xf8, !PT ;  /* 0x00ff00004e2d7812 */ /* 0x000fe200078ef84f */
[----:B------:R-:W-:Y:S02]  /*9bc0*/  HADD2.F32 R78, -RZ, R77.H1_H1 ;  /* 0x3000004dff4e7230 */ /* 0x000fe40000004100 */
[-C--:B------:R-:W-:Y:S01]  /*9bd0*/  FFMA.FTZ R59, R59, R66.reuse, -R80 ;  /* 0x000000423b3b7223 */ /* 0x080fe20000010850 */
[----:B------:R-:W-:Y:S01]  /*9be0*/  FFMA.FTZ R60, R60, R66, R81 ;  /* 0x000000423c3c7223 */ /* 0x000fe20000010051 */
[----:B------:R-:W-:Y:S01]  /*9bf0*/  HADD2.F32 R66, -RZ, R65.H1_H1 ;  /* 0x30000041ff427230 */ /* 0x000fe20000004100 */
[----:B------:R-:W-:Y:S01]  /*9c00*/  F2FP.F16.E4M3.UNPACK_B R152, R152 ;  /* 0x00000098ff98723e */ /* 0x000fe200020006ff */
[----:B------:R-:W-:Y:S01]  /*9c10*/  HADD2.F32 R63, -RZ, R62.H1_H1 ;  /* 0x3000003eff3f7230 */ /* 0x000fe20000004100 */
[----:B------:R-:W-:-:S02]  /*9c20*/  F2FP.F16.E4M3.UNPACK_B R61, R61 ;  /* 0x0000003dff3d723e */ /* 0x000fc400020006ff */
[----:B------:R-:W-:Y:S01]  /*9c30*/  F2FP.F16.E4M3.UNPACK_B R64, R64 ;  /* 0x00000040ff40723e */ /* 0x000fe200020006ff */
[C---:B------:R-:W-:Y:S01]  /*9c40*/  FMUL.FTZ R80, R66.reuse, R78 ;  /* 0x0000004e42507220 */ /* 0x040fe20000410000 */
[----:B------:R-:W-:Y:S01]  /*9c50*/  F2FP.F16.E4M3.UNPACK_B R148, R148 ;  /* 0x00000094ff94723e */ /* 0x000fe200020006ff */
[----:B------:R-:W-:Y:S02]  /*9c60*/  HADD2.F32 R77, -RZ, R152.H0_H0 ;  /* 0x20000098ff4d7230 */ /* 0x000fe40000004100 */
[C---:B------:R-:W-:Y:S01]  /*9c70*/  FMUL.FTZ R79, R63.reuse, R78 ;  /* 0x0000004e3f4f7220 */ /* 0x040fe20000410000 */
        /* <DEDUP_REMOVED lines=9> */
[-C--:B------:R-:W-:Y:S01]  /*9d10*/  FFMA.FTZ R79, R65, R63.reuse, R66 ;  /* 0x0000003f414f7223 */ /* 0x080fe20000010042 */
[----:B------:R-:W-:Y:S02]  /*9d20*/  HADD2.F32 R61, -RZ, R61.H1_H1 ;  /* 0x3000003dff3d7230 */ /* 0x000fe40000004100 */
[----:B------:R-:W-:Y:S01]  /*9d30*/  FFMA.FTZ R77, R62, R63, -R67 ;  /* 0x0000003f3e4d7223 */ /* 0x000fe20000010843 */
[----:B------:R-:W-:-:S02]  /*9d40*/  HADD2.F32 R148, -RZ, R148.H1_H1 ;  /* 0x30000094ff947230 */ /* 0x000fc40000004100 */
[CC--:B------:R-:W-:Y:S01]  /*9d50*/  FMUL.FTZ R66, R64.reuse, R152.reuse ;  /* 0x0000009840427220 */ /* 0x0c0fe20000410000 */
[-C--:B------:R-:W-:Y:S01]  /*9d60*/  F2FP.F16.E4M3.UNPACK_B R62, R153.reuse.H1 ;  /* 0x00000099ff3e723e */ /* 0x080fe200030006ff */
        /* <DEDUP_REMOVED lines=12> */
[--C-:B------:R-:W-:Y:S01]  /*9e30*/  HADD2.F32 R64, -RZ, R66.reuse.H0_H0 ;  /* 0x20000042ff407230 */ /* 0x100fe20000004100 */
[----:B------:R-:W-:Y:S01]  /*9e40*/  F2FP.F16.E4M3.UNPACK_B R58, R58 ;  /* 0x0000003aff3a723e */ /* 0x000fe200020006ff */
[----:B------:R-:W-:Y:S02]  /*9e50*/  HADD2.F32 R63, -RZ, R63.H1_H1 ;  /* 0x3000003fff3f7230 */ /* 0x000fe40000004100 */
[C---:B------:R-:W-:Y:S01]  /*9e60*/  FMUL.FTZ R152, R62.reuse, R67 ;  /* 0x000000433e987220 */ /* 0x040fe20000410000 */
[----:B------:R-:W-:Y:S02]  /*9e70*/  HADD2.F32 R61, -RZ, R61.H1_H1 ;  /* 0x3000003dff3d7230 */ /* 0x000fe40000004100 */
[----:B------:R-:W-:Y:S01]  /*9e80*/  FFMA.FTZ R136, R62, R64, -R81 ;  /* 0x000000403e887223 */ /* 0x000fe20000010851 */
[----:B------:R-:W-:Y:S02]  /*9e90*/  HADD2.F32 R66, -RZ, R66.H1_H1 ;  /* 0x30000042ff427230 */ /* 0x000fe40000004100 */
[----:B------:R-:W-:Y:S01]  /*9ea0*/  FMUL.FTZ R62, R63, R78 ;  /* 0x0000004e3f3e7220 */ /* 0x000fe20000410000 */
[----:B------:R-:W-:Y:S01]  /*9eb0*/  FFMA.FTZ R152, R65, R64, R152 ;  /* 0x0000004041987223 */ /* 0x000fe20000010098 */
[C---:B------:R-:W-:Y:S01]  /*9ec0*/  FMUL.FTZ R78, R61.reuse, R78 ;  /* 0x0000004e3d4e7220 */ /* 0x040fe20000410000 */
[----:B------:R-:W-:Y:S01]  /*9ed0*/  F2FP.F16.E4M3.UNPACK_B R150, R150 ;  /* 0x00000096ff96723e */ /* 0x000fe200020006ff */
[----:B------:R-:W-:Y:S01]  /*9ee0*/  FFMA.FTZ R155, R61, R66, -R62 ;  /* 0x000000423d9b7223 */ /* 0x000fe2000001083e */
[----:B------:R-:W-:Y:S01]  /*9ef0*/  F2FP.F16.E4M3.UNPACK_B R61, R50 ;  /* 0x00000032ff3d723e */ /* 0x000fe200020006ff */
[----:B------:R-:W-:-:S02]  /*9f00*/  HADD2.F32 R65, -RZ, R153.H0_H0 ;  /* 0x20000099ff417230 */ /* 0x000fc40000004100 */
[----:B------:R-:W-:Y:S01]  /*9f10*/  FFMA.FTZ R157, R63, R66, R78 ;  /* 0x000000423f9d7223 */ /* 0x000fe2000001004e */
[--C-:B------:R-:W-:Y:S01]  /*9f20*/  HADD2.F32 R50, -RZ, R58.reuse.H0_H0 ;  /* 0x2000003aff327230 */ /* 0x100fe20000004100 */
[----:B------:R-:W-:Y:S01]  /*9f30*/  F2FP.SATFINITE.E4M3.F32.PACK_AB_MERGE_C R59, R82, R59, RZ ;  /* 0x0000003b523b723e */ /* 0x000fe200048070ff */
[----:B------:R-:W-:Y:S01]  /*9f40*/  HADD2.F32 R62, -RZ, R61.H0_H0 ;  /* 0x2000003dff3e7230 */ /* 0x000fe20000004100 */
[----:B------:R-:W-:Y:S01]  /*9f50*/  F2FP.SATFINITE.E4M3.F32.PACK_AB_MERGE_C R60, R83, R60, RZ ;  /* 0x0000003c533c723e */ /* 0x000fe200048070ff */
[----:B------:R-:W-:Y:S01]  /*9f60*/  HADD2.F32 R153, -RZ, R153.H1_H1 ;  /* 0x30000099ff997230 */ /* 0x000fe20000004100 */
[----:B------:R-:W-:Y:S01]  /*9f70*/  F2FP.SATFINITE.E4M3.F32.PACK_AB_MERGE_C R59, R80, R77, R59 ;  /* 0x0000004d503b723e */ /* 0x000fe2000480703b */
[----:B------:R-:W-:Y:S02]  /*9f80*/  HADD2.F32 R58, -RZ, R58.H1_H1 ;  /* 0x3000003aff3a7230 */ /* 0x000fe40000004100 */
[----:B------:R-:W-:Y:S01]  /*9f90*/  FMUL.FTZ R67, R62, R65 ;  /* 0x000000413e437220 */ /* 0x000fe20000410000 */
[----:B------:R-:W-:-:S02]  /*9fa0*/  HADD2.F32 R63, -RZ, R150.H0_H0 ;  /* 0x20000096ff3f7230 */ /* 0x000fc40000004100 */
[----:B------:R-:W-:Y:S01]  /*9fb0*/  FMUL.FTZ R65, R50, R65 ;  /* 0x0000004132417220 */ /* 0x000fe20000410000 */
[----:B------:R-:W-:Y:S02]  /*9fc0*/  HADD2.F32 R61, -RZ, R61.H1_H1 ;  /* 0x3000003dff3d7230 */ /* 0x000fe40000004100 */
[----:B------:R-:W-:Y:S01]  /*9fd0*/  FMUL.FTZ R64, R58, R153 ;  /* 0x000000993a407220 */ /* 0x000fe20000410000 */
[----:B------:R-:W-:Y:S02]  /*9fe0*/  HADD2.F32 R150, -RZ, R150.H1_H1 ;  /* 0x30000096ff967230 */ /* 0x000fe40000004100 */
[-C--:B------:R-:W-:Y:S01]  /*9ff0*/  FFMA.FTZ R50, R50, R63.reuse, -R67 ;  /* 0x0000003f32327223 */ /* 0x080fe20000010843 */
[----:B------:R-:W-:Y:S01]  /*a000*/  FFMA.FTZ R66, R62, R63, R65 ;  /* 0x0000003f3e427223 */ /* 0x000fe20000010041 */
[C---:B------:R-:W-:Y:S01]  /*a010*/  FMUL.FTZ R81, R61.reuse, R153 ;  /* 0x000000993d517220 */ /* 0x040fe20000410000 */
[----:B------:R-:W-:Y:S01]  /*a020*/  F2FP.F16.E4M3.UNPACK_B R63, R49 ;  /* 0x00000031ff3f723e */ /* 0x000fe200020006ff */
[----:B------:R-:W-:Y:S01]  /*a030*/  FFMA.FTZ R137, R61, R150, R64 ;  /* 0x000000963d897223 */ /* 0x000fe20000010040 */
[----:B------:R-:W-:Y:S01]  /*a040*/  F2FP.F16.E4M3.UNPACK_B R64, R48 ;  /* 0x00000030ff40723e */ /* 0x000fe200020006ff */
[----:B------:R-:W-:Y:S01]  /*a050*/  FFMA.FTZ R81, R58, R150, -R81 ;  /* 0x000000963a517223 */ /* 0x000fe20000010851 */
[----:B------:R-:W-:Y:S01]  /*a060*/  F2FP.F16.E4M3.UNPACK_B R62, R56 ;  /* 0x00000038ff3e723e */ /* 0x000fe200020006ff */
[----:B------:R-:W-:Y:S01]  /*a070*/  HADD2.F32 R65, -RZ, R63.H0_H0 ;  /* 0x2000003fff417230 */ /* 0x000fe20000004100 */
[----:B------:R-:W-:Y:S01]  /*a080*/  F2FP.SATFINITE.E4M3.F32.PACK_AB_MERGE_C R58, R155, R136, RZ ;  /* 0x000000889b3a723e */ /* 0x000fe200048070ff */
[----:B------:R-:W-:Y:S01]  /*a090*/  HADD2.F32 R80, -RZ, R64.H0_H0 ;  /* 0x20000040ff507230 */ /* 0x000fe20000004100 */
[----:B------:R-:W-:Y:S01]  /*a0a0*/  F2FP.F16.E4M3.UNPACK_B R67, R46 ;  /* 0x0000002eff43723e */ /* 0x000fe200020006ff */
[----:B------:R-:W-:Y:S01]  /*a0b0*/  HADD2.F32 R61, -RZ, R62.H0_H0 ;  /* 0x2000003eff3d7230 */ /* 0x000fe20000004100 */
[----:B------:R-:W-:Y:S01]  /*a0c0*/  F2FP.SATFINITE.E4M3.F32.PACK_AB_MERGE_C R152, R157, R152, RZ ;  /* 0x000000989d98723e */ /* 0x000fe200048070ff */
[----:B------:R-:W-:Y:S01]  /*a0d0*/  HADD2.F32 R77, -RZ, R64.H1_H1 ;  /* 0x30000040ff4d7230 */ /* 0x000fe20000004100 */
[----:B------:R-:W-:Y:S01]  /*a0e0*/  F2FP.SATFINITE.E4M3.F32.PACK_AB_MERGE_C R58, R81, R50, R58 ;  /* 0x00000032513a723e */ /* 0x000fe2000480703a */
[----:B------:R-:W-:Y:S01]  /*a0f0*/  HADD2.F32 R78, -RZ, R67.H0_H0 ;  /* 0x20000043ff4e7230 */ /* 0x000fe20000004100 */
[----:B------:R-:W-:Y:S01]  /*a100*/  F2FP.SATFINITE.E4M3.F32.PACK_AB_MERGE_C R50, R137, R66, R152 ;  /* 0x000000428932723e */ /* 0x000fe20004807098 */
[----:B------:R-:W-:Y:S01]  /*a110*/  FMUL.FTZ R82, R65, R80 ;  /* 0x0000005041527220 */ /* 0x000fe20000410000 */
[----:B------:R-:W-:-:S02]  /*a120*/  HADD2.F32 R66, -RZ, R63.H1_H1 ;  /* 0x3000003fff427230 */ /* 0x000fc40000004100 */
[----:B------:R-:W-:Y:S01]  /*a130*/  FMUL.FTZ R80, R61, R80 ;  /* 0x000000503d507220 */ /* 0x000fe20000410000 */
[----:B------:R-:W-:Y:S01]  /*a140*/  HADD2.F32 R64, -RZ, R62.H1_H1 ;  /* 0x3000003eff407230 */ /* 0x000fe20000004100 */
[----:B------:R-:W-:Y:S01]  /*a150*/  F2FP.F16.E4M3.UNPACK_B R63, R56.H1 ;  /* 0x00000038ff3f723e */ /* 0x000fe200030006ff */
[----:B------:R-:W-:Y:S02]  /*a160*/  HADD2.F32 R67, -RZ, R67.H1_H1 ;  /* 0x30000043ff437230 */ /* 0x000fe40000004100 */
[-C--:B------:R-:W-:Y:S01]  /*a170*/  FFMA.FTZ R62, R65, R78.reuse, R80 ;  /* 0x0000004e413e7223 */ /* 0x080fe20000010050 */
[----:B------:R-:W-:Y:S01]  /*a180*/  FMUL.FTZ R65, R66, R77 ;  /* 0x0000004d42417220 */ /* 0x000fe20000410000 */
[----:B------:R-:W-:Y:S01]  /*a190*/  F2FP.F16.E4M3.UNPACK_B R49, R49.H1 ;  /* 0x00000031ff31723e */ /* 0x000fe200030006ff */
[C---:B------:R-:W-:Y:S01]  /*a1a0*/  FMUL.FTZ R77, R64.reuse, R77 ;  /* 0x0000004d404d7220 */ /* 0x040fe20000410000 */
[----:B------:R-:W-:Y:S01]  /*a1b0*/  FFMA.FTZ R61, R61, R78, -R82 ;  /* 0x0000004e3d3d7223 */ /* 0x000fe20000010852 */
[-C--:B------:R-:W-:Y:S01]  /*a1c0*/  FFMA.FTZ R56, R64, R67.reuse, -R65 ;  /* 0x0000004340387223 */ /* 0x080fe20000010841 */
[----:B------:R-:W-:Y:S01]  /*a1d0*/  F2FP.F16.E4M3.UNPACK_B R65, R48.H1 ;  /* 0x00000030ff41723e */ /* 0x000fe200030006ff */
[----:B------:R-:W-:Y:S01]  /*a1e0*/  FFMA.FTZ R81, R66, R67, R77 ;  /* 0x0000004342517223 */ /* 0x000fe2000001004d */
[----:B------:R-:W-:Y:S01]  /*a1f0*/  HADD2.F32 R64, -RZ, R49.H0_H0 ;  /* 0x20000031ff407230 */ /* 0x000fe20000004100 */
[----:B------:R-:W-:Y:S01]  /*a200*/  F2FP.F16.E4M3.UNPACK_B R46, R46.H1 ;  /* 0x0000002eff2e723e */ /* 0x000fe200030006ff */
[----:B------:R-:W-:Y:S01]  /*a210*/  HADD2.F32 R48, -RZ, R63.H0_H0 ;  /* 0x2000003fff307230 */ /* 0x000fe20000004100 */
[----:B------:R-:W-:Y:S01]  /*a220*/  F2FP.SATFINITE.E4M3.F32.PACK_AB_MERGE_C R60, R148, R79, R60 ;  /* 0x0000004f943c723e */ /* 0x000fe2000480703c */
[----:B------:R-:W-:-:S02]  /*a230*/  HADD2.F32 R67, -RZ, R65.H0_H0 ;  /* 0x20000041ff437230 */ /* 0x000fc40000004100 */
[----:B------:R-:W-:Y:S02]  /*a240*/  HADD2.F32 R49, -RZ, R49.H1_H1 ;  /* 0x30000031ff317230 */ /* 0x000fe40000004100 */
[----:B------:R-:W-:Y:S02]  /*a250*/  HADD2.F32 R78, -RZ, R65.H1_H1 ;  /* 0x30000041ff4e7230 */ /* 0x000fe40000004100 */
[-C--:B------:R-:W-:Y:S01]  /*a260*/  FMUL.FTZ R77, R64, R67.reuse ;  /* 0x00000043404d7220 */ /* 0x080fe20000410000 */
[----:B------:R-:W-:Y:S02]  /*a270*/  HADD2.F32 R63, -RZ, R63.H1_H1 ;  /* 0x3000003fff3f7230 */ /* 0x000fe40000004100 */
[----:B------:R-:W-:Y:S01]  /*a280*/  FMUL.FTZ R67, R48, R67 ;  /* 0x0000004330437220 */ /* 0x000fe20000410000 */
[--C-:B------:R-:W-:Y:S02]  /*a290*/  HADD2.F32 R65, -RZ, R46.reuse.H0_H0 ;  /* 0x2000002eff417230 */ /* 0x100fe40000004100 */
[----:B------:R-:W-:-:S02]  /*a2a0*/  HADD2.F32 R66, -RZ, R46.H1_H1 ;  /* 0x3000002eff427230 */ /* 0x000fc40000004100 */
[-C--:B------:R-:W-:Y:S01]  /*a2b0*/  FMUL.FTZ R46, R49, R78.reuse ;  /* 0x0000004e312e7220 */ /* 0x080fe20000410000 */
[C---:B------:R-:W-:Y:S01]  /*a2c0*/  FMUL.FTZ R78, R63.reuse, R78 ;  /* 0x0000004e3f4e7220 */ /* 0x040fe20000410000 */
[----:B------:R-:W-:Y:S01]  /*a2d0*/  FFMA.FTZ R82, R48, R65, -R77 ;  /* 0x0000004130527223 */ /* 0x000fe2000001084d */
[----:B------:R-:W-:Y:S01]  /*a2e0*/  F2FP.F16.E4M3.UNPACK_B R77, R45 ;  /* 0x0000002dff4d723e */ /* 0x000fe200020006ff */
[-C--:B------:R-:W-:Y:S01]  /*a2f0*/  FFMA.FTZ R137, R63, R66.reuse, -R46 ;  /* 0x000000423f897223 */ /* 0x080fe2000001082e */
[----:B------:R-:W-:Y:S01]  /*a300*/  F2FP.F16.E4M3.UNPACK_B R46, R47 ;  /* 0x0000002fff2e723e */ /* 0x000fe200020006ff */
[----:B------:R-:W-:Y:S01]  /*a310*/  FFMA.FTZ R136, R49, R66, R78 ;  /* 0x0000004231887223 */ /* 0x000fe2000001004e */
[----:B------:R-:W-:Y:S01]  /*a320*/  F2FP.F16.E4M3.UNPACK_B R63, R51 ;  /* 0x00000033ff3f723e */ /* 0x000fe200020006ff */
[----:B------:R-:W-:Y:S01]  /*a330*/  FFMA.FTZ R83, R64, R65, R67 ;  /* 0x0000004140537223 */ /* 0x000fe20000010043 */
[----:B------:R-:W-:Y:S01]  /*a340*/  F2FP.F16.E4M3.UNPACK_B R47, R47.H1 ;  /* 0x0000002fff2f723e */ /* 0x000fe200030006ff */
[----:B------:R-:W-:Y:S01]  /*a350*/  HADD2.F32 R79, -RZ, R77.H0_H0 ;  /* 0x2000004dff4f7230 */ /* 0x000fe20000004100 */
[----:B------:R-:W-:Y:S01]  /*a360*/  F2FP.F16.E4M3.UNPACK_B R78, R45.H1 ;  /* 0x0000002dff4e723e */ /* 0x000fe200030006ff */
        /* <DEDUP_REMOVED lines=15> */
[-C--:B------:R-:W-:Y:S01]  /*a460*/  FFMA.FTZ R79, R64, R67.reuse, R79 ;  /* 0x00000043404f7223 */ /* 0x080fe2000001004f */
[----:B------:R-:W-:Y:S02]  /*a470*/  HADD2.F32 R78, -RZ, R78.H1_H1 ;  /* 0x3000004eff4e7230 */ /* 0x000fe40000004100 */
[----:B------:R-:W-:Y:S01]  /*a480*/  FFMA.FTZ R155, R44, R66, R155 ;  /* 0x000000422c9b7223 */ /* 0x000fe2000001009b */
[----:B------:R-:W-:Y:S02]  /*a490*/  HADD2.F32 R47, -RZ, R47.H1_H1 ;  /* 0x3000002fff2f7230 */ /* 0x000fe40000004100 */
[----:B------:R-:W-:Y:S01]  /*a4a0*/  FFMA.FTZ R153, R48, R67, -R153 ;  /* 0x0000004330997223 */ /* 0x000fe20000010899 */
[----:B------:R-:W-:Y:S02]  /*a4b0*/  HADD2.F32 R46, -RZ, R46.H1_H1 ;  /* 0x3000002eff2e7230 */ /* 0x000fe40000004100 */
[----:B------:R-:W-:Y:S01]  /*a4c0*/  FMUL.FTZ R64, R51, R78 ;  /* 0x0000004e33407220 */ /* 0x000fe20000410000 */
[----:B------:R-:W-:-:S02]  /*a4d0*/  HADD2.F32 R63, -RZ, R63.H1_H1 ;  /* 0x3000003fff3f7230 */ /* 0x000fc40000004100 */
[----:B------:R-:W-:Y:S01]  /*a4e0*/  FMUL.FTZ R78, R47, R78 ;  /* 0x0000004e2f4e7220 */ /* 0x000fe20000410000 */
[----:B------:R-:W-:Y:S02]  /*a4f0*/  HADD2.F32 R77, -RZ, R77.H1_H1 ;  /* 0x3000004dff4d7230 */ /* 0x000fe40000004100 */
[----:B------:R-:W-:Y:S01]  /*a500*/  FFMA.FTZ R148, R49, R66, -R148 ;  /* 0x0000004231947223 */ /* 0x000fe20000010894 */
[----:B------:R-:W-:Y:S01]  /*a510*/  HADD2.F32 R44, -RZ, R65.H1_H1 ;  /* 0x30000041ff2c7230 */ /* 0x000fe20000004100 */
[----:B------:R-:W-:Y:S01]  /*a520*/  F2FP.SATFINITE.E4M3.F32.PACK_AB_MERGE_C R82, R137, R82, RZ ;  /* 0x000000528952723e */ /* 0x000fe200048070ff */
[----:B------:R-:W-:Y:S02]  /*a530*/  HADD2.F32 R45, -RZ, R45.H1_H1 ;  /* 0x3000002dff2d7230 */ /* 0x000fe40000004100 */
[-C--:B------:R-:W-:Y:S01]  /*a540*/  FMUL.FTZ R49, R63, R77.reuse ;  /* 0x0000004d3f317220 */ /* 0x080fe20000410000 */
[C---:B------:R-:W-:Y:S01]  /*a550*/  FMUL.FTZ R48, R46.reuse, R77 ;  /* 0x0000004d2e307220 */ /* 0x040fe20000410000 */
[-C--:B------:R-:W-:Y:S01]  /*a560*/  FFMA.FTZ R47, R47, R44.reuse, -R64 ;  /* 0x0000002c2f2f7223 */ /* 0x080fe20000010840 */
[----:B------:R-:W-:Y:S01]  /*a570*/  FFMA.FTZ R78, R51, R44, R78 ;  /* 0x0000002c334e7223 */ /* 0x000fe2000001004e */
[-C--:B------:R-:W-:Y:S01]  /*a580*/  FFMA.FTZ R46, R46, R45.reuse, -R49 ;  /* 0x0000002d2e2e7223 */ /* 0x080fe20000010831 */
[----:B------:R-:W-:Y:S01]  /*a590*/  FFMA.FTZ R48, R63, R45, R48 ;  /* 0x0000002d3f307223 */ /* 0x000fe20000010030 */
[----:B------:R-:W-:Y:S01]  /*a5a0*/  F2FP.SATFINITE.E4M3.F32.PACK_AB_MERGE_C R83, R136, R83, RZ ;  /* 0x000000538853723e */ /* 0x000fe200048070ff */
[----:B------:R-:W-:Y:S01]  /*a5b0*/  IMAD.MOV.U32 R44, RZ, RZ, R59 ;  /* 0x000000ffff2c7224 */ /* 0x000fe200078e003b */
[----:B------:R-:W-:-:S02]  /*a5c0*/  F2FP.SATFINITE.E4M3.F32.PACK_AB_MERGE_C R47, R47, R148, RZ ;  /* 0x000000942f2f723e */ /* 0x000fc400048070ff */
[----:B------:R-:W-:Y:S02]  /*a5d0*/  F2FP.SATFINITE.E4M3.F32.PACK_AB_MERGE_C R78, R78, R155, RZ ;  /* 0x0000009b4e4e723e */ /* 0x000fe400048070ff */
[----:B------:R-:W-:Y:S01]  /*a5e0*/  F2FP.SATFINITE.E4M3.F32.PACK_AB_MERGE_C R47, R46, R153, R47 ;  /* 0x000000992e2f723e */ /* 0x000fe2000480702f */
[----:B------:R-:W-:Y:S01]  /*a5f0*/  IMAD.MOV.U32 R46, RZ, RZ, R58 ;  /* 0x000000ffff2e7224 */ /* 0x000fe200078e003a */
[----:B------:R-:W-:Y:S01]  /*a600*/  F2FP.SATFINITE.E4M3.F32.PACK_AB_MERGE_C R51, R48, R79, R78 ;  /* 0x0000004f3033723e */ /* 0x000fe2000480704e */
[----:B------:R-:W-:Y:S01]  /*a610*/  IMAD.MOV.U32 R48, RZ, RZ, R60 ;  /* 0x000000ffff307224 */ /* 0x000fe200078e003c */
[----:B------:R-:W-:Y:S02]  /*a620*/  F2FP.SATFINITE.E4M3.F32.PACK_AB_MERGE_C R45, R56, R61, R82 ;  /* 0x0000003d382d723e */ /* 0x000fe40004807052 */
[----:B------:R-:W-:-:S07]  /*a630*/  F2FP.SATFINITE.E4M3.F32.PACK_AB_MERGE_C R49, R81, R62, R83 ;  /* 0x0000003e5131723e */ /* 0x000fce0004807053 */
.L_x_1358:
[----:B------:R-:W-:Y:S05]  /*a640*/  BSYNC B2 ;  /* 0x0000000000027941 */ /* 0x000fea0003800000 */
.L_x_1357:
        /* <DEDUP_REMOVED lines=12> */
.L_x_1356:
[----:B------:R-:W-:Y:S05]  /*a710*/  BSYNC B1 ;  /* 0x0000000000017941 */ /* 0x000fea0003800000 */
.L_x_1355:
[----:B-1----:R-:W-:Y:S02]  /*a720*/  VIADD R45, R23, 0xc0 ;  /* 0x000000c0172d7836 */ /* 0x002fe40000000000 */
[-C--:B------:R-:W-:Y:S02]  /*a730*/  IMAD R44, R129, R126.reuse, RZ ;  /* 0x0000007e812c7224 */ /* 0x080fe400078e02ff */
        /* <DEDUP_REMOVED lines=8> */
[----:B------:R-:W-:Y:S01]  /*a7c0*/  BSSY B1, `(.L_x_1359) ;  /* 0x00000e8000017945 */ /* 0x000fe20003800000 */
[----:B------:R-:W-:Y:S02]  /*a7d0*/  ISETP.NE.AND P6, PT, R0, RZ, PT ;  /* 0x000000ff0000720c */ /* 0x000fe40003fc5270 */
[----:B------:R-:W-:Y:S02]  /*a7e0*/  IADD3.X R44, R33, R56, R32, P3, P4 ;  /* 0x00000038212c7210 */ /* 0x000fe40001fe8420 */
[----:B------:R-:W-:Y:S02]  /*a7f0*/  SEL R151, R122, R151, !P6 ;  /* 0x000000977a977207 */ /* 0x000fe40007000000 */
[----:B-1----:R-:W-:-:S05]  /*a800*/  IADD3 R54, P3, R55, R52, RZ ;  /* 0x0000003437367210 */ /* 0x002fca0007f7e0ff */
[----:B------:R-:W-:Y:S01]  /*a810*/  IMAD.X R55, R44, 0x1, R53, P3 ;  /* 0x000000012c377824 */ /* 0x000fe200018e0635 */
[----:B------:R-:W-:-:S04]  /*a820*/  SHF.R.S32.HI R44, RZ, 0x1f, R151 ;  /* 0x0000001fff2c7819 */ /* 0x000fc80000011497 */
[----:B------:R-:W-:Y:S01]  /*a830*/  LEA.HI R151, R44, R151, RZ, 0x5 ;  /* 0x000000972c977211 */ /* 0x000fe200078f28ff */
[----:B------:R-:W-:-:S03]  /*a840*/  IMAD R44, R22, 0x7000, R118 ;  /* 0x00007000162c7824 */ /* 0x000fc600078e0276 */
[----:B------:R-:W-:Y:S01]  /*a850*/  LEA.HI.SX32 R57, R151, R30, 0x1b ;  /* 0x0000001e97397211 */ /* 0x000fe200078fdaff */
[----:B------:R-:W-:-:S04]  /*a860*/  IMAD.IADD R44, R17, 0x1, R44 ;  /* 0x00000001112c7824 */ /* 0x000fc800078e022c */
[----:B------:R-:W-:-:S05]  /*a870*/  IMAD.SHL.U32 R57, R57, 0x10, RZ ;  /* 0x0000001039397824 */ /* 0x000fca00078e00ff */
[----:B------:R-:W-:-:S04]  /*a880*/  LOP3.LUT R45, R3, 0x70, R57, 0xf8, !PT ;  /* 0x00000070032d7812 */ /* 0x000fc800078ef839 */
[----:B------:R-:W-:-:S05]  /*a890*/  LOP3.LUT R45, R45, R142, RZ, 0x3c, !PT ;  /* 0x0000008e2d2d7212 */ /* 0x000fca00078e3cff */
[----:B--2---:R-:W-:-:S04]  /*a8a0*/  IMAD.IADD R45, R46, 0x1, R45 ;  /* 0x000000012e2d7824 */ /* 0x004fc800078e022d */
[----:B------:R-:W-:-:S04]  /*a8b0*/  IMAD R46, R22, 0x7000, R45 ;  /* 0x00007000162e7824 */ /* 0x000fc800078e022d */
[----:B------:R-:W-:Y:S02]  /*a8c0*/  IMAD.IADD R48, R17, 0x1, R46 ;  /* 0x0000000111307824 */ /* 0x000fe400078e022e */
        /* <DEDUP_REMOVED lines=11> */
[----:B------:R-:W-:Y:S01]  /*a980*/  SHF.R.U32.HI R68, RZ, 0x10, R71 ;  /* 0x00000010ff447819 */ /* 0x000fe20000011647 */
[----:B------:R-:W-:Y:S01]  /*a990*/  IMAD.MOV.U32 R59, RZ, RZ, R50 ;  /* 0x000000ffff3b7224 */ /* 0x000fe200078e0032 */
[----:B------:R-:W-:Y:S01]  /*a9a0*/  LOP3.LUT R61, R61, 0xff00, R44, 0xf8, !PT ;  /* 0x0000ff003d3d7812 */ /* 0x000fe200078ef82c */
[----:B------:R-:W-:Y:S01]  /*a9b0*/  IMAD.SHL.U32 R44, R66, 0x100, RZ ;  /* 0x00000100422c7824 */ /* 0x000fe200078e00ff */
[----:B------:R-:W-:Y:S01]  /*a9c0*/  LOP3.LUT R65, R71, 0xff0000ff, RZ, 0xc0, !PT ;  /* 0xff0000ff47417812 */ /* 0x000fe200078ec0ff */
[----:B------:R-:W-:Y:S01]  /*a9d0*/  IMAD.U32 R48, R74, 0x10000, RZ ;  /* 0x000100004a307824 */ /* 0x000fe200078e00ff */
[----:B------:R-:W-:-:S02]  /*a9e0*/  SHF.R.U32.HI R64, RZ, 0x8, R73 ;  /* 0x00000008ff407819 */ /* 0x000fc40000011649 */
[----:B------:R-:W-:Y:S02]  /*a9f0*/  SHF.R.U32.HI R62, RZ, 0x8, R75 ;  /* 0x00000008ff3e7819 */ /* 0x000fe4000001164b */
[----:B------:R-:W-:Y:S01]  /*aa00*/  LOP3.LUT R65, R65, 0xff00, R44, 0xf8, !PT ;  /* 0x0000ff0041417812 */ /* 0x000fe200078ef82c */
[----:B------:R-:W-:Y:S01]  /*aa10*/  IMAD.SHL.U32 R46, R64, 0x100, RZ ;  /* 0x00000100402e7824 */ /* 0x000fe200078e00ff */
[----:B------:R-:W-:Y:S01]  /*aa20*/  LOP3.LUT R48, R61, 0xff0000, R48, 0xf8, !PT ;  /* 0x00ff00003d307812 */ /* 0x000fe200078ef830 */
[----:B------:R-:W-:Y:S01]  /*aa30*/  IMAD.U32 R44, R68, 0x10000, RZ ;  /* 0x00010000442c7824 */ /* 0x000fe200078e00ff */
[----:B------:R-:W-:Y:S01]  /*aa40*/  LOP3.LUT R67, R73, 0xff0000ff, RZ, 0xc0, !PT ;  /* 0xff0000ff49437812 */ /* 0x000fe200078ec0ff */
[----:B------:R-:W-:Y:S01]  /*aa50*/  IMAD.SHL.U32 R50, R62, 0x100, RZ ;  /* 0x000001003e327824 */ /* 0x000fe200078e00ff */
[----:B------:R-:W-:Y:S02]  /*aa60*/  F2FP.F16.E4M3.UNPACK_B R68, R146.H1 ;  /* 0x00000092ff44723e */ /* 0x000fe400030006ff */
[----:B------:R-:W-:-:S02]  /*aa70*/  F2FP.F16.E4M3.UNPACK_B R61, R60.H1 ;  /* 0x0000003cff3d723e */ /* 0x000fc400030006ff */
[----:B------:R-:W-:Y:S02]  /*aa80*/  F2FP.F16.E4M3.UNPACK_B R64, R63.H1 ;  /* 0x0000003fff40723e */ /* 0x000fe400030006ff */
[----:B------:R-:W-:Y:S01]  /*aa90*/  SHF.R.U32.HI R72, RZ, 0x10, R73 ;  /* 0x00000010ff487819 */ /* 0x000fe20000011649 */
[----:B------:R-:W-:Y:S01]  /*aaa0*/  HADD2.F32 R62, -RZ, R61.H0_H0 ;  /* 0x2000003dff3e7230 */ /* 0x000fe20000004100 */
[----:B------:R-:W-:Y:S02]  /*aab0*/  LOP3.LUT R71, R75, 0xff0000ff, RZ, 0xc0, !PT ;  /* 0xff0000ff4b477812 */ /* 0x000fe400078ec0ff */
[----:B------:R-:W-:Y:S01]  /*aac0*/  LOP3.LUT R69, R67, 0xff00, R46, 0xf8, !PT ;  /* 0x0000ff0043457812 */ /* 0x000fe200078ef82e */
[--C-:B------:R-:W-:Y:S01]  /*aad0*/  HADD2.F32 R46, -RZ, R68.reuse.H0_H0 ;  /* 0x20000044ff2e7230 */ /* 0x100fe20000004100 */
[----:B------:R-:W-:Y:S01]  /*aae0*/  F2FP.F16.E4M3.UNPACK_B R66, R144.H1 ;  /* 0x00000090ff42723e */ /* 0x000fe200030006ff */
[----:B------:R-:W-:Y:S01]  /*aaf0*/  HADD2.F32 R68, -RZ, R68.H1_H1 ;  /* 0x30000044ff447230 */ /* 0x000fe20000004100 */
[----:B------:R-:W-:Y:S01]  /*ab00*/  LOP3.LUT R44, R65, 0xff0000, R44, 0xf8, !PT ;  /* 0x00ff0000412c7812 */ /* 0x000fe200078ef82c */
[----:B------:R-:W-:Y:S01]  /*ab10*/  HADD2.F32 R65, -RZ, R64.H0_H0 ;  /* 0x20000040ff417230 */ /* 0x000fe20000004100 */
[----:B------:R-:W-:Y:S01]  /*ab20*/  LOP3.LUT R71, R71, 0xff00, R50, 0xf8, !PT ;  /* 0x0000ff0047477812 */ /* 0x000fe200078ef832 */
[----:B------:R-:W-:-:S02]  /*ab30*/  IMAD.U32 R50, R72, 0x10000, RZ ;  /* 0x0001000048327824 */ /* 0x000fc400078e00ff */
[CC--:B------:R-:W-:Y:S01]  /*ab40*/  FMUL.FTZ R72, R62.reuse, R46.reuse ;  /* 0x0000002e3e487220 */ /* 0x0c0fe20000410000 */
[--C-:B------:R-:W-:Y:S02]  /*ab50*/  HADD2.F32 R67, -RZ, R66.reuse.H0_H0 ;  /* 0x20000042ff437230 */ /* 0x100fe40000004100 */
[C---:B------:R-:W-:Y:S01]  /*ab60*/  FMUL.FTZ R73, R65.reuse, R46 ;  /* 0x0000002e41497220 */ /* 0x040fe20000410000 */
[----:B------:R-:W-:Y:S01]  /*ab70*/  SHF.R.U32.HI R70, RZ, 0x10, R75 ;  /* 0x00000010ff467819 */ /* 0x000fe2000001164b */
[----:B------:R-:W-:Y:S01]  /*ab80*/  HADD2.F32 R66, -RZ, R66.H1_H1 ;  /* 0x30000042ff427230 */ /* 0x000fe20000004100 */
[----:B------:R-:W-:Y:S01]  /*ab90*/  F2FP.F16.E4M3.UNPACK_B R146, R146 ;  /* 0x00000092ff92723e */ /* 0x000fe200020006ff */
[-C--:B------:R-:W-:Y:S01]  /*aba0*/  FFMA.FTZ R72, R65, R67.reuse, R72 ;  /* 0x0000004341487223 */ /* 0x080fe20000010048 */
[----:B------:R-:W-:Y:S01]  /*abb0*/  FFMA.FTZ R73, R62, R67, -R73 ;  /* 0x000000433e497223 */ /* 0x000fe20000010849 */
[----:B------:R-:W-:Y:S01]  /*abc0*/  HADD2.F32 R65, -RZ, R64.H1_H1 ;  /* 0x30000040ff417230 */ /* 0x000fe20000004100 */
[----:B------:R-:W-:Y:S01]  /*abd0*/  F2FP.F16.E4M3.UNPACK_B R63, R63 ;  /* 0x0000003fff3f723e */ /* 0x000fe200020006ff */
[----:B------:R-:W-:Y:S01]  /*abe0*/  HADD2.F32 R62, -RZ, R61.H1_H1 ;  /* 0x3000003dff3e7230 */ /* 0x000fe20000004100 */
[----:B------:R-:W-:Y:S01]  /*abf0*/  F2FP.F16.E4M3.UNPACK_B R60, R60 ;  /* 0x0000003cff3c723e */ /* 0x000fe200020006ff */
[----:B------:R-:W-:Y:S01]  /*ac00*/  IMAD.U32 R70, R70, 0x10000, RZ ;  /* 0x0001000046467824 */ /* 0x000fe200078e00ff */
[----:B------:R-:W-:Y:S01]  /*ac10*/  LOP3.LUT R50, R69, 0xff0000, R50, 0xf8, !PT ;  /* 0x00ff000045327812 */ /* 0x000fe200078ef832 */
[----:B------:R-:W-:Y:S01]  /*ac20*/  FMUL.FTZ R69, R65, R68 ;  /* 0x0000004441457220 */ /* 0x000fe20000410000 */
[----:B------:R-:W-:Y:S01]  /*ac30*/  F2FP.F16.E4M3.UNPACK_B R144, R144 ;  /* 0x00000090ff90723e */ /* 0x000fe200020006ff */
[----:B------:R-:W-:-:S02]  /*ac40*/  HADD2.F32 R67, -RZ, R146.H0_H0 ;  /* 0x20000092ff437230 */ /* 0x000fc40000004100 */
[C---:B------:R-:W-:Y:S01]  /*ac50*/  FMUL.FTZ R68, R62.reuse, R68 ;  /* 0x000000443e447220 */ /* 0x040fe20000410000 */
[----:B------:R-:W-:Y:S01]  /*ac60*/  HADD2.F32 R64, -RZ, R63.H0_H0 ;  /* 0x2000003fff407230 */ /* 0x000fe20000004100 */
[----:B------:R-:W-:Y:S01]  /*ac70*/  LOP3.LUT R46, R71, 0xff0000, R70, 0xf8, !PT ;  /* 0x00ff0000472e7812 */ /* 0x000fe200078ef846 */
[----:B------:R-:W-:Y:S02]  /*ac80*/  HADD2.F32 R61, -RZ, R60.H0_H0 ;  /* 0x2000003cff3d7230 */ /* 0x000fe40000004100 */
[-C--:B------:R-:W-:Y:S01]  /*ac90*/  FFMA.FTZ R70, R62, R66.reuse, -R69 ;  /* 0x000000423e467223 */ /* 0x080fe20000010845 */
[----:B------:R-:W-:Y:S01]  /*aca0*/  FFMA.FTZ R75, R65, R66, R68 ;  /* 0x00000042414b7223 */ /* 0x000fe20000010044 */
[----:B------:R-:W-:Y:S02]  /*acb0*/  HADD2.F32 R62, -RZ, R144.H0_H0 ;  /* 0x20000090ff3e7230 */ /* 0x000fe40000004100 */
        /* <DEDUP_REMOVED lines=32> */
[--C-:B------:R-:W-:Y:S02]  /*aec0*/  HADD2.F32 R64, -RZ, R147.reuse.H0_H0 ;  /* 0x20000093ff407230 */ /* 0x100fe40000004100 */
[----:B------:R-:W-:Y:S01]  /*aed0*/  FFMA.FTZ R67, R60, R65, -R61 ;  /* 0x000000413c437223 */ /* 0x000fe2000001083d */
[----:B------:R-:W-:Y:S01]  /*aee0*/  F2FP.F16.E4M3.UNPACK_B R60, R59 ;  /* 0x0000003bff3c723e */ /* 0x000fe200020006ff */
[----:B------:R-:W-:Y:S01]  /*aef0*/  HADD2.F32 R59, -RZ, R58.H0_H0 ;  /* 0x2000003aff3b7230 */ /* 0x000fe20000004100 */
[----:B------:R-:W-:Y:S01]  /*af00*/  F2FP.F16.E4M3.UNPACK_B R145, R145 ;  /* 0x00000091ff91723e */ /* 0x000fe200020006ff */
[----:B------:R-:W-:Y:S01]  /*af10*/  FFMA.FTZ R78, R62, R65, R79 ;  /* 0x000000413e4e7223 */ /* 0x000fe2000001004f */
[----:B------:R-:W-:Y:S01]  /*af20*/  HADD2.F32 R147, -RZ, R147.H1_H1 ;  /* 0x30000093ff937230 */ /* 0x000fe20000004100 */
[----:B------:R-:W-:Y:S01]  /*af30*/  F2FP.SATFINITE.E4M3.F32.PACK_AB_MERGE_C R76, R67, R76, RZ ;  /* 0x0000004c434c723e */ /* 0x000fe200048070ff */
[--C-:B------:R-:W-:Y:S01]  /*af40*/  HADD2.F32 R61, -RZ, R60.reuse.H0_H0 ;  /* 0x2000003cff3d7230 */ /* 0x100fe20000004100 */
[----:B------:R-:W-:Y:S01]  /*af50*/  F2FP.F16.E4M3.UNPACK_B R67, R50 ;  /* 0x00000032ff43723e */ /* 0x000fe200020006ff */
[----:B------:R-:W-:Y:S01]  /*af60*/  HADD2.F32 R62, -RZ, R145.H0_H0 ;  /* 0x20000091ff3e7230 */ /* 0x000fe20000004100 */
[----:B------:R-:W-:Y:S01]  /*af70*/  F2FP.SATFINITE.E4M3.F32.PACK_AB_MERGE_C R77, R78, R77, RZ ;  /* 0x0000004d4e4d723e */ /* 0x000fe200048070ff */
[----:B------:R-:W-:-:S02]  /*af80*/  HADD2.F32 R60, -RZ, R60.H1_H1 ;  /* 0x3000003cff3c7230 */ /* 0x000fc40000004100 */
[-C--:B------:R-:W-:Y:S01]  /*af90*/  FMUL.FTZ R66, R61, R64.reuse ;  /* 0x000000403d427220 */ /* 0x080fe20000410000 */
[----:B------:R-:W-:Y:S01]  /*afa0*/  FMUL.FTZ R64, R59, R64 ;  /* 0x000000403b407220 */ /* 0x000fe20000410000 */
[----:B------:R-:W-:Y:S02]  /*afb0*/  HADD2.F32 R58, -RZ, R58.H1_H1 ;  /* 0x3000003aff3a7230 */ /* 0x000fe40000004100 */
[----:B------:R-:W-:Y:S02]  /*afc0*/  HADD2.F32 R145, -RZ, R145.H1_H1 ;  /* 0x30000091ff917230 */ /* 0x000fe40000004100 */
[-C--:B------:R-:W-:Y:S01]  /*afd0*/  FFMA.FTZ R74, R61, R62.reuse, R64 ;  /* 0x0000003e3d4a7223 */ /* 0x080fe20000010040 */
[----:B------:R-:W-:Y:S01]  /*afe0*/  FFMA.FTZ R59, R59, R62, -R66 ;  /* 0x0000003e3b3b7223 */ /* 0x000fe20000010842 */
[----:B------:R-:W-:Y:S01]  /*aff0*/  F2FP.F16.E4M3.UNPACK_B R64, R49 ;  /* 0x00000031ff40723e */ /* 0x000fe200020006ff */
[----:B------:R-:W-:Y:S01]  /*b000*/  FMUL.FTZ R63, R60, R147 ;  /* 0x000000933c3f7220 */ /* 0x000fe20000410000 */
[----:B------:R-:W-:Y:S01]  /*b010*/  F2FP.F16.E4M3.UNPACK_B R62, R45 ;  /* 0x0000002dff3e723e */ /* 0x000fe200020006ff */
[----:B------:R-:W-:Y:S01]  /*b020*/  FMUL.FTZ R147, R58, R147 ;  /* 0x000000933a937220 */ /* 0x000fe20000410000 */
[----:B------:R-:W-:Y:S01]  /*b030*/  F2FP.SATFINITE.E4M3.F32.PACK_AB_MERGE_C R61, R70, R73, RZ ;  /* 0x00000049463d723e */ /* 0x000fe200048070ff */
[----:B------:R-:W-:Y:S01]  /*b040*/  FFMA.FTZ R58, R58, R145, -R63 ;  /* 0x000000913a3a7223 */ /* 0x000fe2000001083f */
[----:B------:R-:W-:Y:S01]  /*b050*/  HADD2.F32 R65, -RZ, R64.H0_H0 ;  /* 0x20000040ff417230 */ /* 0x000fe20000004100 */
[----:B------:R-:W-:Y:S01]  /*b060*/  F2FP.F16.E4M3.UNPACK_B R66, R48 ;  /* 0x00000030ff42723e */ /* 0x000fe200020006ff */
[----:B------:R-:W-:-:S02]  /*b070*/  HADD2.F32 R70, -RZ, R67.H0_H0 ;  /* 0x20000043ff467230 */ /* 0x000fc40000004100 */
[----:B------:R-:W-:Y:S01]  /*b080*/  FFMA.FTZ R147, R60, R145, R147 ;  /* 0x000000913c937223 */ /* 0x000fe20000010093 */
[----:B------:R-:W-:Y:S01]  /*b090*/  HADD2.F32 R63, -RZ, R62.H0_H0 ;  /* 0x2000003eff3f7230 */ /* 0x000fe20000004100 */
[----:B------:R-:W-:Y:S01]  /*b0a0*/  F2FP.SATFINITE.E4M3.F32.PACK_AB_MERGE_C R60, R75, R72, RZ ;  /* 0x000000484b3c723e */ /* 0x000fe200048070ff */
[----:B------:R-:W-:Y:S01]  /*b0b0*/  HADD2.F32 R64, -RZ, R64.H1_H1 ;  /* 0x30000040ff407230 */ /* 0x000fe20000004100 */
[----:B------:R-:W-:Y:S01]  /*b0c0*/  F2FP.SATFINITE.E4M3.F32.PACK_AB_MERGE_C R61, R71, R68, R61 ;  /* 0x00000044473d723e */ /* 0x000fe2000480703d */
[----:B------:R-:W-:Y:S02]  /*b0d0*/  HADD2.F32 R68, -RZ, R66.H0_H0 ;  /* 0x20000042ff447230 */ /* 0x000fe40000004100 */
[-C--:B------:R-:W-:Y:S01]  /*b0e0*/  FMUL.FTZ R72, R65, R70.reuse ;  /* 0x0000004641487220 */ /* 0x080fe20000410000 */
[----:B------:R-:W-:Y:S01]  /*b0f0*/  FMUL.FTZ R70, R63, R70 ;  /* 0x000000463f467220 */ /* 0x000fe20000410000 */
[----:B------:R-:W-:Y:S01]  /*b100*/  HADD2.F32 R67, -RZ, R67.H1_H1 ;  /* 0x30000043ff437230 */ /* 0x000fe20000004100 */
[----:B------:R-:W-:Y:S01]  /*b110*/  F2FP.SATFINITE.E4M3.F32.PACK_AB_MERGE_C R60, R146, R69, R60 ;  /* 0x00000045923c723e */ /* 0x000fe2000480703c */
[----:B------:R-:W-:-:S02]  /*b120*/  HADD2.F32 R62, -RZ, R62.H1_H1 ;  /* 0x3000003eff3e7230 */ /* 0x000fc40000004100 */
[-C--:B------:R-:W-:Y:S01]  /*b130*/  FFMA.FTZ R70, R65, R68.reuse, R70 ;  /* 0x0000004441467223 */ /* 0x080fe20000010046 */
[----:B------:R-:W-:Y:S02]  /*b140*/  HADD2.F32 R65, -RZ, R66.H1_H1 ;  /* 0x30000042ff417230 */ /* 0x000fe40000004100 */
[-C--:B------:R-:W-:Y:S01]  /*b150*/  FMUL.FTZ R69, R64, R67.reuse ;  /* 0x0000004340457220 */ /* 0x080fe20000410000 */
[----:B------:R-:W-:Y:S01]  /*b160*/  FFMA.FTZ R72, R63, R68, -R72 ;  /* 0x000000443f487223 */ /* 0x000fe20000010848 */
[C---:B------:R-:W-:Y:S01]  /*b170*/  FMUL.FTZ R67, R62.reuse, R67 ;  /* 0x000000433e437220 */ /* 0x040fe20000410000 */
[----:B------:R-:W-:Y:S01]  /*b180*/  F2FP.F16.E4M3.UNPACK_B R45, R45.H1 ;  /* 0x0000002dff2d723e */ /* 0x000fe200030006ff */
[----:B------:R-:W-:Y:S01]  /*b190*/  FFMA.FTZ R71, R62, R65, -R69 ;  /* 0x000000413e477223 */ /* 0x000fe20000010845 */
[----:B------:R-:W-:Y:S01]  /*b1a0*/  F2FP.F16.E4M3.UNPACK_B R63, R49.H1 ;  /* 0x00000031ff3f723e */ /* 0x000fe200030006ff */
[----:B------:R-:W-:Y:S01]  /*b1b0*/  FFMA.FTZ R73, R64, R65, R67 ;  /* 0x0000004140497223 */ /* 0x000fe20000010043 */
[----:B------:R-:W-:Y:S01]  /*b1c0*/  F2FP.F16.E4M3.UNPACK_B R62, R50.H1 ;  /* 0x00000032ff3e723e */ /* 0x000fe200030006ff */
[----:B------:R-:W-:Y:S01]  /*b1d0*/  HADD2.F32 R49, -RZ, R45.H0_H0 ;  /* 0x2000002dff317230 */ /* 0x000fe20000004100 */
[----:B------:R-:W-:Y:S01]  /*b1e0*/  F2FP.F16.E4M3.UNPACK_B R48, R48.H1 ;  /* 0x00000030ff30723e */ /* 0x000fe200030006ff */
[--C-:B------:R-:W-:Y:S01]  /*b1f0*/  HADD2.F32 R50, -RZ, R63.reuse.H0_H0 ;  /* 0x2000003fff327230 */ /* 0x100fe20000004100 */
[----:B------:R-:W-:Y:S01]  /*b200*/  F2FP.SATFINITE.E4M3.F32.PACK_AB_MERGE_C R59, R58, R59, R76 ;  /* 0x0000003b3a3b723e */ /* 0x000fe2000480704c */
[--C-:B------:R-:W-:Y:S01]  /*b210*/  HADD2.F32 R64, -RZ, R62.reuse.H0_H0 ;  /* 0x2000003eff407230 */ /* 0x100fe20000004100 */
[----:B------:R-:W-:Y:S01]  /*b220*/  F2FP.SATFINITE.E4M3.F32.PACK_AB_MERGE_C R58, R147, R74, R77 ;  /* 0x0000004a933a723e */ /* 0x000fe2000480704d */
[----:B------:R-:W-:Y:S01]  /*b230*/  HADD2.F32 R63, -RZ, R63.H1_H1 ;  /* 0x3000003fff3f7230 */ /* 0x000fe20000004100 */
[----:B------:R-:W-:Y:S01]  /*b240*/  F2FP.F16.E4M3.UNPACK_B R67, R46.H1 ;  /* 0x0000002eff43723e */ /* 0x000fe200030006ff */
        /* <DEDUP_REMOVED lines=63> */
.L_x_1360:
[----:B------:R-:W-:Y:S05]  /*b640*/  BSYNC B1 ;  /* 0x0000000000017941 */ /* 0x000fea0003800000 */
.L_x_1359:
[----:B------:R-:W-:Y:S01]  /*b650*/  ISETP.GE.AND P2, PT, R57, R149, PT ;  /* 0x000000953900720c */ /* 0x000fe20003f46270 */
[----:B------:R-:W-:Y:S02]  /*b660*/  ULDC.64 UR4, c[0x0][0x208] ;  /* 0x0000820000047ab9 */ /* 0x000fe40000000a00 */
[----:B-1----:R1:W-:Y:S10]  /*b670*/  STG.E.128 desc[UR4][R54.64], R44 ;  /* 0x0000002c36007986 */ /* 0x0023f4000c101d04 */
[----:B------:R-:W-:Y:S05]  /*b680*/  @P2 BRA `(.L_x_1337) ;  /* 0x0000000400fc2947 */ /* 0x000fea0003800000 */
[--C-:B-1----:R-:W-:Y:S01]  /*b690*/  SHF.R.S32.HI R44, RZ, 0x1f, R57.reuse ;  /* 0x0000001fff2c7819 */ /* 0x102fe20000011439 */
[----:B------:R-:W-:Y:S01]  /*b6a0*/  ULDC.64 UR4, c[0x0][0x208] ;  /* 0x0000820000047ab9 */ /* 0x000fe20000000a00 */
[----:B------:R-:W-:-:S04]  /*b6b0*/  IADD3 R57, P2, P3, R38, R124, R57 ;  /* 0x0000007c26397210 */ /* 0x000fc80007b5e039 */
[----:B------:R-:W-:Y:S02]  /*b6c0*/  IADD3.X R56, R33, R56, R44, P2, P3 ;  /* 0x0000003821387210 */ /* 0x000fe400017e642c */
[----:B------:R-:W-:-:S05]  /*b6d0*/  IADD3 R52, P2, R57, R52, RZ ;  /* 0x0000003439347210 */ /* 0x000fca0007f5e0ff */
[----:B------:R-:W-:-:S05]  /*b6e0*/  IMAD.X R53, R56, 0x1, R53, P2 ;  /* 0x0000000138357824 */ /* 0x000fca00010e0635 */
[----:B--2---:R1:W-:Y:S01]  /*b6f0*/  STG.E.128 desc[UR4][R52.64], R48 ;  /* 0x0000003034007986 */ /* 0x0043e2000c101d04 */
[----:B------:R-:W-:Y:S05]  /*b700*/  BRA `(.L_x_1337) ;  /* 0x0000000400dc7947 */ /* 0x000fea0003800000 */
.L_x_1300:
[----:B------:R-:W2:Y:S02]  /*b710*/  LDL R44, [R1+0x68] ;  /* 0x00006800012c7983 */ /* 0x000ea40000100800 */
[----:B--2---:R-:W-:-:S13]  /*b720*/  R2UR UR4, R44 ;  /* 0x000000002c0472ca */ /* 0x004fda00000e0000 */
[----:B------:R-:W-:-:S06]  /*b730*/  UISETP.NE.AND UP0, UPT, UR4, 0x3, UPT ;  /* 0x000000030400788c */ /* 0x000fcc000bf05270 */
[----:B------:R-:W-:-:S13]  /*b740*/  PLOP3.LUT P5, PT, PT, PT, UP0, 0x80, 0x0 ;  /* 0x000000000000781c */ /* 0x000fda0003faf008 */
[----:B------:R-:W-:Y:S05]  /*b750*/  @!P5 BRA `(.L_x_1361) ;  /* 0x000000000004d947 */ /* 0x000fea0003800000 */
[----:B------:R-:W-:Y:S01]  /*b760*/  BPT.TRAP 0x1 ;  /* 0x000000040000795c */ /* 0x000fe20000300000 */
.L_x_1361:
[----:B------:R-:W2:Y:S01]  /*b770*/  LDL R44, [R1+0x50] ;  /* 0x00005000012c7983 */ /* 0x000ea20000100800 */
[----:B------:R-:W-:Y:S01]  /*b780*/  IMAD R104, R22, 0x8, R17 ;  /* 0x0000000816687824 */ /* 0x000fe200078e0211 */
[----:B------:R-:W-:Y:S01]  /*b790*/  BSSY B1, `(.L_x_1362) ;  /* 0x0000008000017945 */ /* 0x000fe20003800000 */
[----:B------:R-:W-:Y:S01]  /*b7a0*/  IMAD R113, R24, -0xe0, R2 ;  /* 0xffffff2018717824 */ /* 0x000fe200078e0202 */
[----:B------:R-:W-:-:S04]  /*b7b0*/  SHF.R.S32.HI R45, RZ, 0x1f, R24 ;  /* 0x0000001fff2d7819 */ /* 0x000fc80000011418 */
[----:B------:R-:W-:Y:S02]  /*b7c0*/  VIMNMX R113, R113, 0xe0, PT ;  /* 0x000000e071717848 */ /* 0x000fe40003fe0100 */
[----:B--2---:R-:W-:Y:S01]  /*b7d0*/  SHF.L.U32 R128, R44, 0x1f, RZ ;  /* 0x0000001f2c807819 */ /* 0x004fe200000006ff */
[----:B------:R-:W-:-:S03]  /*b7e0*/  IMAD R44, R20, R24, RZ ;  /* 0x00000018142c7224 */ /* 0x000fc600078e02ff */
[----:B------:R-:W0:Y:S02]  /*b7f0*/  SYNCS.PHASECHK.TRANS64.TRYWAIT P2, [R104+URZ+0x2e890], R128 ;  /* 0x02e89080680075a7 */ /* 0x000e24000804017f */
[----:B0-----:R-:W-:Y:S05]  /*b800*/  @!P2 BRA `(.L_x_1363) ;  /* 0x000002840040a947 */ /* 0x001fea0003800000 */
.L_x_1673:
[----:B------:R-:W-:Y:S05]  /*b810*/  BSYNC B1 ;  /* 0x0000000000017941 */ /* 0x000fea0003800000 */
.L_x_1362:
[----:B------:R-:W-:Y:S01]  /*b820*/  ISETP.GE.AND P2, PT, R23, R113, PT ;  /* 0x000000711700720c */ /* 0x000fe20003f46270 */
[----:B------:R-:W-:Y:S01]  /*b830*/  IMAD R45, R45, R132, R44 ;  /* 0x000000842d2d7224 */ /* 0x000fe200078e022c */
[----:B------:R-:W-:Y:S01]  /*b840*/  BSSY B1, `(.L_x_1364) ;  /* 0x0000016000017945 */ /* 0x000fe20003800000 */
[----:B------:R-:W-:-:S04]  /*b850*/  IMAD.WIDE.U32 R48, R132, R24, RZ ;  /* 0x0000001884307225 */ /* 0x000fc800078e00ff */
[----:B------:R-:W-:-:S06]  /*b860*/  IMAD.IADD R53, R45, 0x1, R49 ;  /* 0x000000012d357824 */ /* 0x000fcc00078e0231 */
[----:B------:R-:W-:Y:S05]  /*b870*/  @P2 BRA `(.L_x_1365) ;  /* 0x0000000000482947 */ /* 0x000fea0003800000 */
[----:B------:R-:W1:Y:S01]  /*b880*/  @!P0 LDS.128 R44, [R112+0x20400] ;  /* 0x02040000702c8984 */ /* 0x000e620000000c00 */
[----:B------:R-:W2:Y:S01]  /*b890*/  @!P0 LDC.64 R50, c[0x0][0x2e8] ;  /* 0x0000ba00ff328b82 */ /* 0x000ea20000000a00 */
[----:B------:R-:W-:Y:S01]  /*b8a0*/  ULDC.64 UR4, c[0x0][0x208] ;  /* 0x0000820000047ab9 */ /* 0x000fe20000000a00 */
[----:B--2---:R-:W-:-:S04]  /*b8b0*/  @!P0 IADD3 R50, P2, P3, R48, R50, R34 ;  /* 0x0000003230328210 */ /* 0x004fc80007b5e022 */
[----:B------:R-:W-:-:S05]  /*b8c0*/  @!P0 IADD3.X R51, R53, R51, R37, P2, P3 ;  /* 0x0000003335338210 */ /* 0x000fca00017e6425 */
[----:B-1----:R1:W-:Y:S01]  /*b8d0*/  @!P0 STG.E.128 desc[UR4][R50.64], R44 ;  /* 0x0000002c32008986 */ /* 0x0023e2000c101d04 */
[----:B------:R-:W-:Y:S05]  /*b8e0*/  @P1 BRA `(.L_x_1365) ;  /* 0x00000000002c1947 */ /* 0x000fea0003800000 */
[----:B------:R-:W-:Y:S01]  /*b8f0*/  ULDC.64 UR4, c[0x0][0x2e8] ;  /* 0x0000ba0000047ab9 */ /* 0x000fe20000000a00 */
[----:B-1----:R-:W-:Y:S01]  /*b900*/  VIADD R45, R25, 0x40 ;  /* 0x00000040192d7836 */ /* 0x002fe20000000000 */
[----:B------:R-:W-:Y:S01]  /*b910*/  IADD3 R50, P2, P3, R100, UR4, R48 ;  /* 0x0000000464327c10 */ /* 0x000fe2000fb5e030 */
[----:B------:R-:W-:-:S03]  /*b920*/  ULDC.64 UR6, c[0x0][0x208] ;  /* 0x0000820000067ab9 */ /* 0x000fc60000000a00 */
[----:B------:R-:W-:Y:S02]  /*b930*/  IADD3.X R51, R102, UR5, R53, P2, P3 ;  /* 0x0000000566337c10 */ /* 0x000fe400097e6435 */
[----:B------:R-:W-:-:S13]  /*b940*/  LOP3.LUT P2, RZ, R230, 0x4, RZ, 0xc0, !PT ;  /* 0x00000004e6ff7812 */ /* 0x000fda000784c0ff */
[----:B------:R-:W-:-:S04]  /*b950*/  @P2 VIADD R45, R25, 0xffffffc0 ;  /* 0xffffffc0192d2836 */ /* 0x000fc80000000000 */
[----:B------:R-:W-:-:S04]  /*b960*/  IMAD R44, R22, 0x7000, R45 ;  /* 0x00007000162c7824 */ /* 0x000fc800078e022d */
[----:B------:R-:W-:-:S06]  /*b970*/  IMAD.IADD R44, R17, 0x1, R44 ;  /* 0x00000001112c7824 */ /* 0x000fcc00078e022c */
[----:B------:R-:W1:Y:S04]  /*b980*/  LDS.128 R44, [R44+0x20400] ;  /* 0x020400002c2c7984 */ /* 0x000e680000000c00 */
[----:B-1----:R2:W-:Y:S02]  /*b990*/  STG.E.128 desc[UR6][R50.64], R44 ;  /* 0x0000002c32007986 */ /* 0x0025e4000c101d06 */
.L_x_1365:
[----:B------:R-:W-:Y:S05]  /*b9a0*/  BSYNC B1 ;  /* 0x0000000000017941 */ /* 0x000fea0003800000 */
.L_x_1364:
[----:B-12---:R-:W-:Y:S01]  /*b9b0*/  VIADD R44, R23, 0x40 ;  /* 0x00000040172c7836 */ /* 0x006fe20000000000 */
[----:B------:R-:W-:Y:S04]  /*b9c0*/  BSSY B1, `(.L_x_1366) ;  /* 0x0000017000017945 */ /* 0x000fe80003800000 */
[----:B------:R-:W-:-:S13]  /*b9d0*/  ISETP.GE.AND P2, PT, R44, R113, PT ;  /* 0x000000712c00720c */ /* 0x000fda0003f46270 */
[----:B------:R-:W-:Y:S05]  /*b9e0*/  @P2 BRA `(.L_x_1367) ;  /* 0x0000000000502947 */ /* 0x000fea0003800000 */
[----:B------:R-:W1:Y:S01]  /*b9f0*/  @!P0 LDS.128 R44, [R112+0x22400] ;  /* 0x02240000702c8984 */ /* 0x000e620000000c00 */
[----:B------:R-:W2:Y:S01]  /*ba00*/  @!P0 LDC.64 R50, c[0x0][0x2e8] ;  /* 0x0000ba00ff328b82 */ /* 0x000ea20000000a00 */
[----:B------:R-:W-:Y:S01]  /*ba10*/  IADD3 R55, P2, R98, R48, RZ ;  /* 0x0000003062377210 */ /* 0x000fe20007f5e0ff */
[----:B------:R-:W-:-:S04]  /*ba20*/  ULDC.64 UR4, c[0x0][0x208] ;  /* 0x0000820000047ab9 */ /* 0x000fc80000000a00 */
[----:B------:R-:W-:Y:S01]  /*ba30*/  IMAD.X R52, R53, 0x1, R99, P2 ;  /* 0x0000000135347824 */ /* 0x000fe200010e0663 */
        /* <DEDUP_REMOVED lines=15> */
.L_x_1367:
[----:B------:R-:W-:Y:S05]  /*bb30*/  BSYNC B1 ;  /* 0x0000000000017941 */ /* 0x000fea0003800000 */
.L_x_1366:
[----:B-12---:R-:W-:Y:S01]  /*bb40*/  VIADD R44, R23, 0x80 ;  /* 0x00000080172c7836 */ /* 0x006fe20000000000 */
[----:B------:R-:W-:Y:S04]  /*bb50*/  BSSY B1, `(.L_x_1368) ;  /* 0x0000017000017945 */ /* 0x000fe80003800000 */
[----:B------:R-:W-:-:S13]  /*bb60*/  ISETP.GE.AND P2, PT, R44, R113, PT ;  /* 0x000000712c00720c */ /* 0x000fda0003f46270 */
[----:B------:R-:W-:Y:S05]  /*bb70*/  @P2 BRA `(.L_x_1369) ;  /* 0x0000000000502947 */ /* 0x000fea0003800000 */
[----:B------:R-:W1:Y:S01]  /*bb80*/  @!P0 LDS.128 R44, [R112+0x24400] ;  /* 0x02440000702c8984 */ /* 0x000e620000000c00 */
[----:B------:R-:W2:Y:S01]  /*bb90*/  @!P0 LDC.64 R50, c[0x0][0x2e8] ;  /* 0x0000ba00ff328b82 */ /* 0x000ea20000000a00 */
[----:B------:R-:W-:Y:S01]  /*bba0*/  LEA R55, P2, R36, R48, 0x7 ;  /* 0x0000003024377211 */ /* 0x000fe200078438ff */
        /* <DEDUP_REMOVED lines=17> */
.L_x_1369:
[----:B------:R-:W-:Y:S05]  /*bcc0*/  BSYNC B1 ;  /* 0x0000000000017941 */ /* 0x000fea0003800000 */
.L_x_1368:
[----:B-12---:R-:W-:-:S05]  /*bcd0*/  VIADD R44, R23, 0xc0 ;  /* 0x000000c0172c7836 */ /* 0x006fca0000000000 */
[----:B------:R-:W-:-:S13]  /*bce0*/  ISETP.GE.AND P2, PT, R44, R113, PT ;  /* 0x000000712c00720c */ /* 0x000fda0003f46270 */
[----:B------:R-:W-:Y:S05]  /*bcf0*/  @P2 BRA `(.L_x_1337) ;  /* 0x0000000000602947 */ /* 0x000fea0003800000 */
[----:B------:R-:W1:Y:S01]  /*bd00*/  LDC.64 R46, c[0x0][0x300] ;  /* 0x0000c000ff2e7b82 */ /* 0x000e620000000a00 */
[----:B------:R-:W-:Y:S01]  /*bd10*/  IMAD.MOV.U32 R50, RZ, RZ, R48 ;  /* 0x000000ffff327224 */ /* 0x000fe200078e0030 */
[----:B------:R-:W-:Y:S01]  /*bd20*/  ULDC.64 UR4, c[0x0][0x208] ;  /* 0x0000820000047ab9 */ /* 0x000fe20000000a00 */
[----:B------:R-:W-:-:S05]  /*bd30*/  IMAD.MOV.U32 R51, RZ, RZ, R53 ;  /* 0x000000ffff337224 */ /* 0x000fca00078e0035 */
[----:B------:R-:W2:Y:S01]  /*bd40*/  @!P0 LDC.64 R44, c[0x0][0x2e8] ;  /* 0x0000ba00ff2c8b82 */ /* 0x000ea20000000a00 */
[----:B-1----:R-:W-:-:S04]  /*bd50*/  IMAD.WIDE.U32 R50, R46, 0xc0, R50 ;  /* 0x000000c02e327825 */ /* 0x002fc800078e0032 */
[----:B------:R-:W-:-:S04]  /*bd60*/  IMAD R47, R47, 0xc0, RZ ;  /* 0x000000c02f2f7824 */ /* 0x000fc800078e02ff */
[----:B------:R-:W-:Y:S01]  /*bd70*/  IMAD.IADD R52, R51, 0x1, R47 ;  /* 0x0000000133347824 */ /* 0x000fe200078e022f */
[----:B--2---:R-:W-:-:S04]  /*bd80*/  @!P0 IADD3 R48, P2, P3, R50, R44, R34 ;  /* 0x0000002c32308210 */ /* 0x004fc80007b5e022 */
[----:B------:R-:W-:Y:S02]  /*bd90*/  @!P0 IADD3.X R49, R52, R45, R37, P2, P3 ;  /* 0x0000002d34318210 */ /* 0x000fe400017e6425 */
[----:B------:R-:W1:Y:S04]  /*bda0*/  @!P0 LDS.128 R44, [R112+0x26400] ;  /* 0x02640000702c8984 */ /* 0x000e680000000c00 */
        /* <DEDUP_REMOVED lines=13> */
.L_x_1337:
[----:B------:R-:W-:Y:S05]  /*be80*/  BSYNC B0 ;  /* 0x0000000000007941 */ /* 0x000fea0003800000 */
.L_x_1299:
        /* <DEDUP_REMOVED lines=17> */
.L_x_1371:
[----:B------:R-:W-:Y:S05]  /*bfa0*/  BSYNC B0 ;  /* 0x0000000000007941 */ /* 0x000fea0003800000 */
.L_x_1370:
[----:B------:R-:W2:Y:S01]  /*bfb0*/  SYNCS.PHASECHK.TRANS64.TRYWAIT P3, [R104+URZ+0x2e8b0], R128 ;  /* 0x02e8b080680075a7 */ /* 0x000ea2000806017f */
[----:B------:R-:W-:Y:S01]  /*bfc0*/  ULDC.64 UR4, c[0x0][0x318] ;  /* 0x0000c60000047ab9 */ /* 0x000fe20000000a00 */
[----:B------:R-:W-:Y:S01]  /*bfd0*/  ULDC.64 UR60, c[0x0][0x328] ;  /* 0x0000ca00003c7ab9 */ /* 0x000fe20000000a00 */
[----:B-1----:R-:W-:Y:S01]  /*bfe0*/  IMAD.U32 R44, RZ, RZ, UR5 ;  /* 0x00000005ff2c7e24 */ /* 0x002fe2000f8e00ff */
[----:B------:R-:W-:Y:S01]  /*bff0*/  BSSY B0, `(.L_x_1372) ;  /* 0x0000005000007945 */ /* 0x000fe20003800000 */
[----:B------:R-:W-:-:S03]  /*c000*/  IMAD.U32 R45, RZ, RZ, UR4 ;  /* 0x00000004ff2d7e24 */ /* 0x000fc6000f8e00ff */
[----:B------:R1:W-:Y:S04]  /*c010*/  STL [R1+0x8], R44 ;  /* 0x0000082c01007387 */ /* 0x0003e80000100800 */
[----:B------:R1:W-:Y:S02]  /*c020*/  STL [R1+0xc], R45 ;  /* 0x00000c2d01007387 */ /* 0x0003e40000100800 */
[----:B-12---:R-:W-:Y:S05]  /*c030*/  @!P3 BRA `(.L_x_1373) ;  /* 0x0000027c0048b947 */ /* 0x006fea0003800000 */
.L_x_1674:
[----:B------:R-:W-:Y:S05]  /*c040*/  BSYNC B0 ;  /* 0x0000000000007941 */ /* 0x000fea0003800000 */
.L_x_1372:
[----:B------:R2:W5:Y:S04]  /*c050*/  LDL R54, [R1+0xc] ;  /* 0x00000c0001367983 */ /* 0x0005680000100800 */
[----:B------:R2:W5:Y:S01]  /*c060*/  LDL R53, [R1+0x8] ;  /* 0x0000080001357983 */ /* 0x0005620000100800 */
[----:B------:R-:W-:Y:S01]  /*c070*/  ISETP.GE.AND P3, PT, R23, R113, PT ;  /* 0x000000711700720c */ /* 0x000fe20003f66270 */
[----:B------:R-:W-:Y:S01]  /*c080*/  BSSY B0, `(.L_x_1374) ;  /* 0x000001a000007945 */ /* 0x000fe20003800000 */
[----:B------:R-:W-:-:S11]  /*c090*/  IMAD.WIDE R48, R24, 0xe0, R94 ;  /* 0x000000e018307825 */ /* 0x000fd600078e025e */
[----:B--2---:R-:W-:Y:S05]  /*c0a0*/  @P3 BRA `(.L_x_1375) ;  /* 0x00000000005c3947 */ /* 0x004fea0003800000 */
[----:B------:R-:W-:Y:S01]  /*c0b0*/  ULDC UR6, c[0x0][0x2f4] ;  /* 0x0000bd0000067ab9 */ /* 0x000fe20000000800 */
[----:B------:R-:W-:Y:S01]  /*c0c0*/  PLOP3.LUT P4, PT, PT, PT, PT, 0x8, 0x0 ;  /* 0x000000000000781c */ /* 0x000fe20003f8e170 */
[----:B------:R-:W-:Y:S01]  /*c0d0*/  IMAD.MOV.U32 R44, RZ, RZ, R40 ;  /* 0x000000ffff2c7224 */ /* 0x000fe200078e0028 */
[----:B------:R-:W-:Y:S01]  /*c0e0*/  ISETP.GE.AND P3, PT, R6, UR6, PT ;  /* 0x0000000606007c0c */ /* 0x000fe2000bf66270 */
[----:B------:R-:W-:Y:S01]  /*c0f0*/  IMAD.MOV.U32 R45, RZ, RZ, R103 ;  /* 0x000000ffff2d7224 */ /* 0x000fe200078e0067 */
[----:B-----5:R-:W-:Y:S01]  /*c100*/  R2UR UR5, R54 ;  /* 0x00000000360572ca */ /* 0x020fe200000e0000 */
[----:B------:R-:W-:Y:S01]  /*c110*/  IMAD R47, R49, UR60, RZ ;  /* 0x0000003c312f7c24 */ /* 0x000fe2000f8e02ff */
[----:B------:R-:W-:Y:S01]  /*c120*/  R2UR UR4, R53 ;  /* 0x00000000350472ca */ /* 0x000fe200000e0000 */
[----:B------:R-:W-:-:S04]  /*c130*/  IMAD.WIDE.U32 R44, R48, UR60, R44 ;  /* 0x0000003c302c7c25 */ /* 0x000fc8000f8e002c */
[----:B------:R-:W-:-:S04]  /*c140*/  IMAD R47, R48, UR61, R47 ;  /* 0x0000003d302f7c24 */ /* 0x000fc8000f8e022f */
[----:B------:R-:W-:Y:S01]  /*c150*/  @!P3 LOP3.LUT P5, RZ, R230, 0x4, RZ, 0xc0, !PT ;  /* 0x00000004e6ffb812 */ /* 0x000fe200078ac0ff */
[----:B------:R-:W-:-:S03]  /*c160*/  @!P3 VIADD R52, R111, 0x40 ;  /* 0x000000406f34b836 */ /* 0x000fc60000000000 */
[----:B------:R-:W-:Y:S02]  /*c170*/  @!P3 PLOP3.LUT P4, PT, P5, PT, PT, 0x80, 0x0 ;  /* 0x000000000000b81c */ /* 0x000fe40002f8f070 */
[----:B------:R-:W-:-:S04]  /*c180*/  IADD3 R50, P5, R44, UR5, RZ ;  /* 0x000000052c327c10 */ /* 0x000fc8000ffbe0ff */
[----:B------:R-:W-:Y:S01]  /*c190*/  IADD3.X R51, R45, UR4, R47, P5, !PT ;  /* 0x000000042d337c10 */ /* 0x000fe2000affe42f */
[----:B------:R-:W-:-:S06]  /*c1a0*/  ULDC.64 UR4, c[0x0][0x208] ;  /* 0x0000820000047ab9 */ /* 0x000fcc0000000a00 */
[----:B------:R-:W-:Y:S01]  /*c1b0*/  @P4 VIADD R52, R111, 0xffffffc0 ;  /* 0xffffffc06f344836 */ /* 0x000fe20000000000 */
[----:B------:R-:W-:-:S03]  /*c1c0*/  ISETP.GE.AND P4, PT, R18, UR6, PT ;  /* 0x0000000612007c0c */ /* 0x000fc6000bf86270 */
[----:B------:R-:W-:-:S10]  /*c1d0*/  @!P3 IMAD.IADD R52, R17, 0x1, R52 ;  /* 0x000000011134b824 */ /* 0x000fd400078e0234 */
[----:B------:R-:W2:Y:S04]  /*c1e0*/  @!P4 LDS.128 R44, [R112+0xe400] ;  /* 0x00e40000702cc984 */ /* 0x000ea80000000c00 */
[----:B--2---:R-:W-:Y:S04]  /*c1f0*/  @!P4 STG.E.128 desc[UR4][R50.64], R44 ;  /* 0x0000002c3200c986 */ /* 0x004fe8000c101d04 */
[----:B------:R-:W2:Y:S04]  /*c200*/  @!P3 LDS.128 R44, [R52+0xe400] ;  /* 0x00e40000342cb984 */ /* 0x000ea80000000c00 */
[----:B--2---:R2:W-:Y:S02]  /*c210*/  @!P3 STG.E.128 desc[UR4][R50.64+0x40], R44 ;  /* 0x0000402c3200b986 */ /* 0x0045e4000c101d04 */
.L_x_1375:
[----:B------:R-:W-:Y:S05]  /*c220*/  BSYNC B0 ;  /* 0x0000000000007941 */ /* 0x000fea0003800000 */
.L_x_1374:
[----:B--2---:R-:W-:Y:S01]  /*c230*/  VIADD R44, R23, 0x40 ;  /* 0x00000040172c7836 */ /* 0x004fe20000000000 */
[----:B------:R-:W-:Y:S04]  /*c240*/  BSSY B0, `(.L_x_1376) ;  /* 0x000001c000007945 */ /* 0x000fe80003800000 */
[----:B------:R-:W-:-:S13]  /*c250*/  ISETP.GE.AND P3, PT, R44, R113, PT ;  /* 0x000000712c00720c */ /* 0x000fda0003f66270 */
[----:B------:R-:W-:Y:S05]  /*c260*/  @P3 BRA `(.L_x_1377) ;  /* 0x0000000000643947 */ /* 0x000fea0003800000 */
[----:B------:R-:W-:Y:S01]  /*c270*/  ULDC UR6, c[0x0][0x2f4] ;  /* 0x0000bd0000067ab9 */ /* 0x000fe20000000800 */
[----:B------:R-:W-:Y:S01]  /*c280*/  PLOP3.LUT P4, PT, PT, PT, PT, 0x8, 0x0 ;  /* 0x000000000000781c */ /* 0x000fe20003f8e170 */
[----:B------:R-:W-:Y:S01]  /*c290*/  IMAD.MOV.U32 R44, RZ, RZ, R40 ;  /* 0x000000ffff2c7224 */ /* 0x000fe200078e0028 */
[----:B------:R-:W-:Y:S01]  /*c2a0*/  ISETP.GE.AND P3, PT, R6, UR6, PT ;  /* 0x0000000606007c0c */ /* 0x000fe2000bf66270 */
[----:B------:R-:W-:Y:S01]  /*c2b0*/  IMAD.MOV.U32 R45, RZ, RZ, R103 ;  /* 0x000000ffff2d7224 */ /* 0x000fe200078e0067 */
[----:B-----5:R-:W-:Y:S02]  /*c2c0*/  R2UR UR4, R54 ;  /* 0x00000000360472ca */ /* 0x020fe400000e0000 */
[----:B------:R-:W-:-:S09]  /*c2d0*/  R2UR UR7, R53 ;  /* 0x00000000350772ca */ /* 0x000fd200000e0000 */
[----:B------:R-:W-:Y:S01]  /*c2e0*/  @!P3 LOP3.LUT P5, RZ, R230, 0x4, RZ, 0xc0, !PT ;  /* 0x00000004e6ffb812 */ /* 0x000fe200078ac0ff */
[----:B------:R-:W-:-:S03]  /*c2f0*/  @!P3 VIADD R52, R111, 0x40 ;  /* 0x000000406f34b836 */ /* 0x000fc60000000000 */
[----:B------:R-:W-:Y:S02]  /*c300*/  @!P3 PLOP3.LUT P4, PT, P5, PT, PT, 0x80, 0x0 ;  /* 0x000000000000b81c */ /* 0x000fe40002f8f070 */
[----:B------:R-:W-:-:S05]  /*c310*/  IADD3 R47, P5, R48, 0x40, RZ ;  /* 0x00000040302f7810 */ /* 0x000fca0007fbe0ff */
[----:B------:R-:W-:Y:S02]  /*c320*/  IMAD.X R46, RZ, RZ, R49, P5 ;  /* 0x000000ffff2e7224 */ /* 0x000fe400028e0631 */
[----:B------:R-:W-:-:S04]  /*c330*/  IMAD.WIDE.U32 R44, R47, UR60, R44 ;  /* 0x0000003c2f2c7c25 */ /* 0x000fc8000f8e002c */
[----:B------:R-:W-:Y:S02]  /*c340*/  IMAD R46, R46, UR60, RZ ;  /* 0x0000003c2e2e7c24 */ /* 0x000fe4000f8e02ff */
[----:B------:R-:W-:Y:S01]  /*c350*/  @P4 VIADD R52, R111, 0xffffffc0 ;  /* 0xffffffc06f344836 */ /* 0x000fe20000000000 */
[----:B------:R-:W-:Y:S01]  /*c360*/  IADD3 R50, P4, R44, UR4, RZ ;  /* 0x000000042c327c10 */ /* 0x000fe2000ff9e0ff */
[----:B------:R-:W-:Y:S01]  /*c370*/  IMAD R47, R47, UR61, R46 ;  /* 0x0000003d2f2f7c24 */ /* 0x000fe2000f8e022e */
[----:B------:R-:W-:Y:S01]  /*c380*/  ULDC.64 UR4, c[0x0][0x208] ;  /* 0x0000820000047ab9 */ /* 0x000fe20000000a00 */
[----:B------:R-:W-:-:S03]  /*c390*/  @!P3 IMAD.IADD R52, R17, 0x1, R52 ;  /* 0x000000011134b824 */ /* 0x000fc600078e0234 */
[----:B------:R-:W-:Y:S02]  /*c3a0*/  IADD3.X R51, R45, UR7, R47, P4, !PT ;  /* 0x000000072d337c10 */ /* 0x000fe4000a7fe42f */
[----:B------:R-:W-:-:S13]  /*c3b0*/  ISETP.GE.AND P4, PT, R18, UR6, PT ;  /* 0x0000000612007c0c */ /* 0x000fda000bf86270 */
[----:B------:R-:W2:Y:S04]  /*c3c0*/  @!P4 LDS.128 R44, [R112+0x10400] ;  /* 0x01040000702cc984 */ /* 0x000ea80000000c00 */
[----:B--2---:R-:W-:Y:S04]  /*c3d0*/  @!P4 STG.E.128 desc[UR4][R50.64], R44 ;  /* 0x0000002c3200c986 */ /* 0x004fe8000c101d04 */
[----:B------:R-:W2:Y:S04]  /*c3e0*/  @!P3 LDS.128 R44, [R52+0x10400] ;  /* 0x01040000342cb984 */ /* 0x000ea80000000c00 */
[----:B--2---:R2:W-:Y:S02]  /*c3f0*/  @!P3 STG.E.128 desc[UR4][R50.64+0x40], R44 ;  /* 0x0000402c3200b986 */ /* 0x0045e4000c101d04 */
.L_x_1377:
[----:B------:R-:W-:Y:S05]  /*c400*/  BSYNC B0 ;  /* 0x0000000000007941 */ /* 0x000fea0003800000 */
.L_x_1376:
        /* <DEDUP_REMOVED lines=29> */
.L_x_1379:
[----:B------:R-:W-:Y:S05]  /*c5e0*/  BSYNC B0 ;  /* 0x0000000000007941 */ /* 0x000fea0003800000 */
.L_x_1378:
        /* <DEDUP_REMOVED lines=20> */
[----:B------:R-:W-:Y:S01]  /*c730*/  IADD3 R48, P4, R44, UR4, RZ ;  /* 0x000000042c307c10 */ /* 0x000fe2000ff9e0ff */
[----:B------:R-:W-:Y:S01]  /*c740*/  @!P3 IMAD.IADD R50, R17, 0x1, R50 ;  /* 0x000000011132b824 */ /* 0x000fe200078e0232 */
[----:B------:R-:W-:Y:S02]  /*c750*/  ULDC.64 UR4, c[0x0][0x208] ;  /* 0x0000820000047ab9 */ /* 0x000fe40000000a00 */
[----:B------:R-:W-:Y:S02]  /*c760*/  IADD3.X R49, R45, UR7, R47, P4, !PT ;  /* 0x000000072d317c10 */ /* 0x000fe4000a7fe42f */
[----:B------:R-:W-:-:S13]  /*c770*/  ISETP.GE.AND P4, PT, R18, UR6, PT ;  /* 0x0000000612007c0c */ /* 0x000fda000bf86270 */
[----:B------:R-:W2:Y:S04]  /*c780*/  @!P4 LDS.128 R44, [R112+0x14400] ;  /* 0x01440000702cc984 */ /* 0x000ea80000000c00 */
[----:B--2---:R-:W-:Y:S04]  /*c790*/  @!P4 STG.E.128 desc[UR4][R48.64], R44 ;  /* 0x0000002c3000c986 */ /* 0x004fe8000c101d04 */
[----:B------:R-:W2:Y:S04]  /*c7a0*/  @!P3 LDS.128 R44, [R50+0x14400] ;  /* 0x01440000322cb984 */ /* 0x000ea80000000c00 */
[----:B--2---:R2:W-:Y:S02]  /*c7b0*/  @!P3 STG.E.128 desc[UR4][R48.64+0x40], R44 ;  /* 0x0000402c3000b986 */ /* 0x0045e4000c101d04 */
.L_x_1381:
[----:B------:R-:W-:Y:S05]  /*c7c0*/  BSYNC B0 ;  /* 0x0000000000007941 */ /* 0x000fea0003800000 */
.L_x_1380:
[----:B--2---:R-:W2:Y:S01]  /*c7d0*/  LDL.LU R45, [R1+0x50] ;  /* 0x00005000012d7983 */ /* 0x004ea20000300800 */
[----:B01----:R-:W-:Y:S01]  /*c7e0*/  @!P2 VIADD R104, R104, 0x2e8c0 ;  /* 0x0002e8c06868a836 */ /* 0x003fe20000000000 */
[----:B------:R-:W-:Y:S01]  /*c7f0*/  ISETP.NE.AND P3, PT, R105, RZ, PT ;  /* 0x000000ff6900720c */ /* 0x000fe20003f65270 */
[----:B------:R-:W-:Y:S01]  /*c800*/  VIADD R22, R22, 0x1 ;  /* 0x0000000116167836 */ /* 0x000fe20000000000 */
[----:B------:R-:W-:Y:S01]  /*c810*/  @!PT LDS RZ, [RZ] ;  /* 0x00000000fffff984 */ /* 0x000fe20000000800 */
[----:B------:R-:W-:Y:S01]  /*c820*/  @!PT LDS RZ, [RZ] ;  /* 0x00000000fffff984 */ /* 0x000fe20000000800 */
[----:B------:R-:W-:Y:S01]  /*c830*/  @!PT LDS RZ, [RZ] ;  /* 0x00000000fffff984 */ /* 0x000fe20000000800 */
[----:B------:R-:W-:Y:S01]  /*c840*/  @!PT LDS RZ, [RZ] ;  /* 0x00000000fffff984 */ /* 0x000fe20000000800 */
[----:B------:R0:W-:Y:S06]  /*c850*/  MEMBAR.ALL.CTA ;  /* 0x0000000000007992 */ /* 0x0001ec0000008000 */
[----:B0-----:R-:W0:Y:S01]  /*c860*/  FENCE.VIEW.ASYNC.S ;  /* 0x00000000000073c6 */ /* 0x001e220000000000 */
[----:B------:R-:W-:Y:S01]  /*c870*/  @!P2 PRMT R104, RZ, 0x654, R104 ;  /* 0x00000654ff68a816 */ /* 0x000fe20000000068 */
[----:B0-----:R0:W-:Y:S06]  /*c880*/  BAR.SYNC.DEFER_BLOCKING R138, 0x80 ;  /* 0x0002008a0000751d */ /* 0x0011ec0000010000 */
[----:B------:R0:W-:Y:S01]  /*c890*/  @!P2 SYNCS.ARRIVE.TRANS64.RED.A1T0 RZ, [R104+URZ], RZ ;  /* 0x000000ff68ffa9a7 */ /* 0x0001e2000810043f */
[----:B------:R-:W-:-:S04]  /*c8a0*/  ISETP.NE.AND P2, PT, R22, 0x2, PT ;  /* 0x000000021600780c */ /* 0x000fc80003f45270 */
[----:B------:R-:W-:Y:S02]  /*c8b0*/  SEL R44, RZ, 0x1, P2 ;  /* 0x00000001ff2c7807 */ /* 0x000fe40001000000 */
[----:B------:R-:W-:Y:S02]  /*c8c0*/  SEL R22, R22, RZ, P2 ;  /* 0x000000ff16167207 */ /* 0x000fe40001000000 */
[----:B--2---:R-:W-:-:S05]  /*c8d0*/  LOP3.LUT R45, R45, R44, RZ, 0x3c, !PT ;  /* 0x0000002c2d2d7212 */ /* 0x004fca00078e3cff */
[----:B------:R0:W-:Y:S01]  /*c8e0*/  STL [R1+0x50], R45 ;  /* 0x0000502d01007387 */ /* 0x0001e20000100800 */
[----:B------:R-:W-:Y:S05]  /*c8f0*/  @P3 BRA `(.L_x_1382) ;  /* 0xffffff6000183947 */ /* 0x000fea000383ffff */
[----:B0-----:R-:W0:Y:S01]  /*c900*/  S2R R45, SR_TID.X ;  /* 0x00000000002d7919 */ /* 0x001e220000002100 */
[----:B------:R-:W-:Y:S02]  /*c910*/  PLOP3.LUT P0, PT, PT, PT, PT, 0x8, 0x0 ;  /* 0x000000000000781c */ /* 0x000fe40003f0e170 */
[----:B0-----:R-:W-:-:S04]  /*c920*/  SHF.R.U32.HI R45, RZ, 0x7, R45 ;  /* 0x00000007ff2d7819 */ /* 0x001fc8000001162d */
[----:B------:R-:W-:-:S13]  /*c930*/  ISETP.NE.AND P3, PT, R45, 0x1, PT ;  /* 0x000000012d00780c */ /* 0x000fda0003f65270 */
[----:B------:R-:W-:Y:S06]  /*c940*/  @!P3 BAR.ARV 0x9, 0x100 ;  /* 0x024400000000bb1d */ /* 0x000fec0000002000 */
.L_x_1294:
[----:B------:R-:W-:Y:S05]  /*c950*/  @P0 BRA `(.L_x_1383) ;  /* 0x00000000000c0947 */ /* 0x000fea0003800000 */
[----:B------:R-:W0:Y:S01]  /*c960*/  FENCE.VIEW.ASYNC.G ;  /* 0x00000000000073c6 */ /* 0x000e220000000100 */
[----:B------:R-:W-:Y:S05]  /*c970*/  WARPSYNC.ALL ;  /* 0x0000000000007948 */ /* 0x000fea0003800000 */
[----:B0-----:R-:W-:Y:S06]  /*c980*/  BAR.ARV 0xc, 0x180 ;  /* 0x0306000000007b1d */ /* 0x001fec0000002000 */
.L_x_1383:
[----:B------:R-:W2:Y:S01]  /*c990*/  LDL R21, [R1+0x7c] ;  /* 0x00007c0001157983 */ /* 0x000ea20000100800 */
[----:B------:R-:W-:Y:S01]  /*c9a0*/  ULDC.64 UR6, c[0x0][0x998] ;  /* 0x0002660000067ab9 */ /* 0x000fe20000000a00 */
[----:B------:R-:W-:Y:S02]  /*c9b0*/  ULDC.64 UR4, c[0x0][0x990] ;  /* 0x0002640000047ab9 */ /* 0x000fe40000000a00 */
[----:B------:R-:W3:Y:S01]  /*c9c0*/  LDL R20, [R1+0x78] ;  /* 0x0000780001147983 */ /* 0x000ee20000100800 */
[----:B------:R-:W-:Y:S02]  /*c9d0*/  ISETP.NE.U32.AND P1, PT, RZ, UR6, PT ;  /* 0x00000006ff007c0c */ /* 0x000fe4000bf25070 */
[----:B------:R-:W-:Y:S01]  /*c9e0*/  ISETP.NE.U32.AND P0, PT, RZ, UR4, PT ;  /* 0x00000004ff007c0c */ /* 0x000fe2000bf05070 */
[----:B------:R-:W4:Y:S01]  /*c9f0*/  LDL R14, [R1+0x60] ;  /* 0x00006000010e7983 */ /* 0x000f220000100800 */
[----:B------:R-:W-:Y:S01]  /*ca00*/  ISETP.NE.AND.EX P1, PT, RZ, UR7, PT, P1 ;  /* 0x00000007ff007c0c */ /* 0x000fe2000bf25310 */
[----:B------:R-:W-:Y:S01]  /*ca10*/  ULDC.64 UR8, c[0x0][0x208] ;  /* 0x0000820000087ab9 */ /* 0x000fe20000000a00 */
[----:B------:R-:W-:-:S11]  /*ca20*/  ISETP.NE.AND.EX P0, PT, RZ, UR5, PT, P0 ;  /* 0x00000005ff007c0c */ /* 0x000fd6000bf05300 */
[----:B------:R-:W0:Y:S08]  /*ca30*/  @P1 LDC.64 R8, c[0x0][0x9b8] ;  /* 0x00026e00ff081b82 */ /* 0x000e300000000a00 */
[----:B------:R-:W1:Y:S08]  /*ca40*/  @P0 LDC.64 R6, c[0x0][0x9a8] ;  /* 0x00026a00ff060b82 */ /* 0x000e700000000a00 */
[----:B------:R-:W1:Y:S08]  /*ca50*/  @P1 LDC.64 R10, c[0x0][0x9c0] ;  /* 0x00027000ff0a1b82 */ /* 0x000e700000000a00 */
[----:B------:R-:W1:Y:S01]  /*ca60*/  @P0 LDC.64 R12, c[0x0][0x9b0] ;  /* 0x00026c00ff0c0b82 */ /* 0x000e620000000a00 */
[----:B--2---:R-:W-:-:S02]  /*ca70*/  @P1 SHF.R.S32.HI R5, RZ, 0x1f, R21 ;  /* 0x0000001fff051819 */ /* 0x004fc40000011415 */
[----:B------:R-:W-:Y:S02]  /*ca80*/  @P0 SHF.R.S32.HI R3, RZ, 0x1f, R21 ;  /* 0x0000001fff030819 */ /* 0x000fe40000011415 */
[----:B---3--:R-:W-:Y:S01]  /*ca90*/  @P1 SHF.R.S32.HI R15, RZ, 0x1f, R20 ;  /* 0x0000001fff0f1819 */ /* 0x008fe20000011414 */
[-C--:B0-----:R-:W-:Y:S02]  /*caa0*/  @P1 IMAD R2, R5, R8.reuse, RZ ;  /* 0x0000000805021224 */ /* 0x081fe400078e02ff */
[----:B------:R-:W-:-:S04]  /*cab0*/  @P1 IMAD.WIDE.U32 R4, R21, R8, RZ ;  /* 0x0000000815041225 */ /* 0x000fc800078e00ff */
[----:B------:R-:W-:Y:S02]  /*cac0*/  @P1 IMAD R9, R21, R9, R2 ;  /* 0x0000000915091224 */ /* 0x000fe400078e0202 */
[-C--:B-1----:R-:W-:Y:S02]  /*cad0*/  @P0 IMAD R0, R3, R6.reuse, RZ ;  /* 0x0000000603000224 */ /* 0x082fe400078e02ff */
[----:B------:R-:W-:Y:S01]  /*cae0*/  @P1 IMAD.IADD R5, R5, 0x1, R9 ;  /* 0x0000000105051824 */ /* 0x000fe200078e0209 */
[----:B------:R-:W-:Y:S01]  /*caf0*/  @P0 SHF.R.S32.HI R9, RZ, 0x1f, R20 ;  /* 0x0000001fff090819 */ /* 0x000fe20000011414 */
[C---:B------:R-:W-:Y:S02]  /*cb00*/  @P0 IMAD R7, R21.reuse, R7, R0 ;  /* 0x0000000715070224 */ /* 0x040fe400078e0200 */
[----:B------:R-:W-:-:S04]  /*cb10*/  @P0 IMAD.WIDE.U32 R2, R21, R6, RZ ;  /* 0x0000000615020225 */ /* 0x000fc800078e00ff */
[----:B------:R-:W-:Y:S02]  /*cb20*/  @P1 IMAD R6, R15, R10, RZ ;  /* 0x0000000a0f061224 */ /* 0x000fe400078e02ff */
        /* <DEDUP_REMOVED lines=8> */
[----:B------:R-:W-:Y:S01]  /*cbb0*/  @P0 LEA R4, P2, R2, UR4, 0x2 ;  /* 0x0000000402040c11 */ /* 0x000fe2000f8410ff */
[----:B------:R-:W-:Y:S01]  /*cbc0*/  @P0 IMAD.IADD R3, R3, 0x1, R9 ;  /* 0x0000000103030824 */ /* 0x000fe200078e0209 */
[----:B------:R-:W0:Y:S01]  /*cbd0*/  LDC.64 R10, c[0x0][0x9e0] ;  /* 0x00027800ff0a7b82 */ /* 0x000e220000000a00 */
[----:B------:R-:W-:Y:S01]  /*cbe0*/  IMAD.MOV.U32 R0, RZ, RZ, 0x3f800000 ;  /* 0x3f800000ff007424 */ /* 0x000fe200078e00ff */
[----:B------:R-:W-:Y:S01]  /*cbf0*/  @P1 LEA.HI.X R9, R6, UR7, R5, 0x2, P3 ;  /* 0x0000000706091c11 */ /* 0x000fe200098f1405 */
[----:B------:R-:W-:Y:S01]  /*cc00*/  ULDC UR4, c[0x0][0x988] ;  /* 0x0002620000047ab9 */ /* 0x000fe20000000800 */
[----:B------:R-:W-:Y:S01]  /*cc10*/  @P0 LEA.HI.X R5, R2, UR5, R3, 0x2, P2 ;  /* 0x0000000502050c11 */ /* 0x000fe200090f1403 */
[----:B------:R-:W-:Y:S02]  /*cc20*/  IMAD.MOV.U32 R3, RZ, RZ, 0x3f800000 ;  /* 0x3f800000ff037424 */ /* 0x000fe400078e00ff */
[----:B------:R-:W2:Y:S01]  /*cc30*/  @P1 LDG.E R0, desc[UR8][R8.64] ;  /* 0x0000000808001981 */ /* 0x000ea2000c1e1900 */
[----:B------:R-:W1:Y:S03]  /*cc40*/  LDC R2, c[0x0][0x448] ;  /* 0x00011200ff027b82 */ /* 0x000e660000000800 */
[----:B------:R3:W2:Y:S01]  /*cc50*/  @P0 LDG.E R3, desc[UR8][R4.64] ;  /* 0x0000000804030981 */ /* 0x0006a2000c1e1900 */
[----:B0-----:R-:W-:-:S02]  /*cc60*/  ISETP.GE.AND P2, PT, R11, 0x1, PT ;  /* 0x000000010b00780c */ /* 0x001fc40003f46270 */
[----:B-1----:R-:W-:Y:S01]  /*cc70*/  ISETP.NE.AND P1, PT, R2, 0x1, PT ;  /* 0x000000010200780c */ /* 0x002fe20003f25270 */
[----:B----4-:R-:W-:-:S12]  /*cc80*/  VIADD R2, R14, 0x7f ;  /* 0x0000007f0e027836 */ /* 0x010fd80000000000 */
[----:B------:R-:W0:Y:S08]  /*cc90*/  @P1 LDC R7, c[0x0][0x44c] ;  /* 0x00011300ff071b82 */ /* 0x000e300000000800 */
[----:B------:R-:W1:Y:S01]  /*cca0*/  @P1 LDC R6, c[0x0][0x450] ;  /* 0x00011400ff061b82 */ /* 0x000e620000000800 */
[----:B0-----:R-:W-:-:S05]  /*ccb0*/  @P1 IMAD.HI.U32 R7, R2, R7, RZ ;  /* 0x0000000702071227 */ /* 0x001fca00078e00ff */
[----:B-1----:R-:W-:-:S05]  /*ccc0*/  @P1 SHF.R.U32.HI R2, RZ, R6, R7 ;  /* 0x00000006ff021219 */ /* 0x002fca0000011607 */
[----:B------:R-:W-:-:S04]  /*ccd0*/  IMAD.IADD R139, R139, 0x1, R2 ;  /* 0x000000018b8b7824 */ /* 0x000fc800078e0202 */
[----:B---3--:R-:W-:Y:S02]  /*cce0*/  IMAD.IADD R4, R139, 0x1, R10 ;  /* 0x000000018b047824 */ /* 0x008fe400078e020a */
[----:B--2---:R-:W-:-:S04]  /*ccf0*/  FMUL.FTZ R0, R3, R0 ;  /* 0x0000000003007220 */ /* 0x004fc80000410000 */
[----:B------:R-:W-:Y:S01]  /*cd00*/  FMUL.FTZ R2, R0, UR4 ;  /* 0x0000000400027c20 */ /* 0x000fe20008410000 */
[----:B------:R-:W-:Y:S06]  /*cd10*/  @!P2 BRA `(.L_x_1384) ;  /* 0x000000000048a947 */ /* 0x000fec0003800000 */
        /* <DEDUP_REMOVED lines=11> */
.L_x_1386:
[----:B------:R-:W-:-:S13]  /*cdd0*/  ISETP.NE.AND P0, PT, R11, 0x1, PT ;  /* 0x000000010b00780c */ /* 0x000fda0003f05270 */
[----:B------:R-:W0:Y:S02]  /*cde0*/  @P0 LDC.64 R6, c[0x0][0x9e8] ;  /* 0x00027a00ff060b82 */ /* 0x000e240000000a00 */
[----:B0-----:R-:W-:-:S05]  /*cdf0*/  @P0 IMAD.HI.U32 R6, R0, R6, RZ ;  /* 0x0000000600060227 */ /* 0x001fca00078e00ff */
[----:B------:R-:W-:-:S07]  /*ce00*/  @P0 SHF.R.U32.HI R0, RZ, R7, R6 ;  /* 0x00000007ff000219 */ /* 0x000fce0000011606 */
.L_x_1387:
[----:B------:R-:W-:Y:S05]  /*ce10*/  BSYNC B0 ;  /* 0x0000000000007941 */ /* 0x000fea0003800000 */
.L_x_1385:
[----:B------:R-:W-:-:S05]  /*ce20*/  IMAD R3, R0, R11, R11 ;  /* 0x0000000b00037224 */ /* 0x000fca00078e020b */
[----:B------:R-:W-:-:S07]  /*ce30*/  VIMNMX R4, R4, R3, PT ;  /* 0x0000000304047248 */ /* 0x000fce0003fe0100 */
.L_x_1384:
[----:B------:R-:W0:Y:S01]  /*ce40*/  @P1 LDC R0, c[0x0][0x44c] ;  /* 0x00011300ff001b82 */ /* 0x000e220000000800 */
[----:B------:R-:W-:Y:S01]  /*ce50*/  VIADD R5, R4, 0xdf ;  /* 0x000000df04057836 */ /* 0x000fe20000000000 */
[----:B------:R-:W-:Y:S01]  /*ce60*/  ULDC UR4, c[0x0][0x9dc] ;  /* 0x0002770000047ab9 */ /* 0x000fe20000000800 */
[----:B------:R-:W-:-:S04]  /*ce70*/  IMAD.MOV.U32 R4, RZ, RZ, RZ ;  /* 0x000000ffff047224 */ /* 0x000fc800078e00ff */
[----:B------:R-:W-:Y:S01]  /*ce80*/  IMAD.HI R4, R5, -0x6db6db6d, R4 ;  /* 0x9249249305047827 */ /* 0x000fe200078e0204 */
[----:B------:R-:W1:Y:S03]  /*ce90*/  @P1 LDC R3, c[0x0][0x450] ;  /* 0x00011400ff031b82 */ /* 0x000e660000000800 */
[----:B------:R-:W-:Y:S02]  /*cea0*/  IMAD.MOV.U32 R5, RZ, RZ, R14 ;  /* 0x000000ffff057224 */ /* 0x000fe400078e000e */
[----:B0-----:R-:W-:-:S05]  /*ceb0*/  @P1 IMAD.HI.U32 R0, R14, R0, RZ ;  /* 0x000000000e001227 */ /* 0x001fca00078e00ff */
[----:B-1----:R-:W-:Y:S02]  /*cec0*/  @P1 SHF.R.U32.HI R5, RZ, R3, R0 ;  /* 0x00000003ff051219 */ /* 0x002fe40000011600 */
[----:B------:R-:W-:-:S03]  /*ced0*/  SHF.R.U32.HI R3, RZ, 0x1f, R4 ;  /* 0x0000001fff037819 */ /* 0x000fc60000011604 */
[----:B------:R-:W-:Y:S01]  /*cee0*/  IMAD.IADD R0, R140, 0x1, R5 ;  /* 0x000000018c007824 */ /* 0x000fe200078e0205 */
[----:B------:R-:W-:-:S03]  /*cef0*/  LEA.HI.SX32 R4, R4, R3, 0x19 ;  /* 0x0000000304047211 */ /* 0x000fc600078fcaff */
[----:B------:R-:W-:Y:S01]  /*cf00*/  VIADD R5, R0, -UR4 ;  /* 0x8000000400057c36 */ /* 0x000fe20008000000 */
[----:B------:R-:W-:Y:S01]  /*cf10*/  VIMNMX R141, R141, R4, PT ;  /* 0x000000048d8d7248 */ /* 0x000fe20003fe0100 */
        /* <DEDUP_REMOVED lines=11> */
.L_x_1390:
[----:B------:R-:W-:-:S13]  /*cfd0*/  ISETP.NE.AND P0, PT, R11, 0x1, PT ;  /* 0x000000010b00780c */ /* 0x000fda0003f05270 */
[----:B------:R-:W0:Y:S02]  /*cfe0*/  @P0 LDC.64 R6, c[0x0][0x9e8] ;  /* 0x00027a00ff060b82 */ /* 0x000e240000000a00 */
[----:B0-----:R-:W-:-:S05]  /*cff0*/  @P0 IMAD.HI.U32 R4, R0, R6, RZ ;  /* 0x0000000600040227 */ /* 0x001fca00078e00ff */
[----:B------:R-:W-:-:S07]  /*d000*/  @P0 SHF.R.U32.HI R0, RZ, R7, R4 ;  /* 0x00000007ff000219 */ /* 0x000fce0000011604 */
.L_x_1391:
[----:B------:R-:W-:Y:S05]  /*d010*/  BSYNC B0 ;  /* 0x0000000000007941 */ /* 0x000fea0003800000 */
.L_x_1389:
[----:B------:R-:W-:-:S05]  /*d020*/  IMAD R0, R0, R11, RZ ;  /* 0x0000000b00007224 */ /* 0x000fca00078e02ff */
[----:B------:R-:W-:-:S07]  /*d030*/  VIMNMX R5, R5, R0, !PT ;  /* 0x0000000005057248 */ /* 0x000fce0007fe0100 */
.L_x_1388:
[----:B------:R-:W-:Y:S01]  /*d040*/  IMAD.MOV.U32 R4, RZ, RZ, RZ ;  /* 0x000000ffff047224 */ /* 0x000fe200078e00ff */
[----:B------:R-:W-:Y:S02]  /*d050*/  PLOP3.LUT P0, PT, PT, PT, PT, 0x80, 0x0 ;  /* 0x000000000000781c */ /* 0x000fe40003f0f070 */
[----:B------:R-:W-:Y:S02]  /*d060*/  CS2R R88, SRZ ;  /* 0x0000000000587805 */ /* 0x000fe4000001ff00 */
[----:B------:R-:W-:Y:S01]  /*d070*/  CS2R R86, SRZ ;  /* 0x0000000000567805 */ /* 0x000fe2000001ff00 */
[----:B------:R-:W-:Y:S01]  /*d080*/  IMAD.HI R5, R5, -0x6db6db6d, R4 ;  /* 0x9249249305057827 */ /* 0x000fe200078e0204 */
[----:B------:R-:W-:Y:S02]  /*d090*/  CS2R R6, SRZ ;  /* 0x0000000000067805 */ /* 0x000fe4000001ff00 */
[----:B------:R-:W-:Y:S02]  /*d0a0*/  CS2R R8, SRZ ;  /* 0x0000000000087805 */ /* 0x000fe4000001ff00 */
[----:B------:R-:W-:Y:S01]  /*d0b0*/  CS2R R76, SRZ ;  /* 0x00000000004c7805 */ /* 0x000fe2000001ff00 */
[----:B------:R-:W-:Y:S01]  /*d0c0*/  IMAD.MOV.U32 R84, RZ, RZ, RZ ;  /* 0x000000ffff547224 */ /* 0x000fe200078e00ff */
[----:B------:R-:W-:Y:S01]  /*d0d0*/  SHF.R.U32.HI R0, RZ, 0x1f, R5 ;  /* 0x0000001fff007819 */ /* 0x000fe20000011605 */
[----:B------:R-:W-:Y:S01]  /*d0e0*/  IMAD.MOV.U32 R4, RZ, RZ, RZ ;  /* 0x000000ffff047224 */ /* 0x000fe200078e00ff */
[----:B------:R-:W-:Y:S01]  /*d0f0*/  CS2R R10, SRZ ;  /* 0x00000000000a7805 */ /* 0x000fe2000001ff00 */
[----:B------:R-:W-:Y:S01]  /*d100*/  IMAD.MOV.U32 R75, RZ, RZ, RZ ;  /* 0x000000ffff4b7224 */ /* 0x000fe200078e00ff */
[----:B------:R-:W-:Y:S01]  /*d110*/  LEA.HI.SX32 R0, R5, R0, 0x19 ;  /* 0x0000000005007211 */ /* 0x000fe200078fcaff */
[----:B------:R-:W-:Y:S01]  /*d120*/  IMAD.MOV.U32 R5, RZ, RZ, RZ ;  /* 0x000000ffff057224 */ /* 0x000fe200078e00ff */
[----:B------:R-:W-:Y:S01]  /*d130*/  CS2R R12, SRZ ;  /* 0x00000000000c7805 */ /* 0x000fe2000001ff00 */
[----:B------:R-:W-:Y:S01]  /*d140*/  IMAD.MOV.U32 R78, RZ, RZ, RZ ;  /* 0x000000ffff4e7224 */ /* 0x000fe200078e00ff */
[----:B------:R-:W-:Y:S01]  /*d150*/  VIMNMX R3, RZ, R0, !PT ;  /* 0x00000000ff037248 */ /* 0x000fe20007fe0100 */
[----:B------:R-:W-:Y:S01]  /*d160*/  IMAD.MOV.U32 R71, RZ, RZ, RZ ;  /* 0x000000ffff477224 */ /* 0x000fe200078e00ff */
[----:B------:R-:W-:-:S02]  /*d170*/  CS2R R68, SRZ ;  /* 0x0000000000447805 */ /* 0x000fc4000001ff00 */
[----:B------:R-:W-:Y:S02]  /*d180*/  CS2R R14, SRZ ;  /* 0x00000000000e7805 */ /* 0x000fe4000001ff00 */
[----:B------:R-:W-:Y:S01]  /*d190*/  ISETP.GT.AND P1, PT, R141, R3, PT ;  /* 0x000000038d00720c */ /* 0x000fe20003f24270 */
[----:B------:R0:W-:Y:S01]  /*d1a0*/  STL [R1+0x70], R3 ;  /* 0x0000700301007387 */ /* 0x0001e20000100800 */
[----:B------:R-:W-:Y:S01]  /*d1b0*/  CS2R R20, SRZ ;  /* 0x0000000000147805 */ /* 0x000fe2000001ff00 */
[----:B------:R-:W-:Y:S01]  /*d1c0*/  IMAD.MOV.U32 R63, RZ, RZ, RZ ;  /* 0x000000ffff3f7224 */ /* 0x000fe200078e00ff */
[----:B------:R-:W-:Y:S02]  /*d1d0*/  CS2R R24, SRZ ;  /* 0x0000000000187805 */ /* 0x000fe4000001ff00 */
[----:B------:R-:W-:Y:S02]  /*d1e0*/  CS2R R60, SRZ ;  /* 0x00000000003c7805 */ /* 0x000fe4000001ff00 */
[----:B------:R-:W-:Y:S01]  /*d1f0*/  CS2R R28, SRZ ;  /* 0x00000000001c7805 */ /* 0x000fe2000001ff00 */
[----:B------:R-:W-:Y:S01]  /*d200*/  IMAD.MOV.U32 R58, RZ, RZ, RZ ;  /* 0x000000ffff3a7224 */ /* 0x000fe200078e00ff */
[----:B-----5:R-:W-:-:S02]  /*d210*/  CS2R R54, SRZ ;  /* 0x0000000000367805 */ /* 0x020fc4000001ff00 */
        /* <DEDUP_REMOVED lines=8> */
[----:B------:R-:W-:Y:S01]  /*d2a0*/  IMAD.MOV.U32 R34, RZ, RZ, RZ ;  /* 0x000000ffff227224 */ /* 0x000fe200078e00ff */
[----:B------:R-:W-:Y:S02]  /*d2b0*/  CS2R R90, SRZ ;  /* 0x00000000005a7805 */ /* 0x000fe4000001ff00 */
[----:B------:R-:W-:Y:S02]  /*d2c0*/  CS2R R40, SRZ ;  /* 0x0000000000287805 */ /* 0x000fe4000001ff00 */
[----:B------:R-:W-:Y:S02]  /*d2d0*/  CS2R R92, SRZ ;  /* 0x00000000005c7805 */ /* 0x000fe4000001ff00 */
[----:B------:R-:W-:-:S02]  /*d2e0*/  CS2R R48, SRZ ;  /* 0x0000000000307805 */ /* 0x000fc4000001ff00 */
[----:B------:R-:W-:Y:S01]  /*d2f0*/  CS2R R94, SRZ ;  /* 0x00000000005e7805 */ /* 0x000fe2000001ff00 */
[----:B------:R-:W-:Y:S01]  /*d300*/  IMAD.MOV.U32 R57, RZ, RZ, RZ ;  /* 0x000000ffff397224 */ /* 0x000fe200078e00ff */
[----:B------:R-:W-:Y:S01]  /*d310*/  CS2R R96, SRZ ;  /* 0x0000000000607805 */ /* 0x000fe2000001ff00 */
[----:B0-----:R-:W-:Y:S06]  /*d320*/  @!P1 BRA `(.L_x_1392) ;  /* 0x000001cc001c9947 */ /* 0x001fec0003800000 */
[----:B------:R-:W0:Y:S01]  /*d330*/  S2R R3, SR_TID.X ;  /* 0x0000000000037919 */ /* 0x000e220000002100 */
[----:B------:R-:W-:Y:S01]  /*d340*/  UMOV UR4, 0xffffffff ;  /* 0xffffffff00047882 */ /* 0x000fe20000000000 */
[----:B0-----:R-:W-:-:S05]  /*d350*/  VIADD R28, R3, 0xffffff80 ;  /* 0xffffff80031c7836 */ /* 0x001fca0000000000 */
[----:B------:R-:W-:-:S04]  /*d360*/  SHF.R.S32.HI R33, RZ, 0x1f, R28 ;  /* 0x0000001fff217819 */ /* 0x000fc8000001141c */
[----:B------:R-:W-:-:S04]  /*d370*/  LEA.HI R13, R33, R28, RZ, 0x7 ;  /* 0x0000001c210d7211 */ /* 0x000fc800078f38ff */
[----:B------:R-:W-:Y:S01]  /*d380*/  SHF.R.S32.HI R13, RZ, 0x7, R13 ;  /* 0x00000007ff0d7819 */ /* 0x000fe2000001140d */
[----:B------:R-:W-:Y:S06]  /*d390*/  BRA.DIV UR4, `(.L_x_1393) ;  /* 0x0000026a04847947 */ /* 0x000fec000b800000 */
[----:B------:R-:W0:Y:S04]  /*d3a0*/  SHFL.IDX PT, R0, R13, RZ, 0x1f ;  /* 0x00001fff0d007589 */ /* 0x000e2800000e0000 */
[----:B0-----:R0:W-:Y:S02]  /*d3b0*/  STL [R1+0x54], R0 ;  /* 0x0000540001007387 */ /* 0x0011e40000100800 */
.L_x_1677:
        /* <DEDUP_REMOVED lines=27> */
.L_x_1395:
[----:B------:R-:W-:Y:S05]  /*d570*/  BSYNC B6 ;  /* 0x0000000000067941 */ /* 0x000fea0003800000 */
.L_x_1394:
        /* <DEDUP_REMOVED lines=15> */
.L_x_1399:
[----:B--2---:R2:W3:Y:S02]  /*d670*/  SYNCS.PHASECHK.TRANS64.TRYWAIT P0, [R17+URZ+0x2e800], R0 ;  /* 0x02e80000110075a7 */ /* 0x0044e4000800017f */
[----:B---3--:R-:W-:Y:S05]  /*d680*/  @!P0 NANOSLEEP.SYNCS 0x989680 ;  /* 0x009896800000895d */ /* 0x008fea0003900000 */
[----:B------:R-:W3:Y:S02]  /*d690*/  @!P0 SYNCS.PHASECHK.TRANS64 P0, [R17+URZ+0x2e800], R0 ;  /* 0x02e80000110085a7 */ /* 0x000ee4000800007f */
[----:B---3--:R-:W-:Y:S05]  /*d6a0*/  @!P0 BRA `(.L_x_1399) ;  /* 0xfffffffc00f08947 */ /* 0x008fea000383ffff */
.L_x_1398:
[----:B------:R-:W-:Y:S05]  /*d6b0*/  BSYNC B0 ;  /* 0x0000000000007941 */ /* 0x000fea0003800000 */
.L_x_1397:
[----:B------:R-:W-:Y:S05]  /*d6c0*/  BRA `(.L_x_1400) ;  /* 0x0000005000007947 */ /* 0x000fea0003800000 */
.L_x_1396:
[----:B------:R-:W-:Y:S01]  /*d6d0*/  LOP3.LUT P0, RZ, R25, 0x3ff, RZ, 0xc0, !PT ;  /* 0x000003ff19ff7812 */ /* 0x000fe2000780c0ff */
[----:B------:R-:W-:Y:S01]  /*d6e0*/  ULDC.64 UR4, c[0x0][0x3f8] ;  /* 0x0000fe0000047ab9 */ /* 0x000fe20000000a00 */
[----:B------:R-:W-:Y:S01]  /*d6f0*/  SHF.R.S32.HI R0, RZ, 0x1f, R123 ;  /* 0x0000001fff007819 */ /* 0x000fe2000001147b */
[----:B------:R-:W-:Y:S01]  /*d700*/  ULDC.64 UR6, c[0x0][0x408] ;  /* 0x0001020000067ab9 */ /* 0x000fe20000000a00 */
[----:B------:R-:W-:Y:S01]  /*d710*/  IMAD.WIDE.U32 R24, R123, UR4, RZ ;  /* 0x000000047b187c25 */ /* 0x000fe2000f8e00ff */
[----:B------:R-:W-:Y:S03]  /*d720*/  BSSY B6, `(.L_x_1401) ;  /* 0x0000019000067945 */ /* 0x000fe60003800000 */
[C---:B------:R-:W-:Y:S02]  /*d730*/  IMAD R4, R0.reuse, UR4, RZ ;  /* 0x0000000400047c24 */ /* 0x040fe4000f8e02ff */
[----:B------:R-:W-:-:S02]  /*d740*/  IMAD R0, R0, UR6, RZ ;  /* 0x0000000600007c24 */ /* 0x000fc4000f8e02ff */
[C---:B------:R-:W-:Y:S02]  /*d750*/  IMAD R29, R123.reuse, UR5, R4 ;  /* 0x000000057b1d7c24 */ /* 0x040fe4000f8e0204 */
[C---:B------:R-:W-:Y:S02]  /*d760*/  IMAD R31, R123.reuse, UR7, R0 ;  /* 0x000000077b1f7c24 */ /* 0x040fe4000f8e0200 */
[----:B------:R-:W-:-:S04]  /*d770*/  IMAD.WIDE.U32 R26, R123, UR6, RZ ;  /* 0x000000067b1a7c25 */ /* 0x000fc8000f8e00ff */
[----:B------:R-:W-:Y:S02]  /*d780*/  IMAD.IADD R29, R29, 0x1, R25 ;  /* 0x000000011d1d7824 */ /* 0x000fe400078e0219 */
[----:B------:R-:W-:Y:S01]  /*d790*/  IMAD.IADD R31, R31, 0x1, R27 ;  /* 0x000000011f1f7824 */ /* 0x000fe200078e021b */
        /* <DEDUP_REMOVED lines=17> */
.L_x_1402:
[----:B------:R-:W-:Y:S05]  /*d8b0*/  BSYNC B6 ;  /* 0x0000000000067941 */ /* 0x000fea0003800000 */
.L_x_1401:
[----:B------:R-:W2:Y:S01]  /*d8c0*/  LDL R40, [R1+0x60] ;  /* 0x0000600001287983 */ /* 0x000ea20000100800 */
[----:B------:R-:W-:Y:S01]  /*d8d0*/  ULDC.U8 UR4, c[0x0][0x410] ;  /* 0x0001040000047ab9 */ /* 0x000fe20000000000 */
[----:B------:R-:W-:Y:S01]  /*d8e0*/  LEA.HI R33, R33, R28, RZ, 0x2 ;  /* 0x0000001c21217211 */ /* 0x000fe200078f10ff */
[----:B------:R-:W-:Y:S01]  /*d8f0*/  BSSY B0, `(.L_x_1403) ;  /* 0x00004d5000007945 */ /* 0x000fe20003800000 */
[----:B------:R-:W-:Y:S02]  /*d900*/  ISETP.NE.AND P0, PT, RZ, UR4, PT ;  /* 0x00000004ff007c0c */ /* 0x000fe4000bf05270 */
[----:B------:R-:W-:-:S05]  /*d910*/  LOP3.LUT R33, R33, 0xfffffffc, RZ, 0xc0, !PT ;  /* 0xfffffffc21217812 */ /* 0x000fca00078ec0ff */
[----:B------:R-:W-:Y:S02]  /*d920*/  IMAD.IADD R28, R28, 0x1, -R33 ;  /* 0x000000011c1c7824 */ /* 0x000fe400078e0a21 */
[----:B--2---:R-:W-:-:S04]  /*d930*/  IMAD.IADD R39, R23, 0x1, R40 ;  /* 0x0000000117277824 */ /* 0x004fc800078e0228 */
[----:B------:R-:W-:Y:S05]  /*d940*/  @!P0 BRA `(.L_x_1404) ;  /* 0x0000002400c08947 */ /* 0x000fea0003800000 */
[----:B------:R-:W0:Y:S01]  /*d950*/  LDC R34, c[0x0][0x448] ;  /* 0x00011200ff227b82 */ /* 0x000e220000000800 */
[----:B------:R-:W-:Y:S01]  /*d960*/  IMAD R3, R28, 0x40, R39 ;  /* 0x000000401c037824 */ /* 0x000fe200078e0227 */
[----:B------:R-:W-:Y:S01]  /*d970*/  ULDC.64 UR4, c[0x0][0x3f8] ;  /* 0x0000fe0000047ab9 */ /* 0x000fe20000000a00 */
[----:B------:R-:W-:Y:S01]  /*d980*/  IMAD.MOV.U32 R8, RZ, RZ, R24 ;  /* 0x000000ffff087224 */ /* 0x000fe200078e0018 */
[----:B------:R-:W-:Y:S01]  /*d990*/  ULDC.64 UR6, c[0x0][0x408] ;  /* 0x0001020000067ab9 */ /* 0x000fe20000000a00 */
[----:B------:R-:W-:Y:S01]  /*d9a0*/  IMAD.MOV.U32 R9, RZ, RZ, R29 ;  /* 0x000000ffff097224 */ /* 0x000fe200078e001d */
[----:B------:R-:W-:Y:S01]  /*d9b0*/  ULDC.64 UR8, c[0x0][0x400] ;  /* 0x0001000000087ab9 */ /* 0x000fe20000000a00 */
[----:B------:R-:W-:Y:S01]  /*d9c0*/  IMAD.MOV.U32 R10, RZ, RZ, R26 ;  /* 0x000000ffff0a7224 */ /* 0x000fe200078e001a */
[----:B------:R-:W-:Y:S01]  /*d9d0*/  SHF.R.S32.HI R35, RZ, 0x1f, R233 ;  /* 0x0000001fff237819 */ /* 0x000fe200000114e9 */
[----:B------:R-:W-:Y:S01]  /*d9e0*/  IMAD.MOV.U32 R11, RZ, RZ, R31 ;  /* 0x000000ffff0b7224 */ /* 0x000fe200078e001f */
[----:B------:R-:W-:-:S02]  /*d9f0*/  SHF.R.S32.HI R37, RZ, 0x1f, R228 ;  /* 0x0000001fff257819 */ /* 0x000fc400000114e4 */
[----:B0-----:R-:W-:-:S13]  /*da00*/  ISETP.NE.AND P0, PT, R34, 0x1, PT ;  /* 0x000000012200780c */ /* 0x001fda0003f05270 */
[----:B------:R-:W0:Y:S08]  /*da10*/  @P0 LDC R0, c[0x0][0x44c] ;  /* 0x00011300ff000b82 */ /* 0x000e300000000800 */
[----:B------:R-:W2:Y:S01]  /*da20*/  @P0 LDC R5, c[0x0][0x450] ;  /* 0x00011400ff050b82 */ /* 0x000ea20000000800 */
[----:B0-----:R-:W-:-:S05]  /*da30*/  @P0 IMAD.HI.U32 R0, R3, R0, RZ ;  /* 0x0000000003000227 */ /* 0x001fca00078e00ff */
[----:B--2---:R-:W-:-:S04]  /*da40*/  @P0 SHF.R.U32.HI R3, RZ, R5, R0 ;  /* 0x00000005ff030219 */ /* 0x004fc80000011600 */
[----:B------:R-:W-:Y:S01]  /*da50*/  SHF.R.S32.HI R0, RZ, 0x1f, R3 ;  /* 0x0000001fff007819 */ /* 0x000fe20000011403 */
[----:B------:R-:W-:-:S04]  /*da60*/  IMAD.WIDE.U32 R8, R3, UR4, R8 ;  /* 0x0000000403087c25 */ /* 0x000fc8000f8e0008 */
[----:B------:R-:W-:Y:S02]  /*da70*/  IMAD R4, R0, UR4, RZ ;  /* 0x0000000400047c24 */ /* 0x000fe4000f8e02ff */
[----:B------:R-:W-:-:S04]  /*da80*/  IMAD.WIDE.U32 R10, R3, UR6, R10 ;  /* 0x00000006030a7c25 */ /* 0x000fc8000f8e000a */
[----:B------:R-:W-:Y:S01]  /*da90*/  IMAD R0, R0, UR6, RZ ;  /* 0x0000000600007c24 */ /* 0x000fe2000f8e02ff */
[----:B------:R-:W-:Y:S01]  /*daa0*/  IADD3 R7, P1, R10, UR8, RZ ;  /* 0x000000080a077c10 */ /* 0x000fe2000ff3e0ff */
[C---:B------:R-:W-:Y:S01]  /*dab0*/  IMAD R13, R3.reuse, UR5, R4 ;  /* 0x00000005030d7c24 */ /* 0x040fe2000f8e0204 */
[----:B------:R-:W-:Y:S01]  /*dac0*/  ULDC.64 UR4, c[0x0][0x3e8] ;  /* 0x0000fa0000047ab9 */ /* 0x000fe20000000a00 */
[----:B------:R-:W-:Y:S01]  /*dad0*/  IMAD R3, R3, UR7, R0 ;  /* 0x0000000703037c24 */ /* 0x000fe2000f8e0200 */
[----:B------:R-:W-:Y:S01]  /*dae0*/  IADD3 R5, P0, R8, UR4, RZ ;  /* 0x0000000408057c10 */ /* 0x000fe2000ff1e0ff */
[----:B------:R-:W-:-:S03]  /*daf0*/  UMOV UR4, 0xffffffff ;  /* 0xffffffff00047882 */ /* 0x000fc60000000000 */
[----:B------:R-:W-:Y:S02]  /*db00*/  IADD3.X R6, R9, UR5, R13, P0, !PT ;  /* 0x0000000509067c10 */ /* 0x000fe400087fe40d */
[----:B------:R-:W-:Y:S01]  /*db10*/  IADD3.X R8, R11, UR9, R3, P1, !PT ;  /* 0x000000090b087c10 */ /* 0x000fe20008ffe403 */
[----:B------:R-:W-:Y:S06]  /*db20*/  BRA.DIV UR4, `(.L_x_1405) ;  /* 0x0000026204c87947 */ /* 0x000fec000b800000 */
[----:B------:R0:W2:Y:S04]  /*db30*/  SHFL.IDX PT, R0, R6, RZ, 0x1c1f ;  /* 0x001c1fff06007589 */ /* 0x0000a800000e0000 */
[----:B------:R0:W3:Y:S04]  /*db40*/  SHFL.IDX PT, R3, R5, RZ, 0x1c1f ;  /* 0x001c1fff05037589 */ /* 0x0000e800000e0000 */
[----:B------:R0:W4:Y:S04]  /*db50*/  SHFL.IDX PT, R4, R8, RZ, 0x1c1f ;  /* 0x001c1fff08047589 */ /* 0x00012800000e0000 */
[----:B-1----:R0:W1:Y:S02]  /*db60*/  SHFL.IDX PT, R14, R7, RZ, 0x1c1f ;  /* 0x001c1fff070e7589 */ /* 0x00206400000e0000 */
.L_x_1683:
[----:B------:R-:W5:Y:S01]  /*db70*/  LDL R9, [R1+0x10] ;  /* 0x0000100001097983 */ /* 0x000f620000100800 */
[----:B------:R-:W-:Y:S01]  /*db80*/  BSSY B1, `(.L_x_1406) ;  /* 0x000001c000017945 */ /* 0x000fe20003800000 */
[----:B------:R-:W-:Y:S02]  /*db90*/  CS2R R28, SRZ ;  /* 0x00000000001c7805 */ /* 0x000fe4000001ff00 */
[----:B------:R-:W-:Y:S02]  /*dba0*/  CS2R R24, SRZ ;  /* 0x0000000000187805 */ /* 0x000fe4000001ff00 */
[----:B------:R-:W-:Y:S02]  /*dbb0*/  CS2R R30, SRZ ;  /* 0x00000000001e7805 */ /* 0x000fe4000001ff00 */
[----:B------:R-:W-:Y:S01]  /*dbc0*/  CS2R R20, SRZ ;  /* 0x0000000000147805 */ /* 0x000fe2000001ff00 */
[----:B-----5:R-:W-:-:S05]  /*dbd0*/  IMAD R34, R9, R34, RZ ;  /* 0x0000002209227224 */ /* 0x020fca00078e02ff */
[----:B------:R-:W-:-:S13]  /*dbe0*/  ISETP.GE.AND P0, PT, R39, R34, PT ;  /* 0x000000222700720c */ /* 0x000fda0003f06270 */
[----:B------:R-:W-:Y:S05]  /*dbf0*/  @P0 BRA `(.L_x_1407) ;  /* 0x0000000000500947 */ /* 0x000fea0003800000 */
[----:B------:R-:W-:Y:S01]  /*dc00*/  ULDC UR4, c[0x0][0x3f4] ;  /* 0x0000fd0000047ab9 */ /* 0x000fe20000000800 */
[----:B------:R-:W-:Y:S02]  /*dc10*/  CS2R R30, SRZ ;  /* 0x00000000001e7805 */ /* 0x000fe4000001ff00 */
[----:B------:R-:W-:Y:S02]  /*dc20*/  ISETP.GE.AND P3, PT, R228, UR4, PT ;  /* 0x00000004e4007c0c */ /* 0x000fe4000bf66270 */
[----:B------:R-:W-:Y:S02]  /*dc30*/  CS2R R20, SRZ ;  /* 0x0000000000147805 */ /* 0x000fe4000001ff00 */
[----:B------:R-:W-:Y:S02]  /*dc40*/  ISETP.GE.AND P4, PT, R233, UR4, PT ;  /* 0x00000004e9007c0c */ /* 0x000fe4000bf86270 */
[----:B------:R-:W-:Y:S01]  /*dc50*/  CS2R R24, SRZ ;  /* 0x0000000000187805 */ /* 0x000fe2000001ff00 */
[----:B------:R-:W-:-:S06]  /*dc60*/  ULDC.64 UR6, c[0x0][0x208] ;  /* 0x0000820000067ab9 */ /* 0x000fcc0000000a00 */
[----:B---3--:R-:W-:-:S04]  /*dc70*/  @!P3 IADD3 R10, P0, R228, R3, RZ ;  /* 0x00000003e40ab210 */ /* 0x008fc80007f1e0ff */
[CC--:B-1----:R-:W-:Y:S02]  /*dc80*/  @!P4 IADD3 R26, P2, R233.reuse, R14.reuse, RZ ;  /* 0x0000000ee91ac210 */ /* 0x0c2fe40007f5e0ff */
[----:B------:R-:W-:Y:S01]  /*dc90*/  @!P4 IADD3 R12, P1, R233, R3, RZ ;  /* 0x00000003e90cc210 */ /* 0x000fe20007f3e0ff */
[----:B--2---:R-:W-:Y:S01]  /*dca0*/  @!P3 IMAD.X R11, R0, 0x1, R37, P0 ;  /* 0x00000001000bb824 */ /* 0x004fe200000e0625 */
[----:B------:R-:W-:Y:S02]  /*dcb0*/  @!P3 IADD3 R14, P0, R228, R14, RZ ;  /* 0x0000000ee40eb210 */ /* 0x000fe40007f1e0ff */
[----:B------:R-:W-:Y:S01]  /*dcc0*/  CS2R R28, SRZ ;  /* 0x00000000001c7805 */ /* 0x000fe2000001ff00 */
[--C-:B----4-:R-:W-:Y:S02]  /*dcd0*/  @!P4 IMAD.X R27, R4, 0x1, R35.reuse, P2 ;  /* 0x00000001041bc824 */ /* 0x110fe400010e0623 */
[----:B------:R-:W-:Y:S01]  /*dce0*/  @!P4 IMAD.X R13, R0, 0x1, R35, P1 ;  /* 0x00000001000dc824 */ /* 0x000fe200008e0623 */
[----:B------:R1:W5:Y:S01]  /*dcf0*/  @!P3 LD.E.64 R30, desc[UR6][R10.64] ;  /* 0x000000060a1eb980 */ /* 0x000362000c101b00 */
[----:B------:R-:W-:-:S03]  /*dd00*/  @!P3 IMAD.X R15, R4, 0x1, R37, P0 ;  /* 0x00000001040fb824 */ /* 0x000fc600000e0625 */
[----:B------:R1:W5:Y:S04]  /*dd10*/  @!P4 LD.E.64 R20, desc[UR6][R12.64] ;  /* 0x000000060c14c980 */ /* 0x000368000c101b00 */
[----:B------:R1:W5:Y:S04]  /*dd20*/  @!P4 LD.E.64 R24, desc[UR6][R26.64] ;  /* 0x000000061a18c980 */ /* 0x000368000c101b00 */
[----:B------:R1:W5:Y:S02]  /*dd30*/  @!P3 LD.E.64 R28, desc[UR6][R14.64] ;  /* 0x000000060e1cb980 */ /* 0x000364000c101b00 */
.L_x_1407:
[----:B------:R-:W-:Y:S05]  /*dd40*/  BSYNC B1 ;  /* 0x0000000000017941 */ /* 0x000fea0003800000 */
.L_x_1406:
[----:B------:R-:W-:Y:S01]  /*dd50*/  UMOV UR4, 0xffffffff ;  /* 0xffffffff00047882 */ /* 0x000fe20000000000 */
[----:B-1----:R-:W-:Y:S02]  /*dd60*/  CS2R R26, SRZ ;  /* 0x00000000001a7805 */ /* 0x002fe4000001ff00 */
[----:B------:R-:W-:Y:S05]  /*dd70*/  BRA.DIV UR4, `(.L_x_1408) ;  /* 0x0000026204a47947 */ /* 0x000fea000b800000 */
[----:B--2---:R1:W2:Y:S04]  /*dd80*/  SHFL.IDX PT, R0, R6, 0x1, 0x1c1f ;  /* 0x003c1f0006007f89 */ /* 0x0042a800000e0000 */
[----:B---3--:R1:W3:Y:S04]  /*dd90*/  SHFL.IDX PT, R3, R5, 0x1, 0x1c1f ;  /* 0x003c1f0005037f89 */ /* 0x0082e800000e0000 */
[----:B----4-:R1:W4:Y:S04]  /*dda0*/  SHFL.IDX PT, R4, R8, 0x1, 0x1c1f ;  /* 0x003c1f0008047f89 */ /* 0x01032800000e0000 */
[----:B------:R1:W0:Y:S02]  /*ddb0*/  SHFL.IDX PT, R14, R7, 0x1, 0x1c1f ;  /* 0x003c1f00070e7f89 */ /* 0x00022400000e0000 */
.L_x_1689:
[----:B01----:R-:W-:Y:S01]  /*ddc0*/  VIADD R5, R39, 0x40 ;  /* 0x0000004027057836 */ /* 0x003fe20000000000 */
[----:B------:R-:W-:Y:S01]  /*ddd0*/  BSSY B1, `(.L_x_1409) ;  /* 0x000001a000017945 */ /* 0x000fe20003800000 */
[----:B------:R-:W-:Y:S02]  /*dde0*/  CS2R R8, SRZ ;  /* 0x0000000000087805 */ /* 0x000fe4000001ff00 */
[----:B------:R-:W-:Y:S02]  /*ddf0*/  CS2R R12, SRZ ;  /* 0x00000000000c7805 */ /* 0x000fe4000001ff00 */
[----:B------:R-:W-:Y:S02]  /*de00*/  CS2R R10, SRZ ;  /* 0x00000000000a7805 */ /* 0x000fe4000001ff00 */
[----:B------:R-:W-:-:S13]  /*de10*/  ISETP.GE.AND P0, PT, R5, R34, PT ;  /* 0x000000220500720c */ /* 0x000fda0003f06270 */
[----:B------:R-:W-:Y:S05]  /*de20*/  @P0 BRA `(.L_x_1410) ;  /* 0x0000000000500947 */ /* 0x000fea0003800000 */
[----:B------:R-:W-:Y:S01]  /*de30*/  ULDC UR4, c[0x0][0x3f4] ;  /* 0x0000fd0000047ab9 */ /* 0x000fe20000000800 */
[----:B------:R-:W-:Y:S02]  /*de40*/  CS2R R10, SRZ ;  /* 0x00000000000a7805 */ /* 0x000fe4000001ff00 */
[----:B------:R-:W-:Y:S02]  /*de50*/  ISETP.GE.AND P4, PT, R228, UR4, PT ;  /* 0x00000004e4007c0c */ /* 0x000fe4000bf86270 */
[----:B------:R-:W-:Y:S02]  /*de60*/  CS2R R8, SRZ ;  /* 0x0000000000087805 */ /* 0x000fe4000001ff00 */
[----:B------:R-:W-:Y:S02]  /*de70*/  ISETP.GE.AND P5, PT, R233, UR4, PT ;  /* 0x00000004e9007c0c */ /* 0x000fe4000bfa6270 */
[----:B------:R-:W-:Y:S02]  /*de80*/  CS2R R12, SRZ ;  /* 0x00000000000c7805 */ /* 0x000fe4000001ff00 */
[----:B------:R-:W-:Y:S01]  /*de90*/  CS2R R26, SRZ ;  /* 0x00000000001a7805 */ /* 0x000fe2000001ff00 */
[----:B------:R-:W-:-:S04]  /*dea0*/  ULDC.64 UR6, c[0x0][0x208] ;  /* 0x0000820000067ab9 */ /* 0x000fc80000000a00 */
[----:B------:R-:W-:-:S04]  /*deb0*/  @!P4 IADD3 R38, P1, R228, R14, RZ ;  /* 0x0000000ee426c210 */ /* 0x000fc80007f3e0ff */
[CC--:B---3--:R-:W-:Y:S02]  /*dec0*/  @!P5 IADD3 R32, P2, R233.reuse, R3.reuse, RZ ;  /* 0x00000003e920d210 */ /* 0x0c8fe40007f5e0ff */
[----:B------:R-:W-:Y:S01]  /*ded0*/  @!P4 IADD3 R6, P0, R228, R3, RZ ;  /* 0x00000003e406c210 */ /* 0x000fe20007f1e0ff */
[----:B----4-:R-:W-:Y:S01]  /*dee0*/  @!P4 IMAD.X R39, R4, 0x1, R37, P1 ;  /* 0x000000010427c824 */ /* 0x010fe200008e0625 */
[----:B------:R-:W-:Y:S01]  /*def0*/  @!P5 IADD3 R14, P3, R233, R14, RZ ;  /* 0x0000000ee90ed210 */ /* 0x000fe20007f7e0ff */
[C---:B--2---:R-:W-:Y:S02]  /*df00*/  @!P5 IMAD.X R33, R0.reuse, 0x1, R35, P2 ;  /* 0x000000010021d824 */ /* 0x044fe400010e0623 */
[----:B------:R-:W-:Y:S01]  /*df10*/  @!P4 IMAD.X R7, R0, 0x1, R37, P0 ;  /* 0x000000010007c824 */ /* 0x000fe200000e0625 */
[----:B------:R0:W5:Y:S01]  /*df20*/  @!P4 LD.E.64 R26, desc[UR6][R38.64] ;  /* 0x00000006261ac980 */ /* 0x000162000c101b00 */
[----:B------:R-:W-:-:S03]  /*df30*/  @!P5 IMAD.X R15, R4, 0x1, R35, P3 ;  /* 0x00000001040fd824 */ /* 0x000fc600018e0623 */
[----:B------:R0:W5:Y:S04]  /*df40*/  @!P5 LD.E.64 R10, desc[UR6][R32.64] ;  /* 0x00000006200ad980 */ /* 0x000168000c101b00 */
[----:B------:R0:W5:Y:S04]  /*df50*/  @!P5 LD.E.64 R8, desc[UR6][R14.64] ;  /* 0x000000060e08d980 */ /* 0x000168000c101b00 */
[----:B------:R0:W5:Y:S02]  /*df60*/  @!P4 LD.E.64 R12, desc[UR6][R6.64] ;  /* 0x00000006060cc980 */ /* 0x000164000c101b00 */
.L_x_1410:
[----:B------:R-:W-:Y:S05]  /*df70*/  BSYNC B1 ;  /* 0x0000000000017941 */ /* 0x000fea0003800000 */
.L_x_1409:
[----:B--2---:R-:W2:Y:S04]  /*df80*/  LDL R0, [R1+0x9c] ;  /* 0x00009c0001007983 */ /* 0x004ea80000100800 */
[----:B----4-:R-:W4:Y:S01]  /*df90*/  LDL R4, [R1+0x84] ;  /* 0x0000840001047983 */ /* 0x010f220000100800 */
[----:B0-----:R-:W-:Y:S01]  /*dfa0*/  VIADDMNMX R14, R34, -R40, 0x80, PT ;  /* 0x00000080220e7446 */ /* 0x001fe20003800928 */
[----:B------:R-:W-:Y:S01]  /*dfb0*/  BSSY B1, `(.L_x_1411) ;  /* 0x0000013000017945 */ /* 0x000fe20003800000 */
[----:B------:R-:W-:Y:S02]  /*dfc0*/  LOP3.LUT P2, RZ, R230, 0x4, RZ, 0xc0, !PT ;  /* 0x00000004e6ff7812 */ /* 0x000fe4000784c0ff */
[----:B------:R-:W-:Y:S02]  /*dfd0*/  ISETP.GE.AND P1, PT, R23, R14, PT ;  /* 0x0000000e1700720c */ /* 0x000fe40003f26270 */
[----:B--2---:R-:W-:Y:S01]  /*dfe0*/  R2UR UR5, R0 ;  /* 0x00000000000572ca */ /* 0x004fe200000e0000 */
[----:B------:R-:W-:-:S05]  /*dff0*/  IMAD.SHL.U32 R0, R230, 0x80, RZ ;  /* 0x00000080e6007824 */ /* 0x000fca00078e00ff */
[----:B---3--:R-:W-:-:S04]  /*e000*/  LOP3.LUT R3, R0, 0x380, RZ, 0xc0, !PT ;  /* 0x0000038000037812 */ /* 0x008fc800078ec0ff */
[----:B------:R-:W-:Y:S02]  /*e010*/  LOP3.LUT R0, R3, 0x30, R18, 0xf8, !PT ;  /* 0x0000003003007812 */ /* 0x000fe400078ef812 */
[----:B------:R-:W-:Y:S01]  /*e020*/  SHF.R.U32.HI R3, RZ, 0x3, R3 ;  /* 0x00000003ff037819 */ /* 0x000fe20000011603 */
[----:B------:R-:W-:-:S03]  /*e030*/  ULEA.HI UR4, UR5, UR5, URZ, 0x1 ;  /* 0x0000000505047291 */ /* 0x000fc6000f8f083f */
[----:B------:R-:W-:Y:S01]  /*e040*/  LOP3.LUT R0, R0, R3, RZ, 0x3c, !PT ;  /* 0x0000000300007212 */ /* 0x000fe200078e3cff */
[----:B------:R-:W-:-:S03]  /*e050*/  ULOP3.LUT UR4, UR4, 0xfffffffe, URZ, 0xc0, !UPT ;  /* 0xfffffffe04047892 */ /* 0x000fc6000f8ec03f */
[----:B----4-:R-:W-:Y:S01]  /*e060*/  IADD3 R3, R17, R0, R4 ;  /* 0x0000000011037210 */ /* 0x010fe20007ffe004 */
[----:B------:R-:W-:-:S04]  /*e070*/  UIADD3 UR4, UR5, -UR4, URZ ;  /* 0x8000000405047290 */ /* 0x000fc8000fffe03f */
[C---:B------:R-:W-:Y:S02]  /*e080*/  VIADD R4, R3.reuse, 0x1c400 ;  /* 0x0001c40003047836 */ /* 0x040fe40000000000 */
[----:B------:R-:W-:Y:S02]  /*e090*/  IMAD.U32 R6, RZ, RZ, UR4 ;  /* 0x00000004ff067e24 */ /* 0x000fe4000f8e00ff */
[----:B------:R-:W-:-:S03]  /*e0a0*/  VIADD R0, R3, 0x1c440 ;  /* 0x0001c44003007836 */ /* 0x000fc60000000000 */
[----:B------:R-:W-:-:S04]  /*e0b0*/  SHF.L.U32 R6, R6, 0x1f, RZ ;  /* 0x0000001f06067819 */ /* 0x000fc800000006ff */
[----:B------:R-:W0:Y:S02]  /*e0c0*/  SYNCS.PHASECHK.TRANS64.TRYWAIT P0, [R17+URZ+0x2e800], R6 ;  /* 0x02e80006110075a7 */ /* 0x000e24000800017f */
[----:B0-----:R-:W-:Y:S05]  /*e0d0*/  @!P0 BRA `(.L_x_1412) ;  /* 0x00000260003c8947 */ /* 0x001fea0003800000 */
.L_x_1690:
[----:B------:R-:W-:Y:S05]  /*e0e0*/  BSYNC B1 ;  /* 0x0000000000017941 */ /* 0x000fea0003800000 */
.L_x_1411:
[----:B------:R-:W-:Y:S01]  /*e0f0*/  BSSY B1, `(.L_x_1413) ;  /* 0x00000fa000017945 */ /* 0x000fe20003800000 */
[----:B------:R-:W-:-:S03]  /*e100*/  @P2 VIADD R0, R4, 0xffffffc0 ;  /* 0xffffffc004002836 */ /* 0x000fc60000000000 */
[----:B------:R-:W-:Y:S05]  /*e110*/  @P1 BRA `(.L_x_1414) ;  /* 0x0000000c00dc1947 */ /* 0x000fea0003800000 */
[----:B------:R-:W1:Y:S01]  /*e120*/  LDC R4, c[0x0][0x3f4] ;  /* 0x0000fd00ff047b82 */ /* 0x000e620000000800 */
[----:B------:R-:W-:Y:S01]  /*e130*/  BSSY B2, `(.L_x_1415) ;  /* 0x000007a000027945 */ /* 0x000fe20003800000 */
[-C--:B-1----:R-:W-:Y:S02]  /*e140*/  ISETP.GE.AND P0, PT, R228, R4.reuse, PT ;  /* 0x00000004e400720c */ /* 0x082fe40003f06270 */
[----:B------:R-:W-:-:S11]  /*e150*/  ISETP.GE.AND P1, PT, R233, R4, PT ;  /* 0x00000004e900720c */ /* 0x000fd60003f26270 */
[----:B------:R-:W-:Y:S05]  /*e160*/  @P0 BRA `(.L_x_1416) ;  /* 0x0000000400d80947 */ /* 0x000fea0003800000 */
[----:B0-----:R-:W0:Y:S01]  /*e170*/  LDS.128 R4, [R3+0x1c400] ;  /* 0x01c4000003047984 */ /* 0x001e220000000c00 */
[----:B-----5:R-:W-:Y:S02]  /*e180*/  SHF.R.U32.HI R32, RZ, 0x8, R30 ;  /* 0x00000008ff207819 */ /* 0x020fe4000001161e */
[----:B------:R-:W-:Y:S02]  /*e190*/  LOP3.LUT R15, R30, 0xff, RZ, 0xc0, !PT ;  /* 0x000000ff1e0f7812 */ /* 0x000fe400078ec0ff */
[----:B------:R-:W-:Y:S02]  /*e1a0*/  LOP3.LUT R32, R32, 0xff, RZ, 0xc0, !PT ;  /* 0x000000ff20207812 */ /* 0x000fe400078ec0ff */
[----:B------:R-:W-:Y:S02]  /*e1b0*/  SHF.R.U32.HI R34, RZ, 0x8, R31 ;  /* 0x00000008ff227819 */ /* 0x000fe4000001161f */
[----:B------:R-:W-:Y:S02]  /*e1c0*/  SHF.R.U32.HI R38, RZ, 0x8, R29 ;  /* 0x00000008ff267819 */ /* 0x000fe4000001161d */
[----:B------:R-:W-:-:S02]  /*e1d0*/  PRMT R15, R32, 0x7604, R15 ;  /* 0x00007604200f7816 */ /* 0x000fc4000000000f */
[----:B------:R-:W-:Y:S02]  /*e1e0*/  LOP3.LUT R33, R31, 0xff, RZ, 0xc0, !PT ;  /* 0x000000ff1f217812 */ /* 0x000fe400078ec0ff */
[----:B------:R-:W-:Y:S02]  /*e1f0*/  LOP3.LUT R34, R34, 0xff, RZ, 0xc0, !PT ;  /* 0x000000ff22227812 */ /* 0x000fe400078ec0ff */
[----:B------:R-:W-:Y:S02]  /*e200*/  SHF.R.U32.HI R40, RZ, 0x10, R31 ;  /* 0x00000010ff287819 */ /* 0x000fe4000001161f */
[----:B------:R-:W-:Y:S02]  /*e210*/  SHF.R.U32.HI R32, RZ, 0x8, R28 ;  /* 0x00000008ff207819 */ /* 0x000fe4000001161c */
[----:B------:R-:W-:Y:S02]  /*e220*/  SHF.R.U32.HI R39, RZ, 0x10, R29 ;  /* 0x00000010ff277819 */ /* 0x000fe4000001161d */
[----:B------:R-:W-:-:S02]  /*e230*/  LOP3.LUT R37, R29, 0xff, RZ, 0xc0, !PT ;  /* 0x000000ff1d257812 */ /* 0x000fc400078ec0ff */
[----:B------:R-:W-:Y:S01]  /*e240*/  LOP3.LUT R38, R38, 0xff, RZ, 0xc0, !PT ;  /* 0x000000ff26267812 */ /* 0x000fe200078ec0ff */
[----:B------:R-:W-:Y:S01]  /*e250*/  IMAD.U32 R39, R39, 0x10000, RZ ;  /* 0x0001000027277824 */ /* 0x000fe200078e00ff */
[----:B------:R-:W-:Y:S02]  /*e260*/  PRMT R33, R34, 0x7604, R33 ;  /* 0x0000760422217816 */ /* 0x000fe40000000021 */
[----:B------:R-:W-:Y:S01]  /*e270*/  LOP3.LUT R35, R32, 0xff, RZ, 0xc0, !PT ;  /* 0x000000ff20237812 */ /* 0x000fe200078ec0ff */
[----:B------:R-:W-:Y:S01]  /*e280*/  IMAD.U32 R32, R40, 0x10000, RZ ;  /* 0x0001000028207824 */ /* 0x000fe200078e00ff */
[----:B------:R-:W-:Y:S02]  /*e290*/  LOP3.LUT R34, R28, 0xff, RZ, 0xc0, !PT ;  /* 0x000000ff1c227812 */ /* 0x000fe400078ec0ff */
[----:B------:R-:W-:Y:S02]  /*e2a0*/  PRMT R38, R38, 0x7604, R37 ;  /* 0x0000760426267816 */ /* 0x000fe40000000025 */
[----:B------:R-:W-:-:S02]  /*e2b0*/  PRMT R37, R35, 0x7604, R34 ;  /* 0x0000760423257816 */ /* 0x000fc40000000022 */
[----:B------:R-:W-:Y:S02]  /*e2c0*/  LOP3.LUT R35, R33, 0xff0000, R32, 0xf8, !PT ;  /* 0x00ff000021237812 */ /* 0x000fe400078ef820 */
[----:B------:R-:W-:Y:S02]  /*e2d0*/  LOP3.LUT R39, R38, 0xff0000, R39, 0xf8, !PT ;  /* 0x00ff000026277812 */ /* 0x000fe400078ef827 */
[----:B------:R-:W-:Y:S02]  /*e2e0*/  LOP3.LUT R35, R35, 0xff000000, R31, 0xf8, !PT ;  /* 0xff00000023237812 */ /* 0x000fe400078ef81f */
[----:B------:R-:W-:Y:S02]  /*e2f0*/  LOP3.LUT R39, R39, 0xff000000, R29, 0xf8, !PT ;  /* 0xff00000027277812 */ /* 0x000fe400078ef81d */
[----:B------:R-:W-:Y:S02]  /*e300*/  LOP3.LUT R33, R15, 0xff0000, R30, 0xf8, !PT ;  /* 0x00ff00000f217812 */ /* 0x000fe400078ef81e */
[----:B0-----:R-:W-:-:S02]  /*e310*/  F2FP.F16.E4M3.UNPACK_B R15, R6.H1 ;  /* 0x00000006ff0f723e */ /* 0x001fc400030006ff */
[----:B------:R-:W-:Y:S02]  /*e320*/  F2FP.F16.E4M3.UNPACK_B R38, R39 ;  /* 0x00000027ff26723e */ /* 0x000fe400020006ff */
[----:B------:R-:W-:Y:S02]  /*e330*/  F2FP.F16.E4M3.UNPACK_B R32, R35 ;  /* 0x00000023ff20723e */ /* 0x000fe400020006ff */
[----:B------:R-:W-:Y:S01]  /*e340*/  LOP3.LUT R33, R33, 0xff000000, R30, 0xf8, !PT ;  /* 0xff00000021217812 */ /* 0x000fe200078ef81e */
[--C-:B------:R-:W-:Y:S01]  /*e350*/  HADD2.F32 R30, -RZ, R15.reuse.H0_H0 ;  /* 0x2000000fff1e7230 */ /* 0x100fe20000004100 */
[--C-:B------:R-:W-:Y:S01]  /*e360*/  LOP3.LUT R37, R37, 0xff0000, R28.reuse, 0xf8, !PT ;  /* 0x00ff000025257812 */ /* 0x100fe200078ef81c */
[----:B------:R-:W-:Y:S01]  /*e370*/  HADD2.F32 R15, -RZ, R15.H1_H1 ;  /* 0x3000000fff0f7230 */ /* 0x000fe20000004100 */
[----:B------:R-:W-:Y:S01]  /*e380*/  F2FP.F16.E4M3.UNPACK_B R29, R6 ;  /* 0x00000006ff1d723e */ /* 0x000fe200020006ff */
[----:B------:R-:W-:Y:S01]  /*e390*/  HADD2.F32 R40, -RZ, R38.H1_H1 ;  /* 0x30000026ff287230 */ /* 0x000fe20000004100 */
[----:B------:R-:W-:Y:S01]  /*e3a0*/  LOP3.LUT R37, R37, 0xff000000, R28, 0xf8, !PT ;  /* 0xff00000025257812 */ /* 0x000fe200078ef81c */
[----:B------:R-:W-:Y:S01]  /*e3b0*/  HADD2.F32 R34, -RZ, R32.H1_H1 ;  /* 0x30000020ff227230 */ /* 0x000fe20000004100 */
[----:B------:R-:W-:Y:S01]  /*e3c0*/  F2FP.F16.E4M3.UNPACK_B R28, R5.H1 ;  /* 0x00000005ff1c723e */ /* 0x000fe200030006ff */
[----:B------:R-:W-:-:S02]  /*e3d0*/  HADD2.F32 R38, -RZ, R38.H0_H0 ;  /* 0x20000026ff267230 */ /* 0x000fc40000004100 */
[C---:B------:R-:W-:Y:S01]  /*e3e0*/  FMUL.FTZ R41, R15.reuse, R40 ;  /* 0x000000280f297220 */ /* 0x040fe20000410000 */
[----:B------:R-:W-:Y:S02]  /*e3f0*/  HADD2.F32 R32, -RZ, R32.H0_H0 ;  /* 0x20000020ff207230 */ /* 0x000fe40000004100 */
[-C--:B------:R-:W-:Y:S01]  /*e400*/  FMUL.FTZ R43, R15, R34.reuse ;  /* 0x000000220f2b7220 */ /* 0x080fe20000410000 */
[----:B------:R-:W-:Y:S01]  /*e410*/  F2FP.F16.E4M3.UNPACK_B R15, R5 ;  /* 0x00000005ff0f723e */ /* 0x000fe200020006ff */
[--C-:B------:R-:W-:Y:S01]  /*e420*/  HADD2.F32 R5, -RZ, R29.reuse.H1_H1 ;  /* 0x3000001dff057230 */ /* 0x100fe20000004100 */
[----:B------:R-:W-:Y:S01]  /*e430*/  F2FP.F16.E4M3.UNPACK_B R31, R7 ;  /* 0x00000007ff1f723e */ /* 0x000fe200020006ff */
[C---:B------:R-:W-:Y:S01]  /*e440*/  FFMA.FTZ R42, R30.reuse, R34, -R41 ;  /* 0x000000221e2a7223 */ /* 0x040fe20000010829 */
        /* <DEDUP_REMOVED lines=8> */
[----:B------:R-:W-:-:S02]  /*e4d0*/  HADD2.F32 R34, -RZ, R39.H0_H0 ;  /* 0x20000027ff227230 */ /* 0x000fc40000004100 */
[C---:B------:R-:W-:Y:S01]  /*e4e0*/  FFMA.FTZ R40, R29.reuse, R32, -R30 ;  /* 0x000000201d287223 */ /* 0x040fe2000001081e */
[----:B------:R-:W-:Y:S02]  /*e4f0*/  HADD2.F32 R30, -RZ, R35.H0_H0 ;  /* 0x20000023ff1e7230 */ /* 0x000fe40000004100 */
[----:B------:R-:W-:Y:S01]  /*e500*/  FFMA.FTZ R41, R29, R38, R41 ;  /* 0x000000261d297223 */ /* 0x000fe20000010029 */
[----:B------:R-:W-:Y:S02]  /*e510*/  HADD2.F32 R31, -RZ, R31.H0_H0 ;  /* 0x2000001fff1f7230 */ /* 0x000fe40000004100 */
[C---:B------:R-:W-:Y:S01]  /*e520*/  FMUL.FTZ R32, R5.reuse, R34 ;  /* 0x0000002205207220 */ /* 0x040fe20000410000 */
[----:B------:R-:W-:Y:S02]  /*e530*/  HADD2.F32 R38, -RZ, R39.H1_H1 ;  /* 0x30000027ff267230 */ /* 0x000fe40000004100 */
[----:B------:R-:W-:Y:S01]  /*e540*/  FMUL.FTZ R44, R5, R30 ;  /* 0x0000001e052c7220 */ /* 0x000fe20000410000 */
[----:B------:R-:W-:-:S02]  /*e550*/  HADD2.F32 R29, -RZ, R7.H1_H1 ;  /* 0x30000007ff1d7230 */ /* 0x000fc40000004100 */
[C---:B------:R-:W-:Y:S01]  /*e560*/  FFMA.FTZ R39, R31.reuse, R30, -R32 ;  /* 0x0000001e1f277223 */ /* 0x040fe20000010820 */
[----:B------:R-:W-:Y:S02]  /*e570*/  HADD2.F32 R30, -RZ, R35.H1_H1 ;  /* 0x30000023ff1e7230 */ /* 0x000fe40000004100 */
[----:B------:R-:W-:Y:S01]  /*e580*/  FFMA.FTZ R44, R31, R34, R44 ;  /* 0x000000221f2c7223 */ /* 0x000fe2000001002c */
[----:B------:R-:W-:Y:S01]  /*e590*/  F2FP.F16.E4M3.UNPACK_B R6, R4 ;  /* 0x00000004ff06723e */ /* 0x000fe200020006ff */
[----:B------:R-:W-:Y:S02]  /*e5a0*/  HADD2.F32 R5, -RZ, R7.H0_H0 ;  /* 0x20000007ff057230 */ /* 0x000fe40000004100 */
[C---:B------:R-:W-:Y:S01]  /*e5b0*/  FMUL.FTZ R32, R29.reuse, R38 ;  /* 0x000000261d207220 */ /* 0x040fe20000410000 */
[----:B------:R-:W-:Y:S01]  /*e5c0*/  FMUL.FTZ R34, R29, R30 ;  /* 0x0000001e1d227220 */ /* 0x000fe20000410000 */
[----:B------:R-:W-:Y:S02]  /*e5d0*/  F2FP.F16.E4M3.UNPACK_B R4, R4.H1 ;  /* 0x00000004ff04723e */ /* 0x000fe400030006ff */
[----:B------:R-:W-:Y:S01]  /*e5e0*/  F2FP.F16.E4M3.UNPACK_B R31, R37 ;  /* 0x00000025ff1f723e */ /* 0x000fe200020006ff */
[C---:B------:R-:W-:Y:S01]  /*e5f0*/  FFMA.FTZ R45, R5.reuse, R30, -R32 ;  /* 0x0000001e052d7223 */ /* 0x040fe20000010820 */
[-C--:B------:R-:W-:Y:S01]  /*e600*/  F2FP.F16.E4M3.UNPACK_B R29, R33.reuse ;  /* 0x00000021ff1d723e */ /* 0x080fe200020006ff */
[----:B------:R-:W-:Y:S01]  /*e610*/  FFMA.FTZ R46, R5, R38, R34 ;  /* 0x00000026052e7223 */ /* 0x000fe20000010022 */
[----:B------:R-:W-:Y:S01]  /*e620*/  HADD2.F32 R7, -RZ, R4.H1_H1 ;  /* 0x30000004ff077230 */ /* 0x000fe20000004100 */
[----:B------:R-:W-:Y:S01]  /*e630*/  F2FP.F16.E4M3.UNPACK_B R33, R33.H1 ;  /* 0x00000021ff21723e */ /* 0x000fe200030006ff */
[----:B------:R-:W-:Y:S01]  /*e640*/  HADD2.F32 R32, -RZ, R31.H1_H1 ;  /* 0x3000001fff207230 */ /* 0x000fe20000004100 */
[----:B------:R-:W-:Y:S01]  /*e650*/  F2FP.F16.E4M3.UNPACK_B R37, R37.H1 ;  /* 0x00000025ff25723e */ /* 0x000fe200030006ff */
[----:B------:R-:W-:-:S02]  /*e660*/  HADD2.F32 R30, -RZ, R29.H1_H1 ;  /* 0x3000001dff1e7230 */ /* 0x000fc40000004100 */
[----:B------:R-:W-:Y:S02]  /*e670*/  HADD2.F32 R5, -RZ, R4.H0_H0 ;  /* 0x20000004ff057230 */ /* 0x000fe40000004100 */
[C---:B------:R-:W-:Y:S01]  /*e680*/  FMUL.FTZ R34, R7.reuse, R32 ;  /* 0x0000002007227220 */ /* 0x040fe20000410000 */
[----:B------:R-:W-:Y:S02]  /*e690*/  HADD2.F32 R31, -RZ, R31.H0_H0 ;  /* 0x2000001fff1f7230 */ /* 0x000fe40000004100 */
[-C--:B------:R-:W-:Y:S01]  /*e6a0*/  FMUL.FTZ R38, R7, R30.reuse ;  /* 0x0000001e07267220 */ /* 0x080fe20000410000 */
[--C-:B------:R-:W-:Y:S02]  /*e6b0*/  HADD2.F32 R4, -RZ, R6.reuse.H1_H1 ;  /* 0x30000006ff047230 */ /* 0x100fe40000004100 */
[C---:B------:R-:W-:Y:S01]  /*e6c0*/  FFMA.FTZ R34, R5.reuse, R30, -R34 ;  /* 0x0000001e05227223 */ /* 0x040fe20000010822 */
[----:B------:R-:W-:Y:S02]  /*e6d0*/  HADD2.F32 R29, -RZ, R29.H0_H0 ;  /* 0x2000001dff1d7230 */ /* 0x000fe40000004100 */
[----:B------:R-:W-:Y:S01]  /*e6e0*/  FFMA.FTZ R35, R5, R32, R38 ;  /* 0x0000002005237223 */ /* 0x000fe20000010026 */
[----:B------:R-:W-:-:S02]  /*e6f0*/  HADD2.F32 R6, -RZ, R6.H0_H0 ;  /* 0x20000006ff067230 */ /* 0x000fc40000004100 */
[C---:B------:R-:W-:Y:S01]  /*e700*/  FMUL.FTZ R7, R4.reuse, R31 ;  /* 0x0000001f04077220 */ /* 0x040fe20000410000 */
[--C-:B------:R-:W-:Y:S02]  /*e710*/  HADD2.F32 R5, -RZ, R28.reuse.H1_H1 ;  /* 0x3000001cff057230 */ /* 0x100fe40000004100 */
[-C--:B------:R-:W-:Y:S01]  /*e720*/  FMUL.FTZ R4, R4, R29.reuse ;  /* 0x0000001d04047220 */ /* 0x080fe20000410000 */
[----:B------:R-:W-:Y:S02]  /*e730*/  HADD2.F32 R28, -RZ, R28.H0_H0 ;  /* 0x2000001cff1c7230 */ /* 0x000fe40000004100 */
[C---:B------:R-:W-:Y:S01]  /*e740*/  FFMA.FTZ R29, R6.reuse, R29, -R7 ;  /* 0x0000001d061d7223 */ /* 0x040fe20000010807 */
[----:B------:R-:W-:Y:S02]  /*e750*/  HADD2.F32 R7, -RZ, R37.H1_H1 ;  /* 0x30000025ff077230 */ /* 0x000fe40000004100 */
[----:B------:R-:W-:Y:S01]  /*e760*/  FFMA.FTZ R30, R6, R31, R4 ;  /* 0x0000001f061e7223 */ /* 0x000fe20000010004 */
[----:B------:R-:W-:-:S02]  /*e770*/  HADD2.F32 R6, -RZ, R33.H1_H1 ;  /* 0x30000021ff067230 */ /* 0x000fc40000004100 */
[----:B------:R-:W-:Y:S02]  /*e780*/  HADD2.F32 R37, -RZ, R37.H0_H0 ;  /* 0x20000025ff257230 */ /* 0x000fe40000004100 */
[C---:B------:R-:W-:Y:S01]  /*e790*/  FMUL.FTZ R31, R5.reuse, R7 ;  /* 0x00000007051f7220 */ /* 0x040fe20000410000 */
[----:B------:R-:W-:Y:S02]  /*e7a0*/  HADD2.F32 R4, -RZ, R15.H1_H1 ;  /* 0x3000000fff047230 */ /* 0x000fe40000004100 */
[-C--:B------:R-:W-:Y:S01]  /*e7b0*/  FMUL.FTZ R38, R5, R6.reuse ;  /* 0x0000000605267220 */ /* 0x080fe20000410000 */
[----:B------:R-:W-:Y:S02]  /*e7c0*/  HADD2.F32 R33, -RZ, R33.H0_H0 ;  /* 0x20000021ff217230 */ /* 0x000fe40000004100 */
[----:B------:R-:W-:Y:S01]  /*e7d0*/  FFMA.FTZ R31, R28, R6, -R31 ;  /* 0x000000061c1f7223 */ /* 0x000fe2000001081f */
[----:B------:R-:W-:Y:S02]  /*e7e0*/  HADD2.F32 R15, -RZ, R15.H0_H0 ;  /* 0x2000000fff0f7230 */ /* 0x000fe40000004100 */
[----:B------:R-:W-:Y:S01]  /*e7f0*/  FMUL.FTZ R32, R4, R37 ;  /* 0x0000002504207220 */ /* 0x000fe20000410000 */
[----:B------:R-:W-:Y:S01]  /*e800*/  FFMA.FTZ R38, R28, R7, R38 ;  /* 0x000000071c267223 */ /* 0x000fe20000010026 */
[-C--:B------:R-:W-:Y:S01]  /*e810*/  FMUL.FTZ R4, R4, R33.reuse ;  /* 0x0000002104047220 */ /* 0x080fe20000410000 */
[----:B------:R-:W-:Y:S01]  /*e820*/  F2FP.SATFINITE.E4M3.F32.PACK_AB_MERGE_C R6, R43, R42, RZ ;  /* 0x0000002a2b06723e */ /* 0x000fe200048070ff */
[C---:B------:R-:W-:Y:S01]  /*e830*/  FFMA.FTZ R5, R15.reuse, R33, -R32 ;  /* 0x000000210f057223 */ /* 0x040fe20000010820 */
[----:B------:R-:W-:Y:S01]  /*e840*/  F2FP.SATFINITE.E4M3.F32.PACK_AB_MERGE_C R7, R46, R45, RZ ;  /* 0x0000002d2e07723e */ /* 0x000fe200048070ff */
[----:B------:R-:W-:Y:S01]  /*e850*/  FFMA.FTZ R28, R15, R37, R4 ;  /* 0x000000250f1c7223 */ /* 0x000fe20000010004 */
[----:B------:R-:W-:-:S02]  /*e860*/  F2FP.SATFINITE.E4M3.F32.PACK_AB_MERGE_C R4, R35, R34, RZ ;  /* 0x000000222304723e */ /* 0x000fc400048070ff */
[----:B------:R-:W-:Y:S02]  /*e870*/  F2FP.SATFINITE.E4M3.F32.PACK_AB_MERGE_C R31, R38, R31, RZ ;  /* 0x0000001f261f723e */ /* 0x000fe400048070ff */
[----:B------:R-:W-:Y:S02]  /*e880*/  F2FP.SATFINITE.E4M3.F32.PACK_AB_MERGE_C R6, R41, R40, R6 ;  /* 0x000000282906723e */ /* 0x000fe40004807006 */
[----:B------:R-:W-:Y:S02]  /*e890*/  F2FP.SATFINITE.E4M3.F32.PACK_AB_MERGE_C R7, R44, R39, R7 ;  /* 0x000000272c07723e */ /* 0x000fe40004807007 */
[----:B------:R-:W-:Y:S02]  /*e8a0*/  F2FP.SATFINITE.E4M3.F32.PACK_AB_MERGE_C R4, R30, R29, R4 ;  /* 0x0000001d1e04723e */ /* 0x000fe40004807004 */
[----:B------:R-:W-:-:S05]  /*e8b0*/  F2FP.SATFINITE.E4M3.F32.PACK_AB_MERGE_C R5, R28, R5, R31 ;  /* 0x000000051c05723e */ /* 0x000fca000480701f */
[----:B------:R1:W-:Y:S02]  /*e8c0*/  STS.128 [R3+0x1c400], R4 ;  /* 0x01c4000403007388 */ /* 0x0003e40000000c00 */
.L_x_1416:
[----:B------:R-:W-:Y:S05]  /*e8d0*/  BSYNC B2 ;  /* 0x0000000000027941 */ /* 0x000fea0003800000 */
.L_x_1415:
[----:B------:R-:W-:Y:S05]  /*e8e0*/  @P1 BRA `(.L_x_1414) ;  /* 0x0000000400e81947 */ /* 0x000fea0003800000 */
[----:B01----:R-:W0:Y:S01]  /*e8f0*/  LDS.128 R4, [R0] ;  /* 0x0000000000047984 */ /* 0x003e220000000c00 */
[----:B-----5:R-:W-:Y:S02]  /*e900*/  SHF.R.U32.HI R29, RZ, 0x8, R21 ;  /* 0x00000008ff1d7819 */ /* 0x020fe40000011615 */
[----:B------:R-:W-:Y:S02]  /*e910*/  SHF.R.U32.HI R34, RZ, 0x8, R25 ;  /* 0x00000008ff227819 */ /* 0x000fe40000011619 */
[----:B------:R-:W-:Y:S02]  /*e920*/  SHF.R.U32.HI R31, RZ, 0x8, R24 ;  /* 0x00000008ff1f7819 */ /* 0x000fe40000011618 */
[----:B------:R-:W-:Y:S02]  /*e930*/  LOP3.LUT R30, R21, 0xff, RZ, 0xc0, !PT ;  /* 0x000000ff151e7812 */ /* 0x000fe400078ec0ff */
[----:B------:R-:W-:Y:S02]  /*e940*/  LOP3.LUT R35, R25, 0xff, RZ, 0xc0, !PT ;  /* 0x000000ff19237812 */ /* 0x000fe400078ec0ff */
[----:B------:R-:W-:-:S02]  /*e950*/  LOP3.LUT R29, R29, 0xff, RZ, 0xc0, !PT ;  /* 0x000000ff1d1d7812 */ /* 0x000fc400078ec0ff */
[----:B------:R-:W-:Y:S02]  /*e960*/  LOP3.LUT R34, R34, 0xff, RZ, 0xc0, !PT ;  /* 0x000000ff22227812 */ /* 0x000fe400078ec0ff */
[----:B------:R-:W-:Y:S02]  /*e970*/  SHF.R.U32.HI R15, RZ, 0x8, R20 ;  /* 0x00000008ff0f7819 */ /* 0x000fe40000011614 */
[----:B------:R-:W-:Y:S02]  /*e980*/  LOP3.LUT R32, R31, 0xff, RZ, 0xc0, !PT ;  /* 0x000000ff1f207812 */ /* 0x000fe400078ec0ff */
[----:B------:R-:W-:Y:S02]  /*e990*/  PRMT R31, R29, 0x7604, R30 ;  /* 0x000076041d1f7816 */ /* 0x000fe4000000001e */
[----:B------:R-:W-:Y:S02]  /*e9a0*/  PRMT R35, R34, 0x7604, R35 ;  /* 0x0000760422237816 */ /* 0x000fe40000000023 */
[----:B------:R-:W-:-:S02]  /*e9b0*/  SHF.R.U32.HI R30, RZ, 0x10, R21 ;  /* 0x00000010ff1e7819 */ /* 0x000fc40000011615 */
[----:B------:R-:W-:Y:S02]  /*e9c0*/  SHF.R.U32.HI R34, RZ, 0x10, R25 ;  /* 0x00000010ff227819 */ /* 0x000fe40000011619 */
[----:B------:R-:W-:Y:S02]  /*e9d0*/  LOP3.LUT R28, R20, 0xff, RZ, 0xc0, !PT ;  /* 0x000000ff141c7812 */ /* 0x000fe400078ec0ff */
[----:B------:R-:W-:Y:S02]  /*e9e0*/  LOP3.LUT R15, R15, 0xff, RZ, 0xc0, !PT ;  /* 0x000000ff0f0f7812 */ /* 0x000fe400078ec0ff */
[----:B------:R-:W-:Y:S02]  /*e9f0*/  LOP3.LUT R30, R30, 0xff, RZ, 0xc0, !PT ;  /* 0x000000ff1e1e7812 */ /* 0x000fe400078ec0ff */
[----:B------:R-:W-:Y:S02]  /*ea00*/  LOP3.LUT R34, R34, 0xff, RZ, 0xc0, !PT ;  /* 0x000000ff22227812 */ /* 0x000fe400078ec0ff */
[----:B------:R-:W-:-:S02]  /*ea10*/  PRMT R28, R15, 0x7604, R28 ;  /* 0x000076040f1c7816 */ /* 0x000fc4000000001c */
[----:B------:R-:W-:Y:S02]  /*ea20*/  LOP3.LUT R33, R24, 0xff, RZ, 0xc0, !PT ;  /* 0x000000ff18217812 */ /* 0x000fe400078ec0ff */
[----:B------:R-:W-:Y:S02]  /*ea30*/  SHF.R.U32.HI R15, RZ, 0x10, R20 ;  /* 0x00000010ff0f7819 */ /* 0x000fe40000011614 */
[----:B------:R-:W-:Y:S02]  /*ea40*/  SHF.R.U32.HI R29, RZ, 0x10, R24 ;  /* 0x00000010ff1d7819 */ /* 0x000fe40000011618 */
[----:B------:R-:W-:Y:S02]  /*ea50*/  PRMT R31, R30, 0x7054, R31 ;  /* 0x000070541e1f7816 */ /* 0x000fe4000000001f */
[----:B------:R-:W-:Y:S02]  /*ea60*/  PRMT R35, R34, 0x7054, R35 ;  /* 0x0000705422237816 */ /* 0x000fe40000000023 */
[----:B------:R-:W-:-:S02]  /*ea70*/  PRMT R33, R32, 0x7604, R33 ;  /* 0x0000760420217816 */ /* 0x000fc40000000021 */
[----:B------:R-:W-:Y:S02]  /*ea80*/  LOP3.LUT R15, R15, 0xff, RZ, 0xc0, !PT ;  /* 0x000000ff0f0f7812 */ /* 0x000fe400078ec0ff */
[----:B------:R-:W-:Y:S02]  /*ea90*/  LOP3.LUT R32, R29, 0xff, RZ, 0xc0, !PT ;  /* 0x000000ff1d207812 */ /* 0x000fe400078ec0ff */
[----:B------:R-:W-:Y:S02]  /*eaa0*/  LOP3.LUT R35, R35, 0xff000000, R25, 0xf8, !PT ;  /* 0xff00000023237812 */ /* 0x000fe400078ef819 */
[----:B------:R-:W-:Y:S02]  /*eab0*/  LOP3.LUT R31, R31, 0xff000000, R21, 0xf8, !PT ;  /* 0xff0000001f1f7812 */ /* 0x000fe400078ef815 */
[----:B------:R-:W-:Y:S02]  /*eac0*/  PRMT R29, R15, 0x7054, R28 ;  /* 0x000070540f1d7816 */ /* 0x000fe4000000001c */
[----:B------:R-:W-:-:S02]  /*ead0*/  PRMT R33, R32, 0x7054, R33 ;  /* 0x0000705420217816 */ /* 0x000fc40000000021 */
[-C--:B0-----:R-:W-:Y:S02]  /*eae0*/  F2FP.F16.E4M3.UNPACK_B R15, R6.reuse.H1 ;  /* 0x00000006ff0f723e */ /* 0x081fe400030006ff */
[----:B------:R-:W-:Y:S02]  /*eaf0*/  F2FP.F16.E4M3.UNPACK_B R32, R35 ;  /* 0x00000023ff20723e */ /* 0x000fe400020006ff */
[----:B------:R-:W-:Y:S02]  /*eb00*/  F2FP.F16.E4M3.UNPACK_B R28, R31 ;  /* 0x0000001fff1c723e */ /* 0x000fe400020006ff */
[----:B------:R-:W-:Y:S01]  /*eb10*/  LOP3.LUT R33, R33, 0xff000000, R24, 0xf8, !PT ;  /* 0xff00000021217812 */ /* 0x000fe200078ef818 */
[--C-:B------:R-:W-:Y:S01]  /*eb20*/  HADD2.F32 R24, -RZ, R15.reuse.H0_H0 ;  /* 0x2000000fff187230 */ /* 0x100fe20000004100 */
[----:B------:R-:W-:Y:S01]  /*eb30*/  F2FP.F16.E4M3.UNPACK_B R21, R6 ;  /* 0x00000006ff15723e */ /* 0x000fe200020006ff */
[----:B------:R-:W-:Y:S01]  /*eb40*/  HADD2.F32 R15, -RZ, R15.H1_H1 ;  /* 0x3000000fff0f7230 */ /* 0x000fe20000004100 */
[----:B------:R-:W-:Y:S01]  /*eb50*/  LOP3.LUT R29, R29, 0xff000000, R20, 0xf8, !PT ;  /* 0xff0000001d1d7812 */ /* 0x000fe200078ef814 */
[----:B------:R-:W-:Y:S01]  /*eb60*/  HADD2.F32 R34, -RZ, R32.H1_H1 ;  /* 0x30000020ff227230 */ /* 0x000fe20000004100 */
[----:B------:R-:W-:Y:S01]  /*eb70*/  F2FP.F16.E4M3.UNPACK_B R20, R5.H1 ;  /* 0x00000005ff14723e */ /* 0x000fe200030006ff */
[----:B------:R-:W-:Y:S01]  /*eb80*/  HADD2.F32 R30, -RZ, R28.H1_H1 ;  /* 0x3000001cff1e7230 */ /* 0x000fe20000004100 */
[----:B------:R-:W-:Y:S01]  /*eb90*/  F2FP.F16.E4M3.UNPACK_B R25, R7 ;  /* 0x00000007ff19723e */ /* 0x000fe200020006ff */
[----:B------:R-:W-:-:S02]  /*eba0*/  HADD2.F32 R32, -RZ, R32.H0_H0 ;  /* 0x20000020ff207230 */ /* 0x000fc40000004100 */
[C---:B------:R-:W-:Y:S01]  /*ebb0*/  FMUL.FTZ R37, R15.reuse, R34 ;  /* 0x000000220f257220 */ /* 0x040fe20000410000 */
[----:B------:R-:W-:Y:S02]  /*ebc0*/  HADD2.F32 R28, -RZ, R28.H0_H0 ;  /* 0x2000001cff1c7230 */ /* 0x000fe40000004100 */
[-C--:B------:R-:W-:Y:S01]  /*ebd0*/  FMUL.FTZ R39, R15, R30.reuse ;  /* 0x0000001e0f277220 */ /* 0x080fe20000410000 */
[----:B------:R-:W-:Y:S01]  /*ebe0*/  F2FP.F16.E4M3.UNPACK_B R15, R5 ;  /* 0x00000005ff0f723e */ /* 0x000fe200020006ff */
[--C-:B------:R-:W-:Y:S01]  /*ebf0*/  HADD2.F32 R5, -RZ, R21.reuse.H1_H1 ;  /* 0x30000015ff057230 */ /* 0x100fe20000004100 */
[----:B------:R-:W-:Y:S01]  /*ec00*/  F2FP.F16.E4M3.UNPACK_B R35, R35.H1 ;  /* 0x00000023ff23723e */ /* 0x000fe200030006ff */
[C---:B------:R-:W-:Y:S01]  /*ec10*/  FFMA.FTZ R38, R24.reuse, R30, -R37 ;  /* 0x0000001e18267223 */ /* 0x040fe20000010825 */
        /* <DEDUP_REMOVED lines=70> */
[----:B------:R2:W-:Y:S02]  /*f080*/  STS.128 [R0], R4 ;  /* 0x0000000400007388 */ /* 0x0005e40000000c00 */
.L_x_1414:
[----:B------:R-:W-:Y:S05]  /*f090*/  BSYNC B1 ;  /* 0x0000000000017941 */ /* 0x000fea0003800000 */
.L_x_1413:
[----:B-12---:R-:W-:-:S05]  /*f0a0*/  VIADD R4, R23, 0x40 ;  /* 0x0000004017047836 */ /* 0x006fca0000000000 */
[----:B------:R-:W-:-:S13]  /*f0b0*/  ISETP.GE.AND P0, PT, R4, R14, PT ;  /* 0x0000000e0400720c */ /* 0x000fda0003f06270 */
        /* <DEDUP_REMOVED lines=8> */
[----:B------:R-:W-:Y:S02]  /*f140*/  SHF.R.U32.HI R28, RZ, 0x8, R27 ;  /* 0x00000008ff1c7819 */ /* 0x000fe4000001161b */
[----:B------:R-:W-:Y:S02]  /*f150*/  LOP3.LUT R21, R13, 0xff, RZ, 0xc0, !PT ;  /* 0x000000ff0d157812 */ /* 0x000fe400078ec0ff */
[----:B------:R-:W-:Y:S02]  /*f160*/  LOP3.LUT R31, R27, 0xff, RZ, 0xc0, !PT ;  /* 0x000000ff1b1f7812 */ /* 0x000fe400078ec0ff */
[----:B------:R-:W-:Y:S02]  /*f170*/  LOP3.LUT R20, R20, 0xff, RZ, 0xc0, !PT ;  /* 0x000000ff14147812 */ /* 0x000fe400078ec0ff */
[----:B------:R-:W-:-:S02]  /*f180*/  LOP3.LUT R28, R28, 0xff, RZ, 0xc0, !PT ;  /* 0x000000ff1c1c7812 */ /* 0x000fc400078ec0ff */
[----:B------:R-:W-:Y:S02]  /*f190*/  SHF.R.U32.HI R14, RZ, 0x8, R12 ;  /* 0x00000008ff0e7819 */ /* 0x000fe4000001160c */
[----:B------:R-:W-:Y:S02]  /*f1a0*/  SHF.R.U32.HI R24, RZ, 0x8, R26 ;  /* 0x00000008ff187819 */ /* 0x000fe4000001161a */
[----:B------:R-:W-:Y:S02]  /*f1b0*/  PRMT R21, R20, 0x7604, R21 ;  /* 0x0000760414157816 */ /* 0x000fe40000000015 */
[----:B------:R-:W-:Y:S02]  /*f1c0*/  PRMT R31, R28, 0x7604, R31 ;  /* 0x000076041c1f7816 */ /* 0x000fe4000000001f */
[----:B------:R-:W-:Y:S02]  /*f1d0*/  SHF.R.U32.HI R20, RZ, 0x10, R13 ;  /* 0x00000010ff147819 */ /* 0x000fe4000001160d */
[----:B------:R-:W-:-:S02]  /*f1e0*/  SHF.R.U32.HI R28, RZ, 0x10, R27 ;  /* 0x00000010ff1c7819 */ /* 0x000fc4000001161b */
[----:B------:R-:W-:Y:S02]  /*f1f0*/  LOP3.LUT R15, R12, 0xff, RZ, 0xc0, !PT ;  /* 0x000000ff0c0f7812 */ /* 0x000fe400078ec0ff */
[----:B------:R-:W-:Y:S02]  /*f200*/  LOP3.LUT R25, R26, 0xff, RZ, 0xc0, !PT ;  /* 0x000000ff1a197812 */ /* 0x000fe400078ec0ff */
[----:B------:R-:W-:Y:S02]  /*f210*/  LOP3.LUT R14, R14, 0xff, RZ, 0xc0, !PT ;  /* 0x000000ff0e0e7812 */ /* 0x000fe400078ec0ff */
[----:B------:R-:W-:Y:S02]  /*f220*/  LOP3.LUT R24, R24, 0xff, RZ, 0xc0, !PT ;  /* 0x000000ff18187812 */ /* 0x000fe400078ec0ff */
[----:B------:R-:W-:Y:S02]  /*f230*/  LOP3.LUT R20, R20, 0xff, RZ, 0xc0, !PT ;  /* 0x000000ff14147812 */ /* 0x000fe400078ec0ff */
[----:B------:R-:W-:-:S02]  /*f240*/  LOP3.LUT R28, R28, 0xff, RZ, 0xc0, !PT ;  /* 0x000000ff1c1c7812 */ /* 0x000fc400078ec0ff */
[----:B------:R-:W-:Y:S02]  /*f250*/  PRMT R15, R14, 0x7604, R15 ;  /* 0x000076040e0f7816 */ /* 0x000fe4000000000f */
[----:B------:R-:W-:Y:S02]  /*f260*/  PRMT R29, R24, 0x7604, R25 ;  /* 0x00007604181d7816 */ /* 0x000fe40000000019 */
[----:B------:R-:W-:Y:S02]  /*f270*/  SHF.R.U32.HI R14, RZ, 0x10, R12 ;  /* 0x00000010ff0e7819 */ /* 0x000fe4000001160c */
[----:B------:R-:W-:Y:S02]  /*f280*/  SHF.R.U32.HI R24, RZ, 0x10, R26 ;  /* 0x00000010ff187819 */ /* 0x000fe4000001161a */
        /* <DEDUP_REMOVED lines=12> */
[----:B------:R-:W-:Y:S01]  /*f350*/  HADD2.F32 R12, -RZ, R14.H1_H1 ;  /* 0x3000000eff0c7230 */ /* 0x000fe20000004100 */
[----:B------:R-:W-:Y:S01]  /*f360*/  LOP3.LUT R29, R29, 0xff000000, R26, 0xf8, !PT ;  /* 0xff0000001d1d7812 */ /* 0x000fe200078ef81a */
[--C-:B------:R-:W-:Y:S01]  /*f370*/  HADD2.F32 R28, -RZ, R27.reuse.H1_H1 ;  /* 0x3000001bff1c7230 */ /* 0x100fe20000004100 */
[----:B------:R-:W-:Y:S01]  /*f380*/  F2FP.F16.E4M3.UNPACK_B R13, R5.H1 ;  /* 0x00000005ff0d723e */ /* 0x000fe200030006ff */
[----:B------:R-:W-:Y:S01]  /*f390*/  HADD2.F32 R26, -RZ, R24.H1_H1 ;  /* 0x30000018ff1a7230 */ /* 0x000fe20000004100 */
[----:B------:R-:W-:Y:S01]  /*f3a0*/  F2FP.F16.E4M3.UNPACK_B R20, R7 ;  /* 0x00000007ff14723e */ /* 0x000fe200020006ff */
[----:B------:R-:W-:Y:S01]  /*f3b0*/  HADD2.F32 R15, -RZ, R14.H0_H0 ;  /* 0x2000000eff0f7230 */ /* 0x000fe20000004100 */
[----:B------:R-:W-:Y:S01]  /*f3c0*/  F2FP.F16.E4M3.UNPACK_B R14, R6 ;  /* 0x00000006ff0e723e */ /* 0x000fe200020006ff */
[C---:B------:R-:W-:Y:S01]  /*f3d0*/  FMUL.FTZ R30, R12.reuse, R28 ;  /* 0x0000001c0c1e7220 */ /* 0x040fe20000410000 */
[----:B------:R-:W-:Y:S01]  /*f3e0*/  FMUL.FTZ R33, R12, R26 ;  /* 0x0000001a0c217220 */ /* 0x000fe20000410000 */
[----:B------:R-:W-:Y:S01]  /*f3f0*/  F2FP.F16.E4M3.UNPACK_B R12, R5 ;  /* 0x00000005ff0c723e */ /* 0x000fe200020006ff */
[----:B------:R-:W-:-:S02]  /*f400*/  HADD2.F32 R27, -RZ, R27.H0_H0 ;  /* 0x2000001bff1b7230 */ /* 0x000fc40000004100 */
[C---:B------:R-:W-:Y:S01]  /*f410*/  FFMA.FTZ R32, R15.reuse, R26, -R30 ;  /* 0x0000001a0f207223 */ /* 0x040fe2000001081e */
[----:B------:R-:W-:Y:S02]  /*f420*/  HADD2.F32 R5, -RZ, R14.H1_H1 ;  /* 0x3000000eff057230 */ /* 0x000fe40000004100 */
[----:B------:R-:W-:Y:S01]  /*f430*/  FFMA.FTZ R35, R15, R28, R33 ;  /* 0x0000001c0f237223 */ /* 0x000fe20000010021 */
[----:B------:R-:W-:Y:S01]  /*f440*/  HADD2.F32 R24, -RZ, R24.H0_H0 ;  /* 0x20000018ff187230 */ /* 0x000fe20000004100 */
[----:B------:R-:W-:Y:S01]  /*f450*/  F2FP.F16.E4M3.UNPACK_B R31, R31.H1 ;  /* 0x0000001fff1f723e */ /* 0x000fe200030006ff */
[----:B------:R-:W-:Y:S01]  /*f460*/  HADD2.F32 R14, -RZ, R14.H0_H0 ;  /* 0x2000000eff0e7230 */ /* 0x000fe20000004100 */
[----:B------:R-:W-:Y:S01]  /*f470*/  F2FP.F16.E4M3.UNPACK_B R25, R25.H1 ;  /* 0x00000019ff19723e */ /* 0x000fe200030006ff */
[C---:B------:R-:W-:Y:S01]  /*f480*/  FMUL.FTZ R15, R5.reuse, R27 ;  /* 0x0000001b050f7220 */ /* 0x040fe20000410000 */
[----:B------:R-:W-:Y:S01]  /*f490*/  FMUL.FTZ R30, R5, R24 ;  /* 0x00000018051e7220 */ /* 0x000fe20000410000 */
[----:B------:R-:W-:Y:S01]  /*f4a0*/  F2FP.F16.E4M3.UNPACK_B R7, R7.H1 ;  /* 0x00000007ff07723e */ /* 0x000fe200030006ff */
[----:B------:R-:W-:-:S02]  /*f4b0*/  HADD2.F32 R5, -RZ, R20.H1_H1 ;  /* 0x30000014ff057230 */ /* 0x000fc40000004100 */
[C---:B------:R-:W-:Y:S01]  /*f4c0*/  FFMA.FTZ R28, R14.reuse, R24, -R15 ;  /* 0x000000180e1c7223 */ /* 0x040fe2000001080f */
[----:B------:R-:W-:Y:S02]  /*f4d0*/  HADD2.F32 R26, -RZ, R31.H0_H0 ;  /* 0x2000001fff1a7230 */ /* 0x000fe40000004100 */
[----:B------:R-:W-:Y:S01]  /*f4e0*/  FFMA.FTZ R33, R14, R27, R30 ;  /* 0x0000001b0e217223 */ /* 0x000fe2000001001e */
[----:B------:R-:W-:Y:S01]  /*f4f0*/  HADD2.F32 R15, -RZ, R25.H0_H0 ;  /* 0x20000019ff0f7230 */ /* 0x000fe20000004100 */
[----:B------:R-:W-:Y:S01]  /*f500*/  F2FP.F16.E4M3.UNPACK_B R6, R4 ;  /* 0x00000004ff06723e */ /* 0x000fe200020006ff */
        /* <DEDUP_REMOVED lines=8> */
[----:B------:R-:W-:Y:S02]  /*f590*/  HADD2.F32 R5, -RZ, R7.H0_H0 ;  /* 0x20000007ff057230 */ /* 0x000fe40000004100 */
[C---:B------:R-:W-:Y:S01]  /*f5a0*/  FMUL.FTZ R24, R14.reuse, R31 ;  /* 0x0000001f0e187220 */ /* 0x040fe20000410000 */
[----:B------:R-:W-:Y:S01]  /*f5b0*/  F2FP.F16.E4M3.UNPACK_B R4, R4.H1 ;  /* 0x00000004ff04723e */ /* 0x000fe200030006ff */
[----:B------:R-:W-:Y:S01]  /*f5c0*/  FMUL.FTZ R20, R14, R25 ;  /* 0x000000190e147220 */ /* 0x000fe20000410000 */
[----:B------:R-:W-:Y:S01]  /*f5d0*/  F2FP.F16.E4M3.UNPACK_B R15, R29 ;  /* 0x0000001dff0f723e */ /* 0x000fe200020006ff */
[C---:B------:R-:W-:Y:S01]  /*f5e0*/  FFMA.FTZ R34, R5.reuse, R25, -R24 ;  /* 0x0000001905227223 */ /* 0x040fe20000010818 */
[----:B------:R-:W-:Y:S01]  /*f5f0*/  F2FP.F16.E4M3.UNPACK_B R14, R21 ;  /* 0x00000015ff0e723e */ /* 0x000fe200020006ff */
[----:B------:R-:W-:Y:S01]  /*f600*/  FFMA.FTZ R31, R5, R31, R20 ;  /* 0x0000001f051f7223 */ /* 0x000fe20000010014 */
[----:B------:R-:W-:Y:S01]  /*f610*/  HADD2.F32 R7, -RZ, R4.H1_H1 ;  /* 0x30000004ff077230 */ /* 0x000fe20000004100 */
[----:B------:R-:W-:Y:S01]  /*f620*/  F2FP.F16.E4M3.UNPACK_B R21, R21.H1 ;  /* 0x00000015ff15723e */ /* 0x000fe200030006ff */
[----:B------:R-:W-:Y:S01]  /*f630*/  HADD2.F32 R24, -RZ, R15.H1_H1 ;  /* 0x3000000fff187230 */ /* 0x000fe20000004100 */
[----:B------:R-:W-:Y:S01]  /*f640*/  F2FP.F16.E4M3.UNPACK_B R29, R29.H1 ;  /* 0x0000001dff1d723e */ /* 0x000fe200030006ff */
[----:B------:R-:W-:Y:S01]  /*f650*/  HADD2.F32 R20, -RZ, R14.H1_H1 ;  /* 0x3000000eff147230 */ /* 0x000fe20000004100 */
[----:B------:R-:W-:Y:S01]  /*f660*/  F2FP.SATFINITE.E4M3.F32.PACK_AB_MERGE_C R31, R31, R34, RZ ;  /* 0x000000221f1f723e */ /* 0x000fe200048070ff */
[----:B------:R-:W-:-:S02]  /*f670*/  HADD2.F32 R5, -RZ, R4.H0_H0 ;  /* 0x20000004ff057230 */ /* 0x000fc40000004100 */
[----:B------:R-:W-:Y:S01]  /*f680*/  FMUL.FTZ R26, R7, R24 ;  /* 0x00000018071a7220 */ /* 0x000fe20000410000 */
[----:B------:R-:W-:Y:S02]  /*f690*/  HADD2.F32 R25, -RZ, R15.H0_H0 ;  /* 0x2000000fff197230 */ /* 0x000fe40000004100 */
[----:B------:R-:W-:Y:S02]  /*f6a0*/  HADD2.F32 R4, -RZ, R6.H1_H1 ;  /* 0x30000006ff047230 */ /* 0x000fe40000004100 */
[-C--:B------:R-:W-:Y:S01]  /*f6b0*/  FFMA.FTZ R26, R5, R20.reuse, -R26 ;  /* 0x00000014051a7223 */ /* 0x080fe2000001081a */
[----:B------:R-:W-:Y:S02]  /*f6c0*/  HADD2.F32 R15, -RZ, R14.H0_H0 ;  /* 0x2000000eff0f7230 */ /* 0x000fe40000004100 */
[----:B------:R-:W-:Y:S01]  /*f6d0*/  FMUL.FTZ R14, R7, R20 ;  /* 0x00000014070e7220 */ /* 0x000fe20000410000 */
[----:B------:R-:W-:Y:S02]  /*f6e0*/  HADD2.F32 R6, -RZ, R6.H0_H0 ;  /* 0x20000006ff067230 */ /* 0x000fe40000004100 */
[C---:B------:R-:W-:Y:S01]  /*f6f0*/  FMUL.FTZ R7, R4.reuse, R25 ;  /* 0x0000001904077220 */ /* 0x040fe20000410000 */
[----:B------:R-:W-:Y:S01]  /*f700*/  FMUL.FTZ R4, R4, R15 ;  /* 0x0000000f04047220 */ /* 0x000fe20000410000 */
[----:B------:R-:W-:-:S02]  /*f710*/  FFMA.FTZ R27, R5, R24, R14 ;  /* 0x00000018051b7223 */ /* 0x000fc4000001000e */
[C---:B------:R-:W-:Y:S01]  /*f720*/  FFMA.FTZ R15, R6.reuse, R15, -R7 ;  /* 0x0000000f060f7223 */ /* 0x040fe20000010807 */
[----:B------:R-:W-:Y:S02]  /*f730*/  HADD2.F32 R5, -RZ, R13.H1_H1 ;  /* 0x3000000dff057230 */ /* 0x000fe40000004100 */
[----:B------:R-:W-:Y:S01]  /*f740*/  FFMA.FTZ R20, R6, R25, R4 ;  /* 0x0000001906147223 */ /* 0x000fe20000010004 */
[----:B------:R-:W-:Y:S02]  /*f750*/  HADD2.F32 R6, -RZ, R21.H1_H1 ;  /* 0x30000015ff067230 */ /* 0x000fe40000004100 */
[--C-:B------:R-:W-:Y:S02]  /*f760*/  HADD2.F32 R14, -RZ, R29.reuse.H1_H1 ;  /* 0x3000001dff0e7230 */ /* 0x100fe40000004100 */
[----:B------:R-:W-:Y:S02]  /*f770*/  HADD2.F32 R29, -RZ, R29.H0_H0 ;  /* 0x2000001dff1d7230 */ /* 0x000fe40000004100 */
[----:B------:R-:W-:Y:S01]  /*f780*/  FMUL.FTZ R7, R5, R6 ;  /* 0x0000000605077220 */ /* 0x000fe20000410000 */
[----:B------:R-:W-:-:S02]  /*f790*/  HADD2.F32 R4, -RZ, R12.H1_H1 ;  /* 0x3000000cff047230 */ /* 0x000fc40000004100 */
[----:B------:R-:W-:Y:S01]  /*f7a0*/  FMUL.FTZ R24, R5, R14 ;  /* 0x0000000e05187220 */ /* 0x000fe20000410000 */
[----:B------:R-:W-:Y:S02]  /*f7b0*/  HADD2.F32 R21, -RZ, R21.H0_H0 ;  /* 0x20000015ff157230 */ /* 0x000fe40000004100 */
[----:B------:R-:W-:Y:S02]  /*f7c0*/  HADD2.F32 R13, -RZ, R13.H0_H0 ;  /* 0x2000000dff0d7230 */ /* 0x000fe40000004100 */
[C---:B------:R-:W-:Y:S01]  /*f7d0*/  FMUL.FTZ R5, R4.reuse, R29 ;  /* 0x0000001d04057220 */ /* 0x040fe20000410000 */
[----:B------:R-:W-:Y:S02]  /*f7e0*/  HADD2.F32 R12, -RZ, R12.H0_H0 ;  /* 0x2000000cff0c7230 */ /* 0x000fe40000004100 */
[-C--:B------:R-:W-:Y:S01]  /*f7f0*/  FMUL.FTZ R4, R4, R21.reuse ;  /* 0x0000001504047220 */ /* 0x080fe20000410000 */
[C---:B------:R-:W-:Y:S01]  /*f800*/  FFMA.FTZ R24, R13.reuse, R6, -R24 ;  /* 0x000000060d187223 */ /* 0x040fe20000010818 */
[----:B------:R-:W-:Y:S01]  /*f810*/  FFMA.FTZ R7, R13, R14, R7 ;  /* 0x0000000e0d077223 */ /* 0x000fe20000010007 */
[C---:B------:R-:W-:Y:S01]  /*f820*/  FFMA.FTZ R5, R12.reuse, R21, -R5 ;  /* 0x000000150c057223 */ /* 0x040fe20000010805 */
[----:B------:R-:W-:Y:S01]  /*f830*/  FFMA.FTZ R12, R12, R29, R4 ;  /* 0x0000001d0c0c7223 */ /* 0x000fe20000010004 */
[----:B------:R-:W-:-:S02]  /*f840*/  F2FP.SATFINITE.E4M3.F32.PACK_AB_MERGE_C R6, R35, R32, RZ ;  /* 0x000000202306723e */ /* 0x000fc400048070ff */
[----:B------:R-:W-:Y:S02]  /*f850*/  F2FP.SATFINITE.E4M3.F32.PACK_AB_MERGE_C R4, R27, R26, RZ ;  /* 0x0000001a1b04723e */ /* 0x000fe400048070ff */
[----:B------:R-:W-:Y:S02]  /*f860*/  F2FP.SATFINITE.E4M3.F32.PACK_AB_MERGE_C R24, R7, R24, RZ ;  /* 0x000000180718723e */ /* 0x000fe400048070ff */
[----:B------:R-:W-:Y:S02]  /*f870*/  F2FP.SATFINITE.E4M3.F32.PACK_AB_MERGE_C R6, R33, R28, R6 ;  /* 0x0000001c2106723e */ /* 0x000fe40004807006 */
[----:B------:R-:W-:Y:S02]  /*f880*/  F2FP.SATFINITE.E4M3.F32.PACK_AB_MERGE_C R7, R37, R30, R31 ;  /* 0x0000001e2507723e */ /* 0x000fe4000480701f */
[----:B------:R-:W-:Y:S02]  /*f890*/  F2FP.SATFINITE.E4M3.F32.PACK_AB_MERGE_C R4, R20, R15, R4 ;  /* 0x0000000f1404723e */ /* 0x000fe40004807004 */
[----:B------:R-:W-:-:S05]  /*f8a0*/  F2FP.SATFINITE.E4M3.F32.PACK_AB_MERGE_C R5, R12, R5, R24 ;  /* 0x000000050c05723e */ /* 0x000fca0004807018 */
[----:B------:R1:W-:Y:S02]  /*f8b0*/  STS.128 [R3+0x1e400], R4 ;  /* 0x01e4000403007388 */ /* 0x0003e40000000c00 */
.L_x_1419:
[----:B------:R-:W-:Y:S05]  /*f8c0*/  BSYNC B1 ;  /* 0x0000000000017941 */ /* 0x000fea0003800000 */
.L_x_1418:
[----:B------:R-:W-:Y:S05]  /*f8d0*/  @P1 BRA `(.L_x_1417) ;  /* 0x0000002c00581947 */ /* 0x000fea0003800000 */
[----:B01----:R-:W0:Y:S01]  /*f8e0*/  LDS.128 R4, [R0+0x2000] ;  /* 0x0020000000047984 */ /* 0x003e220000000c00 */
        /* <DEDUP_REMOVED lines=26> */
[--C-:B------:R-:W-:Y:S02]  /*fa90*/  LOP3.LUT R21, R21, 0xff0000, R8.reuse, 0xf8, !PT ;  /* 0x00ff000015157812 */ /* 0x100fe400078ef808 */
[----:B------:R-:W-:Y:S01]  /*faa0*/  F2FP.F16.E4M3.UNPACK_B R20, R25 ;  /* 0x00000019ff14723e */ /* 0x000fe200020006ff */
[--C-:B------:R-:W-:Y:S01]  /*fab0*/  HADD2.F32 R9, -RZ, R3.reuse.H0_H0 ;  /* 0x20000003ff097230 */ /* 0x100fe20000004100 */
[----:B------:R-:W-:Y:S02]  /*fac0*/  F2FP.F16.E4M3.UNPACK_B R12, R15 ;  /* 0x0000000fff0c723e */ /* 0x000fe400020006ff */
[----:B------:R-:W-:Y:S01]  /*fad0*/  LOP3.LUT R21, R21, 0xff000000, R8, 0xf8, !PT ;  /* 0xff00000015157812 */ /* 0x000fe200078ef808 */
[----:B------:R-:W-:Y:S01]  /*fae0*/  HADD2.F32 R8, -RZ, R3.H1_H1 ;  /* 0x30000003ff087230 */ /* 0x000fe20000004100 */
[----:B------:R-:W-:Y:S01]  /*faf0*/  F2FP.F16.E4M3.UNPACK_B R6, R6 ;  /* 0x00000006ff06723e */ /* 0x000fe200020006ff */
[----:B------:R-:W-:Y:S01]  /*fb00*/  HADD2.F32 R24, -RZ, R20.H1_H1 ;  /* 0x30000014ff187230 */ /* 0x000fe20000004100 */
[----:B------:R-:W-:Y:S01]  /*fb10*/  LOP3.LUT R13, R13, 0xff000000, R10, 0xf8, !PT ;  /* 0xff0000000d0d7812 */ /* 0x000fe200078ef80a */
[----:B------:R-:W-:Y:S01]  /*fb20*/  HADD2.F32 R14, -RZ, R12.H1_H1 ;  /* 0x3000000cff0e7230 */ /* 0x000fe20000004100 */
[-C--:B------:R-:W-:Y:S01]  /*fb30*/  F2FP.F16.E4M3.UNPACK_B R10, R7.reuse ;  /* 0x00000007ff0a723e */ /* 0x080fe200020006ff */
[----:B------:R-:W-:Y:S01]  /*fb40*/  HADD2.F32 R20, -RZ, R20.H0_H0 ;  /* 0x20000014ff147230 */ /* 0x000fe20000004100 */
[----:B------:R-:W-:Y:S01]  /*fb50*/  F2FP.F16.E4M3.UNPACK_B R11, R7.H1 ;  /* 0x00000007ff0b723e */ /* 0x000fe200030006ff */
[C---:B------:R-:W-:Y:S01]  /*fb60*/  FMUL.FTZ R26, R8.reuse, R24 ;  /* 0x00000018081a7220 */ /* 0x040fe20000410000 */
[----:B------:R-:W-:Y:S01]  /*fb70*/  FMUL.FTZ R27, R8, R14 ;  /* 0x0000000e081b7220 */ /* 0x000fe20000410000 */
[-C--:B------:R-:W-:Y:S01]  /*fb80*/  F2FP.F16.E4M3.UNPACK_B R7, R5.reuse ;  /* 0x00000005ff07723e */ /* 0x080fe200020006ff */
[----:B------:R-:W-:Y:S01]  /*fb90*/  HADD2.F32 R12, -RZ, R12.H0_H0 ;  /* 0x2000000cff0c7230 */ /* 0x000fe20000004100 */
[----:B------:R-:W-:Y:S01]  /*fba0*/  F2FP.F16.E4M3.UNPACK_B R8, R5.H1 ;  /* 0x00000005ff08723e */ /* 0x000fe200030006ff */
[----:B------:R-:W-:-:S02]  /*fbb0*/  HADD2.F32 R5, -RZ, R6.H1_H1 ;  /* 0x30000006ff057230 */ /* 0x000fc40000004100 */
[C---:B------:R-:W-:Y:S01]  /*fbc0*/  FFMA.FTZ R26, R9.reuse, R14, -R26 ;  /* 0x0000000e091a7223 */ /* 0x040fe2000001081a */
[----:B------:R-:W-:Y:S01]  /*fbd0*/  FFMA.FTZ R29, R9, R24, R27 ;  /* 0x00000018091d7223 */ /* 0x000fe2000001001b */
[----:B------:R-:W-:Y:S01]  /*fbe0*/  HADD2.F32 R6, -RZ, R6.H0_H0 ;  /* 0x20000006ff067230 */ /* 0x000fe20000004100 */
[----:B------:R-:W-:Y:S01]  /*fbf0*/  F2FP.F16.E4M3.UNPACK_B R25, R25.H1 ;  /* 0x00000019ff19723e */ /* 0x000fe200030006ff */
[C---:B------:R-:W-:Y:S01]  /*fc00*/  FMUL.FTZ R9, R5.reuse, R20 ;  /* 0x0000001405097220 */ /* 0x040fe20000410000 */
[----:B------:R-:W-:Y:S01]  /*fc10*/  F2FP.F16.E4M3.UNPACK_B R15, R15.H1 ;  /* 0x0000000fff0f723e */ /* 0x000fe200030006ff */
[-C--:B------:R-:W-:Y:S01]  /*fc20*/  FMUL.FTZ R27, R5, R12.reuse ;  /* 0x0000000c051b7220 */ /* 0x080fe20000410000 */
[----:B------:R-:W-:Y:S02]  /*fc30*/  HADD2.F32 R5, -RZ, R10.H1_H1 ;  /* 0x3000000aff057230 */ /* 0x000fe40000004100 */
[----:B------:R-:W-:Y:S01]  /*fc40*/  FFMA.FTZ R24, R6, R12, -R9 ;  /* 0x0000000c06187223 */ /* 0x000fe20000010809 */
[----:B------:R-:W-:-:S02]  /*fc50*/  HADD2.F32 R14, -RZ, R25.H0_H0 ;  /* 0x20000019ff0e7230 */ /* 0x000fc40000004100 */
[----:B------:R-:W-:Y:S01]  /*fc60*/  FFMA.FTZ R27, R6, R20, R27 ;  /* 0x00000014061b7223 */ /* 0x000fe2000001001b */
[----:B------:R-:W-:Y:S01]  /*fc70*/  HADD2.F32 R9, -RZ, R15.H0_H0 ;  /* 0x2000000fff097230 */ /* 0x000fe20000004100 */
[----:B------:R-:W-:Y:S01]  /*fc80*/  F2FP.F16.E4M3.UNPACK_B R3, R4 ;  /* 0x00000004ff03723e */ /* 0x000fe200020006ff */
[----:B------:R-:W-:Y:S02]  /*fc90*/  HADD2.F32 R10, -RZ, R10.H0_H0 ;  /* 0x2000000aff0a7230 */ /* 0x000fe40000004100 */
[C---:B------:R-:W-:Y:S01]  /*fca0*/  FMUL.FTZ R31, R5.reuse, R14 ;  /* 0x0000000e051f7220 */ /* 0x040fe20000410000 */
[----:B------:R-:W-:Y:S02]  /*fcb0*/  HADD2.F32 R25, -RZ, R25.H1_H1 ;  /* 0x30000019ff197230 */ /* 0x000fe40000004100 */
[-C--:B------:R-:W-:Y:S01]  /*fcc0*/  FMUL.FTZ R5, R5, R9.reuse ;  /* 0x0000000905057220 */ /* 0x080fe20000410000 */
[----:B------:R-:W-:Y:S02]  /*fcd0*/  HADD2.F32 R6, -RZ, R11.H1_H1 ;  /* 0x3000000bff067230 */ /* 0x000fe40000004100 */
[----:B------:R-:W-:Y:S01]  /*fce0*/  FFMA.FTZ R31, R10, R9, -R31 ;  /* 0x000000090a1f7223 */ /* 0x000fe2000001081f */
[----:B------:R-:W-:-:S02]  /*fcf0*/  HADD2.F32 R15, -RZ, R15.H1_H1 ;  /* 0x3000000fff0f7230 */ /* 0x000fc40000004100 */
[----:B------:R-:W-:Y:S01]  /*fd00*/  FFMA.FTZ R28, R10, R14, R5 ;  /* 0x0000000e0a1c7223 */ /* 0x000fe20000010005 */
[----:B------:R-:W-:Y:S02]  /*fd10*/  HADD2.F32 R11, -RZ, R11.H0_H0 ;  /* 0x2000000bff0b7230 */ /* 0x000fe40000004100 */
[C---:B------:R-:W-:Y:S01]  /*fd20*/  FMUL.FTZ R12, R6.reuse, R25 ;  /* 0x00000019060c7220 */ /* 0x040fe20000410000 */
[----:B------:R-:W-:Y:S01]  /*fd30*/  F2FP.F16.E4M3.UNPACK_B R5, R21 ;  /* 0x00000015ff05723e */ /* 0x000fe200020006ff */
[-C--:B------:R-:W-:Y:S01]  /*fd40*/  FMUL.FTZ R10, R6, R15.reuse ;  /* 0x0000000f060a7220 */ /* 0x080fe20000410000 */
[----:B------:R-:W-:Y:S01]  /*fd50*/  F2FP.F16.E4M3.UNPACK_B R4, R4.H1 ;  /* 0x00000004ff04723e */ /* 0x000fe200030006ff */
[C---:B------:R-:W-:Y:S01]  /*fd60*/  FFMA.FTZ R30, R11.reuse, R15, -R12 ;  /* 0x0000000f0b1e7223 */ /* 0x040fe2000001080c */
[----:B------:R-:W-:Y:S01]  /*fd70*/  F2FP.F16.E4M3.UNPACK_B R9, R13 ;  /* 0x0000000dff09723e */ /* 0x000fe200020006ff */
[----:B------:R-:W-:Y:S01]  /*fd80*/  FFMA.FTZ R25, R11, R25, R10 ;  /* 0x000000190b197223 */ /* 0x000fe2000001000a */
[--C-:B------:R-:W-:Y:S01]  /*fd90*/  HADD2.F32 R12, -RZ, R5.reuse.H1_H1 ;  /* 0x30000005ff0c7230 */ /* 0x100fe20000004100 */
[----:B------:R-:W-:Y:S01]  /*fda0*/  F2FP.F16.E4M3.UNPACK_B R13, R13.H1 ;  /* 0x0000000dff0d723e */ /* 0x000fe200030006ff */
[----:B------:R-:W-:Y:S01]  /*fdb0*/  HADD2.F32 R11, -RZ, R5.H0_H0 ;  /* 0x20000005ff0b7230 */ /* 0x000fe20000004100 */
[----:B------:R-:W-:Y:S01]  /*fdc0*/  F2FP.F16.E4M3.UNPACK_B R21, R21.H1 ;  /* 0x00000015ff15723e */ /* 0x000fe200030006ff */
[--C-:B------:R-:W-:Y:S01]  /*fdd0*/  HADD2.F32 R6, -RZ, R4.reuse.H1_H1 ;  /* 0x30000004ff067230 */ /* 0x100fe20000004100 */
[----:B------:R-:W-:Y:S01]  /*fde0*/  F2FP.SATFINITE.E4M3.F32.PACK_AB_MERGE_C R25, R25, R30, RZ ;  /* 0x0000001e1919723e */ /* 0x000fe200048070ff */
[----:B------:R-:W-:Y:S01]  /*fdf0*/  HADD2.F32 R10, -RZ, R9.H1_H1 ;  /* 0x30000009ff0a7230 */ /* 0x000fe20000004100 */
[----:B------:R-:W-:Y:S01]  /*fe00*/  F2FP.SATFINITE.E4M3.F32.PACK_AB_MERGE_C R26, R29, R26, RZ ;  /* 0x0000001a1d1a723e */ /* 0x000fe200048070ff */
[----:B------:R-:W-:-:S02]  /*fe10*/  HADD2.F32 R5, -RZ, R4.H0_H0 ;  /* 0x20000004ff057230 */ /* 0x000fc40000004100 */
[C---:B------:R-:W-:Y:S01]  /*fe20*/  FMUL.FTZ R14, R6.reuse, R12 ;  /* 0x0000000c060e7220 */ /* 0x040fe20000410000 */
[----:B------:R-:W-:Y:S02]  /*fe30*/  HADD2.F32 R4, -RZ, R3.H1_H1 ;  /* 0x30000003ff047230 */ /* 0x000fe40000004100 */
[-C--:B------:R-:W-:Y:S01]  /*fe40*/  FMUL.FTZ R20, R6, R10.reuse ;  /* 0x0000000a06147220 */ /* 0x080fe20000410000 */
[----:B------:R-:W-:Y:S02]  /*fe50*/  HADD2.F32 R9, -RZ, R9.H0_H0 ;  /* 0x20000009ff097230 */ /* 0x000fe40000004100 */
[C---:B------:R-:W-:Y:S01]  /*fe60*/  FFMA.FTZ R14, R5.reuse, R10, -R14 ;  /* 0x0000000a050e7223 */ /* 0x040fe2000001080e */
[----:B------:R-:W-:Y:S02]  /*fe70*/  HADD2.F32 R3, -RZ, R3.H0_H0 ;  /* 0x20000003ff037230 */ /* 0x000fe40000004100 */
[C---:B------:R-:W-:Y:S01]  /*fe80*/  FMUL.FTZ R6, R4.reuse, R11 ;  /* 0x0000000b04067220 */ /* 0x040fe20000410000 */
[----:B------:R-:W-:Y:S01]  /*fe90*/  FFMA.FTZ R15, R5, R12, R20 ;  /* 0x0000000c050f7223 */ /* 0x000fe20000010014 */
[----:B------:R-:W-:Y:S01]  /*fea0*/  FMUL.FTZ R4, R4, R9 ;  /* 0x0000000904047220 */ /* 0x000fe20000410000 */
[----:B------:R-:W-:-:S02]  /*feb0*/  HADD2.F32 R5, -RZ, R13.H1_H1 ;  /* 0x3000000dff057230 */ /* 0x000fc40000004100 */
[C---:B------:R-:W-:Y:S01]  /*fec0*/  FFMA.FTZ R12, R3.reuse, R9, -R6 ;  /* 0x00000009030c7223 */ /* 0x040fe20000010806 */
[--C-:B------:R-:W-:Y:S02]  /*fed0*/  HADD2.F32 R9, -RZ, R21.reuse.H1_H1 ;  /* 0x30000015ff097230 */ /* 0x100fe40000004100 */
[----:B------:R-:W-:Y:S01]  /*fee0*/  FFMA.FTZ R11, R3, R11, R4 ;  /* 0x0000000b030b7223 */ /* 0x000fe20000010004 */
[----:B------:R-:W-:Y:S01]  /*fef0*/  HADD2.F32 R4, -RZ, R8.H1_H1 ;  /* 0x30000008ff047230 */ /* 0x000fe20000004100 */
[----:B------:R-:W-:Y:S01]  /*ff00*/  F2FP.SATFINITE.E4M3.F32.PACK_AB_MERGE_C R14, R15, R14, RZ ;  /* 0x0000000e0f0e723e */ /* 0x000fe200048070ff */
[----:B------:R-:W-:Y:S01]  /*ff10*/  HADD2.F32 R10, -RZ, R21.H0_H0 ;  /* 0x20000015ff0a7230 */ /* 0x000fe20000004100 */
[----:B------:R-:W-:Y:S01]  /*ff20*/  F2FP.SATFINITE.E4M3.F32.PACK_AB_MERGE_C R31, R28, R31, R25 ;  /* 0x0000001f1c1f723e */ /* 0x000fe20004807019 */
[----:B------:R-:W-:Y:S02]  /*ff30*/  HADD2.F32 R3, -RZ, R7.H1_H1 ;  /* 0x30000007ff037230 */ /* 0x000fe40000004100 */
[----:B------:R-:W-:Y:S01]  /*ff40*/  FMUL.FTZ R20, R4, R5 ;  /* 0x0000000504147220 */ /* 0x000fe20000410000 */
[----:B------:R-:W-:-:S02]  /*ff50*/  HADD2.F32 R6, -RZ, R13.H0_H0 ;  /* 0x2000000dff067230 */ /* 0x000fc40000004100 */
[----:B------:R-:W-:Y:S01]  /*ff60*/  FMUL.FTZ R13, R4, R9 ;  /* 0x00000009040d7220 */ /* 0x000fe20000410000 */
[----:B------:R-:W-:Y:S02]  /*ff70*/  HADD2.F32 R8, -RZ, R8.H0_H0 ;  /* 0x20000008ff087230 */ /* 0x000fe40000004100 */
[C---:B------:R-:W-:Y:S01]  /*ff80*/  FMUL.FTZ R4, R3.reuse, R10 ;  /* 0x0000000a03047220 */ /* 0x040fe20000410000 */
[----:B------:R-:W-:Y:S02]  /*ff90*/  HADD2.F32 R7, -RZ, R7.H0_H0 ;  /* 0x20000007ff077230 */ /* 0x000fe40000004100 */
[----:B------:R-:W-:Y:S01]  /*ffa0*/  FMUL.FTZ R3, R3, R6 ;  /* 0x0000000603037220 */ /* 0x000fe20000410000 */
[----:B------:R-:W-:Y:S01]  /*ffb0*/  F2FP.SATFINITE.E4M3.F32.PACK_AB_MERGE_C R30, R27, R24, R26 ;  /* 0x000000181b1e723e */ /* 0x000fe2000480701a */
[C---:B------:R-:W-:Y:S01]  /*ffc0*/  FFMA.FTZ R13, R8.reuse, R5, -R13 ;  /* 0x00000005080d7223 */ /* 0x040fe2000001080d */
[----:B------:R-:W-:Y:S01]  /*ffd0*/  FFMA.FTZ R20, R8, R9, R20 ;  /* 0x0000000908147223 */ /* 0x000fe20000010014 */
[C---:B------:R-:W-:Y:S01]  /*ffe0*/  FFMA.FTZ R4, R7.reuse, R6, -R4 ;  /* 0x0000000607047223 */ /* 0x040fe20000010804 */
[----:B------:R-:W-:Y:S01]  /*fff0*/  FFMA.FTZ R3, R7, R10, R3 ;  /* 0x0000000a07037223 */ /* 0x000fe20000010003 */
[----:B------:R-:W-:-:S02]  /*10000*/  F2FP.SATFINITE.E4M3.F32.PACK_AB_MERGE_C R28, R11, R12, R14 ;  /* 0x0000000c0b1c723e */ /* 0x000fc4000480700e */
[----:B------:R-:W-:-:S04]  /*10010*/  F2FP.SATFINITE.E4M3.F32.PACK_AB_MERGE_C R13, R20, R13, RZ ;  /* 0x0000000d140d723e */ /* 0x000fc800048070ff */
[----:B------:R-:W-:-:S05]  /*10020*/  F2FP.SATFINITE.E4M3.F32.PACK_AB_MERGE_C R29, R3, R4, R13 ;  /* 0x00000004031d723e */ /* 0x000fca000480700d */
[----:B------:R2:W-:Y:S01]  /*10030*/  STS.128 [R0+0x2000], R28 ;  /* 0x0020001c00007388 */ /* 0x0005e20000000c00 */
[----:B------:R-:W-:Y:S05]  /*10040*/  BRA `(.L_x_1417) ;  /* 0x00000024007c7947 */ /* 0x000fea0003800000 */
.L_x_1404:
        /* <DEDUP_REMOVED lines=8> */
[----:B0-----:R-:W-:-:S13]  /*100d0*/  ISETP.NE.AND P0, PT, R30, 0x1, PT ;  /* 0x000000011e00780c */ /* 0x001fda0003f05270 */
[----:B------:R-:W0:Y:S08]  /*100e0*/  @P0 LDC R0, c[0x0][0x44c] ;  /* 0x00011300ff000b82 */ /* 0x000e300000000800 */
[----:B------:R-:W2:Y:S01]  /*100f0*/  @P0 LDC R5, c[0x0][0x450] ;  /* 0x00011400ff050b82 */ /* 0x000ea20000000800 */
[----:B0-----:R-:W-:-:S05]  /*10100*/  @P0 IMAD.HI.U32 R0, R3, R0, RZ ;  /* 0x0000000003000227 */ /* 0x001fca00078e00ff */
[----:B--2---:R-:W-:Y:S01]  /*10110*/  @P0 SHF.R.U32.HI R3, RZ, R5, R0 ;  /* 0x00000005ff030219 */ /* 0x004fe20000011600 */
[----:B------:R-:W-:-:S03]  /*10120*/  IMAD.MOV.U32 R5, RZ, RZ, R31 ;  /* 0x000000ffff057224 */ /* 0x000fc600078e001f */
        /* <DEDUP_REMOVED lines=14> */
[----:B------:R-:W2:Y:S01]  /*10210*/  LDL R0, [R1+0x10] ;  /* 0x0000100001007983 */ /* 0x000ea20000100800 */
[----:B------:R-:W0:Y:S01]  /*10220*/  LDC R37, c[0x0][0x3f4] ;  /* 0x0000fd00ff257b82 */ /* 0x000e220000000800 */
[----:B------:R-:W-:Y:S02]  /*10230*/  ULDC.64 UR4, c[0x0][0x208] ;  /* 0x0000820000047ab9 */ /* 0x000fe40000000a00 */
[----:B------:R-:W3:Y:S04]  /*10240*/  SHFL.IDX PT, R5, R29, RZ, 0x1c1f ;  /* 0x001c1fff1d057589 */ /* 0x000ee800000e0000 */
[----:B-1----:R-:W1:Y:S04]  /*10250*/  SHFL.IDX PT, R14, R28, RZ, 0x1c1f ;  /* 0x001c1fff1c0e7589 */ /* 0x002e6800000e0000 */
[----:B------:R-:W4:Y:S04]  /*10260*/  SHFL.IDX PT, R3, R10, RZ, 0x1c1f ;  /* 0x001c1fff0a037589 */ /* 0x000f2800000e0000 */
[----:B------:R-:W5:Y:S01]  /*10270*/  SHFL.IDX PT, R7, R31, RZ, 0x1c1f ;  /* 0x001c1fff1f077589 */ /* 0x000f6200000e0000 */
[----:B0-----:R-:W-:Y:S01]  /*10280*/  ISETP.GE.AND P0, PT, R18, R37, PT ;  /* 0x000000251200720c */ /* 0x001fe20003f06270 */
[----:B--2---:R-:W-:-:S05]  /*10290*/  IMAD R30, R0, R30, RZ ;  /* 0x0000001e001e7224 */ /* 0x004fca00078e02ff */
[----:B------:R-:W-:-:S13]  /*102a0*/  ISETP.GE.OR P1, PT, R39, R30, P0 ;  /* 0x0000001e2700720c */ /* 0x000fda0000726670 */
[C---:B---3--:R-:W-:Y:S02]  /*102b0*/  @!P1 IADD3 R0, P2, R18.reuse, R5, RZ ;  /* 0x0000000512009210 */ /* 0x048fe40007f5e0ff */
[----:B-1----:R-:W-:-:S03]  /*102c0*/  @!P1 IADD3 R14, P3, R18, R14, RZ ;  /* 0x0000000e120e9210 */ /* 0x002fc60007f7e0ff */
[--C-:B----4-:R-:W-:Y:S02]  /*102d0*/  @!P1 IMAD.X R5, R3, 0x1, R19.reuse, P2 ;  /* 0x0000000103059824 */ /* 0x110fe400010e0613 */
[----:B-----5:R-:W-:Y:S02]  /*102e0*/  @!P1 IMAD.X R3, R7, 0x1, R19, P3 ;  /* 0x0000000107039824 */ /* 0x020fe400018e0613 */
[----:B------:R-:W-:Y:S02]  /*102f0*/  @!P1 IMAD.MOV.U32 R4, RZ, RZ, R0 ;  /* 0x000000ffff049224 */ /* 0x000fe400078e0000 */
[----:B------:R-:W-:Y:S02]  /*10300*/  @!P1 IMAD.MOV.U32 R32, RZ, RZ, R14 ;  /* 0x000000ffff209224 */ /* 0x000fe400078e000e */
[----:B------:R-:W-:Y:S02]  /*10310*/  @!P1 IMAD.MOV.U32 R33, RZ, RZ, R3 ;  /* 0x000000ffff219224 */ /* 0x000fe400078e0003 */
[----:B------:R-:W2:Y:S04]  /*10320*/  @!P1 LD.E.128 R4, desc[UR4][R4.64] ;  /* 0x0000000404049980 */ /* 0x000ea8000c101d00 */
[----:B------:R-:W3:Y:S01]  /*10330*/  @!P1 LD.E.128 R32, desc[UR4][R32.64] ;  /* 0x0000000420209980 */ /* 0x000ee2000c101d00 */
[----:B------:R-:W-:-:S02]  /*10340*/  CS2R R26, SRZ ;  /* 0x00000000001a7805 */ /* 0x000fc4000001ff00 */
[----:B------:R-:W-:Y:S02]  /*10350*/  CS2R R24, SRZ ;  /* 0x0000000000187805 */ /* 0x000fe4000001ff00 */
[----:B------:R-:W-:Y:S01]  /*10360*/  CS2R R20, SRZ ;  /* 0x0000000000147805 */ /* 0x000fe2000001ff00 */
[----:B------:R-:W0:Y:S01]  /*10370*/  SHFL.IDX PT, R29, R29, 0x1, 0x1c1f ;  /* 0x003c1f001d1d7f89 */ /* 0x000e2200000e0000 */
[----:B------:R-:W-:-:S03]  /*10380*/  CS2R R8, SRZ ;  /* 0x0000000000087805 */ /* 0x000fc6000001ff00 */
[----:B------:R1:W4:Y:S04]  /*10390*/  SHFL.IDX PT, R3, R10, 0x1, 0x1c1f ;  /* 0x003c1f000a037f89 */ /* 0x00032800000e0000 */
[----:B------:R1:W0:Y:S04]  /*103a0*/  SHFL.IDX PT, R14, R28, 0x1, 0x1c1f ;  /* 0x003c1f001c0e7f89 */ /* 0x00022800000e0000 */
[----:B------:R-:W0:Y:S01]  /*103b0*/  SHFL.IDX PT, R31, R31, 0x1, 0x1c1f ;  /* 0x003c1f001f1f7f89 */ /* 0x000e2200000e0000 */
[----:B--2---:R-:W-:Y:S02]  /*103c0*/  @!P1 IMAD.MOV.U32 R26, RZ, RZ, R4 ;  /* 0x000000ffff1a9224 */ /* 0x004fe400078e0004 */
[----:B------:R-:W-:Y:S01]  /*103d0*/  @!P1 IMAD.MOV.U32 R27, RZ, RZ, R5 ;  /* 0x000000ffff1b9224 */ /* 0x000fe200078e0005 */
[----:B------:R-:W-:Y:S01]  /*103e0*/  CS2R R4, SRZ ;  /* 0x0000000000047805 */ /* 0x000fe2000001ff00 */
[----:B------:R-:W-:-:S02]  /*103f0*/  @!P1 IMAD.MOV.U32 R24, RZ, RZ, R6 ;  /* 0x000000ffff189224 */ /* 0x000fc400078e0006 */
[----:B------:R-:W-:Y:S02]  /*10400*/  @!P1 IMAD.MOV.U32 R25, RZ, RZ, R7 ;  /* 0x000000ffff199224 */ /* 0x000fe400078e0007 */
[----:B---3--:R-:W-:Y:S02]  /*10410*/  @!P1 IMAD.MOV.U32 R20, RZ, RZ, R32 ;  /* 0x000000ffff149224 */ /* 0x008fe400078e0020 */
[----:B------:R-:W-:Y:S02]  /*10420*/  @!P1 IMAD.MOV.U32 R21, RZ, RZ, R33 ;  /* 0x000000ffff159224 */ /* 0x000fe400078e0021 */
[----:B------:R-:W-:Y:S02]  /*10430*/  @!P1 IMAD.MOV.U32 R8, RZ, RZ, R34 ;  /* 0x000000ffff089224 */ /* 0x000fe400078e0022 */
[----:B01--4-:R-:W-:-:S07]  /*10440*/  @!P1 IMAD.MOV.U32 R9, RZ, RZ, R35 ;  /* 0x000000ffff099224 */ /* 0x013fce00078e0023 */
.L_x_1700:
[----:B------:R-:W-:Y:S01]  /*10450*/  VIADD R39, R39, 0x40 ;  /* 0x0000004027277836 */ /* 0x000fe20000000000 */
[----:B------:R-:W-:Y:S01]  /*10460*/  BSSY B1, `(.L_x_1421) ;  /* 0x0000011000017945 */ /* 0x000fe20003800000 */
[----:B------:R-:W-:Y:S02]  /*10470*/  CS2R R6, SRZ ;  /* 0x0000000000067805 */ /* 0x000fe4000001ff00 */
[----:B------:R-:W-:Y:S02]  /*10480*/  CS2R R32, SRZ ;  /* 0x0000000000207805 */ /* 0x000fe4000001ff00 */
[----:B------:R-:W-:Y:S02]  /*10490*/  CS2R R34, SRZ ;  /* 0x0000000000227805 */ /* 0x000fe4000001ff00 */
[----:B------:R-:W-:-:S13]  /*104a0*/  ISETP.GE.AND P1, PT, R39, R30, PT ;  /* 0x0000001e2700720c */ /* 0x000fda0003f26270 */
[----:B------:R-:W-:Y:S05]  /*104b0*/  @P1 BRA `(.L_x_1422) ;  /* 0x00000000002c1947 */ /* 0x000fea0003800000 */
[----:B------:R-:W-:Y:S02]  /*104c0*/  CS2R R6, SRZ ;  /* 0x0000000000067805 */ /* 0x000fe4000001ff00 */
[----:B------:R-:W-:Y:S02]  /*104d0*/  CS2R R32, SRZ ;  /* 0x0000000000207805 */ /* 0x000fe4000001ff00 */
[----:B------:R-:W-:Y:S01]  /*104e0*/  CS2R R34, SRZ ;  /* 0x0000000000227805 */ /* 0x000fe2000001ff00 */
[----:B------:R-:W-:Y:S06]  /*104f0*/  @P0 BRA `(.L_x_1422) ;  /* 0x00000000001c0947 */ /* 0x000fec0003800000 */
[C---:B------:R-:W-:Y:S01]  /*10500*/  IADD3 R32, P1, R18.reuse, R29, RZ ;  /* 0x0000001d12207210 */ /* 0x040fe20007f3e0ff */
[----:B------:R-:W-:Y:S01]  /*10510*/  ULDC.64 UR4, c[0x0][0x208] ;  /* 0x0000820000047ab9 */ /* 0x000fe20000000a00 */
[----:B------:R-:W-:-:S03]  /*10520*/  IADD3 R4, P2, R18, R14, RZ ;  /* 0x0000000e12047210 */ /* 0x000fc60007f5e0ff */
[--C-:B------:R-:W-:Y:S02]  /*10530*/  IMAD.X R33, R3, 0x1, R19.reuse, P1 ;  /* 0x0000000103217824 */ /* 0x100fe400008e0613 */
[----:B------:R-:W-:-:S04]  /*10540*/  IMAD.X R5, R31, 0x1, R19, P2 ;  /* 0x000000011f057824 */ /* 0x000fc800010e0613 */
[----:B------:R-:W5:Y:S04]  /*10550*/  LD.E.128 R32, desc[UR4][R32.64] ;  /* 0x0000000420207980 */ /* 0x000f68000c101d00 */
[----:B------:R-:W5:Y:S02]  /*10560*/  LD.E.128 R4, desc[UR4][R4.64] ;  /* 0x0000000404047980 */ /* 0x000f64000c101d00 */
.L_x_1422:
[----:B------:R-:W-:Y:S05]  /*10570*/  BSYNC B1 ;  /* 0x0000000000017941 */ /* 0x000fea0003800000 */
.L_x_1421:
[----:B------:R-:W2:Y:S04]  /*10580*/  LDL R0, [R1+0x9c] ;  /* 0x00009c0001007983 */ /* 0x000ea80000100800 */
[----:B------:R-:W3:Y:S01]  /*10590*/  LDL R10, [R1+0x60] ;  /* 0x00006000010a7983 */ /* 0x000ee20000100800 */
[----:B------:R-:W-:Y:S01]  /*105a0*/  VIADD R3, R23, 0x40 ;  /* 0x0000004017037836 */ /* 0x000fe20000000000 */
[----:B------:R-:W-:Y:S01]  /*105b0*/  BSSY B1, `(.L_x_1423) ;  /* 0x000000c000017945 */ /* 0x000fe20003800000 */
[----:B--2---:R-:W-:Y:S02]  /*105c0*/  R2UR UR5, R0 ;  /* 0x00000000000572ca */ /* 0x004fe400000e0000 */
[----:B---3--:R-:W-:-:S04]  /*105d0*/  VIADDMNMX R30, R30, -R10, 0x80, PT ;  /* 0x000000801e1e7446 */ /* 0x008fc8000380090a */
[-C--:B------:R-:W-:Y:S02]  /*105e0*/  ISETP.GE.OR P2, PT, R23, R30.reuse, P0 ;  /* 0x0000001e1700720c */ /* 0x080fe40000746670 */
[----:B------:R-:W-:-:S05]  /*105f0*/  ISETP.GE.OR P0, PT, R3, R30, P0 ;  /* 0x0000001e0300720c */ /* 0x000fca0000706670 */
[----:B------:R-:W-:-:S04]  /*10600*/  ULEA.HI UR4, UR5, UR5, URZ, 0x1 ;  /* 0x0000000505047291 */ /* 0x000fc8000f8f083f */
[----:B------:R-:W-:-:S04]  /*10610*/  ULOP3.LUT UR4, UR4, 0xfffffffe, URZ, 0xc0, !UPT ;  /* 0xfffffffe04047892 */ /* 0x000fc8000f8ec03f */
[----:B------:R-:W-:-:S06]  /*10620*/  UIADD3 UR4, UR5, -UR4, URZ ;  /* 0x8000000405047290 */ /* 0x000fcc000fffe03f */
[----:B------:R-:W-:-:S05]  /*10630*/  IMAD.U32 R0, RZ, RZ, UR4 ;  /* 0x00000004ff007e24 */ /* 0x000fca000f8e00ff */
[----:B------:R-:W-:-:S04]  /*10640*/  SHF.L.U32 R0, R0, 0x1f, RZ ;  /* 0x0000001f00007819 */ /* 0x000fc800000006ff */
[----:B------:R-:W0:Y:S02]  /*10650*/  SYNCS.PHASECHK.TRANS64.TRYWAIT P1, [R17+URZ+0x2e800], R0 ;  /* 0x02e80000110075a7 */ /* 0x000e24000802017f */
[----:B0-----:R-:W-:Y:S05]  /*10660*/  @!P1 BRA `(.L_x_1424) ;  /* 0x00000240001c9947 */ /* 0x001fea0003800000 */
.L_x_1701:
[----:B------:R-:W-:Y:S05]  /*10670*/  BSYNC B1 ;  /* 0x0000000000017941 */ /* 0x000fea0003800000 */
.L_x_1423:
[----:B------:R-:W-:Y:S04]  /*10680*/  BSSY B1, `(.L_x_1425) ;  /* 0x0000101000017945 */ /* 0x000fe80003800000 */
[----:B------:R-:W-:Y:S05]  /*10690*/  @P2 BRA `(.L_x_1426) ;  /* 0x0000000c00fc2947 */ /* 0x000fea0003800000 */
[----:B------:R-:W2:Y:S01]  /*106a0*/  LDL R40, [R1+0x84] ;  /* 0x0000840001287983 */ /* 0x000ea20000100800 */
[----:B0-----:R-:W-:Y:S02]  /*106b0*/  SHF.R.U32.HI R0, RZ, 0x8, R26 ;  /* 0x00000008ff007819 */ /* 0x001fe4000001161a */
[----:B------:R-:W-:Y:S02]  /*106c0*/  SHF.R.U32.HI R11, RZ, 0x8, R24 ;  /* 0x00000008ff0b7819 */ /* 0x000fe40000011618 */
[----:B------:R-:W-:Y:S02]  /*106d0*/  LOP3.LUT R3, R26, 0xff, RZ, 0xc0, !PT ;  /* 0x000000ff1a037812 */ /* 0x000fe400078ec0ff */
[----:B------:R-:W-:Y:S02]  /*106e0*/  LOP3.LUT R0, R0, 0xff, RZ, 0xc0, !PT ;  /* 0x000000ff00007812 */ /* 0x000fe400078ec0ff */
[----:B------:R-:W-:Y:S02]  /*106f0*/  SHF.R.U32.HI R10, RZ, 0x8, R27 ;  /* 0x00000008ff0a7819 */ /* 0x000fe4000001161b */
[----:B------:R-:W-:-:S02]  /*10700*/  LOP3.LUT R12, R11, 0xff, RZ, 0xc0, !PT ;  /* 0x000000ff0b0c7812 */ /* 0x000fc400078ec0ff */
[----:B------:R-:W-:Y:S01]  /*10710*/  PRMT R11, R0, 0x7604, R3 ;  /* 0x00007604000b7816 */ /* 0x000fe20000000003 */
[----:B------:R-:W-:Y:S01]  /*10720*/  IMAD.SHL.U32 R3, R230, 0x80, RZ ;  /* 0x00000080e6037824 */ /* 0x000fe200078e00ff */
[----:B------:R-:W-:Y:S02]  /*10730*/  LOP3.LUT R13, R27, 0xff, RZ, 0xc0, !PT ;  /* 0x000000ff1b0d7812 */ /* 0x000fe400078ec0ff */
[----:B------:R-:W-:Y:S02]  /*10740*/  LOP3.LUT R10, R10, 0xff, RZ, 0xc0, !PT ;  /* 0x000000ff0a0a7812 */ /* 0x000fe400078ec0ff */
[----:B------:R-:W-:Y:S01]  /*10750*/  LOP3.LUT R14, R3, 0x380, RZ, 0xc0, !PT ;  /* 0x00000380030e7812 */ /* 0x000fe200078ec0ff */
[----:B------:R-:W-:Y:S01]  /*10760*/  IMAD.IADD R3, R18, 0x1, R37 ;  /* 0x0000000112037824 */ /* 0x000fe200078e0225 */
[----:B------:R-:W-:Y:S02]  /*10770*/  PRMT R39, R10, 0x7604, R13 ;  /* 0x000076040a277816 */ /* 0x000fe4000000000d */
[----:B------:R-:W-:-:S02]  /*10780*/  SHF.R.U32.HI R10, RZ, 0x8, R25 ;  /* 0x00000008ff0a7819 */ /* 0x000fc40000011619 */
[----:B------:R-:W-:Y:S02]  /*10790*/  LOP3.LUT R15, R24, 0xff, RZ, 0xc0, !PT ;  /* 0x000000ff180f7812 */ /* 0x000fe400078ec0ff */
[----:B------:R-:W-:Y:S02]  /*107a0*/  LOP3.LUT R13, R25, 0xff, RZ, 0xc0, !PT ;  /* 0x000000ff190d7812 */ /* 0x000fe400078ec0ff */
[----:B------:R-:W-:Y:S02]  /*107b0*/  SHF.R.U32.HI R0, RZ, 0x8, R20 ;  /* 0x00000008ff007819 */ /* 0x000fe40000011614 */
[----:B------:R-:W-:Y:S02]  /*107c0*/  LOP3.LUT R10, R10, 0xff, RZ, 0xc0, !PT ;  /* 0x000000ff0a0a7812 */ /* 0x000fe400078ec0ff */
[----:B------:R-:W-:Y:S02]  /*107d0*/  SHF.R.U32.HI R28, RZ, 0x3, R14 ;  /* 0x00000003ff1c7819 */ /* 0x000fe4000001160e */
[----:B------:R-:W-:-:S02]  /*107e0*/  LOP3.LUT R3, R14, 0x70, R3, 0xf8, !PT ;  /* 0x000000700e037812 */ /* 0x000fc400078ef803 */
[----:B------:R-:W-:Y:S02]  /*107f0*/  PRMT R41, R12, 0x7604, R15 ;  /* 0x000076040c297816 */ /* 0x000fe4000000000f */
[----:B------:R-:W-:Y:S02]  /*10800*/  LOP3.LUT R12, R0, 0xff, RZ, 0xc0, !PT ;  /* 0x000000ff000c7812 */ /* 0x000fe400078ec0ff */
[----:B------:R-:W-:Y:S02]  /*10810*/  PRMT R43, R10, 0x7604, R13 ;  /* 0x000076040a2b7816 */ /* 0x000fe4000000000d */
[----:B------:R-:W-:Y:S02]  /*10820*/  LOP3.LUT R15, R20, 0xff, RZ, 0xc0, !PT ;  /* 0x000000ff140f7812 */ /* 0x000fe400078ec0ff */
[----:B------:R-:W-:Y:S02]  /*10830*/  LOP3.LUT R0, R14, 0x70, R18, 0xf8, !PT ;  /* 0x000000700e007812 */ /* 0x000fe400078ef812 */
[----:B------:R-:W-:-:S02]  /*10840*/  LOP3.LUT R10, R3, R28, RZ, 0x3c, !PT ;  /* 0x0000001c030a7212 */ /* 0x000fc400078e3cff */
[----:B------:R-:W-:Y:S02]  /*10850*/  SHF.R.U32.HI R3, RZ, 0x8, R21 ;  /* 0x00000008ff037819 */ /* 0x000fe40000011615 */
[----:B------:R-:W-:Y:S02]  /*10860*/  PRMT R45, R12, 0x7604, R15 ;  /* 0x000076040c2d7816 */ /* 0x000fe4000000000f */
[----:B------:R-:W-:Y:S02]  /*10870*/  LOP3.LUT R0, R0, R28, RZ, 0x3c, !PT ;  /* 0x0000001c00007212 */ /* 0x000fe400078e3cff */
[----:B------:R-:W-:Y:S02]  /*10880*/  LOP3.LUT R28, R21, 0xff, RZ, 0xc0, !PT ;  /* 0x000000ff151c7812 */ /* 0x000fe400078ec0ff */
[----:B------:R-:W-:Y:S02]  /*10890*/  SHF.R.U32.HI R12, RZ, 0x8, R8 ;  /* 0x00000008ff0c7819 */ /* 0x000fe40000011608 */
[----:B------:R-:W-:-:S02]  /*108a0*/  SHF.R.U32.HI R31, RZ, 0x8, R9 ;  /* 0x00000008ff1f7819 */ /* 0x000fc40000011609 */
[----:B------:R-:W-:Y:S02]  /*108b0*/  LOP3.LUT R3, R3, 0xff, RZ, 0xc0, !PT ;  /* 0x000000ff03037812 */ /* 0x000fe400078ec0ff */
[----:B------:R-:W-:Y:S02]  /*108c0*/  LOP3.LUT R30, R8, 0xff, RZ, 0xc0, !PT ;  /* 0x000000ff081e7812 */ /* 0x000fe400078ec0ff */
[----:B------:R-:W-:Y:S02]  /*108d0*/  LOP3.LUT R29, R12, 0xff, RZ, 0xc0, !PT ;  /* 0x000000ff0c1d7812 */ /* 0x000fe400078ec0ff */
[----:B------:R-:W-:Y:S02]  /*108e0*/  LOP3.LUT R31, R31, 0xff, RZ, 0xc0, !PT ;  /* 0x000000ff1f1f7812 */ /* 0x000fe400078ec0ff */
[----:B------:R-:W-:Y:S02]  /*108f0*/  PRMT R47, R3, 0x7604, R28 ;  /* 0x00007604032f7816 */ /* 0x000fe4000000001c */
[----:B------:R-:W-:-:S02]  /*10900*/  LOP3.LUT R38, R9, 0xff, RZ, 0xc0, !PT ;  /* 0x000000ff09267812 */ /* 0x000fc400078ec0ff */
[----:B------:R-:W-:Y:S02]  /*10910*/  PRMT R49, R29, 0x7604, R30 ;  /* 0x000076041d317816 */ /* 0x000fe4000000001e */
[----:B------:R-:W-:Y:S02]  /*10920*/  PRMT R51, R31, 0x7604, R38 ;  /* 0x000076041f337816 */ /* 0x000fe40000000026 */
[----:B------:R-:W-:Y:S02]  /*10930*/  SHF.R.U32.HI R38, RZ, 0x10, R27 ;  /* 0x00000010ff267819 */ /* 0x000fe4000001161b */
[----:B------:R-:W-:Y:S02]  /*10940*/  SHF.R.U32.HI R42, RZ, 0x10, R25 ;  /* 0x00000010ff2a7819 */ /* 0x000fe40000011619 */
[----:B------:R-:W-:Y:S02]  /*10950*/  LOP3.LUT R38, R38, 0xff, RZ, 0xc0, !PT ;  /* 0x000000ff26267812 */ /* 0x000fe400078ec0ff */
[----:B------:R-:W-:-:S02]  /*10960*/  LOP3.LUT R42, R42, 0xff, RZ, 0xc0, !PT ;  /* 0x000000ff2a2a7812 */ /* 0x000fc400078ec0ff */
[----:B------:R-:W-:Y:S02]  /*10970*/  PRMT R39, R38, 0x7054, R39 ;  /* 0x0000705426277816 */ /* 0x000fe40000000027 */
[----:B------:R-:W-:Y:S02]  /*10980*/  SHF.R.U32.HI R38, RZ, 0x10, R21 ;  /* 0x00000010ff267819 */ /* 0x000fe40000011615 */
[----:B------:R-:W-:Y:S02]  /*10990*/  PRMT R43, R42, 0x7054, R43 ;  /* 0x000070542a2b7816 */ /* 0x000fe4000000002b */
[----:B------:R-:W-:Y:S02]  /*109a0*/  LOP3.LUT R38, R38, 0xff, RZ, 0xc0, !PT ;  /* 0x000000ff26267812 */ /* 0x000fe400078ec0ff */
[----:B------:R-:W-:Y:S02]  /*109b0*/  SHF.R.U32.HI R42, RZ, 0x10, R9 ;  /* 0x00000010ff2a7819 */ /* 0x000fe40000011609 */
[----:B------:R-:W-:-:S02]  /*109c0*/  PRMT R47, R38, 0x7054, R47 ;  /* 0x00007054262f7816 */ /* 0x000fc4000000002f */
[----:B------:R-:W-:Y:S02]  /*109d0*/  LOP3.LUT R42, R42, 0xff, RZ, 0xc0, !PT ;  /* 0x000000ff2a2a7812 */ /* 0x000fe400078ec0ff */
[----:B------:R-:W-:Y:S02]  /*109e0*/  LOP3.LUT R47, R47, 0xff000000, R21, 0xf8, !PT ;  /* 0xff0000002f2f7812 */ /* 0x000fe400078ef815 */
[----:B------:R-:W-:Y:S02]  /*109f0*/  LOP3.LUT R39, R39, 0xff000000, R27, 0xf8, !PT ;  /* 0xff00000027277812 */ /* 0x000fe400078ef81b */
[----:B------:R-:W-:Y:S02]  /*10a00*/  PRMT R51, R42, 0x7054, R51 ;  /* 0x000070542a337816 */ /* 0x000fe40000000033 */
[----:B------:R-:W-:Y:S02]  /*10a10*/  F2FP.F16.E4M3.UNPACK_B R44, R47.H1 ;  /* 0x0000002fff2c723e */ /* 0x000fe400030006ff */
[----:B------:R-:W-:-:S02]  /*10a20*/  LOP3.LUT R51, R51, 0xff000000, R9, 0xf8, !PT ;  /* 0xff00000033337812 */ /* 0x000fc400078ef809 */
[----:B------:R-:W-:Y:S01]  /*10a30*/  LOP3.LUT R43, R43, 0xff000000, R25, 0xf8, !PT ;  /* 0xff0000002b2b7812 */ /* 0x000fe200078ef819 */
[--C-:B------:R-:W-:Y:S01]  /*10a40*/  HADD2.F32 R46, -RZ, R44.reuse.H0_H0 ;  /* 0x2000002cff2e7230 */ /* 0x100fe20000004100 */
[----:B------:R-:W-:Y:S01]  /*10a50*/  F2FP.F16.E4M3.UNPACK_B R47, R47 ;  /* 0x0000002fff2f723e */ /* 0x000fe200020006ff */
[----:B------:R-:W-:Y:S01]  /*10a60*/  HADD2.F32 R44, -RZ, R44.H1_H1 ;  /* 0x3000002cff2c7230 */ /* 0x000fe20000004100 */
[C-C-:B--2---:R-:W-:Y:S02]  /*10a70*/  IADD3 R3, R17.reuse, R10, R40.reuse ;  /* 0x0000000a11037210 */ /* 0x144fe40007ffe028 */
[----:B------:R-:W-:Y:S02]  /*10a80*/  IADD3 R0, R17, R0, R40 ;  /* 0x0000000011007210 */ /* 0x000fe40007ffe028 */
[----:B------:R-:W-:Y:S01]  /*10a90*/  SHF.R.U32.HI R40, RZ, 0x10, R24 ;  /* 0x00000010ff287819 */ /* 0x000fe20000011618 */
[----:B------:R-:W0:Y:S01]  /*10aa0*/  LDS.128 R28, [R3+0x1c400] ;  /* 0x01c40000031c7984 */ /* 0x000e220000000c00 */
[----:B------:R-:W-:-:S02]  /*10ab0*/  SHF.R.U32.HI R10, RZ, 0x10, R26 ;  /* 0x00000010ff0a7819 */ /* 0x000fc4000001161a */
[----:B------:R-:W-:Y:S01]  /*10ac0*/  LOP3.LUT R40, R40, 0xff, RZ, 0xc0, !PT ;  /* 0x000000ff28287812 */ /* 0x000fe200078ec0ff */
[----:B------:R-:W1:Y:S01]  /*10ad0*/  LDS.128 R12, [R0+0x1c400] ;  /* 0x01c40000000c7984 */ /* 0x000e620000000c00 */
[----:B------:R-:W-:Y:S02]  /*10ae0*/  LOP3.LUT R10, R10, 0xff, RZ, 0xc0, !PT ;  /* 0x000000ff0a0a7812 */ /* 0x000fe400078ec0ff */
[----:B------:R-:W-:Y:S02]  /*10af0*/  PRMT R41, R40, 0x7054, R41 ;  /* 0x0000705428297816 */ /* 0x000fe40000000029 */
[----:B------:R-:W-:Y:S02]  /*10b00*/  SHF.R.U32.HI R40, RZ, 0x10, R8 ;  /* 0x00000010ff287819 */ /* 0x000fe40000011608 */
[----:B------:R-:W-:Y:S02]  /*10b10*/  LOP3.LUT R42, R41, 0xff000000, R24, 0xf8, !PT ;  /* 0xff000000292a7812 */ /* 0x000fe400078ef818 */
[----:B------:R-:W-:-:S02]  /*10b20*/  LOP3.LUT R40, R40, 0xff, RZ, 0xc0, !PT ;  /* 0x000000ff28287812 */ /* 0x000fc400078ec0ff */
[----:B------:R-:W-:Y:S02]  /*10b30*/  PRMT R11, R10, 0x7054, R11 ;  /* 0x000070540a0b7816 */ /* 0x000fe4000000000b */
[----:B------:R-:W-:Y:S02]  /*10b40*/  PRMT R49, R40, 0x7054, R49 ;  /* 0x0000705428317816 */ /* 0x000fe40000000031 */
[----:B------:R-:W-:Y:S02]  /*10b50*/  SHF.R.U32.HI R10, RZ, 0x10, R20 ;  /* 0x00000010ff0a7819 */ /* 0x000fe40000011614 */
[-C--:B------:R-:W-:Y:S02]  /*10b60*/  F2FP.F16.E4M3.UNPACK_B R40, R39.reuse.H1 ;  /* 0x00000027ff28723e */ /* 0x080fe400030006ff */
[----:B------:R-:W-:Y:S02]  /*10b70*/  LOP3.LUT R10, R10, 0xff, RZ, 0xc0, !PT ;  /* 0x000000ff0a0a7812 */ /* 0x000fe400078ec0ff */
[----:B------:R-:W-:Y:S01]  /*10b80*/  LOP3.LUT R48, R49, 0xff000000, R8, 0xf8, !PT ;  /* 0xff00000031307812 */ /* 0x000fe200078ef808 */
[--C-:B------:R-:W-:Y:S01]  /*10b90*/  HADD2.F32 R41, -RZ, R40.reuse.H0_H0 ;  /* 0x20000028ff297230 */ /* 0x100fe20000004100 */
[----:B------:R-:W-:Y:S01]  /*10ba0*/  PRMT R45, R10, 0x7054, R45 ;  /* 0x000070540a2d7816 */ /* 0x000fe2000000002d */
[----:B------:R-:W-:Y:S01]  /*10bb0*/  HADD2.F32 R40, -RZ, R40.H1_H1 ;  /* 0x30000028ff287230 */ /* 0x000fe20000004100 */
[----:B------:R-:W-:-:S02]  /*10bc0*/  F2FP.F16.E4M3.UNPACK_B R39, R39 ;  /* 0x00000027ff27723e */ /* 0x000fc400020006ff */
[----:B------:R-:W-:Y:S02]  /*10bd0*/  LOP3.LUT R45, R45, 0xff000000, R20, 0xf8, !PT ;  /* 0xff0000002d2d7812 */ /* 0x000fe400078ef814 */
[----:B------:R-:W-:Y:S02]  /*10be0*/  LOP3.LUT R38, R11, 0xff000000, R26, 0xf8, !PT ;  /* 0xff0000000b267812 */ /* 0x000fe400078ef81a */
[-C--:B0-----:R-:W-:Y:S02]  /*10bf0*/  F2FP.F16.E4M3.UNPACK_B R24, R29.reuse.H1 ;  /* 0x0000001dff18723e */ /* 0x081fe400030006ff */
[----:B------:R-:W-:Y:S02]  /*10c00*/  F2FP.F16.E4M3.UNPACK_B R29, R29 ;  /* 0x0000001dff1d723e */ /* 0x000fe400020006ff */
[-C--:B-1----:R-:W-:Y:S01]  /*10c10*/  F2FP.F16.E4M3.UNPACK_B R9, R13.reuse ;  /* 0x0000000dff09723e */ /* 0x082fe200020006ff */
[----:B------:R-:W-:Y:S01]  /*10c20*/  HADD2.F32 R25, -RZ, R24.H0_H0 ;  /* 0x20000018ff197230 */ /* 0x000fe20000004100 */
[----:B------:R-:W-:-:S02]  /*10c30*/  F2FP.F16.E4M3.UNPACK_B R13, R13.H1 ;  /* 0x0000000dff0d723e */ /* 0x000fc400030006ff */
[----:B------:R-:W-:Y:S02]  /*10c40*/  F2FP.F16.E4M3.UNPACK_B R27, R31 ;  /* 0x0000001fff1b723e */ /* 0x000fe400020006ff */
[CC--:B------:R-:W-:Y:S01]  /*10c50*/  FMUL.FTZ R49, R25.reuse, R46.reuse ;  /* 0x0000002e19317220 */ /* 0x0c0fe20000410000 */
[--C-:B------:R-:W-:Y:S02]  /*10c60*/  HADD2.F32 R10, -RZ, R13.reuse.H0_H0 ;  /* 0x2000000dff0a7230 */ /* 0x100fe40000004100 */
[----:B------:R-:W-:Y:S01]  /*10c70*/  FMUL.FTZ R25, R25, R41 ;  /* 0x0000002919197220 */ /* 0x000fe20000410000 */
[----:B------:R-:W-:Y:S01]  /*10c80*/  HADD2.F32 R13, -RZ, R13.H1_H1 ;  /* 0x3000000dff0d7230 */ /* 0x000fe20000004100 */
[----:B------:R-:W-:Y:S02]  /*10c90*/  F2FP.F16.E4M3.UNPACK_B R31, R31.H1 ;  /* 0x0000001fff1f723e */ /* 0x000fe400030006ff */
[C---:B------:R-:W-:Y:S01]  /*10ca0*/  FFMA.FTZ R53, R10.reuse, R46, R25 ;  /* 0x0000002e0a357223 */ /* 0x040fe20000010019 */
[----:B------:R-:W-:Y:S01]  /*10cb0*/  FFMA.FTZ R52, R10, R41, -R49 ;  /* 0x000000290a347223 */ /* 0x000fe20000010831 */
[----:B------:R-:W-:Y:S01]  /*10cc0*/  HADD2.F32 R25, -RZ, R24.H1_H1 ;  /* 0x30000018ff197230 */ /* 0x000fe20000004100 */
[-C--:B------:R-:W-:Y:S01]  /*10cd0*/  F2FP.F16.E4M3.UNPACK_B R20, R15.reuse ;  /* 0x0000000fff14723e */ /* 0x080fe200020006ff */
[----:B------:R-:W-:Y:S01]  /*10ce0*/  HADD2.F32 R49, -RZ, R47.H0_H0 ;  /* 0x2000002fff317230 */ /* 0x000fe20000004100 */
[----:B------:R-:W-:Y:S01]  /*10cf0*/  F2FP.F16.E4M3.UNPACK_B R15, R15.H1 ;  /* 0x0000000fff0f723e */ /* 0x000fe200030006ff */
[----:B------:R-:W-:-:S02]  /*10d00*/  HADD2.F32 R24, -RZ, R29.H0_H0 ;  /* 0x2000001dff187230 */ /* 0x000fc40000004100 */
[C---:B------:R-:W-:Y:S01]  /*10d10*/  FMUL.FTZ R46, R25.reuse, R44 ;  /* 0x0000002c192e7220 */ /* 0x040fe20000410000 */
[----:B------:R-:W-:Y:S02]  /*10d20*/  HADD2.F32 R41, -RZ, R39.H0_H0 ;  /* 0x20000027ff297230 */ /* 0x000fe40000004100 */
[-C--:B------:R-:W-:Y:S01]  /*10d30*/  FMUL.FTZ R57, R25, R40.reuse ;  /* 0x0000002819397220 */ /* 0x080fe20000410000 */
[----:B------:R-:W-:Y:S02]  /*10d40*/  HADD2.F32 R10, -RZ, R9.H0_H0 ;  /* 0x20000009ff0a7230 */ /* 0x000fe40000004100 */
[C---:B------:R-:W-:Y:S01]  /*10d50*/  FMUL.FTZ R25, R24.reuse, R49 ;  /* 0x0000003118197220 */ /* 0x040fe20000410000 */
[C---:B------:R-:W-:Y:S01]  /*10d60*/  FFMA.FTZ R55, R13.reuse, R40, -R46 ;  /* 0x000000280d377223 */ /* 0x040fe2000001082e */
[-C--:B------:R-:W-:Y:S01]  /*10d70*/  FMUL.FTZ R24, R24, R41.reuse ;  /* 0x0000002918187220 */ /* 0x080fe20000410000 */
[----:B------:R-:W-:Y:S01]  /*10d80*/  FFMA.FTZ R54, R13, R44, R57 ;  /* 0x0000002c0d367223 */ /* 0x000fe20000010039 */
[C---:B------:R-:W-:Y:S01]  /*10d90*/  FFMA.FTZ R46, R10.reuse, R41, -R25 ;  /* 0x000000290a2e7223 */ /* 0x040fe20000010819 */
[----:B------:R-:W-:Y:S01]  /*10da0*/  F2FP.F16.E4M3.UNPACK_B R41, R51.H1 ;  /* 0x00000033ff29723e */ /* 0x000fe200030006ff */
[----:B------:R-:W-:Y:S01]  /*10db0*/  FFMA.FTZ R49, R10, R49, R24 ;  /* 0x000000310a317223 */ /* 0x000fe20000010018 */
[----:B------:R-:W-:Y:S01]  /*10dc0*/  F2FP.F16.E4M3.UNPACK_B R25, R43.H1 ;  /* 0x0000002bff19723e */ /* 0x000fe200030006ff */
[----:B------:R-:W-:Y:S01]  /*10dd0*/  HADD2.F32 R40, -RZ, R47.H1_H1 ;  /* 0x3000002fff287230 */ /* 0x000fe20000004100 */
[----:B------:R-:W-:Y:S01]  /*10de0*/  F2FP.F16.E4M3.UNPACK_B R51, R51 ;  /* 0x00000033ff33723e */ /* 0x000fe200020006ff */
        /* <DEDUP_REMOVED lines=8> */
[----:B------:R-:W-:Y:S01]  /*10e70*/  HADD2.F32 R39, -RZ, R25.H0_H0 ;  /* 0x20000019ff277230 */ /* 0x000fe20000004100 */
[----:B------:R-:W-:Y:S01]  /*10e80*/  F2FP.F16.E4M3.UNPACK_B R28, R28.H1 ;  /* 0x0000001cff1c723e */ /* 0x000fe200030006ff */
[----:B------:R-:W-:Y:S02]  /*10e90*/  HADD2.F32 R9, -RZ, R9.H1_H1 ;  /* 0x30000009ff097230 */ /* 0x000fe40000004100 */
[C---:B------:R-:W-:Y:S01]  /*10ea0*/  FMUL.FTZ R57, R13.reuse, R44 ;  /* 0x0000002c0d397220 */ /* 0x040fe20000410000 */
[----:B------:R-:W-:Y:S02]  /*10eb0*/  HADD2.F32 R10, -RZ, R15.H0_H0 ;  /* 0x2000000fff0a7230 */ /* 0x000fe40000004100 */
[----:B------:R-:W-:Y:S01]  /*10ec0*/  FMUL.FTZ R13, R13, R39 ;  /* 0x000000270d0d7220 */ /* 0x000fe20000410000 */
[----:B------:R-:W-:-:S02]  /*10ed0*/  HADD2.F32 R31, -RZ, R31.H1_H1 ;  /* 0x3000001fff1f7230 */ /* 0x000fc40000004100 */
[C---:B------:R-:W-:Y:S01]  /*10ee0*/  FFMA.FTZ R47, R9.reuse, R24, -R50 ;  /* 0x00000018092f7223 */ /* 0x040fe20000010832 */
[----:B------:R-:W-:Y:S01]  /*10ef0*/  FFMA.FTZ R50, R9, R40, R29 ;  /* 0x0000002809327223 */ /* 0x000fe2000001001d */
[C---:B------:R-:W-:Y:S01]  /*10f00*/  FFMA.FTZ R60, R10.reuse, R39, -R57 ;  /* 0x000000270a3c7223 */ /* 0x040fe20000010839 */
[----:B------:R-:W-:Y:S01]  /*10f10*/  FFMA.FTZ R61, R10, R44, R13 ;  /* 0x0000002c0a3d7223 */ /* 0x000fe2000001000d */
[----:B------:R-:W-:Y:S01]  /*10f20*/  HADD2.F32 R24, -RZ, R25.H1_H1 ;  /* 0x30000019ff187230 */ /* 0x000fe20000004100 */
[-C--:B------:R-:W-:Y:S01]  /*10f30*/  F2FP.F16.E4M3.UNPACK_B R8, R12.reuse ;  /* 0x0000000cff08723e */ /* 0x080fe200020006ff */
[----:B------:R-:W-:Y:S01]  /*10f40*/  HADD2.F32 R40, -RZ, R41.H1_H1 ;  /* 0x30000029ff287230 */ /* 0x000fe20000004100 */
[----:B------:R-:W-:Y:S01]  /*10f50*/  F2FP.F16.E4M3.UNPACK_B R12, R12.H1 ;  /* 0x0000000cff0c723e */ /* 0x000fe200030006ff */
[----:B------:R-:W-:Y:S01]  /*10f60*/  HADD2.F32 R25, -RZ, R51.H0_H0 ;  /* 0x20000033ff197230 */ /* 0x000fe20000004100 */
[----:B------:R-:W-:Y:S01]  /*10f70*/  F2FP.F16.E4M3.UNPACK_B R26, R30 ;  /* 0x0000001eff1a723e */ /* 0x000fe200020006ff */
[----:B------:R-:W-:-:S02]  /*10f80*/  HADD2.F32 R10, -RZ, R27.H0_H0 ;  /* 0x2000001bff0a7230 */ /* 0x000fc40000004100 */
[C---:B------:R-:W-:Y:S01]  /*10f90*/  FMUL.FTZ R56, R31.reuse, R40 ;  /* 0x000000281f387220 */ /* 0x040fe20000410000 */
[----:B------:R-:W-:Y:S02]  /*10fa0*/  HADD2.F32 R15, -RZ, R15.H1_H1 ;  /* 0x3000000fff0f7230 */ /* 0x000fe40000004100 */
[-C--:B------:R-:W-:Y:S01]  /*10fb0*/  FMUL.FTZ R31, R31, R24.reuse ;  /* 0x000000181f1f7220 */ /* 0x080fe20000410000 */
[----:B------:R-:W-:Y:S02]  /*10fc0*/  HADD2.F32 R13, -RZ, R43.H0_H0 ;  /* 0x2000002bff0d7230 */ /* 0x000fe40000004100 */
[C---:B------:R-:W-:Y:S01]  /*10fd0*/  FMUL.FTZ R44, R10.reuse, R25 ;  /* 0x000000190a2c7220 */ /* 0x040fe20000410000 */
[----:B------:R-:W-:Y:S02]  /*10fe0*/  HADD2.F32 R9, -RZ, R20.H0_H0 ;  /* 0x20000014ff097230 */ /* 0x000fe40000004100 */
[C---:B------:R-:W-:Y:S01]  /*10ff0*/  FFMA.FTZ R63, R15.reuse, R24, -R56 ;  /* 0x000000180f3f7223 */ /* 0x040fe20000010838 */
[----:B------:R-:W-:Y:S01]  /*11000*/  F2FP.F16.E4M3.UNPACK_B R24, R45.H1 ;  /* 0x0000002dff18723e */ /* 0x000fe200030006ff */
[-C--:B------:R-:W-:Y:S01]  /*11010*/  FMUL.FTZ R10, R10, R13.reuse ;  /* 0x0000000d0a0a7220 */ /* 0x080fe20000410000 */
[----:B------:R-:W-:Y:S01]  /*11020*/  FFMA.FTZ R62, R15, R40, R31 ;  /* 0x000000280f3e7223 */ /* 0x000fe2000001001f */
[C---:B------:R-:W-:Y:S01]  /*11030*/  FFMA.FTZ R56, R9.reuse, R13, -R44 ;  /* 0x0000000d09387223 */ /* 0x040fe2000001082c */
[-C--:B------:R-:W-:Y:S01]  /*11040*/  F2FP.F16.E4M3.UNPACK_B R13, R38.reuse.H1 ;  /* 0x00000026ff0d723e */ /* 0x080fe200030006ff */
[----:B------:R-:W-:Y:S01]  /*11050*/  FFMA.FTZ R57, R9, R25, R10 ;  /* 0x0000001909397223 */ /* 0x000fe2000001000a */
[----:B------:R-:W-:Y:S01]  /*11060*/  HADD2.F32 R51, -RZ, R51.H1_H1 ;  /* 0x30000033ff337230 */ /* 0x000fe20000004100 */
[----:B------:R-:W-:Y:S01]  /*11070*/  F2FP.F16.E4M3.UNPACK_B R45, R45 ;  /* 0x0000002dff2d723e */ /* 0x000fe200020006ff */
[----:B------:R-:W-:Y:S01]  /*11080*/  HADD2.F32 R27, -RZ, R27.H1_H1 ;  /* 0x3000001bff1b7230 */ /* 0x000fe20000004100 */
[----:B------:R-:W-:Y:S01]  /*11090*/  F2FP.F16.E4M3.UNPACK_B R38, R38 ;  /* 0x00000026ff26723e */ /* 0x000fe200020006ff */
[----:B------:R-:W-:Y:S01]  /*110a0*/  HADD2.F32 R25, -RZ, R24.H0_H0 ;  /* 0x20000018ff197230 */ /* 0x000fe20000004100 */
[----:B------:R-:W-:Y:S01]  /*110b0*/  F2FP.F16.E4M3.UNPACK_B R30, R30.H1 ;  /* 0x0000001eff1e723e */ /* 0x000fe200030006ff */
[----:B------:R-:W-:-:S02]  /*110c0*/  HADD2.F32 R10, -RZ, R28.H0_H0 ;  /* 0x2000001cff0a7230 */ /* 0x000fc40000004100 */
[C---:B------:R-:W-:Y:S01]  /*110d0*/  FMUL.FTZ R29, R27.reuse, R51 ;  /* 0x000000331b1d7220 */ /* 0x040fe20000410000 */
[----:B------:R-:W-:Y:S01]  /*110e0*/  HADD2.F32 R15, -RZ, R13.H0_H0 ;  /* 0x2000000dff0f7230 */ /* 0x000fe20000004100 */
[----:B------:R-:W-:Y:S01]  /*110f0*/  F2FP.F16.E4M3.UNPACK_B R11, R14 ;  /* 0x0000000eff0b723e */ /* 0x000fe200020006ff */
[----:B------:R-:W-:Y:S02]  /*11100*/  HADD2.F32 R43, -RZ, R43.H1_H1 ;  /* 0x3000002bff2b7230 */ /* 0x000fe40000004100 */
[C---:B------:R-:W-:Y:S01]  /*11110*/  FMUL.FTZ R40, R10.reuse, R25 ;  /* 0x000000190a287220 */ /* 0x040fe20000410000 */
[----:B------:R-:W-:Y:S02]  /*11120*/  HADD2.F32 R20, -RZ, R20.H1_H1 ;  /* 0x30000014ff147230 */ /* 0x000fe40000004100 */
[----:B------:R-:W-:Y:S01]  /*11130*/  FMUL.FTZ R10, R10, R15 ;  /* 0x0000000f0a0a7220 */ /* 0x000fe20000410000 */
[----:B------:R-:W-:Y:S02]  /*11140*/  HADD2.F32 R9, -RZ, R12.H0_H0 ;  /* 0x2000000cff097230 */ /* 0x000fe40000004100 */
[----:B------:R-:W-:Y:S01]  /*11150*/  FMUL.FTZ R44, R27, R43 ;  /* 0x0000002b1b2c7220 */ /* 0x000fe20000410000 */
[----:B------:R-:W-:-:S02]  /*11160*/  HADD2.F32 R28, -RZ, R28.H1_H1 ;  /* 0x3000001cff1c7230 */ /* 0x000fc40000004100 */
[C---:B------:R-:W-:Y:S01]  /*11170*/  FFMA.FTZ R59, R20.reuse, R43, -R29 ;  /* 0x0000002b143b7223 */ /* 0x040fe2000001081d */
[----:B------:R-:W-:Y:S02]  /*11180*/  HADD2.F32 R13, -RZ, R13.H1_H1 ;  /* 0x3000000dff0d7230 */ /* 0x000fe40000004100 */
[C---:B------:R-:W-:Y:S01]  /*11190*/  FFMA.FTZ R40, R9.reuse, R15, -R40 ;  /* 0x0000000f09287223 */ /* 0x040fe20000010828 */
[----:B------:R-:W-:Y:S01]  /*111a0*/  FFMA.FTZ R29, R9, R25, R10 ;  /* 0x00000019091d7223 */ /* 0x000fe2000001000a */
[----:B------:R-:W-:Y:S02]  /*111b0*/  HADD2.F32 R9, -RZ, R24.H1_H1 ;  /* 0x30000018ff097230 */ /* 0x000fe40000004100 */
[----:B------:R-:W-:Y:S01]  /*111c0*/  FFMA.FTZ R58, R20, R51, R44 ;  /* 0x00000033143a7223 */ /* 0x000fe2000001002c */
[----:B------:R-:W-:Y:S01]  /*111d0*/  HADD2.F32 R12, -RZ, R12.H1_H1 ;  /* 0x3000000cff0c7230 */ /* 0x000fe20000004100 */
[----:B------:R-:W-:Y:S01]  /*111e0*/  F2FP.F16.E4M3.UNPACK_B R14, R14.H1 ;  /* 0x0000000eff0e723e */ /* 0x000fe200030006ff */
[----:B------:R-:W-:-:S02]  /*111f0*/  HADD2.F32 R15, -RZ, R45.H0_H0 ;  /* 0x2000002dff0f7230 */ /* 0x000fc40000004100 */
[C---:B------:R-:W-:Y:S01]  /*11200*/  FMUL.FTZ R25, R28.reuse, R9 ;  /* 0x000000091c197220 */ /* 0x040fe20000410000 */
[-C--:B------:R-:W-:Y:S01]  /*11210*/  FMUL.FTZ R28, R28, R13.reuse ;  /* 0x0000000d1c1c7220 */ /* 0x080fe20000410000 */
[----:B------:R-:W-:Y:S02]  /*11220*/  HADD2.F32 R10, -RZ, R21.H0_H0 ;  /* 0x20000015ff0a7230 */ /* 0x000fe40000004100 */
[C---:B------:R-:W-:Y:S01]  /*11230*/  FFMA.FTZ R31, R12.reuse, R13, -R25 ;  /* 0x0000000d0c1f7223 */ /* 0x040fe20000010819 */
[----:B------:R-:W-:Y:S01]  /*11240*/  FFMA.FTZ R44, R12, R9, R28 ;  /* 0x000000090c2c7223 */ /* 0x000fe2000001001c */
[----:B------:R-:W-:Y:S02]  /*11250*/  HADD2.F32 R12, -RZ, R38.H0_H0 ;  /* 0x20000026ff0c7230 */ /* 0x000fe40000004100 */
[----:B------:R-:W-:Y:S01]  /*11260*/  FMUL.FTZ R20, R10, R15 ;  /* 0x0000000f0a147220 */ /* 0x000fe20000410000 */
[----:B------:R-:W-:Y:S02]  /*11270*/  HADD2.F32 R9, -RZ, R8.H0_H0 ;  /* 0x20000008ff097230 */ /* 0x000fe40000004100 */
        /* <DEDUP_REMOVED lines=15> */
[--C-:B------:R-:W-:Y:S01]  /*11370*/  HADD2.F32 R12, -RZ, R10.reuse.H0_H0 ;  /* 0x2000000aff0c7230 */ /* 0x100fe20000004100 */
[----:B------:R-:W-:Y:S01]  /*11380*/  F2FP.F16.E4M3.UNPACK_B R42, R42 ;  /* 0x0000002aff2a723e */ /* 0x000fe200020006ff */
[----:B------:R-:W-:Y:S02]  /*11390*/  HADD2.F32 R13, -RZ, R10.H1_H1 ;  /* 0x3000000aff0d7230 */ /* 0x000fe40000004100 */
[C---:B------:R-:W-:Y:S01]  /*113a0*/  FMUL.FTZ R39, R9.reuse, R15 ;  /* 0x0000000f09277220 */ /* 0x040fe20000410000 */
[----:B------:R-:W-:Y:S02]  /*113b0*/  HADD2.F32 R30, -RZ, R30.H1_H1 ;  /* 0x3000001eff1e7230 */ /* 0x000fe40000004100 */
[----:B------:R-:W-:Y:S01]  /*113c0*/  FMUL.FTZ R9, R9, R12 ;  /* 0x0000000c09097220 */ /* 0x000fe20000410000 */
[----:B------:R-:W-:Y:S01]  /*113d0*/  HADD2.F32 R8, -RZ, R14.H0_H0 ;  /* 0x2000000eff087230 */ /* 0x000fe20000004100 */
[----:B------:R-:W-:Y:S01]  /*113e0*/  F2FP.F16.E4M3.UNPACK_B R48, R48 ;  /* 0x00000030ff30723e */ /* 0x000fe200020006ff */
[----:B------:R-:W-:-:S02]  /*113f0*/  HADD2.F32 R21, -RZ, R20.H1_H1 ;  /* 0x30000014ff157230 */ /* 0x000fc40000004100 */
[----:B------:R-:W-:Y:S01]  /*11400*/  FMUL.FTZ R10, R30, R13 ;  /* 0x0000000d1e0a7220 */ /* 0x000fe20000410000 */
[----:B------:R-:W-:Y:S02]  /*11410*/  HADD2.F32 R14, -RZ, R14.H1_H1 ;  /* 0x3000000eff0e7230 */ /* 0x000fe40000004100 */
[----:B------:R-:W-:Y:S01]  /*11420*/  FFMA.FTZ R38, R8, R12, -R39 ;  /* 0x0000000c08267223 */ /* 0x000fe20000010827 */
[----:B------:R-:W-:Y:S02]  /*11430*/  HADD2.F32 R12, -RZ, R48.H0_H0 ;  /* 0x20000030ff0c7230 */ /* 0x000fe40000004100 */
[----:B------:R-:W-:Y:S01]  /*11440*/  FMUL.FTZ R39, R30, R21 ;  /* 0x000000151e277220 */ /* 0x000fe20000410000 */
[----:B------:R-:W-:Y:S01]  /*11450*/  FFMA.FTZ R30, R8, R15, R9 ;  /* 0x0000000f081e7223 */ /* 0x000fe20000010009 */
[C---:B------:R-:W-:Y:S01]  /*11460*/  FFMA.FTZ R43, R14.reuse, R21, R10 ;  /* 0x000000150e2b7223 */ /* 0x040fe2000001000a */
[----:B------:R-:W-:Y:S02]  /*11470*/  HADD2.F32 R10, -RZ, R42.H0_H0 ;  /* 0x2000002aff0a7230 */ /* 0x000fe40000004100 */
[----:B------:R-:W-:Y:S01]  /*11480*/  FFMA.FTZ R41, R14, R13, -R39 ;  /* 0x0000000d0e297223 */ /* 0x000fe20000010827 */
[----:B------:R-:W-:-:S02]  /*11490*/  HADD2.F32 R9, -RZ, R26.H0_H0 ;  /* 0x2000001aff097230 */ /* 0x000fc40000004100 */
[----:B------:R-:W-:Y:S01]  /*114a0*/  HADD2.F32 R42, -RZ, R42.H1_H1 ;  /* 0x3000002aff2a7230 */ /* 0x000fe20000004100 */
[----:B------:R-:W-:Y:S01]  /*114b0*/  F2FP.SATFINITE.E4M3.F32.PACK_AB_MERGE_C R30, R43, R30, RZ ;  /* 0x0000001e2b1e723e */ /* 0x000fe200048070ff */
[----:B------:R-:W-:Y:S02]  /*114c0*/  HADD2.F32 R48, -RZ, R48.H1_H1 ;  /* 0x30000030ff307230 */ /* 0x000fe40000004100 */
[C---:B------:R-:W-:Y:S01]  /*114d0*/  FMUL.FTZ R13, R9.reuse, R12 ;  /* 0x0000000c090d7220 */ /* 0x040fe20000410000 */
[----:B------:R-:W-:Y:S02]  /*114e0*/  HADD2.F32 R26, -RZ, R26.H1_H1 ;  /* 0x3000001aff1a7230 */ /* 0x000fe40000004100 */
[----:B------:R-:W-:Y:S01]  /*114f0*/  FMUL.FTZ R9, R9, R10 ;  /* 0x0000000a09097220 */ /* 0x000fe20000410000 */
[--C-:B------:R-:W-:Y:S01]  /*11500*/  HADD2.F32 R8, -RZ, R11.reuse.H0_H0 ;  /* 0x2000000bff087230 */ /* 0x100fe20000004100 */
[----:B------:R-:W-:Y:S01]  /*11510*/  F2FP.SATFINITE.E4M3.F32.PACK_AB_MERGE_C R38, R41, R38, RZ ;  /* 0x000000262926723e */ /* 0x000fe200048070ff */
[----:B------:R-:W-:-:S02]  /*11520*/  HADD2.F32 R11, -RZ, R11.H1_H1 ;  /* 0x3000000bff0b7230 */ /* 0x000fc40000004100 */
[C---:B------:R-:W-:Y:S01]  /*11530*/  FMUL.FTZ R20, R26.reuse, R48 ;  /* 0x000000301a147220 */ /* 0x040fe20000410000 */
        /* <DEDUP_REMOVED lines=8> */
[----:B------:R-:W-:Y:S02]  /*115c0*/  F2FP.SATFINITE.E4M3.F32.PACK_AB_MERGE_C R13, R54, R53, RZ ;  /* 0x00000035360d723e */ /* 0x000fe400048070ff */
[----:B------:R-:W-:Y:S02]  /*115d0*/  F2FP.SATFINITE.E4M3.F32.PACK_AB_MERGE_C R15, R62, R61, RZ ;  /* 0x0000003d3e0f723e */ /* 0x000fe400048070ff */
[----:B------:R-:W-:Y:S02]  /*115e0*/  F2FP.SATFINITE.E4M3.F32.PACK_AB_MERGE_C R12, R44, R29, RZ ;  /* 0x0000001d2c0c723e */ /* 0x000fe400048070ff */
[----:B------:R-:W-:Y:S02]  /*115f0*/  F2FP.SATFINITE.E4M3.F32.PACK_AB_MERGE_C R9, R47, R46, R9 ;  /* 0x0000002e2f09723e */ /* 0x000fe40004807009 */
[----:B------:R-:W-:Y:S02]  /*11600*/  F2FP.SATFINITE.E4M3.F32.PACK_AB_MERGE_C R11, R59, R56, R11 ;  /* 0x000000383b0b723e */ /* 0x000fe4000480700b */
[----:B------:R-:W-:-:S02]  /*11610*/  F2FP.SATFINITE.E4M3.F32.PACK_AB_MERGE_C R8, R27, R24, R8 ;  /* 0x000000181b08723e */ /* 0x000fc40004807008 */
[----:B------:R-:W-:Y:S02]  /*11620*/  F2FP.SATFINITE.E4M3.F32.PACK_AB_MERGE_C R10, R21, R10, R38 ;  /* 0x0000000a150a723e */ /* 0x000fe40004807026 */
[----:B------:R-:W-:Y:S02]  /*11630*/  F2FP.SATFINITE.E4M3.F32.PACK_AB_MERGE_C R13, R50, R49, R13 ;  /* 0x00000031320d723e */ /* 0x000fe4000480700d */
[----:B------:R-:W-:Y:S01]  /*11640*/  F2FP.SATFINITE.E4M3.F32.PACK_AB_MERGE_C R15, R58, R57, R15 ;  /* 0x000000393a0f723e */ /* 0x000fe2000480700f */
[----:B------:R1:W-:Y:S01]  /*11650*/  STS.128 [R0+0x1c400], R8 ;  /* 0x01c4000800007388 */ /* 0x0003e20000000c00 */
[----:B------:R-:W-:Y:S02]  /*11660*/  F2FP.SATFINITE.E4M3.F32.PACK_AB_MERGE_C R12, R28, R25, R12 ;  /* 0x000000191c0c723e */ /* 0x000fe4000480700c */
[----:B------:R-:W-:-:S05]  /*11670*/  F2FP.SATFINITE.E4M3.F32.PACK_AB_MERGE_C R14, R39, R14, R30 ;  /* 0x0000000e270e723e */ /* 0x000fca000480701e */
[----:B------:R1:W-:Y:S02]  /*11680*/  STS.128 [R3+0x1c400], R12 ;  /* 0x01c4000c03007388 */ /* 0x0003e40000000c00 */
.L_x_1426:
[----:B------:R-:W-:Y:S05]  /*11690*/  BSYNC B1 ;  /* 0x0000000000017941 */ /* 0x000fea0003800000 */
.L_x_1425:
[----:B------:R-:W-:Y:S05]  /*116a0*/  @P0 BRA `(.L_x_1417) ;  /* 0x0000000c00e40947 */ /* 0x000fea0003800000 */
[----:B-1----:R-:W2:Y:S04]  /*116b0*/  LDL R14, [R1+0x88] ;  /* 0x00008800010e7983 */ /* 0x002ea80000100800 */
[----:B------:R-:W3:Y:S01]  /*116c0*/  LDL R51, [R1+0xa0] ;  /* 0x0000a00001337983 */ /* 0x000ee20000100800 */
[----:B-----5:R-:W-:Y:S01]  /*116d0*/  SHF.R.U32.HI R9, RZ, 0x8, R33 ;  /* 0x00000008ff097819 */ /* 0x020fe20000011621 */
[----:B------:R-:W-:Y:S01]  /*116e0*/  VIADD R15, R23, 0x40 ;  /* 0x00000040170f7836 */ /* 0x000fe20000000000 */
[----:B------:R-:W-:Y:S01]  /*116f0*/  SHF.R.U32.HI R3, RZ, 0x8, R32 ;  /* 0x00000008ff037819 */ /* 0x000fe20000011620 */
[----:B------:R-:W-:Y:S01]  /*11700*/  IMAD.IADD R37, R18, 0x1, R37 ;  /* 0x0000000112257824 */ /* 0x000fe200078e0225 */
[----:B------:R-:W-:Y:S01]  /*11710*/  LOP3.LUT R8, R33, 0xff, RZ, 0xc0, !PT ;  /* 0x000000ff21087812 */ /* 0x000fe200078ec0ff */
[----:B------:R-:W-:Y:S01]  /*11720*/  IMAD.SHL.U32 R15, R15, 0x80, RZ ;  /* 0x000000800f0f7824 */ /* 0x000fe200078e00ff */
[----:B------:R-:W-:-:S02]  /*11730*/  LOP3.LUT R9, R9, 0xff, RZ, 0xc0, !PT ;  /* 0x000000ff09097812 */ /* 0x000fc400078ec0ff */
[----:B0-----:R-:W-:Y:S02]  /*11740*/  LOP3.LUT R0, R32, 0xff, RZ, 0xc0, !PT ;  /* 0x000000ff20007812 */ /* 0x001fe400078ec0ff */
[----:B------:R-:W-:Y:S02]  /*11750*/  LOP3.LUT R3, R3, 0xff, RZ, 0xc0, !PT ;  /* 0x000000ff03037812 */ /* 0x000fe400078ec0ff */
[----:B------:R-:W-:Y:S02]  /*11760*/  PRMT R20, R9, 0x7604, R8 ;  /* 0x0000760409147816 */ /* 0x000fe40000000008 */
[----:B------:R-:W-:Y:S02]  /*11770*/  SHF.R.U32.HI R8, RZ, 0x8, R34 ;  /* 0x00000008ff087819 */ /* 0x000fe40000011622 */
[----:B------:R-:W-:Y:S02]  /*11780*/  PRMT R3, R3, 0x7604, R0 ;  /* 0x0000760403037816 */ /* 0x000fe40000000000 */
[----:B------:R-:W-:-:S02]  /*11790*/  LOP3.LUT R0, R34, 0xff, RZ, 0xc0, !PT ;  /* 0x000000ff22007812 */ /* 0x000fc400078ec0ff */
[----:B------:R-:W-:Y:S02]  /*117a0*/  LOP3.LUT R9, R8, 0xff, RZ, 0xc0, !PT ;  /* 0x000000ff08097812 */ /* 0x000fe400078ec0ff */
[----:B------:R-:W-:Y:S02]  /*117b0*/  LOP3.LUT R15, R15, 0x380, RZ, 0xc0, !PT ;  /* 0x000003800f0f7812 */ /* 0x000fe400078ec0ff */
[----:B------:R-:W-:Y:S02]  /*117c0*/  PRMT R25, R9, 0x7604, R0 ;  /* 0x0000760409197816 */ /* 0x000fe40000000000 */
[----:B------:R-:W-:Y:S01]  /*117d0*/  LOP3.LUT R0, R15, 0x70, R37, 0xf8, !PT ;  /* 0x000000700f007812 */ /* 0x000fe200078ef825 */
[----:B------:R-:W-:Y:S01]  /*117e0*/  VIADD R15, R23, 0x40 ;  /* 0x00000040170f7836 */ /* 0x000fe20000000000 */
[----:B------:R-:W-:Y:S02]  /*117f0*/  SHF.R.U32.HI R12, RZ, 0x8, R4 ;  /* 0x00000008ff0c7819 */ /* 0x000fe40000011604 */
[----:B------:R-:W-:Y:S01]  /*11800*/  SHF.R.U32.HI R11, RZ, 0x8, R35 ;  /* 0x00000008ff0b7819 */ /* 0x000fe20000011623 */
[----:B------:R-:W-:Y:S01]  /*11810*/  IMAD.SHL.U32 R15, R15, 0x80, RZ ;  /* 0x000000800f0f7824 */ /* 0x000fe200078e00ff */
[----:B------:R-:W-:-:S02]  /*11820*/  LOP3.LUT R13, R12, 0xff, RZ, 0xc0, !PT ;  /* 0x000000ff0c0d7812 */ /* 0x000fc400078ec0ff */
[----:B------:R-:W-:Y:S02]  /*11830*/  LOP3.LUT R8, R4, 0xff, RZ, 0xc0, !PT ;  /* 0x000000ff04087812 */ /* 0x000fe400078ec0ff */
[----:B------:R-:W-:Y:S02]  /*11840*/  LOP3.LUT R15, R15, 0x380, RZ, 0xc0, !PT ;  /* 0x000003800f0f7812 */ /* 0x000fe400078ec0ff */
[----:B------:R-:W-:Y:S02]  /*11850*/  LOP3.LUT R10, R35, 0xff, RZ, 0xc0, !PT ;  /* 0x000000ff230a7812 */ /* 0x000fe400078ec0ff */
[----:B------:R-:W-:Y:S02]  /*11860*/  SHF.R.U32.HI R15, RZ, 0x3, R15 ;  /* 0x00000003ff0f7819 */ /* 0x000fe4000001160f */
[----:B------:R-:W-:Y:S02]  /*11870*/  LOP3.LUT R11, R11, 0xff, RZ, 0xc0, !PT ;  /* 0x000000ff0b0b7812 */ /* 0x000fe400078ec0ff */
[----:B------:R-:W-:-:S02]  /*11880*/  LOP3.LUT R0, R0, R15, RZ, 0x3c, !PT ;  /* 0x0000000f00007212 */ /* 0x000fc400078e3cff */
[----:B------:R-:W-:Y:S02]  /*11890*/  PRMT R31, R13, 0x7604, R8 ;  /* 0x000076040d1f7816 */ /* 0x000fe40000000008 */
[----:B------:R-:W-:Y:S02]  /*118a0*/  PRMT R24, R11, 0x7604, R10 ;  /* 0x000076040b187816 */ /* 0x000fe4000000000a */
[----:B------:R-:W-:Y:S02]  /*118b0*/  SHF.R.U32.HI R26, RZ, 0x8, R5 ;  /* 0x00000008ff1a7819 */ /* 0x000fe40000011605 */
[----:B------:R-:W-:Y:S02]  /*118c0*/  SHF.R.U32.HI R28, RZ, 0x8, R6 ;  /* 0x00000008ff1c7819 */ /* 0x000fe40000011606 */
[----:B------:R-:W-:Y:S02]  /*118d0*/  LOP3.LUT R21, R5, 0xff, RZ, 0xc0, !PT ;  /* 0x000000ff05157812 */ /* 0x000fe400078ec0ff */
[----:B------:R-:W-:-:S02]  /*118e0*/  LOP3.LUT R26, R26, 0xff, RZ, 0xc0, !PT ;  /* 0x000000ff1a1a7812 */ /* 0x000fc400078ec0ff */
[----:B------:R-:W-:Y:S02]  /*118f0*/  LOP3.LUT R27, R6, 0xff, RZ, 0xc0, !PT ;  /* 0x000000ff061b7812 */ /* 0x000fe400078ec0ff */
[----:B------:R-:W-:Y:S02]  /*11900*/  LOP3.LUT R28, R28, 0xff, RZ, 0xc0, !PT ;  /* 0x000000ff1c1c7812 */ /* 0x000fe400078ec0ff */
[----:B------:R-:W-:Y:S02]  /*11910*/  PRMT R26, R26, 0x7604, R21 ;  /* 0x000076041a1a7816 */ /* 0x000fe40000000015 */
[----:B------:R-:W-:Y:S02]  /*11920*/  SHF.R.U32.HI R21, RZ, 0x10, R33 ;  /* 0x00000010ff157819 */ /* 0x000fe40000011621 */
[----:B------:R-:W-:Y:S02]  /*11930*/  SHF.R.U32.HI R37, RZ, 0x10, R5 ;  /* 0x00000010ff257819 */ /* 0x000fe40000011605 */
[----:B------:R-:W-:Y:S01]  /*11940*/  PRMT R39, R28, 0x7604, R27 ;  /* 0x000076041c277816 */ /* 0x000fe2000000001b */
[----:B------:R-:W-:Y:S01]  /*11950*/  IMAD.U32 R21, R21, 0x10000, RZ ;  /* 0x0001000015157824 */ /* 0x000fe200078e00ff */
[----:B------:R-:W-:Y:S01]  /*11960*/  SHF.R.U32.HI R27, RZ, 0x10, R35 ;  /* 0x00000010ff1b7819 */ /* 0x000fe20000011623 */
[----:B------:R-:W-:Y:S01]  /*11970*/  IMAD.U32 R37, R37, 0x10000, RZ ;  /* 0x0001000025257824 */ /* 0x000fe200078e00ff */
[----:B------:R-:W-:-:S02]  /*11980*/  SHF.R.U32.HI R30, RZ, 0x8, R7 ;  /* 0x00000008ff1e7819 */ /* 0x000fc40000011607 */
[----:B------:R-:W-:Y:S01]  /*11990*/  LOP3.LUT R29, R7, 0xff, RZ, 0xc0, !PT ;  /* 0x000000ff071d7812 */ /* 0x000fe200078ec0ff */
[----:B------:R-:W-:Y:S01]  /*119a0*/  IMAD.U32 R27, R27, 0x10000, RZ ;  /* 0x000100001b1b7824 */ /* 0x000fe200078e00ff */
[----:B------:R-:W-:Y:S02]  /*119b0*/  LOP3.LUT R30, R30, 0xff, RZ, 0xc0, !PT ;  /* 0x000000ff1e1e7812 */ /* 0x000fe400078ec0ff */
[----:B------:R-:W-:Y:S02]  /*119c0*/  LOP3.LUT R3, R3, 0xff0000, R32, 0xf8, !PT ;  /* 0x00ff000003037812 */ /* 0x000fe400078ef820 */
[----:B------:R-:W-:Y:S02]  /*119d0*/  SHF.R.U32.HI R41, RZ, 0x10, R7 ;  /* 0x00000010ff297819 */ /* 0x000fe40000011607 */
[----:B------:R-:W-:Y:S02]  /*119e0*/  LOP3.LUT R21, R20, 0xff0000, R21, 0xf8, !PT ;  /* 0x00ff000014157812 */ /* 0x000fe400078ef815 */
[----:B------:R-:W-:Y:S01]  /*119f0*/  LOP3.LUT R37, R26, 0xff0000, R37, 0xf8, !PT ;  /* 0x00ff00001a257812 */ /* 0x000fe200078ef825 */
[----:B------:R-:W-:Y:S01]  /*11a00*/  IMAD.U32 R41, R41, 0x10000, RZ ;  /* 0x0001000029297824 */ /* 0x000fe200078e00ff */
[----:B------:R-:W-:-:S02]  /*11a10*/  PRMT R30, R30, 0x7604, R29 ;  /* 0x000076041e1e7816 */ /* 0x000fc4000000001d */
[----:B------:R-:W-:Y:S02]  /*11a20*/  LOP3.LUT R29, R24, 0xff0000, R27, 0xf8, !PT ;  /* 0x00ff0000181d7812 */ /* 0x000fe400078ef81b */
[----:B------:R-:W-:Y:S02]  /*11a30*/  LOP3.LUT R27, R3, 0xff000000, R32, 0xf8, !PT ;  /* 0xff000000031b7812 */ /* 0x000fe400078ef820 */
[----:B------:R-:W-:Y:S02]  /*11a40*/  LOP3.LUT R32, R21, 0xff000000, R33, 0xf8, !PT ;  /* 0xff00000015207812 */ /* 0x000fe400078ef821 */
[----:B------:R-:W-:Y:S02]  /*11a50*/  LOP3.LUT R37, R37, 0xff000000, R5, 0xf8, !PT ;  /* 0xff00000025257812 */ /* 0x000fe400078ef805 */
[----:B------:R-:W-:Y:S02]  /*11a60*/  LOP3.LUT R25, R25, 0xff0000, R34, 0xf8, !PT ;  /* 0x00ff000019197812 */ /* 0x000fe400078ef822 */
[----:B------:R-:W-:-:S02]  /*11a70*/  LOP3.LUT R31, R31, 0xff0000, R4, 0xf8, !PT ;  /* 0x00ff00001f1f7812 */ /* 0x000fc400078ef804 */
[-C--:B------:R-:W-:Y:S02]  /*11a80*/  F2FP.F16.E4M3.UNPACK_B R33, R37.reuse ;  /* 0x00000025ff21723e */ /* 0x080fe400020006ff */
[-C--:B------:R-:W-:Y:S02]  /*11a90*/  F2FP.F16.E4M3.UNPACK_B R28, R32.reuse ;  /* 0x00000020ff1c723e */ /* 0x080fe400020006ff */
[----:B------:R-:W-:Y:S02]  /*11aa0*/  LOP3.LUT R41, R30, 0xff0000, R41, 0xf8, !PT ;  /* 0x00ff00001e297812 */ /* 0x000fe400078ef829 */
[----:B------:R-:W-:Y:S02]  /*11ab0*/  LOP3.LUT R30, R25, 0xff000000, R34, 0xf8, !PT ;  /* 0xff000000191e7812 */ /* 0x000fe400078ef822 */
[----:B------:R-:W-:Y:S02]  /*11ac0*/  LOP3.LUT R31, R31, 0xff000000, R4, 0xf8, !PT ;  /* 0xff0000001f1f7812 */ /* 0x000fe400078ef804 */
[----:B------:R-:W-:Y:S01]  /*11ad0*/  LOP3.LUT R34, R29, 0xff000000, R35, 0xf8, !PT ;  /* 0xff0000001d227812 */ /* 0x000fe200078ef823 */
[--C-:B------:R-:W-:Y:S01]  /*11ae0*/  HADD2.F32 R35, -RZ, R33.reuse.H0_H0 ;  /* 0x20000021ff237230 */ /* 0x100fe20000004100 */
[----:B------:R-:W-:Y:S01]  /*11af0*/  F2FP.F16.E4M3.UNPACK_B R37, R37.H1 ;  /* 0x00000025ff25723e */ /* 0x000fe200030006ff */
[----:B------:R-:W-:Y:S01]  /*11b00*/  HADD2.F32 R29, -RZ, R28.H0_H0 ;  /* 0x2000001cff1d7230 */ /* 0x000fe20000004100 */
[----:B------:R-:W-:Y:S01]  /*11b10*/  F2FP.F16.E4M3.UNPACK_B R32, R32.H1 ;  /* 0x00000020ff20723e */ /* 0x000fe200030006ff */
[----:B------:R-:W-:Y:S01]  /*11b20*/  HADD2.F32 R33, -RZ, R33.H1_H1 ;  /* 0x30000021ff217230 */ /* 0x000fe20000004100 */
[----:B------:R-:W-:-:S02]  /*11b30*/  LOP3.LUT R41, R41, 0xff000000, R7, 0xf8, !PT ;  /* 0xff00000029297812 */ /* 0x000fc400078ef807 */
[----:B------:R-:W-:-:S04]  /*11b40*/  LOP3.LUT R39, R39, 0xff0000, R6, 0xf8, !PT ;  /* 0x00ff000027277812 */ /* 0x000fc800078ef806 */
[----:B------:R-:W-:Y:S02]  /*11b50*/  LOP3.LUT R39, R39, 0xff000000, R6, 0xf8, !PT ;  /* 0xff00000027277812 */ /* 0x000fe400078ef806 */
[----:B--2---:R-:W-:Y:S01]  /*11b60*/  IADD3 R0, R17, R0, R14 ;  /* 0x0000000011007210 */ /* 0x004fe20007ffe00e */
[----:B---3--:R-:W0:Y:S04]  /*11b70*/  LDS.128 R8, [R51+0x1c400] ;  /* 0x01c4000033087984 */ /* 0x008e280000000c00 */
[----:B------:R-:W1:Y:S01]  /*11b80*/  LDS.128 R12, [R0+0x1c400] ;  /* 0x01c40000000c7984 */ /* 0x000e620000000c00 */
[-C--:B0-----:R-:W-:Y:S02]  /*11b90*/  F2FP.F16.E4M3.UNPACK_B R4, R9.reuse ;  /* 0x00000009ff04723e */ /* 0x081fe400020006ff */
[----:B------:R-:W-:-:S02]  /*11ba0*/  F2FP.F16.E4M3.UNPACK_B R9, R9.H1 ;  /* 0x00000009ff09723e */ /* 0x000fc400030006ff */
[-C--:B-1----:R-:W-:Y:S01]  /*11bb0*/  F2FP.F16.E4M3.UNPACK_B R20, R13.reuse ;  /* 0x0000000dff14723e */ /* 0x082fe200020006ff */
[--C-:B------:R-:W-:Y:S01]  /*11bc0*/  HADD2.F32 R5, -RZ, R4.reuse.H0_H0 ;  /* 0x20000004ff057230 */ /* 0x100fe20000004100 */
[----:B------:R-:W-:Y:S01]  /*11bd0*/  F2FP.F16.E4M3.UNPACK_B R21, R13.H1 ;  /* 0x0000000dff15723e */ /* 0x000fe200030006ff */
[----:B------:R-:W-:Y:S01]  /*11be0*/  HADD2.F32 R4, -RZ, R4.H1_H1 ;  /* 0x30000004ff047230 */ /* 0x000fe20000004100 */
[-C--:B------:R-:W-:Y:S01]  /*11bf0*/  F2FP.F16.E4M3.UNPACK_B R25, R15.reuse ;  /* 0x0000000fff19723e */ /* 0x080fe200020006ff */
[--C-:B------:R-:W-:Y:S01]  /*11c00*/  HADD2.F32 R24, -RZ, R20.reuse.H0_H0 ;  /* 0x20000014ff187230 */ /* 0x100fe20000004100 */
[----:B------:R-:W-:Y:S01]  /*11c10*/  F2FP.F16.E4M3.UNPACK_B R26, R15.H1 ;  /* 0x0000000fff1a723e */ /* 0x000fe200030006ff */
[----:B------:R-:W-:Y:S01]  /*11c20*/  HADD2.F32 R20, -RZ, R20.H1_H1 ;  /* 0x30000014ff147230 */ /* 0x000fe20000004100 */
[-C--:B------:R-:W-:Y:S02]  /*11c30*/  F2FP.F16.E4M3.UNPACK_B R15, R14.reuse ;  /* 0x0000000eff0f723e */ /* 0x080fe400020006ff */
[C---:B------:R-:W-:Y:S01]  /*11c40*/  FMUL.FTZ R38, R24.reuse, R35 ;  /* 0x0000002318267220 */ /* 0x040fe20000410000 */
[----:B------:R-:W-:Y:S01]  /*11c50*/  FMUL.FTZ R40, R24, R29 ;  /* 0x0000001d18287220 */ /* 0x000fe20000410000 */
[----:B------:R-:W-:Y:S01]  /*11c60*/  F2FP.F16.E4M3.UNPACK_B R24, R14.H1 ;  /* 0x0000000eff18723e */ /* 0x000fe200030006ff */
[----:B------:R-:W-:-:S02]  /*11c70*/  HADD2.F32 R14, -RZ, R21.H0_H0 ;  /* 0x20000015ff0e7230 */ /* 0x000fc40000004100 */
[C---:B------:R-:W-:Y:S01]  /*11c80*/  FFMA.FTZ R38, R5.reuse, R29, -R38 ;  /* 0x0000001d05267223 */ /* 0x040fe20000010826 */
[----:B------:R-:W-:Y:S01]  /*11c90*/  FFMA.FTZ R40, R5, R35, R40 ;  /* 0x0000002305287223 */ /* 0x000fe20000010028 */
[----:B------:R-:W-:Y:S02]  /*11ca0*/  HADD2.F32 R29, -RZ, R28.H1_H1 ;  /* 0x3000001cff1d7230 */ /* 0x000fe40000004100 */
[C---:B------:R-:W-:Y:S01]  /*11cb0*/  FMUL.FTZ R43, R20.reuse, R33 ;  /* 0x00000021142b7220 */ /* 0x040fe20000410000 */
[----:B------:R-:W-:Y:S01]  /*11cc0*/  HADD2.F32 R35, -RZ, R37.H0_H0 ;  /* 0x20000025ff237230 */ /* 0x000fe20000004100 */
[----:B------:R-:W-:Y:S01]  /*11cd0*/  F2FP.F16.E4M3.UNPACK_B R7, R11 ;  /* 0x0000000bff07723e */ /* 0x000fe200020006ff */
[----:B------:R-:W-:Y:S02]  /*11ce0*/  HADD2.F32 R28, -RZ, R32.H0_H0 ;  /* 0x20000020ff1c7230 */ /* 0x000fe40000004100 */
[----:B------:R-:W-:Y:S01]  /*11cf0*/  FMUL.FTZ R20, R20, R29 ;  /* 0x0000001d14147220 */ /* 0x000fe20000410000 */
[----:B------:R-:W-:-:S02]  /*11d00*/  HADD2.F32 R5, -RZ, R9.H0_H0 ;  /* 0x20000009ff057230 */ /* 0x000fc40000004100 */
[----:B------:R-:W-:Y:S01]  /*11d10*/  FMUL.FTZ R42, R14, R35 ;  /* 0x000000230e2a7220 */ /* 0x000fe20000410000 */
[----:B------:R-:W-:Y:S01]  /*11d20*/  FFMA.FTZ R43, R4, R29, -R43 ;  /* 0x0000001d042b7223 */ /* 0x000fe2000001082b */
[-C--:B------:R-:W-:Y:S01]  /*11d30*/  FMUL.FTZ R14, R14, R28.reuse ;  /* 0x0000001c0e0e7220 */ /* 0x080fe20000410000 */
[----:B------:R-:W-:Y:S01]  /*11d40*/  F2FP.F16.E4M3.UNPACK_B R29, R41 ;  /* 0x00000029ff1d723e */ /* 0x000fe200020006ff */
[----:B------:R-:W-:Y:S01]  /*11d50*/  FFMA.FTZ R45, R4, R33, R20 ;  /* 0x00000021042d7223 */ /* 0x000fe20000010014 */
[C---:B------:R-:W-:Y:S01]  /*11d60*/  FFMA.FTZ R42, R5.reuse, R28, -R42 ;  /* 0x0000001c052a7223 */ /* 0x040fe2000001082a */
[----:B------:R-:W-:Y:S01]  /*11d70*/  FFMA.FTZ R35, R5, R35, R14 ;  /* 0x0000002305237223 */ /* 0x000fe2000001000e */
[-C--:B------:R-:W-:Y:S01]  /*11d80*/  F2FP.F16.E4M3.UNPACK_B R14, R34.reuse ;  /* 0x00000022ff0e723e */ /* 0x080fe200020006ff */
[----:B------:R-:W-:Y:S01]  /*11d90*/  HADD2.F32 R33, -RZ, R29.H0_H0 ;  /* 0x2000001dff217230 */ /* 0x000fe20000004100 */
[----:B------:R-:W-:Y:S01]  /*11da0*/  F2FP.F16.E4M3.UNPACK_B R41, R41.H1 ;  /* 0x00000029ff29723e */ /* 0x000fe200030006ff */
[----:B------:R-:W-:Y:S01]  /*11db0*/  HADD2.F32 R5, -RZ, R25.H0_H0 ;  /* 0x20000019ff057230 */ /* 0x000fe20000004100 */
[----:B------:R-:W-:Y:S01]  /*11dc0*/  F2FP.F16.E4M3.UNPACK_B R34, R34.H1 ;  /* 0x00000022ff22723e */ /* 0x000fe200030006ff */
[----:B------:R-:W-:Y:S01]  /*11dd0*/  HADD2.F32 R28, -RZ, R37.H1_H1 ;  /* 0x30000025ff1c7230 */ /* 0x000fe20000004100 */
[----:B------:R-:W-:Y:S01]  /*11de0*/  F2FP.F16.E4M3.UNPACK_B R11, R11.H1 ;  /* 0x0000000bff0b723e */ /* 0x000fe200030006ff */
[----:B------:R-:W-:-:S02]  /*11df0*/  HADD2.F32 R21, -RZ, R21.H1_H1 ;  /* 0x30000015ff157230 */ /* 0x000fc40000004100 */
[----:B------:R-:W-:Y:S01]  /*11e00*/  FMUL.FTZ R47, R5, R33 ;  /* 0x00000021052f7220 */ /* 0x000fe20000410000 */
[----:B------:R-:W-:Y:S01]  /*11e10*/  HADD2.F32 R20, -RZ, R14.H0_H0 ;  /* 0x2000000eff147230 */ /* 0x000fe20000004100 */
[----:B------:R-:W-:Y:S01]  /*11e20*/  F2FP.F16.E4M3.UNPACK_B R13, R12 ;  /* 0x0000000cff0d723e */ /* 0x000fe200020006ff */
[----:B------:R-:W-:Y:S02]  /*11e30*/  HADD2.F32 R4, -RZ, R7.H0_H0 ;  /* 0x20000007ff047230 */ /* 0x000fe40000004100 */
[----:B------:R-:W-:Y:S01]  /*11e40*/  FMUL.FTZ R44, R21, R28 ;  /* 0x0000001c152c7220 */ /* 0x000fe20000410000 */
[----:B------:R-:W-:Y:S02]  /*11e50*/  HADD2.F32 R32, -RZ, R32.H1_H1 ;  /* 0x30000020ff207230 */ /* 0x000fe40000004100 */
[-C--:B------:R-:W-:Y:S01]  /*11e60*/  FMUL.FTZ R46, R5, R20.reuse ;  /* 0x00000014052e7220 */ /* 0x080fe20000410000 */
[----:B------:R-:W-:Y:S02]  /*11e70*/  HADD2.F32 R9, -RZ, R9.H1_H1 ;  /* 0x30000009ff097230 */ /* 0x000fe40000004100 */
[----:B------:R-:W-:Y:S01]  /*11e80*/  FFMA.FTZ R47, R4, R20, -R47 ;  /* 0x00000014042f7223 */ /* 0x000fe2000001082f */
[----:B------:R-:W-:-:S02]  /*11e90*/  HADD2.F32 R20, -RZ, R29.H1_H1 ;  /* 0x3000001dff147230 */ /* 0x000fc40000004100 */
[-C--:B------:R-:W-:Y:S01]  /*11ea0*/  FMUL.FTZ R21, R21, R32.reuse ;  /* 0x0000002015157220 */ /* 0x080fe20000410000 */
[----:B------:R-:W-:Y:S02]  /*11eb0*/  HADD2.F32 R25, -RZ, R25.H1_H1 ;  /* 0x30000019ff197230 */ /* 0x000fe40000004100 */
[C---:B------:R-:W-:Y:S01]  /*11ec0*/  FFMA.FTZ R37, R9.reuse, R32, -R44 ;  /* 0x0000002009257223 */ /* 0x040fe2000001082c */
[----:B------:R-:W-:Y:S02]  /*11ed0*/  HADD2.F32 R14, -RZ, R14.H1_H1 ;  /* 0x3000000eff0e7230 */ /* 0x000fe40000004100 */
[----:B------:R-:W-:Y:S01]  /*11ee0*/  FFMA.FTZ R44, R9, R28, R21 ;  /* 0x0000001c092c7223 */ /* 0x000fe20000010015 */
[----:B------:R-:W-:Y:S02]  /*11ef0*/  HADD2.F32 R7, -RZ, R7.H1_H1 ;  /* 0x30000007ff077230 */ /* 0x000fe40000004100 */
[----:B------:R-:W-:Y:S01]  /*11f00*/  FMUL.FTZ R28, R25, R20 ;  /* 0x00000014191c7220 */ /* 0x000fe20000410000 */
[----:B------:R-:W-:-:S02]  /*11f10*/  HADD2.F32 R21, -RZ, R41.H0_H0 ;  /* 0x20000029ff157230 */ /* 0x000fc40000004100 */
[-C--:B------:R-:W-:Y:S01]  /*11f20*/  FMUL.FTZ R25, R25, R14.reuse ;  /* 0x0000000e19197220 */ /* 0x080fe20000410000 */
[----:B------:R-:W-:Y:S02]  /*11f30*/  HADD2.F32 R5, -RZ, R26.H0_H0 ;  /* 0x2000001aff057230 */ /* 0x000fe40000004100 */
[----:B------:R-:W-:Y:S01]  /*11f40*/  FFMA.FTZ R46, R4, R33, R46 ;  /* 0x00000021042e7223 */ /* 0x000fe2000001002e */
[----:B------:R-:W-:Y:S02]  /*11f50*/  HADD2.F32 R9, -RZ, R34.H0_H0 ;  /* 0x20000022ff097230 */ /* 0x000fe40000004100 */
[C---:B------:R-:W-:Y:S01]  /*11f60*/  FFMA.FTZ R48, R7.reuse, R14, -R28 ;  /* 0x0000000e07307223 */ /* 0x040fe2000001081c */
[----:B------:R-:W-:Y:S01]  /*11f70*/  HADD2.F32 R41, -RZ, R41.H1_H1 ;  /* 0x30000029ff297230 */ /* 0x000fe20000004100 */
[----:B------:R-:W-:Y:S01]  /*11f80*/  F2FP.F16.E4M3.UNPACK_B R12, R12.H1 ;  /* 0x0000000cff0c723e */ /* 0x000fe200030006ff */
[----:B------:R-:W-:Y:S02]  /*11f90*/  HADD2.F32 R26, -RZ, R26.H1_H1 ;  /* 0x3000001aff1a7230 */ /* 0x000fe40000004100 */
[----:B------:R-:W-:Y:S01]  /*11fa0*/  FFMA.FTZ R33, R7, R20, R25 ;  /* 0x0000001407217223 */ /* 0x000fe20000010019 */
[----:B------:R-:W-:Y:S01]  /*11fb0*/  HADD2.F32 R4, -RZ, R11.H0_H0 ;  /* 0x2000000bff047230 */ /* 0x000fe20000004100 */
[----:B------:R-:W-:Y:S01]  /*11fc0*/  F2FP.F16.E4M3.UNPACK_B R14, R31.H1 ;  /* 0x0000001fff0e723e */ /* 0x000fe200030006ff */
[----:B------:R-:W-:-:S02]  /*11fd0*/  HADD2.F32 R34, -RZ, R34.H1_H1 ;  /* 0x30000022ff227230 */ /* 0x000fc40000004100 */
[C---:B------:R-:W-:Y:S01]  /*11fe0*/  FMUL.FTZ R29, R5.reuse, R21 ;  /* 0x00000015051d7220 */ /* 0x040fe20000410000 */
[----:B------:R-:W-:Y:S01]  /*11ff0*/  F2FP.F16.E4M3.UNPACK_B R7, R27.H1 ;  /* 0x0000001bff07723e */ /* 0x000fe200030006ff */
[----:B------:R-:W-:Y:S01]  /*12000*/  FMUL.FTZ R32, R5, R9 ;  /* 0x0000000905207220 */ /* 0x000fe20000410000 */
[-C--:B------:R-:W-:Y:S01]  /*12010*/  F2FP.F16.E4M3.UNPACK_B R3, R8.reuse ;  /* 0x00000008ff03723e */ /* 0x080fe200020006ff */
[----:B------:R-:W-:Y:S01]  /*12020*/  HADD2.F32 R11, -RZ, R11.H1_H1 ;  /* 0x3000000bff0b7230 */ /* 0x000fe20000004100 */
[----:B------:R-:W-:Y:S01]  /*12030*/  F2FP.F16.E4M3.UNPACK_B R8, R8.H1 ;  /* 0x00000008ff08723e */ /* 0x000fe200030006ff */
[----:B------:R-:W-:Y:S01]  /*12040*/  FMUL.FTZ R28, R26, R41 ;  /* 0x000000291a1c7220 */ /* 0x000fe20000410000 */
[----:B------:R-:W-:Y:S01]  /*12050*/  FFMA.FTZ R49, R4, R9, -R29 ;  /* 0x0000000904317223 */ /* 0x000fe2000001081d */
[----:B------:R-:W-:Y:S02]  /*12060*/  HADD2.F32 R20, -RZ, R14.H0_H0 ;  /* 0x2000000eff147230 */ /* 0x000fe40000004100 */
[----:B------:R-:W-:Y:S01]  /*12070*/  FMUL.FTZ R26, R26, R34 ;  /* 0x000000221a1a7220 */ /* 0x000fe20000410000 */
[----:B------:R-:W-:-:S02]  /*12080*/  HADD2.F32 R5, -RZ, R12.H0_H0 ;  /* 0x2000000cff057230 */ /* 0x000fc40000004100 */
[----:B------:R-:W-:Y:S01]  /*12090*/  FFMA.FTZ R50, R4, R21, R32 ;  /* 0x0000001504327223 */ /* 0x000fe20000010020 */
[--C-:B------:R-:W-:Y:S02]  /*120a0*/  HADD2.F32 R9, -RZ, R7.reuse.H0_H0 ;  /* 0x20000007ff097230 */ /* 0x100fe40000004100 */
[C---:B------:R-:W-:Y:S01]  /*120b0*/  FFMA.FTZ R34, R11.reuse, R34, -R28 ;  /* 0x000000220b227223 */ /* 0x040fe2000001081c */
[----:B------:R-:W-:Y:S02]  /*120c0*/  HADD2.F32 R4, -RZ, R8.H0_H0 ;  /* 0x20000008ff047230 */ /* 0x000fe40000004100 */
[----:B------:R-:W-:Y:S01]  /*120d0*/  FFMA.FTZ R41, R11, R41, R26 ;  /* 0x000000290b297223 */ /* 0x000fe2000001001a */
[C---:B------:R-:W-:Y:S01]  /*120e0*/  FMUL.FTZ R21, R5.reuse, R20 ;  /* 0x0000001405157220 */ /* 0x040fe20000410000 */
[----:B------:R-:W-:Y:S02]  /*120f0*/  HADD2.F32 R11, -RZ, R14.H1_H1 ;  /* 0x3000000eff0b7230 */ /* 0x000fe40000004100 */
[----:B------:R-:W-:Y:S01]  /*12100*/  FMUL.FTZ R5, R5, R9 ;  /* 0x0000000905057220 */ /* 0x000fe20000410000 */
[----:B------:R-:W-:Y:S01]  /*12110*/  HADD2.F32 R12, -RZ, R12.H1_H1 ;  /* 0x3000000cff0c7230 */ /* 0x000fe20000004100 */
[----:B------:R-:W-:Y:S01]  /*12120*/  F2FP.F16.E4M3.UNPACK_B R31, R31 ;  /* 0x0000001fff1f723e */ /* 0x000fe200020006ff */
[----:B------:R-:W-:-:S02]  /*12130*/  HADD2.F32 R7, -RZ, R7.H1_H1 ;  /* 0x30000007ff077230 */ /* 0x000fc40000004100 */
[C---:B------:R-:W-:Y:S01]  /*12140*/  FFMA.FTZ R25, R4.reuse, R9, -R21 ;  /* 0x0000000904197223 */ /* 0x040fe20000010815 */
[----:B------:R-:W-:Y:S02]  /*12150*/  HADD2.F32 R8, -RZ, R8.H1_H1 ;  /* 0x30000008ff087230 */ /* 0x000fe40000004100 */
[----:B------:R-:W-:Y:S01]  /*12160*/  FFMA.FTZ R28, R4, R20, R5 ;  /* 0x00000014041c7223 */ /* 0x000fe20000010005 */
[----:B------:R-:W-:Y:S01]  /*12170*/  F2FP.F16.E4M3.UNPACK_B R27, R27 ;  /* 0x0000001bff1b723e */ /* 0x000fe200020006ff */
[C---:B------:R-:W-:Y:S01]  /*12180*/  FMUL.FTZ R21, R12.reuse, R11 ;  /* 0x0000000b0c157220 */ /* 0x040fe20000410000 */
[-C--:B------:R-:W-:Y:S01]  /*12190*/  FMUL.FTZ R12, R12, R7.reuse ;  /* 0x000000070c0c7220 */ /* 0x080fe20000410000 */
[----:B------:R-:W-:Y:S01]  /*121a0*/  HADD2.F32 R9, -RZ, R31.H0_H0 ;  /* 0x2000001fff097230 */ /* 0x000fe20000004100 */
[-C--:B------:R-:W-:Y:S01]  /*121b0*/  F2FP.F16.E4M3.UNPACK_B R6, R10.reuse ;  /* 0x0000000aff06723e */ /* 0x080fe200020006ff */
[----:B------:R-:W-:Y:S02]  /*121c0*/  HADD2.F32 R5, -RZ, R13.H0_H0 ;  /* 0x2000000dff057230 */ /* 0x000fe40000004100 */
[C---:B------:R-:W-:Y:S01]  /*121d0*/  FFMA.FTZ R32, R8.reuse, R7, -R21 ;  /* 0x0000000708207223 */ /* 0x040fe20000010815 */
[----:B------:R-:W-:Y:S01]  /*121e0*/  FFMA.FTZ R29, R8, R11, R12 ;  /* 0x0000000b081d7223 */ /* 0x000fe2000001000c */
[----:B------:R-:W-:Y:S01]  /*121f0*/  HADD2.F32 R7, -RZ, R27.H0_H0 ;  /* 0x2000001bff077230 */ /* 0x000fe20000004100 */
[----:B------:R-:W-:Y:S01]  /*12200*/  F2FP.F16.E4M3.UNPACK_B R10, R10.H1 ;  /* 0x0000000aff0a723e */ /* 0x000fe200030006ff */
[----:B------:R-:W-:-:S02]  /*12210*/  HADD2.F32 R4, -RZ, R3.H0_H0 ;  /* 0x20000003ff047230 */ /* 0x000fc40000004100 */
[C---:B------:R-:W-:Y:S01]  /*12220*/  FMUL.FTZ R11, R5.reuse, R9 ;  /* 0x00000009050b7220 */ /* 0x040fe20000410000 */
[----:B------:R-:W-:Y:S02]  /*12230*/  HADD2.F32 R12, -RZ, R31.H1_H1 ;  /* 0x3000001fff0c7230 */ /* 0x000fe40000004100 */
[-C--:B------:R-:W-:Y:S01]  /*12240*/  FMUL.FTZ R5, R5, R7.reuse ;  /* 0x0000000705057220 */ /* 0x080fe20000410000 */
[----:B------:R-:W-:Y:S02]  /*12250*/  HADD2.F32 R13, -RZ, R13.H1_H1 ;  /* 0x3000000dff0d7230 */ /* 0x000fe40000004100 */
[C---:B------:R-:W-:Y:S01]  /*12260*/  FFMA.FTZ R14, R4.reuse, R7, -R11 ;  /* 0x00000007040e7223 */ /* 0x040fe2000001080b */
[----:B------:R-:W-:Y:S01]  /*12270*/  HADD2.F32 R8, -RZ, R27.H1_H1 ;  /* 0x3000001bff087230 */ /* 0x000fe20000004100 */
[----:B------:R-:W-:Y:S01]  /*12280*/  F2FP.F16.E4M3.UNPACK_B R11, R39.H1 ;  /* 0x00000027ff0b723e */ /* 0x000fe200030006ff */
[----:B------:R-:W-:Y:S02]  /*12290*/  HADD2.F32 R3, -RZ, R3.H1_H1 ;  /* 0x30000003ff037230 */ /* 0x000fe40000004100 */
[C---:B------:R-:W-:Y:S01]  /*122a0*/  FMUL.FTZ R26, R13.reuse, R12 ;  /* 0x0000000c0d1a7220 */ /* 0x040fe20000410000 */
[----:B------:R-:W-:Y:S01]  /*122b0*/  FFMA.FTZ R20, R4, R9, R5 ;  /* 0x0000000904147223 */ /* 0x000fe20000010005 */
[----:B------:R-:W-:Y:S01]  /*122c0*/  FMUL.FTZ R7, R13, R8 ;  /* 0x000000080d077220 */ /* 0x000fe20000410000 */
[----:B------:R-:W-:Y:S01]  /*122d0*/  F2FP.F16.E4M3.UNPACK_B R5, R30.H1 ;  /* 0x0000001eff05723e */ /* 0x000fe200030006ff */
[----:B------:R-:W-:Y:S01]  /*122e0*/  FFMA.FTZ R13, R3, R8, -R26 ;  /* 0x00000008030d7223 */ /* 0x000fe2000001081a */
[----:B------:R-:W-:-:S02]  /*122f0*/  HADD2.F32 R8, -RZ, R11.H0_H0 ;  /* 0x2000000bff087230 */ /* 0x000fc40000004100 */
[----:B------:R-:W-:Y:S01]  /*12300*/  FFMA.FTZ R21, R3, R12, R7 ;  /* 0x0000000c03157223 */ /* 0x000fe20000010007 */
[----:B------:R-:W-:Y:S01]  /*12310*/  HADD2.F32 R4, -RZ, R24.H0_H0 ;  /* 0x20000018ff047230 */ /* 0x000fe20000004100 */
[----:B------:R-:W-:Y:S01]  /*12320*/  F2FP.F16.E4M3.UNPACK_B R30, R30 ;  /* 0x0000001eff1e723e */ /* 0x000fe200020006ff */
[----:B------:R-:W-:Y:S01]  /*12330*/  HADD2.F32 R7, -RZ, R5.H0_H0 ;  /* 0x20000005ff077230 */ /* 0x000fe20000004100 */
[----:B------:R-:W-:Y:S01]  /*12340*/  F2FP.F16.E4M3.UNPACK_B R39, R39 ;  /* 0x00000027ff27723e */ /* 0x000fe200020006ff */
[----:B------:R-:W-:Y:S02]  /*12350*/  HADD2.F32 R3, -RZ, R10.H0_H0 ;  /* 0x2000000aff037230 */ /* 0x000fe40000004100 */
[C---:B------:R-:W-:Y:S01]  /*12360*/  FMUL.FTZ R12, R4.reuse, R8 ;  /* 0x00000008040c7220 */ /* 0x040fe20000410000 */
[----:B------:R-:W-:Y:S02]  /*12370*/  HADD2.F32 R11, -RZ, R11.H1_H1 ;  /* 0x3000000bff0b7230 */ /* 0x000fe40000004100 */
[----:B------:R-:W-:Y:S01]  /*12380*/  FMUL.FTZ R4, R4, R7 ;  /* 0x0000000704047220 */ /* 0x000fe20000410000 */
[----:B------:R-:W-:-:S02]  /*12390*/  HADD2.F32 R24, -RZ, R24.H1_H1 ;  /* 0x30000018ff187230 */ /* 0x000fc40000004100 */
[----:B------:R-:W-:Y:S01]  /*123a0*/  FFMA.FTZ R26, R3, R7, -R12 ;  /* 0x00000007031a7223 */ /* 0x000fe2000001080c */
[----:B------:R-:W-:Y:S01]  /*123b0*/  HADD2.F32 R5, -RZ, R5.H1_H1 ;  /* 0x30000005ff057230 */ /* 0x000fe20000004100 */
[----:B------:R-:W-:Y:S01]  /*123c0*/  F2FP.SATFINITE.E4M3.F32.PACK_AB_MERGE_C R41, R41, R50, RZ ;  /* 0x000000322929723e */ /* 0x000fe200048070ff */
[----:B------:R-:W-:Y:S02]  /*123d0*/  HADD2.F32 R10, -RZ, R10.H1_H1 ;  /* 0x3000000aff0a7230 */ /* 0x000fe40000004100 */
[C---:B------:R-:W-:Y:S01]  /*123e0*/  FMUL.FTZ R7, R24.reuse, R11 ;  /* 0x0000000b18077220 */ /* 0x040fe20000410000 */
[-C--:B------:R-:W-:Y:S01]  /*123f0*/  FMUL.FTZ R12, R24, R5.reuse ;  /* 0x00000005180c7220 */ /* 0x080fe20000410000 */
[----:B------:R-:W-:Y:S02]  /*12400*/  FFMA.FTZ R24, R3, R8, R4 ;  /* 0x0000000803187223 */ /* 0x000fe40000010004 */
[----:B------:R-:W-:Y:S01]  /*12410*/  FFMA.FTZ R27, R10, R5, -R7 ;  /* 0x000000050a1b7223 */ /* 0x000fe20000010807 */
[----:B------:R-:W-:-:S02]  /*12420*/  HADD2.F32 R5, -RZ, R30.H0_H0 ;  /* 0x2000001eff057230 */ /* 0x000fc40000004100 */
[----:B------:R-:W-:Y:S01]  /*12430*/  FFMA.FTZ R11, R10, R11, R12 ;  /* 0x0000000b0a0b7223 */ /* 0x000fe2000001000c */
[----:B------:R-:W-:Y:S02]  /*12440*/  HADD2.F32 R7, -RZ, R39.H0_H0 ;  /* 0x20000027ff077230 */ /* 0x000fe40000004100 */
[----:B------:R-:W-:Y:S02]  /*12450*/  HADD2.F32 R4, -RZ, R15.H0_H0 ;  /* 0x2000000fff047230 */ /* 0x000fe40000004100 */
[----:B------:R-:W-:Y:S01]  /*12460*/  HADD2.F32 R30, -RZ, R30.H1_H1 ;  /* 0x3000001eff1e7230 */ /* 0x000fe20000004100 */
[----:B------:R-:W-:Y:S01]  /*12470*/  F2FP.SATFINITE.E4M3.F32.PACK_AB_MERGE_C R24, R11, R24, RZ ;  /* 0x000000180b18723e */ /* 0x000fe200048070ff */
[----:B------:R-:W-:Y:S02]  /*12480*/  HADD2.F32 R39, -RZ, R39.H1_H1 ;  /* 0x30000027ff277230 */ /* 0x000fe40000004100 */
[----:B------:R-:W-:Y:S01]  /*12490*/  FMUL.FTZ R8, R4, R7 ;  /* 0x0000000704087220 */ /* 0x000fe20000410000 */
[----:B------:R-:W-:-:S02]  /*124a0*/  HADD2.F32 R15, -RZ, R15.H1_H1 ;  /* 0x3000000fff0f7230 */ /* 0x000fc40000004100 */
[----:B------:R-:W-:Y:S01]  /*124b0*/  FMUL.FTZ R4, R4, R5 ;  /* 0x0000000504047220 */ /* 0x000fe20000410000 */
[--C-:B------:R-:W-:Y:S01]  /*124c0*/  HADD2.F32 R3, -RZ, R6.reuse.H0_H0 ;  /* 0x20000006ff037230 */ /* 0x100fe20000004100 */
[----:B------:R-:W-:Y:S01]  /*124d0*/  F2FP.SATFINITE.E4M3.F32.PACK_AB_MERGE_C R11, R33, R46, R41 ;  /* 0x0000002e210b723e */ /* 0x000fe20004807029 */
[----:B------:R-:W-:Y:S02]  /*124e0*/  HADD2.F32 R6, -RZ, R6.H1_H1 ;  /* 0x30000006ff067230 */ /* 0x000fe40000004100 */
[C---:B------:R-:W-:Y:S01]  /*124f0*/  FMUL.FTZ R9, R15.reuse, R39 ;  /* 0x000000270f097220 */ /* 0x040fe20000410000 */
        /* <DEDUP_REMOVED lines=18> */
[----:B------:R-:W-:-:S05]  /*12620*/  F2FP.SATFINITE.E4M3.F32.PACK_AB_MERGE_C R10, R12, R3, R24 ;  /* 0x000000030c0a723e */ /* 0x000fca0004807018 */
[----:B------:R3:W-:Y:S02]  /*12630*/  STS.128 [R0+0x1c400], R8 ;  /* 0x01c4000800007388 */ /* 0x0007e40000000c00 */
.L_x_1417:
[----:B------:R-:W-:Y:S05]  /*12640*/  BSYNC B0 ;  /* 0x0000000000007941 */ /* 0x000fea0003800000 */
.L_x_1403:
        /* <DEDUP_REMOVED lines=8> */
.L_x_1400:
[----:B0123--:R-:W2:Y:S02]  /*126d0*/  LDL R0, [R1+0x68] ;  /* 0x0000680001007983 */ /* 0x00fea40000100800 */
[----:B--2---:R-:W-:-:S13]  /*126e0*/  R2UR UR4, R0 ;  /* 0x00000000000472ca */ /* 0x004fda00000e0000 */
[----:B------:R-:W-:-:S05]  /*126f0*/  IMAD.U32 R0, RZ, RZ, UR4 ;  /* 0x00000004ff007e24 */ /* 0x000fca000f8e00ff */
[----:B------:R-:W-:-:S13]  /*12700*/  ISETP.NE.AND P0, PT, R0, 0x3, PT ;  /* 0x000000030000780c */ /* 0x000fda0003f05270 */
[----:B------:R-:W-:Y:S05]  /*12710*/  @!P0 BRA `(.L_x_1427) ;  /* 0x0000000000048947 */ /* 0x000fea0003800000 */
[----:B------:R-:W-:Y:S01]  /*12720*/  BPT.TRAP 0x1 ;  /* 0x000000040000795c */ /* 0x000fe20000300000 */
.L_x_1427:
[----:B------:R-:W-:Y:S01]  /*12730*/  IMAD R0, R232, 0x8, R17 ;  /* 0x00000008e8007824 */ /* 0x000fe200078e0211 */
[----:B-----5:R-:W-:-:S04]  /*12740*/  SHF.L.U32 R5, R231, 0x1f, RZ ;  /* 0x0000001fe7057819 */ /* 0x020fc800000006ff */
[----:B------:R0:W1:Y:S01]  /*12750*/  SYNCS.PHASECHK.TRANS64.TRYWAIT P2, [R0+URZ+0x2e830], R5 ;  /* 0x02e83005000075a7 */ /* 0x000062000804017f */
[----:B------:R-:W-:Y:S05]  /*12760*/  @!P0 BRA `(.L_x_1428) ;  /* 0x0000000000048947 */ /* 0x000fea0003800000 */
[----:B------:R-:W-:Y:S01]  /*12770*/  BPT.TRAP 0x1 ;  /* 0x000000040000795c */ /* 0x000fe20000300000 */
.L_x_1428:
[----:B------:R-:W2:Y:S02]  /*12780*/  S2R R3, SR_TID.X ;  /* 0x0000000000037919 */ /* 0x000ea40000002100 */
[----:B--2---:R-:W-:Y:S01]  /*12790*/  LOP3.LUT R4, R3, 0x7f, RZ, 0xc0, !PT ;  /* 0x0000007f03047812 */ /* 0x004fe200078ec0ff */
[----:B------:R-:W-:-:S03]  /*127a0*/  VIADD R3, R17, 0x20400 ;  /* 0x0002040011037836 */ /* 0x000fc60000000000 */
[----:B------:R-:W-:Y:S02]  /*127b0*/  ISETP.NE.AND P1, PT, R4, RZ, PT ;  /* 0x000000ff0400720c */ /* 0x000fe40003f25270 */
[----:B------:R-:W-:-:S04]  /*127c0*/  SHF.R.U32.HI R3, RZ, 0x4, R3 ;  /* 0x00000004ff037819 */ /* 0x000fc80000011603 */
[----:B------:R-:W-:Y:S01]  /*127d0*/  LOP3.LUT R3, R3, 0x3fff, RZ, 0xc0, !PT ;  /* 0x00003fff03037812 */ /* 0x000fe200078ec0ff */
[----:B-1----:R-:W-:Y:S06]  /*127e0*/  @P2 BRA `(.L_x_1429) ;  /* 0x0000000000082947 */ /* 0x002fec0003800000 */
[----:B------:R-:W1:Y:S02]  /*127f0*/  SYNCS.PHASECHK.TRANS64.TRYWAIT P2, [R0+URZ+0x2e830], R5 ;  /* 0x02e83005000075a7 */ /* 0x000e64000804017f */
[----:B-1----:R-:W-:Y:S05]  /*12800*/  @!P2 BRA `(.L_x_1430) ;  /* 0x0000021c00c8a947 */ /* 0x002fea0003800000 */
.L_x_1429:
[----:B------:R-:W-:Y:S01]  /*12810*/  LOP3.LUT R3, R3, 0x10000, RZ, 0xfc, !PT ;  /* 0x0001000003037812 */ /* 0x000fe200078efcff */
[----:B------:R-:W-:Y:S05]  /*12820*/  WARPSYNC.ALL ;  /* 0x0000000000007948 */ /* 0x000fea0003800000 */
[----:B------:R2:W-:Y:S01]  /*12830*/  STL [R1+0x58], R3 ;  /* 0x0000580301007387 */ /* 0x0005e20000100800 */
[----:B------:R-:W-:-:S03]  /*12840*/  IMAD R12, R232, 0x700, R3 ;  /* 0x00000700e80c7824 */ /* 0x000fc600078e0203 */
[----:B------:R-:W3:Y:S01]  /*12850*/  LDL R192, [R1+0x60] ;  /* 0x0000600001c07983 */ /* 0x000ee20000100800 */
[----:B------:R-:W-:Y:S02]  /*12860*/  IMAD.MOV.U32 R13, RZ, RZ, 0x40000040 ;  /* 0x40000040ff0d7424 */ /* 0x000fe400078e00ff */
[----:B------:R-:W-:Y:S01]  /*12870*/  IMAD.MOV.U32 R9, RZ, RZ, 0x40000040 ;  /* 0x40000040ff097424 */ /* 0x000fe200078e00ff */
[----:B------:R-:W-:Y:S01]  /*12880*/  WARPGROUP.ARRIVE ;  /* 0x00000000000079c5 */ /* 0x000fe20000000000 */
[----:B------:R-:W-:Y:S01]  /*12890*/  VIADD R8, R12, 0x300 ;  /* 0x000003000c087836 */ /* 0x000fe20000000000 */
[----:B--2---:R-:W3:Y:S01]  /*128a0*/  LDL R3, [R1+0x80] ;  /* 0x0000800001037983 */ /* 0x004ee20000100800 */
[----:B01----:R-:W-:Y:S01]  /*128b0*/  IMAD.MOV.U32 R5, RZ, RZ, 0x40000040 ;  /* 0x40000040ff057424 */ /* 0x003fe200078e00ff */
[----:B------:R-:W0:Y:S02]  /*128c0*/  LDC R193, c[0x0][0x448] ;  /* 0x00011200ffc17b82 */ /* 0x000e240000000800 */
[----:B------:R-:W-:Y:S01]  /*128d0*/  R2UR UR18, R8 ;  /* 0x00000000081272ca */ /* 0x000fe200000e0000 */
[----:B------:R-:W2:Y:S01]  /*128e0*/  LDL R136, [R1+0x6c] ;  /* 0x00006c0001887983 */ /* 0x000ea20000100800 */
[----:B------:R-:W-:-:S02]  /*128f0*/  LOP3.LUT R8, R36, 0x10000, RZ, 0xfc, !PT ;  /* 0x0001000024087812 */ /* 0x000fc400078efcff */
[----:B------:R-:W-:Y:S01]  /*12900*/  R2UR UR6, R12 ;  /* 0x000000000c0672ca */ /* 0x000fe200000e0000 */
[----:B------:R-:W4:Y:S01]  /*12910*/  LDL R195, [R1+0x14] ;  /* 0x0000140001c37983 */ /* 0x000f220000100800 */
[----:B------:R-:W-:Y:S02]  /*12920*/  R2UR UR7, R13 ;  /* 0x000000000d0772ca */ /* 0x000fe400000e0000 */
[----:B------:R-:W-:Y:S01]  /*12930*/  R2UR UR4, R8 ;  /* 0x00000000080472ca */ /* 0x000fe200000e0000 */
[----:B------:R-:W4:Y:S01]  /*12940*/  LDL R194, [R1+0x10] ;  /* 0x0000100001c27983 */ /* 0x000f220000100800 */
[----:B------:R-:W-:-:S13]  /*12950*/  R2UR UR5, R9 ;  /* 0x00000000090572ca */ /* 0x000fda00000e0000 */
[----:B------:R-:W-:Y:S01]  /*12960*/  QGMMA.64x32x32.F32.E4M3.E4M3 R120, gdesc[UR4], RZ, !UPT, gsb0 ;  /* 0x00600000047879f3 */ /* 0x000fe2000c0008ff */
[----:B------:R-:W-:Y:S01]  /*12970*/  VIADD R4, R12, 0x100 ;  /* 0x000001000c047836 */ /* 0x000fe20000000000 */
[----:B------:R-:W-:Y:S02]  /*12980*/  R2UR UR11, R5 ;  /* 0x00000000050b72ca */ /* 0x000fe400000e0000 */
[----:B------:R-:W-:Y:S02]  /*12990*/  R2UR UR8, R8 ;  /* 0x00000000080872ca */ /* 0x000fe400000e0000 */
[----:B------:R-:W-:Y:S02]  /*129a0*/  R2UR UR10, R4 ;  /* 0x00000000040a72ca */ /* 0x000fe400000e0000 */
[----:B------:R-:W-:Y:S01]  /*129b0*/  R2UR UR9, R9 ;  /* 0x00000000090972ca */ /* 0x000fe200000e0000 */
[----:B------:R-:W-:Y:S02]  /*129c0*/  WARPGROUP.DEPBAR.LE gsb0, 0x0 ;  /* 0x00008000000079c5 */ /* 0x000fe40000010000 */
[----:B------:R-:W-:-:S10]  /*129d0*/  WARPGROUP.ARRIVE ;  /* 0x00000000000079c5 */ /* 0x000fd40000000000 */
[----:B------:R-:W-:Y:S01]  /*129e0*/  QGMMA.64x32x32.F32.E4M3.E4M3 R104, gdesc[UR8], RZ, !UPT, gsb0 ;  /* 0x00600000086879f3 */ /* 0x000fe2000c0008ff */
[----:B------:R-:W-:Y:S02]  /*129f0*/  VIADD R6, R12, 0x200 ;  /* 0x000002000c067836 */ /* 0x000fe40000000000 */
[----:B------:R-:W-:Y:S01]  /*12a00*/  IMAD.MOV.U32 R7, RZ, RZ, 0x40000040 ;  /* 0x40000040ff077424 */ /* 0x000fe200078e00ff */
[----:B------:R-:W-:Y:S02]  /*12a10*/  R2UR UR12, R8 ;  /* 0x00000000080c72ca */ /* 0x000fe400000e0000 */
[----:B------:R-:W-:Y:S02]  /*12a20*/  R2UR UR14, R6 ;  /* 0x00000000060e72ca */ /* 0x000fe400000e0000 */
[----:B------:R-:W-:Y:S02]  /*12a30*/  R2UR UR15, R7 ;  /* 0x00000000070f72ca */ /* 0x000fe400000e0000 */
[----:B------:R-:W-:Y:S01]  /*12a40*/  R2UR UR13, R9 ;  /* 0x00000000090d72ca */ /* 0x000fe200000e0000 */
[----:B------:R-:W-:-:S02]  /*12a50*/  WARPGROUP.DEPBAR.LE gsb0, 0x0 ;  /* 0x00008000000079c5 */ /* 0x000fc40000010000 */
[----:B------:R-:W-:-:S10]  /*12a60*/  WARPGROUP.ARRIVE ;  /* 0x00000000000079c5 */ /* 0x000fd40000000000 */
[----:B------:R-:W-:Y:S01]  /*12a70*/  QGMMA.64x32x32.F32.E4M3.E4M3 R88, gdesc[UR12], RZ, !UPT, gsb0 ;  /* 0x006000000c5879f3 */ /* 0x000fe2000c0008ff */
[C---:B------:R-:W-:Y:S02]  /*12a80*/  R2UR UR19, R9.reuse ;  /* 0x00000000091372ca */ /* 0x040fe400000e0000 */
[----:B------:R-:W-:Y:S02]  /*12a90*/  R2UR UR16, R8 ;  /* 0x00000000081072ca */ /* 0x000fe400000e0000 */
[----:B------:R-:W-:Y:S01]  /*12aa0*/  R2UR UR17, R9 ;  /* 0x00000000091172ca */ /* 0x000fe200000e0000 */
[----:B------:R-:W-:Y:S02]  /*12ab0*/  WARPGROUP.DEPBAR.LE gsb0, 0x0 ;  /* 0x00008000000079c5 */ /* 0x000fe40000010000 */
[----:B------:R-:W-:-:S10]  /*12ac0*/  WARPGROUP.ARRIVE ;  /* 0x00000000000079c5 */ /* 0x000fd40000000000 */
        /* <DEDUP_REMOVED lines=22> */
[----:B------:R-:W-:Y:S01]  /*12c30*/  VIADD R10, R12, 0x302 ;  /* 0x000003020c0a7836 */ /* 0x000fe20000000000 */
[----:B------:R-:W-:-:S02]  /*12c40*/  WARPGROUP.DEPBAR.LE gsb0, 0x0 ;  /* 0x00008000000079c5 */ /* 0x000fc40000010000 */
[----:B------:R-:W-:-:S09]  /*12c50*/  WARPGROUP.ARRIVE ;  /* 0x00000000000079c5 */ /* 0x000fd20000000000 */
[----:B------:R-:W-:Y:S01]  /*12c60*/  QGMMA.64x32x32.F32.E4M3.E4M3 R24, gdesc[UR28], RZ, !UPT, gsb0 ;  /* 0x006000001c1879f3 */ /* 0x000fe2000c0008ff */
[----:B------:R-:W-:Y:S01]  /*12c70*/  IMAD.MOV.U32 R11, RZ, RZ, 0x40000040 ;  /* 0x40000040ff0b7424 */ /* 0x000fe200078e00ff */
[----:B------:R-:W-:Y:S01]  /*12c80*/  R2UR UR18, R10 ;  /* 0x000000000a1272ca */ /* 0x000fe200000e0000 */
[----:B------:R-:W-:Y:S02]  /*12c90*/  VIADD R4, R12, 0x2 ;  /* 0x000000020c047836 */ /* 0x000fe40000000000 */
[----:B------:R-:W-:Y:S01]  /*12ca0*/  IMAD.MOV.U32 R5, RZ, RZ, 0x40000040 ;  /* 0x40000040ff057424 */ /* 0x000fe200078e00ff */
[----:B------:R-:W-:Y:S01]  /*12cb0*/  R2UR UR19, R11 ;  /* 0x000000000b1372ca */ /* 0x000fe200000e0000 */
[----:B------:R-:W-:Y:S02]  /*12cc0*/  VIADD R10, R8, 0x2 ;  /* 0x00000002080a7836 */ /* 0x000fe40000000000 */
[----:B------:R-:W-:Y:S01]  /*12cd0*/  IMAD.MOV.U32 R11, RZ, RZ, 0x40000040 ;  /* 0x40000040ff0b7424 */ /* 0x000fe200078e00ff */
[----:B------:R-:W-:-:S02]  /*12ce0*/  R2UR UR6, R4 ;  /* 0x00000000040672ca */ /* 0x000fc400000e0000 */
[----:B------:R-:W-:Y:S02]  /*12cf0*/  R2UR UR7, R5 ;  /* 0x00000000050772ca */ /* 0x000fe400000e0000 */
[----:B------:R-:W-:Y:S02]  /*12d00*/  R2UR UR4, R10 ;  /* 0x000000000a0472ca */ /* 0x000fe400000e0000 */
[----:B------:R-:W-:Y:S01]  /*12d10*/  R2UR UR5, R11 ;  /* 0x000000000b0572ca */ /* 0x000fe200000e0000 */
[----:B------:R-:W-:Y:S02]  /*12d20*/  WARPGROUP.DEPBAR.LE gsb0, 0x0 ;  /* 0x00008000000079c5 */ /* 0x000fe40000010000 */
[----:B------:R-:W-:-:S10]  /*12d30*/  WARPGROUP.ARRIVE ;  /* 0x00000000000079c5 */ /* 0x000fd40000000000 */
[----:B------:R-:W-:Y:S01]  /*12d40*/  QGMMA.64x32x32.F32.E4M3.E4M3 R120, gdesc[UR4], R120, gsb0 ;  /* 0x00600000047879f3 */ /* 0x000fe20008000878 */
        /* <DEDUP_REMOVED lines=18> */
[----:B------:R-:W-:Y:S02]  /*12e70*/  R2UR UR16, R10 ;  /* 0x000000000a1072ca */ /* 0x000fe400000e0000 */
[----:B------:R-:W-:Y:S01]  /*12e80*/  R2UR UR17, R11 ;  /* 0x000000000b1172ca */ /* 0x000fe200000e0000 */
[----:B------:R-:W-:Y:S01]  /*12e90*/  VIADD R6, R12, 0x402 ;  /* 0x000004020c067836 */ /* 0x000fe20000000000 */
[----:B------:R-:W-:Y:S02]  /*12ea0*/  WARPGROUP.DEPBAR.LE gsb0, 0x0 ;  /* 0x00008000000079c5 */ /* 0x000fe40000010000 */
[----:B------:R-:W-:-:S09]  /*12eb0*/  WARPGROUP.ARRIVE ;  /* 0x00000000000079c5 */ /* 0x000fd20000000000 */
[----:B------:R-:W-:Y:S01]  /*12ec0*/  QGMMA.64x32x32.F32.E4M3.E4M3 R72, gdesc[UR16], R72, gsb0 ;  /* 0x00600000104879f3 */ /* 0x000fe20008000848 */
[----:B------:R-:W-:Y:S01]  /*12ed0*/  IMAD.MOV.U32 R7, RZ, RZ, 0x40000040 ;  /* 0x40000040ff077424 */ /* 0x000fe200078e00ff */
[----:B------:R-:W-:Y:S02]  /*12ee0*/  R2UR UR22, R6 ;  /* 0x00000000061672ca */ /* 0x000fe400000e0000 */
        /* <DEDUP_REMOVED lines=24> */
[C---:B------:R-:W-:Y:S02]  /*13070*/  VIADD R6, R12.reuse, 0x104 ;  /* 0x000001040c067836 */ /* 0x040fe40000000000 */
[----:B------:R-:W-:Y:S02]  /*13080*/  IMAD.MOV.U32 R7, RZ, RZ, 0x40000040 ;  /* 0x40000040ff077424 */ /* 0x000fe400078e00ff */
[----:B------:R-:W-:Y:S01]  /*13090*/  VIADD R4, R12, 0x4 ;  /* 0x000000040c047836 */ /* 0x000fe20000000000 */
[----:B------:R-:W-:Y:S01]  /*130a0*/  R2UR UR10, R6 ;  /* 0x00000000060a72ca */ /* 0x000fe200000e0000 */
        /* <DEDUP_REMOVED lines=58> */
[----:B------:R-:W-:-:S02]  /*13450*/  VIADD R4, R12, 0x6 ;  /* 0x000000060c047836 */ /* 0x000fc40000000000 */
[----:B------:R-:W-:Y:S01]  /*13460*/  IMAD.MOV.U32 R5, RZ, RZ, 0x40000040 ;  /* 0x40000040ff057424 */ /* 0x000fe200078e00ff */
[----:B------:R-:W-:Y:S02]  /*13470*/  WARPGROUP.DEPBAR.LE gsb0, 0x0 ;  /* 0x00008000000079c5 */ /* 0x000fe40000010000 */
[----:B------:R-:W-:-:S07]  /*13480*/  WARPGROUP.ARRIVE ;  /* 0x00000000000079c5 */ /* 0x000fce0000000000 */
[----:B------:R-:W-:Y:S01]  /*13490*/  QGMMA.64x32x32.F32.E4M3.E4M3 R24, gdesc[UR28], R24, gsb0 ;  /* 0x006000001c1879f3 */ /* 0x000fe20008000818 */
[----:B------:R-:W-:Y:S01]  /*134a0*/  R2UR UR6, R4 ;  /* 0x00000000040672ca */ /* 0x000fe200000e0000 */
[----:B------:R-:W-:Y:S01]  /*134b0*/  VIADD R4, R12, 0x206 ;  /* 0x000002060c047836 */ /* 0x000fe20000000000 */
[----:B------:R-:W-:Y:S01]  /*134c0*/  R2UR UR7, R5 ;  /* 0x00000000050772ca */ /* 0x000fe200000e0000 */
[----:B------:R-:W-:-:S03]  /*134d0*/  IMAD.MOV.U32 R5, RZ, RZ, 0x40000040 ;  /* 0x40000040ff057424 */ /* 0x000fc600078e00ff */
[----:B------:R-:W-:Y:S01]  /*134e0*/  R2UR UR14, R4 ;  /* 0x00000000040e72ca */ /* 0x000fe200000e0000 */
[----:B------:R-:W-:Y:S01]  /*134f0*/  VIADD R4, R8, 0x6 ;  /* 0x0000000608047836 */ /* 0x000fe20000000000 */
[----:B------:R-:W-:Y:S01]  /*13500*/  R2UR UR15, R5 ;  /* 0x00000000050f72ca */ /* 0x000fe200000e0000 */
[----:B------:R-:W-:-:S03]  /*13510*/  IMAD.MOV.U32 R5, RZ, RZ, 0x40000040 ;  /* 0x40000040ff057424 */ /* 0x000fc600078e00ff */
[----:B------:R-:W-:Y:S02]  /*13520*/  R2UR UR4, R4 ;  /* 0x00000000040472ca */ /* 0x000fe400000e0000 */
[----:B------:R-:W-:Y:S01]  /*13530*/  R2UR UR5, R5 ;  /* 0x00000000050572ca */ /* 0x000fe200000e0000 */
[----:B------:R-:W-:Y:S02]  /*13540*/  WARPGROUP.DEPBAR.LE gsb0, 0x0 ;  /* 0x00008000000079c5 */ /* 0x000fe40000010000 */
[----:B------:R-:W-:-:S10]  /*13550*/  WARPGROUP.ARRIVE ;  /* 0x00000000000079c5 */ /* 0x000fd40000000000 */
[----:B------:R-:W-:Y:S01]  /*13560*/  QGMMA.64x32x32.F32.E4M3.E4M3 R120, gdesc[UR4], R120, gsb0 ;  /* 0x00600000047879f3 */ /* 0x000fe20008000878 */
[----:B------:R-:W-:Y:S02]  /*13570*/  VIADD R14, R12, 0x106 ;  /* 0x000001060c0e7836 */ /* 0x000fe40000000000 */
[----:B------:R-:W-:Y:S01]  /*13580*/  IMAD.MOV.U32 R15, RZ, RZ, 0x40000040 ;  /* 0x40000040ff0f7424 */ /* 0x000fe200078e00ff */
[----:B------:R-:W-:Y:S01]  /*13590*/  R2UR UR8, R4 ;  /* 0x00000000040872ca */ /* 0x000fe200000e0000 */
[----:B------:R-:W-:Y:S01]  /*135a0*/  VIADD R20, R12, 0x306 ;  /* 0x000003060c147836 */ /* 0x000fe20000000000 */
[----:B------:R-:W-:Y:S01]  /*135b0*/  R2UR UR10, R14 ;  /* 0x000000000e0a72ca */ /* 0x000fe200000e0000 */
[----:B------:R-:W-:Y:S01]  /*135c0*/  IMAD.MOV.U32 R21, RZ, RZ, 0x40000040 ;  /* 0x40000040ff157424 */ /* 0x000fe200078e00ff */
[----:B------:R-:W-:Y:S01]  /*135d0*/  R2UR UR11, R15 ;  /* 0x000000000f0b72ca */ /* 0x000fe200000e0000 */
[----:B------:R-:W-:Y:S01]  /*135e0*/  IMAD.MOV.U32 R13, RZ, RZ, 0x40000040 ;  /* 0x40000040ff0d7424 */ /* 0x000fe200078e00ff */
[----:B------:R-:W-:Y:S01]  /*135f0*/  R2UR UR9, R5 ;  /* 0x00000000050972ca */ /* 0x000fe200000e0000 */
[----:B---3--:R-:W-:Y:S01]  /*13600*/  IMAD.IADD R139, R3, 0x1, R192 ;  /* 0x00000001038b7824 */ /* 0x008fe200078e02c0 */
[----:B------:R-:W-:Y:S01]  /*13610*/  R2UR UR12, R4 ;  /* 0x00000000040c72ca */ /* 0x000fe200000e0000 */
[----:B------:R-:W-:Y:S01]  /*13620*/  @!P1 VIADD R0, R0, 0x2e840 ;  /* 0x0002e84000009836 */ /* 0x000fe20000000000 */
[----:B------:R-:W-:Y:S01]  /*13630*/  R2UR UR13, R5 ;  /* 0x00000000050d72ca */ /* 0x000fe200000e0000 */
[----:B------:R-:W-:Y:S01]  /*13640*/  ULDC UR4, c[0x0][0x9dc] ;  /* 0x0002770000047ab9 */ /* 0x000fe20000000800 */
[----:B------:R-:W-:-:S02]  /*13650*/  WARPGROUP.DEPBAR.LE gsb0, 0x0 ;  /* 0x00008000000079c5 */ /* 0x000fc40000010000 */
[----:B------:R-:W-:-:S06]  /*13660*/  WARPGROUP.ARRIVE ;  /* 0x00000000000079c5 */ /* 0x000fcc0000000000 */
[----:B------:R-:W-:Y:S03]  /*13670*/  QGMMA.64x32x32.F32.E4M3.E4M3 R104, gdesc[UR8], R104, gsb0 ;  /* 0x00600000086879f3 */ /* 0x000fe60008000868 */
[----:B------:R-:W-:Y:S02]  /*13680*/  WARPGROUP.DEPBAR.LE gsb0, 0x0 ;  /* 0x00008000000079c5 */ /* 0x000fe40000010000 */
[----:B------:R-:W-:-:S06]  /*13690*/  WARPGROUP.ARRIVE ;  /* 0x00000000000079c5 */ /* 0x000fcc0000000000 */
[----:B------:R-:W-:Y:S01]  /*136a0*/  QGMMA.64x32x32.F32.E4M3.E4M3 R88, gdesc[UR12], R88, gsb0 ;  /* 0x006000000c5879f3 */ /* 0x000fe20008000858 */
[----:B------:R-:W-:Y:S02]  /*136b0*/  R2UR UR18, R20 ;  /* 0x00000000141272ca */ /* 0x000fe400000e0000 */
[----:B------:R-:W-:Y:S02]  /*136c0*/  R2UR UR19, R21 ;  /* 0x00000000151372ca */ /* 0x000fe400000e0000 */
[----:B------:R-:W-:Y:S02]  /*136d0*/  R2UR UR16, R4 ;  /* 0x00000000041072ca */ /* 0x000fe400000e0000 */
[----:B------:R-:W-:Y:S01]  /*136e0*/  R2UR UR17, R5 ;  /* 0x00000000051172ca */ /* 0x000fe200000e0000 */
[----:B------:R-:W-:Y:S02]  /*136f0*/  VIADD R14, R12, 0x406 ;  /* 0x000004060c0e7836 */ /* 0x000fe40000000000 */
[----:B------:R-:W-:Y:S01]  /*13700*/  IMAD.MOV.U32 R15, RZ, RZ, 0x40000040 ;  /* 0x40000040ff0f7424 */ /* 0x000fe200078e00ff */
[----:B------:R-:W-:Y:S01]  /*13710*/  R2UR UR20, R4 ;  /* 0x00000000041472ca */ /* 0x000fe200000e0000 */
[----:B------:R-:W1:Y:S01]  /*13720*/  LDC.64 R20, c[0x0][0x9e0] ;  /* 0x00027800ff147b82 */ /* 0x000e620000000a00 */
[----:B------:R-:W-:-:S02]  /*13730*/  WARPGROUP.DEPBAR.LE gsb0, 0x0 ;  /* 0x00008000000079c5 */ /* 0x000fc40000010000 */
[----:B------:R-:W-:-:S06]  /*13740*/  WARPGROUP.ARRIVE ;  /* 0x00000000000079c5 */ /* 0x000fcc0000000000 */
[----:B------:R-:W-:Y:S01]  /*13750*/  QGMMA.64x32x32.F32.E4M3.E4M3 R72, gdesc[UR16], R72, gsb0 ;  /* 0x00600000104879f3 */ /* 0x000fe20008000848 */
        /* <DEDUP_REMOVED lines=15> */
[----:B------:R-:W-:Y:S01]  /*13850*/  VIADD R12, R12, 0x606 ;  /* 0x000006060c0c7836 */ /* 0x000fe20000000000 */
[----:B------:R-:W-:Y:S02]  /*13860*/  R2UR UR31, R13 ;  /* 0x000000000d1f72ca */ /* 0x000fe400000e0000 */
[----:B------:R-:W-:Y:S02]  /*13870*/  R2UR UR28, R4 ;  /* 0x00000000041c72ca */ /* 0x000fe400000e0000 */
[----:B------:R-:W-:Y:S02]  /*13880*/  R2UR UR30, R12 ;  /* 0x000000000c1e72ca */ /* 0x000fe400000e0000 */
[----:B------:R-:W-:Y:S02]  /*13890*/  R2UR UR29, R5 ;  /* 0x00000000051d72ca */ /* 0x000fe400000e0000 */
[----:B0-----:R-:W-:-:S13]  /*138a0*/  ISETP.NE.AND P2, PT, R193, 0x1, PT ;  /* 0x00000001c100780c */ /* 0x001fda0003f45270 */
[----:B------:R-:W0:Y:S08]  /*138b0*/  @P2 LDC R12, c[0x0][0x44c] ;  /* 0x00011300ff0c2b82 */ /* 0x000e300000000800 */
[----:B------:R-:W3:Y:S01]  /*138c0*/  @P2 LDC R14, c[0x0][0x450] ;  /* 0x00011400ff0e2b82 */ /* 0x000ee20000000800 */
[----:B------:R-:W-:Y:S02]  /*138d0*/  WARPGROUP.DEPBAR.LE gsb0, 0x0 ;  /* 0x00008000000079c5 */ /* 0x000fe40000010000 */
[----:B------:R-:W-:-:S06]  /*138e0*/  WARPGROUP.ARRIVE ;  /* 0x00000000000079c5 */ /* 0x000fcc0000000000 */
[----:B------:R-:W-:Y:S01]  /*138f0*/  QGMMA.64x32x32.F32.E4M3.E4M3 R24, gdesc[UR28], R24, gsb0 ;  /* 0x006000001c1879f3 */ /* 0x000fe20008000818 */
[----:B0-----:R-:W-:-:S05]  /*13900*/  @P2 IMAD.HI.U32 R3, R139, R12, RZ ;  /* 0x0000000c8b032227 */ /* 0x001fca00078e00ff */
[----:B---3--:R-:W-:Y:S01]  /*13910*/  @P2 SHF.R.U32.HI R139, RZ, R14, R3 ;  /* 0x0000000eff8b2219 */ /* 0x008fe20000011603 */
[----:B------:R-:W-:-:S04]  /*13920*/  IMAD.MOV.U32 R12, RZ, RZ, -0xe0 ;  /* 0xffffff20ff0c7424 */ /* 0x000fc800078e00ff */
[----:B------:R-:W0:Y:S01]  /*13930*/  SHFL.IDX PT, R143, R139, RZ, 0x1c1f ;  /* 0x001c1fff8b8f7589 */ /* 0x000e2200000e0000 */
[----:B------:R-:W-:Y:S01]  /*13940*/  LOP3.LUT R16, R16, 0xffdfffff, RZ, 0xc0, !PT ;  /* 0xffdfffff10107812 */ /* 0x000fe200078ec0ff */
[----:B------:R-:W-:Y:S01]  /*13950*/  IMAD R15, R141, R12, 0xe1 ;  /* 0x000000e18d0f7424 */ /* 0x000fe200078e020c */
[----:B------:R-:W-:Y:S02]  /*13960*/  @!P1 PRMT R0, RZ, 0x654, R0 ;  /* 0x00000654ff009816 */ /* 0x000fe40000000000 */
[----:B------:R-:W-:Y:S01]  /*13970*/  @P2 LOP3.LUT R16, R16, 0x200000, RZ, 0xfc, !PT ;  /* 0x0020000010102812 */ /* 0x000fe200078efcff */
[----:B--2---:R-:W-:Y:S01]  /*13980*/  IMAD R3, R136, -0x2, R15 ;  /* 0xfffffffe88037824 */ /* 0x004fe200078e020f */
[----:B-1----:R-:W-:Y:S01]  /*13990*/  ISETP.GE.AND P2, PT, R21, 0x1, PT ;  /* 0x000000011500780c */ /* 0x002fe20003f46270 */
[----:B------:R-:W-:-:S03]  /*139a0*/  IMAD.U32 R14, RZ, RZ, UR4 ;  /* 0x00000004ff0e7e24 */ /* 0x000fc6000f8e00ff */
[----:B----4-:R-:W-:Y:S02]  /*139b0*/  IADD3 R13, -R194, R3, R195 ;  /* 0x00000003c20d7210 */ /* 0x010fe40007ffe1c3 */
[----:B------:R-:W-:Y:S02]  /*139c0*/  LOP3.LUT R12, RZ, R14, RZ, 0x33, !PT ;  /* 0x0000000eff0c7212 */ /* 0x000fe400078e33ff */
[----:B------:R-:W-:-:S03]  /*139d0*/  LOP3.LUT R16, R16, 0xffefffff, RZ, 0xc0, !PT ;  /* 0xffefffff10107812 */ /* 0x000fc600078ec0ff */
[----:B------:R-:W-:Y:S02]  /*139e0*/  IMAD.IADD R137, R13, 0x1, R12 ;  /* 0x000000010d897824 */ /* 0x000fe400078e020c */
[----:B------:R-:W-:Y:S01]  /*139f0*/  @P2 LOP3.LUT R16, R16, 0x100000, RZ, 0xfc, !PT ;  /* 0x0010000010102812 */ /* 0x000fe200078efcff */
[----:B------:R-:W-:Y:S01]  /*13a00*/  VIADD R15, R15, 0xffffffff ;  /* 0xffffffff0f0f7836 */ /* 0x000fe20000000000 */
[----:B------:R-:W-:Y:S02]  /*13a10*/  WARPGROUP.DEPBAR.LE gsb0, 0x0 ;  /* 0x00008000000079c5 */ /* 0x000fe40000010000 */
[----:B------:R1:W-:Y:S02]  /*13a20*/  @!P1 SYNCS.ARRIVE.TRANS64.RED.A1T0 RZ, [R0+URZ], RZ ;  /* 0x000000ff00ff99a7 */ /* 0x0003e4000810043f */
[----:B-1----:R-:W-:-:S04]  /*13a30*/  IMAD R0, R141, -0xe0, R195 ;  /* 0xffffff208d007824 */ /* 0x002fc800078e02c3 */
[----:B------:R-:W-:-:S04]  /*13a40*/  VIADD R0, R0, 0xe0 ;  /* 0x000000e000007836 */ /* 0x000fc80000000000 */
[----:B------:R-:W-:Y:S02]  /*13a50*/  IMAD R138, R136, -0x2, R0 ;  /* 0xfffffffe888a7824 */ /* 0x000fe400078e0200 */
[----:B------:R-:W-:Y:S02]  /*13a60*/  IMAD.IADD R136, R13, 0x1, R20 ;  /* 0x000000010d887824 */ /* 0x000fe400078e0214 */
[----:B------:R-:W-:Y:S02]  /*13a70*/  VIADD R0, R3, 0xffffffff ;  /* 0xffffffff03007836 */ /* 0x000fe40000000000 */
[----:B0-----:R-:W-:Y:S01]  /*13a80*/  IMAD.IADD R13, R137, 0x1, R143 ;  /* 0x00000001890d7824 */ /* 0x001fe200078e028f */
[----:B------:R-:W-:Y:S01]  /*13a90*/  VIADDMNMX R12, R143, R136, R138, PT ;  /* 0x000000888f0c7246 */ /* 0x000fe2000380018a */
[----:B------:R-:W-:Y:S06]  /*13aa0*/  @!P2 BRA `(.L_x_1431) ;  /* 0x00000000004ca947 */ /* 0x000fec0003800000 */
[----:B------:R-:W-:Y:S01]  /*13ab0*/  IADD3 R3, -R194, R195, R143 ;  /* 0x000000c3c2037210 */ /* 0x000fe20007ffe18f */
[----:B------:R-:W-:Y:S03]  /*13ac0*/  BSSY B0, `(.L_x_1432) ;  /* 0x000000e000007945 */ /* 0x000fe60003800000 */
        /* <DEDUP_REMOVED lines=9> */
.L_x_1433:
[----:B------:R-:W-:-:S13]  /*13b60*/  ISETP.NE.AND P2, PT, R21, 0x1, PT ;  /* 0x000000011500780c */ /* 0x000fda0003f45270 */
[----:B------:R-:W0:Y:S02]  /*13b70*/  @P2 LDC.64 R142, c[0x0][0x9e8] ;  /* 0x00027a00ff8e2b82 */ /* 0x000e240000000a00 */
[----:B0-----:R-:W-:-:S05]  /*13b80*/  @P2 IMAD.HI.U32 R142, R3, R142, RZ ;  /* 0x0000008e038e2227 */ /* 0x001fca00078e00ff */
[----:B------:R-:W-:-:S07]  /*13b90*/  @P2 SHF.R.U32.HI R3, RZ, R143, R142 ;  /* 0x0000008fff032219 */ /* 0x000fce000001168e */
.L_x_1434:
[----:B------:R-:W-:Y:S05]  /*13ba0*/  BSYNC B0 ;  /* 0x0000000000007941 */ /* 0x000fea0003800000 */
.L_x_1432:
[----:B------:R-:W-:-:S05]  /*13bb0*/  IMAD R142, R3, R21, R0 ;  /* 0x00000015038e7224 */ /* 0x000fca00078e0200 */
[----:B------:R-:W-:Y:S02]  /*13bc0*/  VIMNMX R13, R13, R142, !PT ;  /* 0x0000008e0d0d7248 */ /* 0x000fe40007fe0100 */
[----:B------:R-:W-:-:S07]  /*13bd0*/  VIADDMNMX R12, R142, R21, R12, PT ;  /* 0x000000158e0c7246 */ /* 0x000fce000380010c */
.L_x_1431:
[C---:B------:R-:W-:Y:S01]  /*13be0*/  ISETP.GE.AND P2, PT, R15.reuse, 0x2, PT ;  /* 0x000000020f00780c */ /* 0x040fe20003f46270 */
[----:B------:R-:W0:Y:S01]  /*13bf0*/  SHFL.IDX PT, R139, R139, 0x1, 0x1c1f ;  /* 0x003c1f008b8b7f89 */ /* 0x000e2200000e0000 */
[----:B------:R-:W-:Y:S02]  /*13c00*/  ISETP.GE.AND P3, PT, R15, 0x9, PT ;  /* 0x000000090f00780c */ /* 0x000fe40003f66270 */
[----:B------:R-:W-:Y:S02]  /*13c10*/  P2R R3, PR, RZ, 0x4 ;  /* 0x00000004ff037803 */ /* 0x000fe40000000000 */
[----:B------:R-:W-:Y:S02]  /*13c20*/  ISETP.GT.AND P2, PT, R13, 0x1, !P2 ;  /* 0x000000010d00780c */ /* 0x000fe40005744270 */
[----:B------:R-:W-:Y:S02]  /*13c30*/  P2R R142, PR, RZ, 0x8 ;  /* 0x00000008ff8e7803 */ /* 0x000fe40000000000 */
[----:B------:R-:W-:-:S02]  /*13c40*/  ISETP.LT.OR P2, PT, R12, 0x2, P2 ;  /* 0x000000020c00780c */ /* 0x000fc40001741670 */
[----:B------:R-:W-:Y:S02]  /*13c50*/  ISETP.GE.AND P5, PT, R15, 0x29, PT ;  /* 0x000000290f00780c */ /* 0x000fe40003fa6270 */
[----:B------:R-:W-:Y:S02]  /*13c60*/  FSEL R121, R121, -INF , !P2 ;  /* 0xff80000079797808 */ /* 0x000fe40005000000 */
[----:B------:R-:W-:Y:S02]  /*13c70*/  ISETP.GT.AND P2, PT, R13, 0x8, !P3 ;  /* 0x000000080d00780c */ /* 0x000fe40005f44270 */
[----:B------:R-:W-:Y:S02]  /*13c80*/  ISETP.GE.AND P3, PT, R15, 0xa, PT ;  /* 0x0000000a0f00780c */ /* 0x000fe40003f66270 */
[----:B------:R-:W-:Y:S02]  /*13c90*/  ISETP.LT.OR P2, PT, R12, 0x9, P2 ;  /* 0x000000090c00780c */ /* 0x000fe40001741670 */
[----:B------:R-:W-:-:S02]  /*13ca0*/  P2R R143, PR, RZ, 0x8 ;  /* 0x00000008ff8f7803 */ /* 0x000fc40000000000 */
[----:B------:R-:W-:Y:S01]  /*13cb0*/  FSEL R124, R124, -INF , !P2 ;  /* 0xff8000007c7c7808 */ /* 0x000fe20005000000 */
[----:B0-----:R-:W-:Y:S01]  /*13cc0*/  IMAD.IADD R137, R137, 0x1, R139 ;  /* 0x0000000189897824 */ /* 0x001fe200078e028b */
        /* <DEDUP_REMOVED lines=21> */
[----:B------:R-:W-:Y:S02]  /*13e20*/  P2R R148, PR, RZ, 0x20 ;  /* 0x00000020ff947803 */ /* 0x000fe40000000000 */
[----:B------:R-:W-:-:S02]  /*13e30*/  ISETP.LT.OR P2, PT, R12, 0x1a, P2 ;  /* 0x0000001a0c00780c */ /* 0x000fc40001741670 */
[----:B------:R-:W-:Y:S02]  /*13e40*/  VIADDMNMX R136, R139, R136, R138, PT ;  /* 0x000000888b887246 */ /* 0x000fe4000380018a */
        /* <DEDUP_REMOVED lines=26> */
[C---:B------:R-:W-:Y:S02]  /*13ff0*/  ISETP.LT.OR P4, PT, R12.reuse, 0x32, P4 ;  /* 0x000000320c00780c */ /* 0x040fe40002781670 */
        /* <DEDUP_REMOVED lines=213> */
[----:B------:R-:W-:-:S13]  /*14d50*/  ISETP.GE.AND P6, PT, R21, 0x1, PT ;  /* 0x000000011500780c */ /* 0x000fda0003fc6270 */
[----:B------:R-:W-:Y:S05]  /*14d60*/  @!P6 BRA `(.L_x_1435) ;  /* 0x00000000004ce947 */ /* 0x000fea0003800000 */
        /* <DEDUP_REMOVED lines=11> */
.L_x_1437:
[----:B------:R-:W-:-:S13]  /*14e20*/  ISETP.NE.AND P6, PT, R21, 0x1, PT ;  /* 0x000000011500780c */ /* 0x000fda0003fc5270 */
[----:B------:R-:W0:Y:S02]  /*14e30*/  @P6 LDC.64 R12, c[0x0][0x9e8] ;  /* 0x00027a00ff0c6b82 */ /* 0x000e240000000a00 */
[----:B0-----:R-:W-:-:S05]  /*14e40*/  @P6 IMAD.HI.U32 R12, R139, R12, RZ ;  /* 0x0000000c8b0c6227 */ /* 0x001fca00078e00ff */
[----:B------:R-:W-:-:S07]  /*14e50*/  @P6 SHF.R.U32.HI R139, RZ, R13, R12 ;  /* 0x0000000dff8b6219 */ /* 0x000fce000001160c */
.L_x_1438:
[----:B------:R-:W-:Y:S05]  /*14e60*/  BSYNC B0 ;  /* 0x0000000000007941 */ /* 0x000fea0003800000 */
.L_x_1436:
[----:B------:R-:W-:-:S05]  /*14e70*/  IMAD R0, R139, R21, R0 ;  /* 0x000000158b007224 */ /* 0x000fca00078e0200 */
[----:B------:R-:W-:Y:S02]  /*14e80*/  VIMNMX R137, R137, R0, !PT ;  /* 0x0000000089897248 */ /* 0x000fe40007fe0100 */
[----:B------:R-:W-:-:S07]  /*14e90*/  VIADDMNMX R136, R0, R21, R136, PT ;  /* 0x0000001500887246 */ /* 0x000fce0003800188 */
.L_x_1435:
[C---:B------:R-:W-:Y:S02]  /*14ea0*/  ISETP.GT.AND P2, PT, R137.reuse, 0x20, !P2 ;  /* 0x000000208900780c */ /* 0x040fe40005744270 */
[----:B------:R-:W-:Y:S02]  /*14eb0*/  ISETP.GT.AND P3, PT, R137, 0x21, !P3 ;  /* 0x000000218900780c */ /* 0x000fe40005f64270 */
[C---:B------:R-:W-:Y:S02]  /*14ec0*/  ISETP.LT.OR P2, PT, R136.reuse, 0x21, P2 ;  /* 0x000000218800780c */ /* 0x040fe40001741670 */
[----:B------:R-:W-:Y:S02]  /*14ed0*/  ISETP.LT.OR P3, PT, R136, 0x22, P3 ;  /* 0x000000228800780c */ /* 0x000fe40001f61670 */
[----:B------:R-:W-:Y:S02]  /*14ee0*/  FSEL R13, R106, -INF , !P2 ;  /* 0xff8000006a0d7808 */ /* 0x000fe40005000000 */
[----:B------:R-:W-:-:S02]  /*14ef0*/  ISETP.NE.AND P2, PT, R148, RZ, PT ;  /* 0x000000ff9400720c */ /* 0x000fc40003f45270 */
[----:B------:R-:W-:Y:S02]  /*14f00*/  FSEL R107, R107, -INF , !P3 ;  /* 0xff8000006b6b7808 */ /* 0x000fe40005800000 */
[----:B------:R-:W-:Y:S02]  /*14f10*/  ISETP.GT.AND P2, PT, R137, 0x28, !P2 ;  /* 0x000000288900780c */ /* 0x000fe40005744270 */
[----:B------:R-:W-:Y:S02]  /*14f20*/  ISETP.NE.AND P3, PT, R153, RZ, PT ;  /* 0x000000ff9900720c */ /* 0x000fe40003f65270 */
[----:B------:R-:W-:Y:S02]  /*14f30*/  ISETP.LT.OR P2, PT, R136, 0x29, P2 ;  /* 0x000000298800780c */ /* 0x000fe40001741670 */
[----:B------:R-:W-:Y:S02]  /*14f40*/  ISETP.NE.AND P6, PT, R154, RZ, PT ;  /* 0x000000ff9a00720c */ /* 0x000fe40003fc5270 */
[----:B------:R-:W-:-:S02]  /*14f50*/  FSEL R139, R110, -INF , !P2 ;  /* 0xff8000006e8b7808 */ /* 0x000fc40005000000 */
[----:B------:R-:W-:Y:S02]  /*14f60*/  ISETP.NE.AND P2, PT, R149, RZ, PT ;  /* 0x000000ff9500720c */ /* 0x000fe40003f45270 */
[C---:B------:R-:W-:Y:S02]  /*14f70*/  ISETP.GT.AND P5, PT, R137.reuse, RZ, !P5 ;  /* 0x000000ff8900720c */ /* 0x040fe40006fa4270 */
[----:B------:R-:W-:Y:S02]  /*14f80*/  ISETP.GT.AND P2, PT, R137, 0x29, !P2 ;  /* 0x000000298900780c */ /* 0x000fe40005744270 */
[C---:B------:R-:W-:Y:S02]  /*14f90*/  ISETP.LT.OR P5, PT, R136.reuse, 0x1, P5 ;  /* 0x000000018800780c */ /* 0x040fe40002fa1670 */
[----:B------:R-:W-:Y:S02]  /*14fa0*/  ISETP.LT.OR P2, PT, R136, 0x2a, P2 ;  /* 0x0000002a8800780c */ /* 0x000fe40001741670 */
[----:B------:R-:W-:-:S02]  /*14fb0*/  FSEL R122, R122, -INF , !P5 ;  /* 0xff8000007a7a7808 */ /* 0x000fc40006800000 */
[----:B------:R-:W-:Y:S02]  /*14fc0*/  FSEL R111, R111, -INF , !P2 ;  /* 0xff8000006f6f7808 */ /* 0x000fe40005000000 */
[----:B------:R-:W-:Y:S02]  /*14fd0*/  ISETP.NE.AND P2, PT, R150, RZ, PT ;  /* 0x000000ff9600720c */ /* 0x000fe40003f45270 */
[----:B------:R-:W-:Y:S02]  /*14fe0*/  ISETP.NE.AND P5, PT, R188, RZ, PT ;  /* 0x000000ffbc00720c */ /* 0x000fe40003fa5270 */
[C---:B------:R-:W-:Y:S02]  /*14ff0*/  ISETP.GT.AND P2, PT, R137.reuse, 0x30, !P2 ;  /* 0x000000308900780c */ /* 0x040fe40005744270 */
[----:B------:R-:W-:Y:S02]  /*15000*/  ISETP.GT.AND P4, PT, R137, 0xd8, !P4 ;  /* 0x000000d88900780c */ /* 0x000fe40006784270 */
[----:B------:R-:W-:-:S02]  /*15010*/  ISETP.LT.OR P2, PT, R136, 0x31, P2 ;  /* 0x000000318800780c */ /* 0x000fc40001741670 */
[----:B------:R-:W-:Y:S02]  /*15020*/  ISETP.LT.OR P4, PT, R136, 0xd9, P4 ;  /* 0x000000d98800780c */ /* 0x000fe40002781670 */
        /* <DEDUP_REMOVED lines=99> */
[----:B------:R-:W-:Y:S02]  /*15660*/  FMNMX.FTZ R3, R120, R121, !PT ;  /* 0x0000007978037209 */ /* 0x000fe40007810000 */
[----:B------:R-:W-:Y:S02]  /*15670*/  ISETP.LT.OR P2, PT, R136, 0x92, P2 ;  /* 0x000000928800780c */ /* 0x000fe40001741670 */
[----:B------:R-:W-:-:S02]  /*15680*/  FMNMX.FTZ R0, R124, R3, !PT ;  /* 0x000000037c007209 */ /* 0x000fc40007810000 */
[----:B------:R-:W-:Y:S02]  /*15690*/  FSEL R67, R67, -INF , !P2 ;  /* 0xff80000043437808 */ /* 0x000fe40005000000 */
[----:B------:R-:W-:Y:S02]  /*156a0*/  FMNMX.FTZ R3, R125, R0, !PT ;  /* 0x000000007d037209 */ /* 0x000fe40007810000 */
[----:B------:R-:W-:Y:S02]  /*156b0*/  ISETP.GT.AND P2, PT, R137, 0x98, !P6 ;  /* 0x000000988900780c */ /* 0x000fe40007744270 */
[----:B------:R-:W-:Y:S02]  /*156c0*/  FMNMX.FTZ R0, R128, R3, !PT ;  /* 0x0000000380007209 */ /* 0x000fe40007810000 */
[----:B------:R-:W-:Y:S02]  /*156d0*/  ISETP.LT.OR P2, PT, R136, 0x99, P2 ;  /* 0x000000998800780c */ /* 0x000fe40001741670 */
[----:B------:R-:W-:-:S02]  /*156e0*/  FMNMX.FTZ R3, R129, R0, !PT ;  /* 0x0000000081037209 */ /* 0x000fc40007810000 */
[----:B------:R-:W-:Y:S02]  /*156f0*/  FSEL R175, R70, -INF , !P2 ;  /* 0xff80000046af7808 */ /* 0x000fe40005000000 */
[----:B------:R-:W-:Y:S02]  /*15700*/  FMNMX.FTZ R0, R132, R3, !PT ;  /* 0x0000000384007209 */ /* 0x000fe40007810000 */
[----:B------:R-:W-:Y:S02]  /*15710*/  ISETP.NE.AND P2, PT, R177, RZ, PT ;  /* 0x000000ffb100720c */ /* 0x000fe40003f45270 */
[----:B------:R-:W-:Y:S02]  /*15720*/  FMNMX.FTZ R3, R133, R0, !PT ;  /* 0x0000000085037209 */ /* 0x000fe40007810000 */
[----:B------:R-:W-:Y:S02]  /*15730*/  ISETP.GT.AND P2, PT, R137, 0x99, !P2 ;  /* 0x000000998900780c */ /* 0x000fe40005744270 */
[----:B------:R-:W-:-:S02]  /*15740*/  FMNMX.FTZ R0, R104, R3, !PT ;  /* 0x0000000368007209 */ /* 0x000fc40007810000 */
[----:B------:R-:W-:Y:S02]  /*15750*/  ISETP.LT.OR P2, PT, R136, 0x9a, P2 ;  /* 0x0000009a8800780c */ /* 0x000fe40001741670 */
[----:B------:R-:W-:Y:S02]  /*15760*/  FMNMX.FTZ R3, R105, R0, !PT ;  /* 0x0000000069037209 */ /* 0x000fe40007810000 */
[----:B------:R-:W-:Y:S02]  /*15770*/  FSEL R71, R71, -INF , !P2 ;  /* 0xff80000047477808 */ /* 0x000fe40005000000 */
[----:B------:R-:W-:Y:S02]  /*15780*/  FMNMX.FTZ R0, R108, R3, !PT ;  /* 0x000000036c007209 */ /* 0x000fe40007810000 */
[----:B------:R-:W-:Y:S02]  /*15790*/  ISETP.NE.AND P2, PT, R178, RZ, PT ;  /* 0x000000ffb200720c */ /* 0x000fe40003f45270 */
[----:B------:R-:W-:-:S02]  /*157a0*/  FMNMX.FTZ R3, R109, R0, !PT ;  /* 0x000000006d037209 */ /* 0x000fc40007810000 */
[----:B------:R-:W-:Y:S02]  /*157b0*/  ISETP.GT.AND P2, PT, R137, 0xa0, !P2 ;  /* 0x000000a08900780c */ /* 0x000fe40005744270 */
[----:B------:R-:W-:Y:S02]  /*157c0*/  FMNMX.FTZ R0, R112, R3, !PT ;  /* 0x0000000370007209 */ /* 0x000fe40007810000 */
[----:B------:R-:W-:Y:S02]  /*157d0*/  ISETP.LT.OR P2, PT, R136, 0xa1, P2 ;  /* 0x000000a18800780c */ /* 0x000fe40001741670 */
[----:B------:R-:W-:Y:S02]  /*157e0*/  FMNMX.FTZ R3, R113, R0, !PT ;  /* 0x0000000071037209 */ /* 0x000fe40007810000 */
[----:B------:R-:W-:Y:S02]  /*157f0*/  FSEL R177, R42, -INF , !P2 ;  /* 0xff8000002ab17808 */ /* 0x000fe40005000000 */
[----:B------:R-:W-:-:S02]  /*15800*/  FMNMX.FTZ R0, R116, R3, !PT ;  /* 0x0000000374007209 */ /* 0x000fc40007810000 */
[----:B------:R-:W-:Y:S02]  /*15810*/  ISETP.NE.AND P2, PT, R179, RZ, PT ;  /* 0x000000ffb300720c */ /* 0x000fe40003f45270 */
        /* <DEDUP_REMOVED lines=21> */
[----:B------:R-:W-:Y:S02]  /*15970*/  FMNMX.FTZ R3, R73, R0, !PT ;  /* 0x0000000049037209 */ /* 0x000fe40007810000 */
        /* <DEDUP_REMOVED lines=29> */
[----:B------:R-:W-:Y:S02]  /*15b50*/  ISETP.GT.AND P2, PT, R137, 0x1, !P3 ;  /* 0x000000018900780c */ /* 0x000fe40005f44270 */
[----:B------:R-:W-:-:S02]  /*15b60*/  FMNMX.FTZ R3, R69, R0, !PT ;  /* 0x0000000045037209 */ /* 0x000fc40007810000 */
[----:B------:R-:W-:Y:S02]  /*15b70*/  ISETP.LT.OR P2, PT, R136, 0x2, P2 ;  /* 0x000000028800780c */ /* 0x000fe40001741670 */
[----:B------:R-:W-:Y:S02]  /*15b80*/  ISETP.NE.AND P6, PT, R142, RZ, PT ;  /* 0x000000ff8e00720c */ /* 0x000fe40003fc5270 */
[----:B------:R-:W-:Y:S02]  /*15b90*/  FMNMX.FTZ R0, R40, R3, !PT ;  /* 0x0000000328007209 */ /* 0x000fe40007810000 */
[----:B------:R-:W-:Y:S02]  /*15ba0*/  FSEL R123, R123, -INF , !P2 ;  /* 0xff8000007b7b7808 */ /* 0x000fe40005000000 */
        /* <DEDUP_REMOVED lines=34> */
[----:B------:R-:W-:Y:S01]  /*15dd0*/  ISETP.NE.AND P2, PT, R147, RZ, PT ;  /* 0x000000ff9300720c */ /* 0x000fe20003f45270 */
[----:B------:R-:W0:Y:S01]  /*15de0*/  SHFL.BFLY PT, R3, R0, 0x2, 0x1f ;  /* 0x0c401f0000037f89 */ /* 0x000e2200000e0000 */
[----:B------:R-:W-:Y:S02]  /*15df0*/  ISETP.NE.AND P3, PT, R189, RZ, PT ;  /* 0x000000ffbd00720c */ /* 0x000fe40003f65270 */
[----:B------:R-:W-:Y:S02]  /*15e00*/  ISETP.GT.AND P2, PT, R137, 0x19, !P2 ;  /* 0x000000198900780c */ /* 0x000fe40005744270 */
[----:B------:R-:W-:-:S02]  /*15e10*/  ISETP.NE.AND P6, PT, R190, RZ, PT ;  /* 0x000000ffbe00720c */ /* 0x000fc40003fc5270 */
[----:B------:R-:W-:-:S04]  /*15e20*/  ISETP.LT.OR P2, PT, R136, 0x1a, P2 ;  /* 0x0000001a8800780c */ /* 0x000fc80001741670 */
[----:B------:R-:W-:Y:S02]  /*15e30*/  FSEL R135, R135, -INF , !P2 ;  /* 0xff80000087877808 */ /* 0x000fe40005000000 */
[----:B------:R-:W-:-:S04]  /*15e40*/  ISETP.NE.AND P2, PT, R186, RZ, PT ;  /* 0x000000ffba00720c */ /* 0x000fc80003f45270 */
[----:B------:R-:W-:-:S04]  /*15e50*/  ISETP.GT.AND P2, PT, R137, 0xc0, !P2 ;  /* 0x000000c08900780c */ /* 0x000fc80005744270 */
[----:B------:R-:W-:-:S04]  /*15e60*/  ISETP.LT.OR P2, PT, R136, 0xc1, P2 ;  /* 0x000000c18800780c */ /* 0x000fc80001741670 */
[----:B------:R-:W-:Y:S02]  /*15e70*/  FSEL R147, R26, -INF , !P2 ;  /* 0xff8000001a937808 */ /* 0x000fe40005000000 */
[----:B0-----:R-:W-:Y:S02]  /*15e80*/  FMNMX.FTZ R26, R0, R3, !PT ;  /* 0x00000003001a7209 */ /* 0x001fe40007810000 */
[----:B------:R-:W-:Y:S02]  /*15e90*/  FMNMX.FTZ R0, R122, R123, !PT ;  /* 0x0000007b7a007209 */ /* 0x000fe40007810000 */
[----:B------:R-:W-:Y:S01]  /*15ea0*/  ISETP.NE.AND P2, PT, R187, RZ, PT ;  /* 0x000000ffbb00720c */ /* 0x000fe20003f45270 */
[----:B------:R-:W0:Y:S01]  /*15eb0*/  SHFL.BFLY PT, R3, R26, 0x1, 0x1f ;  /* 0x0c201f001a037f89 */ /* 0x000e2200000e0000 */
[----:B------:R-:W-:Y:S02]  /*15ec0*/  FMNMX.FTZ R0, R185, R0, !PT ;  /* 0x00000000b9007209 */ /* 0x000fe40007810000 */
[----:B------:R-:W-:-:S02]  /*15ed0*/  ISETP.GT.AND P2, PT, R137, 0xc1, !P2 ;  /* 0x000000c18900780c */ /* 0x000fc40005744270 */
[----:B------:R-:W-:Y:S02]  /*15ee0*/  FMNMX.FTZ R0, R127, R0, !PT ;  /* 0x000000007f007209 */ /* 0x000fe40007810000 */
[----:B------:R-:W-:Y:S02]  /*15ef0*/  ISETP.LT.OR P2, PT, R136, 0xc2, P2 ;  /* 0x000000c28800780c */ /* 0x000fe40001741670 */
[----:B------:R-:W-:Y:S02]  /*15f00*/  FMNMX.FTZ R0, R143, R0, !PT ;  /* 0x000000008f007209 */ /* 0x000fe40007810000 */
[----:B------:R-:W-:Y:S02]  /*15f10*/  FSEL R27, R27, -INF , !P2 ;  /* 0xff8000001b1b7808 */ /* 0x000fe40005000000 */
        /* <DEDUP_REMOVED lines=15> */
[----:B0-----:R-:W-:Y:S02]  /*16010*/  FMNMX.FTZ R3, R26, R3, !PT ;  /* 0x000000031a037209 */ /* 0x001fe40007810000 */
[----:B------:R-:W-:Y:S02]  /*16020*/  FMNMX.FTZ R0, R115, R0, !PT ;  /* 0x0000000073007209 */ /* 0x000fe40007810000 */
[----:B------:R-:W-:Y:S02]  /*16030*/  ISETP.LT.OR P2, PT, R136, 0xd1, P2 ;  /* 0x000000d18800780c */ /* 0x000fe40001741670 */
[----:B------:R-:W-:Y:S02]  /*16040*/  FMNMX.FTZ R0, R151, R0, !PT ;  /* 0x0000000097007209 */ /* 0x000fe40007810000 */
[----:B------:R-:W-:Y:S01]  /*16050*/  ISETP.NE.AND P6, PT, R191, RZ, PT ;  /* 0x000000ffbf00720c */ /* 0x000fe20003fc5270 */
[----:B------:R-:W-:-:S01]  /*16060*/  FFMA.FTZ R191, R2, R3, -8 ;  /* 0xc100000002bf7423 */ /* 0x000fc20000010003 */
[----:B------:R-:W-:-:S02]  /*16070*/  FMNMX.FTZ R0, R119, R0, !PT ;  /* 0x0000000077007209 */ /* 0x000fc40007810000 */
[----:B------:R-:W-:Y:S02]  /*16080*/  FSEL R189, R34, -INF , !P2 ;  /* 0xff80000022bd7808 */ /* 0x000fe40005000000 */
[----:B------:R-:W-:Y:S02]  /*16090*/  FMNMX.FTZ R0, R153, R0, !PT ;  /* 0x0000000099007209 */ /* 0x000fe40007810000 */
[----:B------:R-:W-:Y:S02]  /*160a0*/  FSETP.NEU.FTZ.AND P2, PT, R3, -INF , PT ;  /* 0xff8000000300780b */ /* 0x000fe40003f5d000 */
[----:B------:R-:W-:Y:S02]  /*160b0*/  FMNMX.FTZ R0, R91, R0, !PT ;  /* 0x000000005b007209 */ /* 0x000fe40007810000 */
[----:B------:R-:W-:Y:S02]  /*160c0*/  FSEL R191, R191, RZ, P2 ;  /* 0x000000ffbfbf7208 */ /* 0x000fe40001000000 */
[----:B------:R-:W-:-:S02]  /*160d0*/  FMNMX.FTZ R0, R155, R0, !PT ;  /* 0x000000009b007209 */ /* 0x000fc40007810000 */
[----:B------:R-:W-:Y:S01]  /*160e0*/  ISETP.GT.AND P2, PT, R137, 0xd1, !P6 ;  /* 0x000000d18900780c */ /* 0x000fe20007744270 */
[C-C-:B------:R-:W-:Y:S01]  /*160f0*/  FFMA.FTZ R12, R2.reuse, R120, -R191.reuse ;  /* 0x00000078020c7223 */ /* 0x140fe200000108bf */
[----:B------:R-:W-:Y:S01]  /*16100*/  FMNMX.FTZ R0, R95, R0, !PT ;  /* 0x000000005f007209 */ /* 0x000fe20007810000 */
[--C-:B------:R-:W-:Y:S01]  /*16110*/  FFMA.FTZ R26, R2, R124, -R191.reuse ;  /* 0x0000007c021a7223 */ /* 0x100fe200000108bf */
[----:B------:R-:W-:Y:S01]  /*16120*/  ISETP.LT.OR P2, PT, R136, 0xd2, P2 ;  /* 0x000000d28800780c */ /* 0x000fe20001741670 */
[C-C-:B------:R-:W-:Y:S01]  /*16130*/  FFMA.FTZ R30, R2.reuse, R128, -R191.reuse ;  /* 0x00000080021e7223 */ /* 0x140fe200000108bf */
[----:B------:R-:W-:Y:S01]  /*16140*/  FMNMX.FTZ R0, R157, R0, !PT ;  /* 0x000000009d007209 */ /* 0x000fe20007810000 */
[----:B------:R-:W-:Y:S01]  /*16150*/  MUFU.EX2 R12, R12 ;  /* 0x0000000c000c7308 */ /* 0x000fe20000000800 */
[----:B------:R-:W-:Y:S01]  /*16160*/  ISETP.NE.AND P6, PT, R15, RZ, PT ;  /* 0x000000ff0f00720c */ /* 0x000fe20003fc5270 */
[C-C-:B------:R-:W-:Y:S01]  /*16170*/  FFMA.FTZ R15, R2.reuse, R121, -R191.reuse ;  /* 0x00000079020f7223 */ /* 0x140fe200000108bf */
[----:B------:R-:W-:Y:S01]  /*16180*/  FMNMX.FTZ R0, R99, R0, !PT ;  /* 0x0000000063007209 */ /* 0x000fe20007810000 */
[C-C-:B------:R-:W-:Y:S01]  /*16190*/  FFMA.FTZ R121, R2.reuse, R125, -R191.reuse ;  /* 0x0000007d02797223 */ /* 0x140fe200000108bf */
[----:B------:R-:W-:Y:S01]  /*161a0*/  FSEL R35, R35, -INF , !P2 ;  /* 0xff80000023237808 */ /* 0x000fe20005000000 */
[C-C-:B------:R-:W-:Y:S01]  /*161b0*/  FFMA.FTZ R125, R2.reuse, R129, -R191.reuse ;  /* 0x00000081027d7223 */ /* 0x140fe200000108bf */
[----:B------:R-:W-:Y:S01]  /*161c0*/  FMNMX.FTZ R0, R159, R0, !PT ;  /* 0x000000009f007209 */ /* 0x000fe20007810000 */
[C-C-:B------:R-:W-:Y:S01]  /*161d0*/  FFMA.FTZ R129, R2.reuse, R133, -R191.reuse ;  /* 0x0000008502817223 */ /* 0x140fe200000108bf */
[----:B------:R-:W-:Y:S01]  /*161e0*/  ISETP.GT.AND P2, PT, R137, 0xd9, !P6 ;  /* 0x000000d98900780c */ /* 0x000fe20007744270 */
[--C-:B------:R-:W-:Y:S01]  /*161f0*/  FFMA.FTZ R133, R2, R41, -R191.reuse ;  /* 0x0000002902857223 */ /* 0x100fe200000108bf */
[----:B------:R-:W-:Y:S01]  /*16200*/  FMNMX.FTZ R0, R103, R0, !PT ;  /* 0x0000000067007209 */ /* 0x000fe20007810000 */
[----:B------:R-:W-:Y:S01]  /*16210*/  MUFU.EX2 R15, R15 ;  /* 0x0000000f000f7308 */ /* 0x000fe20000000800 */
[----:B------:R-:W-:Y:S01]  /*16220*/  ISETP.LT.OR P2, PT, R136, 0xda, P2 ;  /* 0x000000da8800780c */ /* 0x000fe20001741670 */
[C-C-:B------:R-:W-:Y:S01]  /*16230*/  FFMA.FTZ R74, R2.reuse, R76, -R191.reuse ;  /* 0x0000004c024a7223 */ /* 0x140fe200000108bf */
[----:B------:R-:W-:Y:S01]  /*16240*/  FMNMX.FTZ R0, R161, R0, !PT ;  /* 0x00000000a1007209 */ /* 0x000fe20007810000 */
[--C-:B------:R-:W-:Y:S01]  /*16250*/  FFMA.FTZ R34, R2, R132, -R191.reuse ;  /* 0x0000008402227223 */ /* 0x100fe200000108bf */
[----:B------:R-:W-:Y:S01]  /*16260*/  FSEL R41, R38, -INF , !P4 ;  /* 0xff80000026297808 */ /* 0x000fe20006000000 */
[C-C-:B------:R-:W-:Y:S01]  /*16270*/  FFMA.FTZ R38, R2.reuse, R44, -R191.reuse ;  /* 0x0000002c02267223 */ /* 0x140fe200000108bf */
[----:B------:R-:W-:Y:S01]  /*16280*/  FMNMX.FTZ R0, R75, R0, !PT ;  /* 0x000000004b007209 */ /* 0x000fe20007810000 */
[C-C-:B------:R-:W-:Y:S01]  /*16290*/  FFMA.FTZ R44, R2.reuse, R48, -R191.reuse ;  /* 0x00000030022c7223 */ /* 0x140fe200000108bf */
[----:B------:R-:W-:Y:S01]  /*162a0*/  FSEL R39, R39, -INF , !P2 ;  /* 0xff80000027277808 */ /* 0x000fe20005000000 */
        /* <DEDUP_REMOVED lines=8> */
[----:B------:R-:W0:Y:S01]  /*16330*/  MUFU.EX2 R121, R121 ;  /* 0x0000007900797308 */ /* 0x000e220000000800 */
        /* <DEDUP_REMOVED lines=18> */
[----:B0-----:R-:W-:Y:S01]  /*16460*/  F2FP.SATFINITE.E4M3.F32.PACK_AB_MERGE_C R224, R121, R26, RZ ;  /* 0x0000001a79e0723e */ /* 0x001fe200048070ff */
[C-C-:B------:R-:W-:Y:S01]  /*16470*/  FFMA.FTZ R97, R2.reuse, R97, -R191.reuse ;  /* 0x0000006102617223 */ /* 0x140fe200000108bf */
[----:B------:R-:W-:Y:S01]  /*16480*/  FMNMX.FTZ R0, R59, R0, !PT ;  /* 0x000000003b007209 */ /* 0x000fe20007810000 */
[C-C-:B------:R-:W-:Y:S01]  /*16490*/  FFMA.FTZ R70, R2.reuse, R100, -R191.reuse ;  /* 0x0000006402467223 */ /* 0x140fe200000108bf */
[----:B------:R-:W-:Y:S01]  /*164a0*/  F2FP.SATFINITE.E4M3.F32.PACK_AB_MERGE_C R224, R15, R12, R224 ;  /* 0x0000000c0fe0723e */ /* 0x000fe200048070e0 */
        /* <DEDUP_REMOVED lines=39> */
[----:B------:R-:W-:Y:S01]  /*16720*/  ISETP.NE.AND P6, PT, R193, 0x1, PT ;  /* 0x00000001c100780c */ /* 0x000fe20003fc5270 */
[----:B------:R-:W0:Y:S01]  /*16730*/  MUFU.EX2 R109, R109 ;  /* 0x0000006d006d7308 */ /* 0x000e220000000800 */
[----:B------:R-:W-:Y:S01]  /*16740*/  FMNMX.FTZ R0, R181, R0, !PT ;  /* 0x00000000b5007209 */ /* 0x000fe20007810000 */
[C-C-:B------:R-:W-:Y:S01]  /*16750*/  FFMA.FTZ R36, R2.reuse, R36, -R191.reuse ;  /* 0x0000002402247223 */ /* 0x140fe200000108bf */
[----:B------:R-:W-:-:S01]  /*16760*/  FFMA.FTZ R37, R2, R37, -R191 ;  /* 0x0000002502257223 */ /* 0x000fc200000108bf */
[C-C-:B------:R-:W-:Y:S01]  /*16770*/  FFMA.FTZ R32, R2.reuse, R32, -R191.reuse ;  /* 0x0000002002207223 */ /* 0x140fe200000108bf */
[----:B------:R-:W-:Y:S01]  /*16780*/  FMNMX.FTZ R0, R51, R0, !PT ;  /* 0x0000000033007209 */ /* 0x000fe20007810000 */
[----:B------:R-:W-:-:S02]  /*16790*/  FFMA.FTZ R33, R2, R33, -R191 ;  /* 0x0000002102217223 */ /* 0x000fc400000108bf */
        /* <DEDUP_REMOVED lines=18> */
[----:B0-----:R-:W-:Y:S01]  /*168c0*/  F2FP.SATFINITE.E4M3.F32.PACK_AB_MERGE_C R222, R117, R54, RZ ;  /* 0x0000003675de723e */ /* 0x001fe200048070ff */
[----:B------:R-:W0:Y:S03]  /*168d0*/  SHFL.BFLY PT, R137, R0, 0x2, 0x1f ;  /* 0x0c401f0000897f89 */ /* 0x000e2600000e0000 */
[----:B------:R-:W-:-:S03]  /*168e0*/  F2FP.SATFINITE.E4M3.F32.PACK_AB_MERGE_C R222, R113, R50, R222 ;  /* 0x0000003271de723e */ /* 0x000fc600048070de */
[----:B------:R-:W-:Y:S08]  /*168f0*/  MUFU.EX2 R62, R62 ;  /* 0x0000003e003e7308 */ /* 0x000ff00000000800 */
[----:B------:R-:W1:Y:S08]  /*16900*/  MUFU.EX2 R93, R93 ;  /* 0x0000005d005d7308 */ /* 0x000e700000000800 */
[----:B------:R-:W-:Y:S01]  /*16910*/  MUFU.EX2 R66, R66 ;  /* 0x0000004200427308 */ /* 0x000fe20000000800 */
[----:B0-----:R-:W-:-:S05]  /*16920*/  FMNMX.FTZ R137, R0, R137, !PT ;  /* 0x0000008900897209 */ /* 0x001fca0007810000 */
[----:B------:R-:W0:Y:S02]  /*16930*/  SHFL.BFLY PT, R0, R137, 0x1, 0x1f ;  /* 0x0c201f0089007f89 */ /* 0x000e2400000e0000 */
[----:B------:R-:W-:Y:S01]  /*16940*/  MUFU.EX2 R97, R97 ;  /* 0x0000006100617308 */ /* 0x000fe20000000800 */
[----:B-1----:R-:W-:-:S04]  /*16950*/  F2FP.SATFINITE.E4M3.F32.PACK_AB_MERGE_C R216, R93, R62, RZ ;  /* 0x0000003e5dd8723e */ /* 0x002fc800048070ff */
[----:B------:R-:W-:-:S03]  /*16960*/  F2FP.SATFINITE.E4M3.F32.PACK_AB_MERGE_C R216, R89, R58, R216 ;  /* 0x0000003a59d8723e */ /* 0x000fc600048070d8 */
[----:B------:R-:W-:Y:S08]  /*16970*/  MUFU.EX2 R70, R70 ;  /* 0x0000004600467308 */ /* 0x000ff00000000800 */
[----:B------:R-:W1:Y:S01]  /*16980*/  MUFU.EX2 R101, R101 ;  /* 0x0000006500657308 */ /* 0x000e620000000800 */
[----:B0-----:R-:W-:Y:S01]  /*16990*/  FMNMX.FTZ R0, R137, R0, !PT ;  /* 0x0000000089007209 */ /* 0x001fe20007810000 */
[----:B------:R-:W-:-:S06]  /*169a0*/  FADD.FTZ R137, R12, R15 ;  /* 0x0000000f0c897221 */ /* 0x000fcc0000010000 */
[----:B------:R-:W-:Y:S01]  /*169b0*/  MUFU.EX2 R72, R72 ;  /* 0x0000004800487308 */ /* 0x000fe20000000800 */
[----:B------:R-:W-:Y:S01]  /*169c0*/  FSETP.NEU.FTZ.AND P2, PT, R0, -INF , PT ;  /* 0xff8000000000780b */ /* 0x000fe20003f5d000 */
[----:B------:R-:W-:Y:S01]  /*169d0*/  FFMA.FTZ R52, R2, R0, -8 ;  /* 0xc100000002347423 */ /* 0x000fe20000010000 */
[----:B------:R-:W-:-:S04]  /*169e0*/  FADD.FTZ R110, R26, R137 ;  /* 0x000000891a6e7221 */ /* 0x000fc80000010000 */
[----:B------:R-:W-:Y:S01]  /*169f0*/  FSEL R52, R52, RZ, P2 ;  /* 0x000000ff34347208 */ /* 0x000fe20001000000 */
[----:B------:R-:W-:Y:S01]  /*16a00*/  MUFU.EX2 R73, R73 ;  /* 0x0000004900497308 */ /* 0x000fe20000000800 */
[----:B-1----:R-:W-:-:S03]  /*16a10*/  F2FP.SATFINITE.E4M3.F32.PACK_AB_MERGE_C R218, R101, R70, RZ ;  /* 0x0000004665da723e */ /* 0x002fc600048070ff */
[C-C-:B------:R-:W-:Y:S01]  /*16a20*/  FFMA.FTZ R80, R2.reuse, R122, -R52.reuse ;  /* 0x0000007a02507223 */ /* 0x140fe20000010834 */
[----:B------:R-:W-:-:S01]  /*16a30*/  FFMA.FTZ R123, R2, R123, -R52 ;  /* 0x0000007b027b7223 */ /* 0x000fc20000010834 */
[C-C-:B------:R-:W-:Y:S01]  /*16a40*/  FFMA.FTZ R82, R2.reuse, R185, -R52.reuse ;  /* 0x000000b902527223 */ /* 0x140fe20000010834 */
[----:B------:R-:W-:-:S01]  /*16a50*/  FFMA.FTZ R127, R2, R127, -R52 ;  /* 0x0000007f027f7223 */ /* 0x000fc20000010834 */
[----:B------:R-:W-:Y:S01]  /*16a60*/  FFMA.FTZ R108, R2, R83, -R52 ;  /* 0x00000053026c7223 */ /* 0x000fe20000010834 */
[----:B------:R-:W-:-:S01]  /*16a70*/  FADD.FTZ R83, R121, R110 ;  /* 0x0000006e79537221 */ /* 0x000fc20000010000 */
[----:B------:R-:W-:Y:S01]  /*16a80*/  MUFU.EX2 R80, R80 ;  /* 0x0000005000507308 */ /* 0x000fe20000000800 */
[----:B------:R-:W-:-:S01]  /*16a90*/  FFMA.FTZ R84, R2, R143, -R52 ;  /* 0x0000008f02547223 */ /* 0x000fc20000010834 */
[----:B------:R-:W-:Y:S01]  /*16aa0*/  FFMA.FTZ R131, R2, R131, -R52 ;  /* 0x0000008302837223 */ /* 0x000fe20000010834 */
[----:B------:R-:W-:-:S01]  /*16ab0*/  FADD.FTZ R110, R30, R83 ;  /* 0x000000531e6e7221 */ /* 0x000fc20000010000 */
[C-C-:B------:R-:W-:Y:S01]  /*16ac0*/  FFMA.FTZ R86, R2.reuse, R145, -R52.reuse ;  /* 0x0000009102567223 */ /* 0x140fe20000010834 */
[----:B------:R-:W-:-:S01]  /*16ad0*/  FFMA.FTZ R135, R2, R135, -R52 ;  /* 0x0000008702877223 */ /* 0x000fc20000010834 */
[----:B------:R-:W-:Y:S01]  /*16ae0*/  FFMA.FTZ R13, R2, R13, -R52 ;  /* 0x0000000d020d7223 */ /* 0x000fe20000010834 */
[----:B------:R-:W-:-:S01]  /*16af0*/  FADD.FTZ R137, R125, R110 ;  /* 0x0000006e7d897221 */ /* 0x000fc20000010000 */
[----:B------:R-:W0:Y:S01]  /*16b00*/  MUFU.EX2 R123, R123 ;  /* 0x0000007b007b7308 */ /* 0x000e220000000800 */
[----:B------:R-:W-:-:S01]  /*16b10*/  FFMA.FTZ R110, R2, R87, -R52 ;  /* 0x00000057026e7223 */ /* 0x000fc20000010834 */
[----:B------:R-:W-:Y:S01]  /*16b20*/  FFMA.FTZ R88, R2, R107, -R52 ;  /* 0x0000006b02587223 */ /* 0x000fe20000010834 */
[----:B------:R-:W-:-:S01]  /*16b30*/  FADD.FTZ R112, R34, R137 ;  /* 0x0000008922707221 */ /* 0x000fc20000010000 */
[C-C-:B------:R-:W-:Y:S01]  /*16b40*/  FFMA.FTZ R90, R2.reuse, R139, -R52.reuse ;  /* 0x0000008b025a7223 */ /* 0x140fe20000010834 */
[----:B------:R-:W-:-:S01]  /*16b50*/  FFMA.FTZ R107, R2, R111, -R52 ;  /* 0x0000006f026b7223 */ /* 0x000fc20000010834 */
[----:B------:R-:W-:Y:S01]  /*16b60*/  FFMA.FTZ R92, R2, R149, -R52 ;  /* 0x00000095025c7223 */ /* 0x000fe20000010834 */
[----:B------:R-:W-:-:S01]  /*16b70*/  FADD.FTZ R137, R129, R112 ;  /* 0x0000007081897221 */ /* 0x000fc20000010000 */
[----:B------:R-:W1:Y:S01]  /*16b80*/  MUFU.EX2 R82, R82 ;  /* 0x0000005200527308 */ /* 0x000e620000000800 */
[----:B------:R-:W-:-:S01]  /*16b90*/  FFMA.FTZ R111, R2, R115, -R52 ;  /* 0x00000073026f7223 */ /* 0x000fc20000010834 */
[----:B------:R-:W-:Y:S01]  /*16ba0*/  FFMA.FTZ R94, R2, R151, -R52 ;  /* 0x00000097025e7223 */ /* 0x000fe20000010834 */
[----:B------:R-:W-:-:S01]  /*16bb0*/  FADD.FTZ R114, R42, R137 ;  /* 0x000000892a727221 */ /* 0x000fc20000010000 */
[C-C-:B------:R-:W-:Y:S01]  /*16bc0*/  FFMA.FTZ R115, R2.reuse, R119, -R52.reuse ;  /* 0x0000007702737223 */ /* 0x140fe20000010834 */
[----:B------:R-:W-:-:S01]  /*16bd0*/  FFMA.FTZ R96, R2, R153, -R52 ;  /* 0x0000009902607223 */ /* 0x000fc20000010834 */
[----:B------:R-:W-:Y:S01]  /*16be0*/  FFMA.FTZ R91, R2, R91, -R52 ;  /* 0x0000005b025b7223 */ /* 0x000fe20000010834 */
[----:B------:R-:W-:-:S01]  /*16bf0*/  FADD.FTZ R139, R105, R114 ;  /* 0x00000072698b7221 */ /* 0x000fc20000010000 */
[----:B------:R-:W2:Y:S01]  /*16c00*/  MUFU.EX2 R127, R127 ;  /* 0x0000007f007f7308 */ /* 0x000ea20000000800 */
[----:B0-----:R-:W-:-:S01]  /*16c10*/  FADD.FTZ R87, R80, R123 ;  /* 0x0000007b50577221 */ /* 0x001fc20000010000 */
[----:B------:R-:W-:Y:S01]  /*16c20*/  FFMA.FTZ R98, R2, R155, -R52 ;  /* 0x0000009b02627223 */ /* 0x000fe20000010834 */
[----:B------:R-:W-:-:S01]  /*16c30*/  FADD.FTZ R116, R46, R139 ;  /* 0x0000008b2e747221 */ /* 0x000fc20000010000 */
        /* <DEDUP_REMOVED lines=22> */
[----:B------:R-:W-:Y:S01]  /*16da0*/  FADD.FTZ R137, R109, R116 ;  /* 0x000000746d897221 */ /* 0x000fe20000010000 */
[----:B------:R-:W-:-:S01]  /*16db0*/  FFMA.FTZ R30, R2, R175, -R52 ;  /* 0x000000af021e7223 */ /* 0x000fc20000010834 */
[C-C-:B------:R-:W-:Y:S01]  /*16dc0*/  FFMA.FTZ R43, R2.reuse, R43, -R52.reuse ;  /* 0x0000002b022b7223 */ /* 0x140fe20000010834 */
[----:B------:R-:W-:-:S01]  /*16dd0*/  FFMA.FTZ R179, R2, R179, -R52 ;  /* 0x000000b302b37223 */ /* 0x000fc20000010834 */
[----:B------:R-:W-:Y:S01]  /*16de0*/  FADD.FTZ R116, R50, R137 ;  /* 0x0000008932747221 */ /* 0x000fe20000010000 */
        /* <DEDUP_REMOVED lines=11> */
[----:B------:R-:W-:Y:S01]  /*16ea0*/  FADD.FTZ R59, R113, R116 ;  /* 0x00000074713b7221 */ /* 0x000fe20000010000 */
[----:B------:R-:W-:-:S01]  /*16eb0*/  FFMA.FTZ R189, R2, R189, -R52 ;  /* 0x000000bd02bd7223 */ /* 0x000fc20000010834 */
[C-C-:B------:R-:W-:Y:S01]  /*16ec0*/  FFMA.FTZ R35, R2.reuse, R35, -R52.reuse ;  /* 0x0000002302237223 */ /* 0x140fe20000010834 */
[----:B------:R-:W-:-:S01]  /*16ed0*/  FFMA.FTZ R41, R2, R41, -R52 ;  /* 0x0000002902297223 */ /* 0x000fc20000010834 */
[----:B------:R-:W-:Y:S01]  /*16ee0*/  FADD.FTZ R116, R54, R59 ;  /* 0x0000003b36747221 */ /* 0x000fe20000010000 */
[----:B------:R-:W-:-:S01]  /*16ef0*/  FFMA.FTZ R59, R2, R63, -R52 ;  /* 0x0000003f023b7223 */ /* 0x000fc20000010834 */
[----:B------:R-:W2:Y:S01]  /*16f00*/  MUFU.EX2 R88, R88 ;  /* 0x0000005800587308 */ /* 0x000ea20000000800 */
[----:B0-----:R-:W-:-:S01]  /*16f10*/  FADD.FTZ R114, R135, R114 ;  /* 0x0000007287727221 */ /* 0x001fc20000010000 */
[----:B------:R-:W-:Y:S01]  /*16f20*/  FADD.FTZ R63, R117, R116 ;  /* 0x00000074753f7221 */ /* 0x000fe20000010000 */
[----:B------:R-:W-:-:S01]  /*16f30*/  FFMA.FTZ R54, R2, R27, -R52 ;  /* 0x0000001b02367223 */ /* 0x000fc20000010834 */
[----:B------:R-:W-:Y:S01]  /*16f40*/  FFMA.FTZ R39, R2, R39, -R52 ;  /* 0x0000002702277223 */ /* 0x000fe20000010834 */
[----:B------:R-:W-:Y:S01]  /*16f50*/  F2FP.SATFINITE.E4M3.F32.PACK_AB_MERGE_C R82, R127, R82, RZ ;  /* 0x000000527f52723e */ /* 0x000fe200048070ff */
[----:B------:R-:W-:Y:S01]  /*16f60*/  FADD.FTZ R46, R58, R63 ;  /* 0x0000003f3a2e7221 */ /* 0x000fe20000010000 */
[----:B------:R-:W-:Y:S01]  /*16f70*/  F2FP.SATFINITE.E4M3.F32.PACK_AB_MERGE_C R86, R135, R86, RZ ;  /* 0x000000568756723e */ /* 0x000fe200048070ff */
[----:B------:R-:W0:Y:S01]  /*16f80*/  MUFU.EX2 R90, R90 ;  /* 0x0000005a005a7308 */ /* 0x000e220000000800 */
[----:B-1----:R-:W-:-:S01]  /*16f90*/  FADD.FTZ R121, R13, R114 ;  /* 0x000000720d797221 */ /* 0x002fc20000010000 */
[----:B------:R-:W-:Y:S01]  /*16fa0*/  FADD.FTZ R63, R89, R46 ;  /* 0x0000002e593f7221 */ /* 0x000fe20000010000 */
[----:B------:R-:W-:-:S02]  /*16fb0*/  F2FP.SATFINITE.E4M3.F32.PACK_AB_MERGE_C R218, R97, R66, R218 ;  /* 0x0000004261da723e */ /* 0x000fc400048070da */
[----:B------:R-:W-:Y:S01]  /*16fc0*/  F2FP.SATFINITE.E4M3.F32.PACK_AB_MERGE_C R225, R123, R80, R82 ;  /* 0x000000507be1723e */ /* 0x000fe20004807052 */
[----:B------:R-:W-:-:S01]  /*16fd0*/  FADD.FTZ R46, R62, R63 ;  /* 0x0000003f3e2e7221 */ /* 0x000fc20000010000 */
[----:B------:R-:W-:Y:S01]  /*16fe0*/  F2FP.SATFINITE.E4M3.F32.PACK_AB_MERGE_C R227, R131, R84, R86 ;  /* 0x0000005483e3723e */ /* 0x000fe20004807056 */
        /* <DEDUP_REMOVED lines=8> */
[----:B------:R-:W-:-:S04]  /*17070*/  F2FP.SATFINITE.E4M3.F32.PACK_AB_MERGE_C R90, R107, R90, RZ ;  /* 0x0000005a6b5a723e */ /* 0x000fc800048070ff */
[----:B------:R-:W-:Y:S02]  /*17080*/  F2FP.SATFINITE.E4M3.F32.PACK_AB_MERGE_C R221, R88, R13, R90 ;  /* 0x0000000d58dd723e */ /* 0x000fe4000480705a */
[----:B------:R-:W1:Y:S01]  /*17090*/  MUFU.EX2 R94, R94 ;  /* 0x0000005e005e7308 */ /* 0x000e620000000800 */
[----:B--2---:R-:W-:-:S01]  /*170a0*/  FADD.FTZ R34, R92, R15 ;  /* 0x0000000f5c227221 */ /* 0x004fc20000010000 */
[----:B------:R-:W-:Y:S01]  /*170b0*/  FFMA.FTZ R15, R2, R67, -R52 ;  /* 0x00000043020f7223 */ /* 0x000fe20000010834 */
[----:B------:R-:W-:-:S04]  /*170c0*/  FADD.FTZ R67, R97, R46 ;  /* 0x0000002e61437221 */ /* 0x000fc80000010000 */
[----:B------:R-:W-:Y:S01]  /*170d0*/  FADD.FTZ R42, R70, R67 ;  /* 0x00000043462a7221 */ /* 0x000fe20000010000 */
[----:B------:R-:W2:Y:S01]  /*170e0*/  MUFU.EX2 R115, R115 ;  /* 0x0000007300737308 */ /* 0x000ea20000000800 */
[----:B0-----:R-:W-:-:S02]  /*170f0*/  FADD.FTZ R63, R111, R34 ;  /* 0x000000226f3f7221 */ /* 0x001fc40000010000 */
[----:B------:R-:W-:-:S04]  /*17100*/  FADD.FTZ R101, R101, R42 ;  /* 0x0000002a65657221 */ /* 0x000fc80000010000 */
[----:B------:R-:W-:Y:S01]  /*17110*/  FADD.FTZ R46, R72, R101 ;  /* 0x00000065482e7221 */ /* 0x000fe20000010000 */
[----:B------:R-:W0:Y:S01]  /*17120*/  MUFU.EX2 R96, R96 ;  /* 0x0000006000607308 */ /* 0x000e220000000800 */
[----:B-1----:R-:W-:-:S07]  /*17130*/  FADD.FTZ R34, R94, R63 ;  /* 0x0000003f5e227221 */ /* 0x002fce0000010000 */
[----:B------:R-:W1:Y:S01]  /*17140*/  MUFU.EX2 R91, R91 ;  /* 0x0000005b005b7308 */ /* 0x000e620000000800 */
[----:B--2---:R-:W-:-:S01]  /*17150*/  FADD.FTZ R63, R115, R34 ;  /* 0x00000022733f7221 */ /* 0x004fc20000010000 */
[----:B------:R-:W-:-:S04]  /*17160*/  F2FP.SATFINITE.E4M3.F32.PACK_AB_MERGE_C R94, R115, R94, RZ ;  /* 0x0000005e735e723e */ /* 0x000fc800048070ff */
[----:B------:R-:W-:Y:S02]  /*17170*/  F2FP.SATFINITE.E4M3.F32.PACK_AB_MERGE_C R223, R111, R92, R94 ;  /* 0x0000005c6fdf723e */ /* 0x000fe4000480705e */
[----:B------:R-:W2:Y:S01]  /*17180*/  MUFU.EX2 R98, R98 ;  /* 0x0000006200627308 */ /* 0x000ea20000000800 */
[----:B0-----:R-:W-:-:S01]  /*17190*/  FADD.FTZ R34, R96, R63 ;  /* 0x0000003f60227221 */ /* 0x001fc20000010000 */
[----:B------:R-:W-:Y:S01]  /*171a0*/  FFMA.FTZ R63, R2, R71, -R52 ;  /* 0x00000047023f7223 */ /* 0x000fe20000010834 */
[----:B------:R-:W-:-:S05]  /*171b0*/  FADD.FTZ R71, R73, R46 ;  /* 0x0000002e49477221 */ /* 0x000fca0000010000 */
[----:B------:R-:W0:Y:S01]  /*171c0*/  MUFU.EX2 R95, R95 ;  /* 0x0000005f005f7308 */ /* 0x000e220000000800 */
[----:B-1----:R-:W-:-:S01]  /*171d0*/  FADD.FTZ R67, R91, R34 ;  /* 0x000000225b437221 */ /* 0x002fc20000010000 */
[----:B------:R-:W-:-:S06]  /*171e0*/  FFMA.FTZ R34, R2, R177, -R52 ;  /* 0x000000b102227223 */ /* 0x000fcc0000010834 */
        /* <DEDUP_REMOVED lines=8> */
[----:B------:R-:W-:Y:S01]  /*17270*/  MUFU.EX2 R74, R74 ;  /* 0x0000004a004a7308 */ /* 0x000fe20000000800 */
[----:B--2---:R-:W-:-:S07]  /*17280*/  FADD.FTZ R67, R99, R42 ;  /* 0x0000002a63437221 */ /* 0x004fce0000010000 */
[----:B------:R-:W1:Y:S01]  /*17290*/  MUFU.EX2 R77, R77 ;  /* 0x0000004d004d7308 */ /* 0x000e620000000800 */
[----:B0-----:R-:W-:-:S07]  /*172a0*/  FADD.FTZ R42, R102, R67 ;  /* 0x00000043662a7221 */ /* 0x001fce0000010000 */
[----:B------:R-:W0:Y:S08]  /*172b0*/  MUFU.EX2 R119, R119 ;  /* 0x0000007700777308 */ /* 0x000e300000000800 */
[----:B------:R-:W2:Y:S01]  /*172c0*/  MUFU.EX2 R103, R103 ;  /* 0x0000006700677308 */ /* 0x000ea20000000800 */
[----:B-1----:R-:W-:Y:S01]  /*172d0*/  F2FP.SATFINITE.E4M3.F32.PACK_AB_MERGE_C R212, R77, R74, RZ ;  /* 0x0000004a4dd4723e */ /* 0x002fe200048070ff */
[----:B------:R-:W-:-:S03]  /*172e0*/  FADD.FTZ R74, R74, R71 ;  /* 0x000000474a4a7221 */ /* 0x000fc60000010000 */
[----:B------:R-:W-:Y:S01]  /*172f0*/  F2FP.SATFINITE.E4M3.F32.PACK_AB_MERGE_C R212, R73, R72, R212 ;  /* 0x0000004849d4723e */ /* 0x000fe200048070d4 */
[----:B------:R-:W-:-:S02]  /*17300*/  FADD.FTZ R77, R77, R74 ;  /* 0x0000004a4d4d7221 */ /* 0x000fc40000010000 */
[----:B------:R-:W-:Y:S01]  /*17310*/  MUFU.EX2 R78, R78 ;  /* 0x0000004e004e7308 */ /* 0x000fe20000000800 */
[----:B0-----:R-:W-:-:S01]  /*17320*/  FADD.FTZ R42, R119, R42 ;  /* 0x0000002a772a7221 */ /* 0x001fc20000010000 */
[----:B------:R-:W-:-:S04]  /*17330*/  F2FP.SATFINITE.E4M3.F32.PACK_AB_MERGE_C R102, R119, R102, RZ ;  /* 0x000000667766723e */ /* 0x000fc800048070ff */
[----:B------:R-:W-:Y:S02]  /*17340*/  F2FP.SATFINITE.E4M3.F32.PACK_AB_MERGE_C R219, R99, R100, R102 ;  /* 0x0000006463db723e */ /* 0x000fe40004807066 */
[----:B------:R-:W0:Y:S01]  /*17350*/  MUFU.EX2 R85, R85 ;  /* 0x0000005500557308 */ /* 0x000e220000000800 */
[----:B--2---:R-:W-:-:S07]  /*17360*/  FADD.FTZ R67, R103, R42 ;  /* 0x0000002a67437221 */ /* 0x004fce0000010000 */
        /* <DEDUP_REMOVED lines=11> */
[----:B------:R-:W-:Y:S01]  /*17420*/  MUFU.EX2 R75, R75 ;  /* 0x0000004b004b7308 */ /* 0x000fe20000000800 */
[----:B-1----:R-:W-:-:S01]  /*17430*/  FADD.FTZ R46, R106, R67 ;  /* 0x000000436a2e7221 */ /* 0x002fc20000010000 */
[----:B------:R-:W-:-:S06]  /*17440*/  FADD.FTZ R85, R85, R78 ;  /* 0x0000004e55557221 */ /* 0x000fcc0000010000 */
[----:B------:R-:W-:Y:S01]  /*17450*/  MUFU.EX2 R108, R108 ;  /* 0x0000006c006c7308 */ /* 0x000fe20000000800 */
[----:B--2---:R-:W-:-:S01]  /*17460*/  FADD.FTZ R46, R79, R46 ;  /* 0x0000002e4f2e7221 */ /* 0x004fc20000010000 */
[----:B------:R-:W-:-:S04]  /*17470*/  F2FP.SATFINITE.E4M3.F32.PACK_AB_MERGE_C R79, R79, R106, RZ ;  /* 0x0000006a4f4f723e */ /* 0x000fc800048070ff */
[----:B------:R-:W-:Y:S02]  /*17480*/  F2FP.SATFINITE.E4M3.F32.PACK_AB_MERGE_C R213, R104, R103, R79 ;  /* 0x0000006768d5723e */ /* 0x000fe4000480704f */
[----:B------:R-:W-:Y:S08]  /*17490*/  MUFU.EX2 R83, R83 ;  /* 0x0000005300537308 */ /* 0x000ff00000000800 */
[----:B------:R-:W-:Y:S08]  /*174a0*/  MUFU.EX2 R110, R110 ;  /* 0x0000006e006e7308 */ /* 0x000ff00000000800 */
[----:B------:R-:W-:Y:S08]  /*174b0*/  MUFU.EX2 R60, R60 ;  /* 0x0000003c003c7308 */ /* 0x000ff00000000800 */
[----:B------:R-:W0:Y:S08]  /*174c0*/  MUFU.EX2 R61, R61 ;  /* 0x0000003d003d7308 */ /* 0x000e300000000800 */
[----:B------:R-:W1:Y:S08]  /*174d0*/  MUFU.EX2 R87, R87 ;  /* 0x0000005700577308 */ /* 0x000e700000000800 */
[----:B------:R2:W-:Y:S01]  /*174e0*/  MUFU.EX2 R42, R47 ;  /* 0x0000002f002a7308 */ /* 0x0005e20000000800 */
[----:B0-----:R-:W-:-:S07]  /*174f0*/  F2FP.SATFINITE.E4M3.F32.PACK_AB_MERGE_C R208, R61, R60, RZ ;  /* 0x0000003c3dd0723e */ /* 0x001fce00048070ff */
[----:B------:R-:W-:Y:S01]  /*17500*/  MUFU.EX2 R56, R56 ;  /* 0x0000003800387308 */ /* 0x000fe20000000800 */
[----:B--2---:R-:W-:-:S04]  /*17510*/  FADD.FTZ R47, R75, R46 ;  /* 0x0000002e4b2f7221 */ /* 0x004fc80000010000 */
[----:B------:R-:W-:-:S03]  /*17520*/  FADD.FTZ R50, R108, R47 ;  /* 0x0000002f6c327221 */ /* 0x000fc60000010000 */
[----:B------:R-:W0:Y:S01]  /*17530*/  MUFU.EX2 R57, R57 ;  /* 0x0000003900397308 */ /* 0x000e220000000800 */
[----:B------:R-:W-:-:S01]  /*17540*/  FADD.FTZ R47, R83, R50 ;  /* 0x00000032532f7221 */ /* 0x000fc20000010000 */
[----:B------:R-:W-:-:S03]  /*17550*/  F2FP.SATFINITE.E4M3.F32.PACK_AB_MERGE_C R83, R110, R83, RZ ;  /* 0x000000536e53723e */ /* 0x000fc600048070ff */
[----:B------:R-:W-:Y:S01]  /*17560*/  FADD.FTZ R50, R110, R47 ;  /* 0x0000002f6e327221 */ /* 0x000fe20000010000 */
[----:B------:R-:W-:Y:S02]  /*17570*/  F2FP.SATFINITE.E4M3.F32.PACK_AB_MERGE_C R215, R108, R75, R83 ;  /* 0x0000004b6cd7723e */ /* 0x000fe40004807053 */
[----:B------:R-:W2:Y:S01]  /*17580*/  MUFU.EX2 R112, R112 ;  /* 0x0000007000707308 */ /* 0x000ea20000000800 */
[----:B-1----:R-:W-:-:S07]  /*17590*/  FADD.FTZ R47, R87, R50 ;  /* 0x00000032572f7221 */ /* 0x002fce0000010000 */
[----:B------:R-:W1:Y:S01]  /*175a0*/  MUFU.EX2 R26, R171 ;  /* 0x000000ab001a7308 */ /* 0x000e620000000800 */
[----:B0-----:R-:W-:Y:S01]  /*175b0*/  F2FP.SATFINITE.E4M3.F32.PACK_AB_MERGE_C R208, R57, R56, R208 ;  /* 0x0000003839d0723e */ /* 0x001fe200048070d0 */
[----:B------:R-:W-:-:S04]  /*175c0*/  FADD.FTZ R56, R56, R85 ;  /* 0x0000005538387221 */ /* 0x000fc80000010000 */
[----:B------:R-:W-:Y:S02]  /*175d0*/  FADD.FTZ R57, R57, R56 ;  /* 0x0000003839397221 */ /* 0x000fe40000010000 */
[----:B------:R-:W0:Y:S01]  /*175e0*/  MUFU.EX2 R59, R59 ;  /* 0x0000003b003b7308 */ /* 0x000e220000000800 */
[----:B--2---:R-:W-:-:S01]  /*175f0*/  FADD.FTZ R47, R112, R47 ;  /* 0x0000002f702f7221 */ /* 0x004fc20000010000 */
[----:B------:R-:W-:-:S04]  /*17600*/  FADD.FTZ R60, R60, R57 ;  /* 0x000000393c3c7221 */ /* 0x000fc80000010000 */
[----:B------:R-:W-:Y:S02]  /*17610*/  FADD.FTZ R61, R61, R60 ;  /* 0x0000003c3d3d7221 */ /* 0x000fe40000010000 */
[----:B------:R-:W-:Y:S01]  /*17620*/  MUFU.EX2 R68, R68 ;  /* 0x0000004400447308 */ /* 0x000fe20000000800 */
[----:B-1----:R-:W-:-:S07]  /*17630*/  FADD.FTZ R52, R26, R47 ;  /* 0x0000002f1a347221 */ /* 0x002fce0000010000 */
[----:B------:R-:W1:Y:S01]  /*17640*/  MUFU.EX2 R69, R69 ;  /* 0x0000004500457308 */ /* 0x000e620000000800 */
[----:B0-----:R-:W-:-:S01]  /*17650*/  FADD.FTZ R47, R59, R52 ;  /* 0x000000343b2f7221 */ /* 0x001fc20000010000 */
[----:B------:R-:W-:-:S04]  /*17660*/  F2FP.SATFINITE.E4M3.F32.PACK_AB_MERGE_C R59, R59, R26, RZ ;  /* 0x0000001a3b3b723e */ /* 0x000fc800048070ff */
[----:B------:R-:W-:Y:S02]  /*17670*/  F2FP.SATFINITE.E4M3.F32.PACK_AB_MERGE_C R209, R112, R87, R59 ;  /* 0x0000005770d1723e */ /* 0x000fe4000480703b */
        /* <DEDUP_REMOVED lines=16> */
[----:B------:R-:W-:Y:S01]  /*17780*/  MUFU.EX2 R45, R45 ;  /* 0x0000002d002d7308 */ /* 0x000fe20000000800 */
[C---:B-1----:R-:W-:Y:S01]  /*17790*/  F2FP.SATFINITE.E4M3.F32.PACK_AB_MERGE_C R47, R63.reuse, R30, RZ ;  /* 0x0000001e3f2f723e */ /* 0x042fe200048070ff */
[----:B------:R-:W-:-:S03]  /*177a0*/  FADD.FTZ R63, R63, R26 ;  /* 0x0000001a3f3f7221 */ /* 0x000fc60000010000 */
[----:B------:R-:W-:-:S03]  /*177b0*/  F2FP.SATFINITE.E4M3.F32.PACK_AB_MERGE_C R211, R15, R12, R47 ;  /* 0x0000000c0fd3723e */ /* 0x000fc6000480702f */
[----:B------:R-:W0:Y:S08]  /*177c0*/  MUFU.EX2 R34, R34 ;  /* 0x0000002200227308 */ /* 0x000e300000000800 */
[----:B------:R-:W-:Y:S08]  /*177d0*/  MUFU.EX2 R40, R40 ;  /* 0x0000002800287308 */ /* 0x000ff00000000800 */
[----:B------:R-:W-:Y:S01]  /*177e0*/  MUFU.EX2 R133, R133 ;  /* 0x0000008500857308 */ /* 0x000fe20000000800 */
[----:B0-----:R-:W-:-:S07]  /*177f0*/  FADD.FTZ R26, R34, R63 ;  /* 0x0000003f221a7221 */ /* 0x001fce0000010000 */
[----:B------:R-:W0:Y:S08]  /*17800*/  MUFU.EX2 R43, R43 ;  /* 0x0000002b002b7308 */ /* 0x000e300000000800 */
[----:B------:R-:W1:Y:S08]  /*17810*/  MUFU.EX2 R179, R179 ;  /* 0x000000b300b37308 */ /* 0x000e700000000800 */
[----:B------:R-:W-:Y:S01]  /*17820*/  MUFU.EX2 R48, R48 ;  /* 0x0000003000307308 */ /* 0x000fe20000000800 */
[----:B0-----:R-:W-:-:S07]  /*17830*/  FADD.FTZ R30, R43, R26 ;  /* 0x0000001a2b1e7221 */ /* 0x001fce0000010000 */
[----:B------:R-:W-:Y:S01]  /*17840*/  MUFU.EX2 R53, R53 ;  /* 0x0000003500357308 */ /* 0x000fe20000000800 */
[----:B-1----:R-:W-:-:S01]  /*17850*/  FADD.FTZ R13, R179, R30 ;  /* 0x0000001eb30d7221 */ /* 0x002fc20000010000 */
[----:B------:R-:W-:-:S03]  /*17860*/  F2FP.SATFINITE.E4M3.F32.PACK_AB_MERGE_C R179, R42, R179, RZ ;  /* 0x000000b32ab3723e */ /* 0x000fc600048070ff */
[----:B------:R-:W-:Y:S01]  /*17870*/  FADD.FTZ R42, R42, R13 ;  /* 0x0000000d2a2a7221 */ /* 0x000fe20000010000 */
[----:B------:R-:W-:Y:S02]  /*17880*/  F2FP.SATFINITE.E4M3.F32.PACK_AB_MERGE_C R205, R43, R34, R179 ;  /* 0x000000222bcd723e */ /* 0x000fe400048070b3 */
[----:B------:R-:W0:Y:S08]  /*17890*/  MUFU.EX2 R27, R181 ;  /* 0x000000b5001b7308 */ /* 0x000e300000000800 */
[----:B------:R1:W2:Y:S08]  /*178a0*/  MUFU.EX2 R46, R51 ;  /* 0x00000033002e7308 */ /* 0x0002b00000000800 */
[----:B------:R-:W-:Y:S01]  /*178b0*/  MUFU.EX2 R44, R44 ;  /* 0x0000002c002c7308 */ /* 0x000fe20000000800 */
[----:B-1----:R-:W-:Y:S01]  /*178c0*/  F2FP.SATFINITE.E4M3.F32.PACK_AB_MERGE_C R51, R45, R38, RZ ;  /* 0x000000262d33723e */ /* 0x002fe200048070ff */
[----:B0-----:R-:W-:-:S03]  /*178d0*/  FADD.FTZ R13, R27, R42 ;  /* 0x0000002a1b0d7221 */ /* 0x001fc60000010000 */
[----:B------:R-:W-:Y:S01]  /*178e0*/  F2FP.SATFINITE.E4M3.F32.PACK_AB_MERGE_C R204, R133, R40, R51 ;  /* 0x0000002885cc723e */ /* 0x000fe20004807033 */
[----:B------:R-:W-:-:S02]  /*178f0*/  FADD.FTZ R40, R40, R69 ;  /* 0x0000004528287221 */ /* 0x000fc40000010000 */
[----:B------:R-:W0:Y:S02]  /*17900*/  MUFU.EX2 R49, R49 ;  /* 0x0000003100317308 */ /* 0x000e240000000800 */
[----:B------:R-:W-:-:S01]  /*17910*/  FADD.FTZ R133, R133, R40 ;  /* 0x0000002885857221 */ /* 0x000fc20000010000 */
[----:B------:R-:W-:-:S03]  /*17920*/  F2FP.SATFINITE.E4M3.F32.PACK_AB_MERGE_C R40, R53, R48, RZ ;  /* 0x000000303528723e */ /* 0x000fc600048070ff */
[----:B------:R-:W-:Y:S02]  /*17930*/  FADD.FTZ R38, R38, R133 ;  /* 0x0000008526267221 */ /* 0x000fe40000010000 */
[----:B------:R-:W-:Y:S02]  /*17940*/  MUFU.EX2 R28, R28 ;  /* 0x0000001c001c7308 */ /* 0x000fe40000000800 */
[----:B------:R-:W-:-:S01]  /*17950*/  FADD.FTZ R45, R45, R38 ;  /* 0x000000262d2d7221 */ /* 0x000fc20000010000 */
[----:B--2---:R-:W-:-:S05]  /*17960*/  FADD.FTZ R38, R46, R13 ;  /* 0x0000000d2e267221 */ /* 0x004fca0000010000 */
[----:B------:R-:W-:Y:S01]  /*17970*/  MUFU.EX2 R29, R29 ;  /* 0x0000001d001d7308 */ /* 0x000fe20000000800 */
[----:B0-----:R-:W-:Y:S01]  /*17980*/  F2FP.SATFINITE.E4M3.F32.PACK_AB_MERGE_C R206, R49, R44, R40 ;  /* 0x0000002c31ce723e */ /* 0x001fe20004807028 */
[----:B------:R-:W-:-:S04]  /*17990*/  FADD.FTZ R44, R44, R45 ;  /* 0x0000002d2c2c7221 */ /* 0x000fc80000010000 */
[----:B------:R-:W-:Y:S02]  /*179a0*/  FADD.FTZ R49, R49, R44 ;  /* 0x0000002c31317221 */ /* 0x000fe40000010000 */
[----:B------:R-:W0:Y:S02]  /*179b0*/  MUFU.EX2 R183, R183 ;  /* 0x000000b700b77308 */ /* 0x000e240000000800 */
[----:B------:R-:W-:-:S04]  /*179c0*/  FADD.FTZ R48, R48, R49 ;  /* 0x0000003130307221 */ /* 0x000fc80000010000 */
[----:B------:R-:W-:Y:S02]  /*179d0*/  FADD.FTZ R53, R53, R48 ;  /* 0x0000003035357221 */ /* 0x000fe40000010000 */
[----:B------:R-:W-:Y:S08]  /*179e0*/  MUFU.EX2 R24, R24 ;  /* 0x0000001800187308 */ /* 0x000ff00000000800 */
[----:B------:R-:W-:Y:S01]  /*179f0*/  MUFU.EX2 R25, R25 ;  /* 0x0000001900197308 */ /* 0x000fe20000000800 */
[----:B0-----:R-:W-:-:S02]  /*17a00*/  FADD.FTZ R13, R183, R38 ;  /* 0x00000026b70d7221 */ /* 0x001fc40000010000 */
[----:B------:R-:W0:Y:S05]  /*17a10*/  @P6 LDC R38, c[0x0][0x44c] ;  /* 0x00011300ff266b82 */ /* 0x000e2a0000000800 */
[----:B------:R-:W1:Y:S08]  /*17a20*/  MUFU.EX2 R50, R55 ;  /* 0x0000003700327308 */ /* 0x000e700000000800 */
[----:B------:R-:W2:Y:S08]  /*17a30*/  MUFU.EX2 R147, R147 ;  /* 0x0000009300937308 */ /* 0x000eb00000000800 */
[----:B------:R3:W-:Y:S01]  /*17a40*/  MUFU.EX2 R26, R31 ;  /* 0x0000001f001a7308 */ /* 0x0007e20000000800 */
[C---:B-1----:R-:W-:Y:S01]  /*17a50*/  F2FP.SATFINITE.E4M3.F32.PACK_AB_MERGE_C R183, R50.reuse, R183, RZ ;  /* 0x000000b732b7723e */ /* 0x042fe200048070ff */
[----:B------:R-:W-:Y:S01]  /*17a60*/  FADD.FTZ R50, R50, R13 ;  /* 0x0000000d32327221 */ /* 0x000fe20000010000 */
[----:B0-----:R-:W-:-:S02]  /*17a70*/  @P6 IMAD.HI.U32 R38, R192, R38, RZ ;  /* 0x00000026c0266227 */ /* 0x001fc400078e00ff */
[----:B------:R-:W-:-:S03]  /*17a80*/  F2FP.SATFINITE.E4M3.F32.PACK_AB_MERGE_C R207, R46, R27, R183 ;  /* 0x0000001b2ecf723e */ /* 0x000fc600048070b7 */
[----:B------:R-:W0:Y:S01]  /*17a90*/  MUFU.EX2 R54, R54 ;  /* 0x0000003600367308 */ /* 0x000e220000000800 */
[----:B---3--:R-:W-:Y:S01]  /*17aa0*/  F2FP.SATFINITE.E4M3.F32.PACK_AB_MERGE_C R31, R29, R28, RZ ;  /* 0x0000001c1d1f723e */ /* 0x008fe200048070ff */
[----:B--2---:R-:W-:-:S03]  /*17ab0*/  FADD.FTZ R13, R147, R50 ;  /* 0x00000032930d7221 */ /* 0x004fc60000010000 */
[----:B------:R-:W-:Y:S01]  /*17ac0*/  F2FP.SATFINITE.E4M3.F32.PACK_AB_MERGE_C R200, R25, R24, R31 ;  /* 0x0000001819c8723e */ /* 0x000fe2000480701f */
[----:B------:R-:W-:-:S01]  /*17ad0*/  FADD.FTZ R24, R24, R53 ;  /* 0x0000003518187221 */ /* 0x000fc20000010000 */
[----:B------:R-:W1:Y:S01]  /*17ae0*/  @P6 LDC R31, c[0x0][0x450] ;  /* 0x00011400ff1f6b82 */ /* 0x000e620000000800 */
[----:B------:R-:W2:Y:S02]  /*17af0*/  MUFU.EX2 R187, R187 ;  /* 0x000000bb00bb7308 */ /* 0x000ea40000000800 */
[----:B------:R-:W-:-:S04]  /*17b00*/  FADD.FTZ R25, R25, R24 ;  /* 0x0000001819197221 */ /* 0x000fc80000010000 */
[----:B------:R-:W-:Y:S02]  /*17b10*/  FADD.FTZ R28, R28, R25 ;  /* 0x000000191c1c7221 */ /* 0x000fe40000010000 */
[----:B------:R-:W-:Y:S01]  /*17b20*/  MUFU.EX2 R36, R36 ;  /* 0x0000002400247308 */ /* 0x000fe20000000800 */
[----:B0-----:R-:W-:-:S01]  /*17b30*/  FADD.FTZ R24, R54, R13 ;  /* 0x0000000d36187221 */ /* 0x001fc20000010000 */
[----:B------:R-:W-:-:S06]  /*17b40*/  FADD.FTZ R29, R29, R28 ;  /* 0x0000001c1d1d7221 */ /* 0x000fcc0000010000 */
[----:B------:R-:W0:Y:S01]  /*17b50*/  MUFU.EX2 R37, R37 ;  /* 0x0000002500257308 */ /* 0x000e220000000800 */
[----:B--2---:R-:W-:-:S01]  /*17b60*/  FADD.FTZ R13, R187, R24 ;  /* 0x00000018bb0d7221 */ /* 0x004fc20000010000 */
[----:B------:R-:W-:-:S03]  /*17b70*/  F2FP.SATFINITE.E4M3.F32.PACK_AB_MERGE_C R187, R26, R187, RZ ;  /* 0x000000bb1abb723e */ /* 0x000fc600048070ff */
[----:B------:R-:W-:Y:S01]  /*17b80*/  FADD.FTZ R26, R26, R13 ;  /* 0x0000000d1a1a7221 */ /* 0x000fe20000010000 */
[----:B------:R-:W-:Y:S02]  /*17b90*/  F2FP.SATFINITE.E4M3.F32.PACK_AB_MERGE_C R201, R54, R147, R187 ;  /* 0x0000009336c9723e */ /* 0x000fe400048070bb */
[----:B------:R-:W-:Y:S08]  /*17ba0*/  MUFU.EX2 R32, R32 ;  /* 0x0000002000207308 */ /* 0x000ff00000000800 */
[----:B------:R-:W2:Y:S01]  /*17bb0*/  MUFU.EX2 R33, R33 ;  /* 0x0000002100217308 */ /* 0x000ea20000000800 */
[----:B0-----:R-:W-:-:S07]  /*17bc0*/  F2FP.SATFINITE.E4M3.F32.PACK_AB_MERGE_C R15, R37, R36, RZ ;  /* 0x00000024250f723e */ /* 0x001fce00048070ff */
[----:B------:R-:W0:Y:S08]  /*17bd0*/  MUFU.EX2 R189, R189 ;  /* 0x000000bd00bd7308 */ /* 0x000e300000000800 */
[----:B------:R-:W3:Y:S01]  /*17be0*/  MUFU.EX2 R30, R35 ;  /* 0x00000023001e7308 */ /* 0x000ee20000000800 */
[----:B--2---:R-:W-:Y:S01]  /*17bf0*/  F2FP.SATFINITE.E4M3.F32.PACK_AB_MERGE_C R202, R33, R32, R15 ;  /* 0x0000002021ca723e */ /* 0x004fe2000480700f */
[----:B------:R-:W-:Y:S01]  /*17c00*/  FADD.FTZ R32, R32, R29 ;  /* 0x0000001d20207221 */ /* 0x000fe20000010000 */
[----:B------:R-:W-:Y:S01]  /*17c10*/  IMAD.MOV.U32 R15, RZ, RZ, R192 ;  /* 0x000000ffff0f7224 */ /* 0x000fe200078e00c0 */
[----:B-1----:R-:W-:-:S02]  /*17c20*/  @P6 SHF.R.U32.HI R15, RZ, R31, R38 ;  /* 0x0000001fff0f6219 */ /* 0x002fc40000011626 */
[----:B------:R-:W-:Y:S01]  /*17c30*/  ISETP.GE.AND P6, PT, R21, 0x1, PT ;  /* 0x000000011500780c */ /* 0x000fe20003fc6270 */
[----:B------:R-:W-:Y:S01]  /*17c40*/  FADD.FTZ R33, R33, R32 ;  /* 0x0000002021217221 */ /* 0x000fe20000010000 */
[----:B------:R-:W-:Y:S01]  /*17c50*/  MUFU.EX2 R41, R41 ;  /* 0x0000002900297308 */ /* 0x000fe20000000800 */
[----:B0-----:R-:W-:-:S01]  /*17c60*/  FADD.FTZ R13, R189, R26 ;  /* 0x0000001abd0d7221 */ /* 0x001fc20000010000 */
[----:B------:R-:W-:Y:S02]  /*17c70*/  IMAD.IADD R25, R140, 0x1, R15 ;  /* 0x000000018c197824 */ /* 0x000fe400078e020f */
[----:B------:R-:W-:-:S04]  /*17c80*/  FADD.FTZ R36, R36, R33 ;  /* 0x0000002124247221 */ /* 0x000fc80000010000 */
[----:B------:R-:W0:Y:S01]  /*17c90*/  MUFU.EX2 R12, R39 ;  /* 0x00000027000c7308 */ /* 0x000e220000000800 */
[----:B---3--:R-:W-:-:S01]  /*17ca0*/  FADD.FTZ R24, R30, R13 ;  /* 0x0000000d1e187221 */ /* 0x008fc20000010000 */
[----:B0-----:R-:W-:-:S03]  /*17cb0*/  F2FP.SATFINITE.E4M3.F32.PACK_AB_MERGE_C R13, R12, R41, RZ ;  /* 0x000000290c0d723e */ /* 0x001fc600048070ff */
[----:B------:R-:W-:Y:S01]  /*17cc0*/  FADD.FTZ R41, R41, R24 ;  /* 0x0000001829297221 */ /* 0x000fe20000010000 */
[----:B------:R-:W-:Y:S01]  /*17cd0*/  F2FP.SATFINITE.E4M3.F32.PACK_AB_MERGE_C R203, R30, R189, R13 ;  /* 0x000000bd1ecb723e */ /* 0x000fe2000480700d */
[----:B------:R-:W-:Y:S02]  /*17ce0*/  FADD.FTZ R13, R37, R36 ;  /* 0x00000024250d7221 */ /* 0x000fe40000010000 */
[----:B------:R-:W-:-:S01]  /*17cf0*/  FADD.FTZ R237, R12, R41 ;  /* 0x000000290ced7221 */ /* 0x000fc20000010000 */
[----:B------:R-:W-:Y:S02]  /*17d00*/  VIADD R12, R141, 0xfffffffe ;  /* 0xfffffffe8d0c7836 */ /* 0x000fe40000000000 */
[----:B------:R0:W-:Y:S02]  /*17d10*/  STL [R1+0x4], R13 ;  /* 0x0000040d01007387 */ /* 0x0001e40000100800 */
[----:B0-----:R-:W-:Y:S01]  /*17d20*/  IMAD.IADD R13, R25, 0x1, R20 ;  /* 0x00000001190d7824 */ /* 0x001fe200078e0214 */
        /* <DEDUP_REMOVED lines=12> */
.L_x_1441:
[----:B------:R-:W-:-:S13]  /*17df0*/  ISETP.NE.AND P2, PT, R21, 0x1, PT ;  /* 0x000000011500780c */ /* 0x000fda0003f45270 */
[----:B------:R-:W0:Y:S02]  /*17e00*/  @P2 LDC.64 R24, c[0x0][0x9e8] ;  /* 0x00027a00ff182b82 */ /* 0x000e240000000a00 */
[----:B0-----:R-:W-:-:S05]  /*17e10*/  @P2 IMAD.HI.U32 R20, R15, R24, RZ ;  /* 0x000000180f142227 */ /* 0x001fca00078e00ff */
[----:B------:R-:W-:-:S07]  /*17e20*/  @P2 SHF.R.U32.HI R15, RZ, R25, R20 ;  /* 0x00000019ff0f2219 */ /* 0x000fce0000011614 */
.L_x_1442:
[----:B------:R-:W-:Y:S05]  /*17e30*/  BSYNC B0 ;  /* 0x0000000000007941 */ /* 0x000fea0003800000 */
.L_x_1440:
[----:B------:R-:W-:-:S05]  /*17e40*/  IMAD R20, R15, R21, R21 ;  /* 0x000000150f147224 */ /* 0x000fca00078e0215 */
[----:B------:R-:W-:-:S07]  /*17e50*/  VIMNMX R13, R13, R20, PT ;  /* 0x000000140d0d7248 */ /* 0x000fce0003fe0100 */
.L_x_1439:
[----:B------:R-:W2:Y:S01]  /*17e60*/  LDL R15, [R1+0x70] ;  /* 0x00007000010f7983 */ /* 0x000ea20000100800 */
[----:B------:R-:W-:Y:S01]  /*17e70*/  IMAD.MOV.U32 R20, RZ, RZ, RZ ;  /* 0x000000ffff147224 */ /* 0x000fe200078e00ff */
[----:B------:R-:W-:Y:S01]  /*17e80*/  CS2R R86, SRZ ;  /* 0x0000000000567805 */ /* 0x000fe2000001ff00 */
[----:B------:R-:W-:Y:S01]  /*17e90*/  IMAD.MOV.U32 R21, RZ, RZ, R13 ;  /* 0x000000ffff157224 */ /* 0x000fe200078e000d */
[----:B------:R-:W-:Y:S02]  /*17ea0*/  CS2R R84, SRZ ;  /* 0x0000000000547805 */ /* 0x000fe4000001ff00 */
[----:B------:R-:W-:Y:S02]  /*17eb0*/  CS2R R82, SRZ ;  /* 0x0000000000527805 */ /* 0x000fe4000001ff00 */
[----:B------:R-:W-:Y:S01]  /*17ec0*/  CS2R R80, SRZ ;  /* 0x0000000000507805 */ /* 0x000fe2000001ff00 */
[----:B------:R-:W-:Y:S01]  /*17ed0*/  IMAD.HI R13, R13, -0x6db6db6d, R20 ;  /* 0x924924930d0d7827 */ /* 0x000fe200078e0214 */
[----:B------:R-:W-:-:S02]  /*17ee0*/  CS2R R78, SRZ ;  /* 0x00000000004e7805 */ /* 0x000fc4000001ff00 */
[----:B------:R-:W-:Y:S02]  /*17ef0*/  CS2R R76, SRZ ;  /* 0x00000000004c7805 */ /* 0x000fe4000001ff00 */
[----:B------:R-:W-:Y:S02]  /*17f00*/  CS2R R74, SRZ ;  /* 0x00000000004a7805 */ /* 0x000fe4000001ff00 */
[----:B------:R-:W-:Y:S02]  /*17f10*/  CS2R R72, SRZ ;  /* 0x0000000000487805 */ /* 0x000fe4000001ff00 */
[----:B------:R-:W-:Y:S02]  /*17f20*/  SHF.R.U32.HI R20, RZ, 0x1f, R13 ;  /* 0x0000001fff147819 */ /* 0x000fe4000001160d */
[----:B------:R-:W-:Y:S02]  /*17f30*/  CS2R R70, SRZ ;  /* 0x0000000000467805 */ /* 0x000fe4000001ff00 */
[----:B------:R-:W-:-:S02]  /*17f40*/  CS2R R68, SRZ ;  /* 0x0000000000447805 */ /* 0x000fc4000001ff00 */
[----:B------:R-:W-:Y:S02]  /*17f50*/  CS2R R66, SRZ ;  /* 0x0000000000427805 */ /* 0x000fe4000001ff00 */
[----:B------:R-:W-:Y:S02]  /*17f60*/  LEA.HI.SX32 R20, R13, R20, 0x19 ;  /* 0x000000140d147211 */ /* 0x000fe400078fcaff */
        /* <DEDUP_REMOVED lines=21> */
[----:B--2---:R-:W-:-:S04]  /*180c0*/  VIMNMX R15, R15, R20, !PT ;  /* 0x000000140f0f7248 */ /* 0x004fc80007fe0100 */
[----:B------:R-:W-:Y:S01]  /*180d0*/  ISETP.GE.AND P2, PT, R12, R15, PT ;  /* 0x0000000f0c00720c */ /* 0x000fe20003f46270 */
[----:B------:R0:W-:-:S12]  /*180e0*/  STL [R1+0x5c], R15 ;  /* 0x00005c0f01007387 */ /* 0x0001d80000100800 */
[----:B0-----:R-:W-:Y:S05]  /*180f0*/  @!P2 BRA `(.L_x_1443) ;  /* 0x0000006400d8a947 */ /* 0x001fea0003800000 */
[----:B------:R-:W-:-:S07]  /*18100*/  IMAD.MOV.U32 R87, RZ, RZ, RZ ;  /* 0x000000ffff577224 */ /* 0x000fce00078e00ff */
.L_x_1462:
[----:B------:R-:W2:Y:S01]  /*18110*/  LDL R14, [R1+0x54] ;  /* 0x00005400010e7983 */ /* 0x000ea20000100800 */
[----:B------:R-:W-:Y:S01]  /*18120*/  VIADD R13, R232, 0x1 ;  /* 0x00000001e80d7836 */ /* 0x000fe20000000000 */
[----:B------:R-:W-:Y:S05]  /*18130*/  YIELD ;  /* 0x0000000000007946 */ /* 0x000fea0003800000 */
[----:B------:R-:W-:-:S04]  /*18140*/  ISETP.NE.AND P2, PT, R13, 0x2, PT ;  /* 0x000000020d00780c */ /* 0x000fc80003f45270 */
[----:B------:R-:W-:Y:S02]  /*18150*/  SEL R234, RZ, 0x1, P2 ;  /* 0x00000001ffea7807 */ /* 0x000fe40001000000 */
[----:B------:R-:W-:Y:S02]  /*18160*/  SEL R13, R13, RZ, P2 ;  /* 0x000000ff0d0d7207 */ /* 0x000fe40001000000 */
[----:B------:R-:W-:Y:S02]  /*18170*/  LOP3.LUT R234, R231, R234, RZ, 0x3c, !PT ;  /* 0x000000eae7ea7212 */ /* 0x000fe400078e3cff */
[----:B--2---:R-:W-:-:S13]  /*18180*/  ISETP.NE.AND P2, PT, R14, RZ, PT ;  /* 0x000000ff0e00720c */ /* 0x004fda0003f45270 */
[----:B------:R-:W-:Y:S05]  /*18190*/  @P2 BRA `(.L_x_1444) ;  /* 0x0000000000302947 */ /* 0x000fea0003800000 */
[----:B------:R-:W-:Y:S05]  /*181a0*/  @!P0 BRA `(.L_x_1445) ;  /* 0x0000000000048947 */ /* 0x000fea0003800000 */
[----:B------:R-:W-:Y:S01]  /*181b0*/  BPT.TRAP 0x1 ;  /* 0x000000040000795c */ /* 0x000fe20000300000 */
.L_x_1445:
[----:B------:R-:W-:Y:S01]  /*181c0*/  IMAD R15, R13, 0x8, R17 ;  /* 0x000000080d0f7824 */ /* 0x000fe200078e0211 */
[----:B------:R-:W-:-:S04]  /*181d0*/  SHF.L.U32 R14, R234, 0x1f, RZ ;  /* 0x0000001fea0e7819 */ /* 0x000fc800000006ff */
[----:B------:R0:W1:Y:S01]  /*181e0*/  SYNCS.PHASECHK.TRANS64.TRYWAIT P3, [R15+URZ+0x2e830], R14 ;  /* 0x02e8300e0f0075a7 */ /* 0x000062000806017f */
[----:B------:R-:W-:Y:S05]  /*181f0*/  @!P0 BRA `(.L_x_1446) ;  /* 0x0000000000048947 */ /* 0x000fea0003800000 */
[----:B------:R-:W-:Y:S01]  /*18200*/  BPT.TRAP 0x1 ;  /* 0x000000040000795c */ /* 0x000fe20000300000 */
.L_x_1446:
[----:B------:R-:W-:Y:S04]  /*18210*/  BSSY B0, `(.L_x_1444) ;  /* 0x0000004000007945 */ /* 0x000fe80003800000 */
[----:B-1----:R-:W-:Y:S05]  /*18220*/  @P3 BRA `(.L_x_1447) ;  /* 0x0000000000083947 */ /* 0x002fea0003800000 */
[----:B------:R-:W1:Y:S02]  /*18230*/  SYNCS.PHASECHK.TRANS64.TRYWAIT P3, [R15+URZ+0x2e830], R14 ;  /* 0x02e8300e0f0075a7 */ /* 0x000e64000806017f */
[----:B-1----:R-:W-:Y:S05]  /*18240*/  @!P3 BRA `(.L_x_1448) ;  /* 0x000001c4004cb947 */ /* 0x002fea0003800000 */
.L_x_1447:
[----:B------:R-:W-:Y:S05]  /*18250*/  BSYNC B0 ;  /* 0x0000000000007941 */ /* 0x000fea0003800000 */
.L_x_1444:
[----:B------:R-:W2:Y:S01]  /*18260*/  LDL R20, [R1+0x58] ;  /* 0x0000580001147983 */ /* 0x000ea20000100800 */
[----:B------:R-:W-:Y:S05]  /*18270*/  WARPSYNC.ALL ;  /* 0x0000000000007948 */ /* 0x000fea0003800000 */
[----:B01----:R-:W0:Y:S01]  /*18280*/  S2R R14, SR_TID.X ;  /* 0x00000000000e7919 */ /* 0x003e220000002100 */
[----:B------:R-:W-:Y:S01]  /*18290*/  IMAD.MOV.U32 R89, RZ, RZ, 0x40000040 ;  /* 0x40000040ff597424 */ /* 0x000fe200078e00ff */
[C---:B------:R-:W-:Y:S01]  /*182a0*/  R2UR UR12, R8.reuse ;  /* 0x00000000080c72ca */ /* 0x040fe200000e0000 */
[----:B------:R-:W-:Y:S01]  /*182b0*/  IMAD.MOV.U32 R15, RZ, RZ, 0x40000040 ;  /* 0x40000040ff0f7424 */ /* 0x000fe200078e00ff */
[----:B------:R-:W-:Y:S01]  /*182c0*/  R2UR UR13, R9 ;  /* 0x00000000090d72ca */ /* 0x000fe200000e0000 */
[----:B------:R-:W-:Y:S01]  /*182d0*/  IMAD.MOV.U32 R21, RZ, RZ, 0x40000040 ;  /* 0x40000040ff157424 */ /* 0x000fe200078e00ff */
[----:B------:R-:W-:Y:S01]  /*182e0*/  R2UR UR15, R89 ;  /* 0x00000000590f72ca */ /* 0x000fe200000e0000 */
[----:B------:R-:W-:Y:S01]  /*182f0*/  IMAD.MOV.U32 R91, RZ, RZ, 0x40000040 ;  /* 0x40000040ff5b7424 */ /* 0x000fe200078e00ff */
[----:B------:R-:W-:Y:S01]  /*18300*/  R2UR UR23, R15 ;  /* 0x000000000f1772ca */ /* 0x000fe200000e0000 */
[----:B------:R-:W-:Y:S01]  /*18310*/  STL [R1+0xcc], R23 ;  /* 0x0000cc1701007387 */ /* 0x000fe20000100800 */
[----:B------:R-:W-:Y:S01]  /*18320*/  R2UR UR20, R8 ;  /* 0x00000000081472ca */ /* 0x000fe200000e0000 */
[----:B------:R-:W-:Y:S01]  /*18330*/  IMAD.MOV.U32 R89, RZ, RZ, 0x40000040 ;  /* 0x40000040ff597424 */ /* 0x000fe200078e00ff */
[----:B------:R-:W-:Y:S01]  /*18340*/  R2UR UR21, R9 ;  /* 0x00000000091572ca */ /* 0x000fe200000e0000 */
[----:B------:R-:W-:Y:S01]  /*18350*/  STL [R1+0xc8], R22 ;  /* 0x0000c81601007387 */ /* 0x000fe20000100800 */
[----:B------:R-:W-:-:S02]  /*18360*/  R2UR UR7, R15 ;  /* 0x000000000f0772ca */ /* 0x000fc400000e0000 */
[----:B------:R-:W-:Y:S01]  /*18370*/  R2UR UR11, R21 ;  /* 0x00000000150b72ca */ /* 0x000fe200000e0000 */
[----:B------:R-:W-:Y:S01]  /*18380*/  STL [R1+0xc4], R19 ;  /* 0x0000c41301007387 */ /* 0x000fe20000100800 */
[----:B------:R-:W-:Y:S02]  /*18390*/  R2UR UR25, R15 ;  /* 0x000000000f1972ca */ /* 0x000fe400000e0000 */
[C---:B------:R-:W-:Y:S01]  /*183a0*/  R2UR UR27, R21.reuse ;  /* 0x00000000151b72ca */ /* 0x040fe200000e0000 */
[----:B------:R-:W-:Y:S01]  /*183b0*/  STL [R1+0xc0], R18 ;  /* 0x0000c01201007387 */ /* 0x000fe20000100800 */
[----:B------:R-:W-:Y:S02]  /*183c0*/  R2UR UR29, R21 ;  /* 0x00000000151d72ca */ /* 0x000fe400000e0000 */
[----:B------:R-:W-:Y:S01]  /*183d0*/  R2UR UR31, R91 ;  /* 0x000000005b1f72ca */ /* 0x000fe200000e0000 */
[----:B------:R1:W-:Y:S01]  /*183e0*/  STL [R1+0xbc], R17 ;  /* 0x0000bc1101007387 */ /* 0x0003e20000100800 */
[----:B------:R-:W-:-:S02]  /*183f0*/  R2UR UR39, R15 ;  /* 0x000000000f2772ca */ /* 0x000fc400000e0000 */
[----:B------:R-:W-:Y:S01]  /*18400*/  MOV R236, UR7 ;  /* 0x0000000700ec7c02 */ /* 0x000fe20008000f00 */
[----:B------:R-:W-:Y:S01]  /*18410*/  UMOV UR7, UR11 ;  /* 0x0000000b00077c82 */ /* 0x000fe20008000000 */
[----:B------:R-:W-:Y:S01]  /*18420*/  R2UR UR11, R91 ;  /* 0x000000005b0b72ca */ /* 0x000fe200000e0000 */
[----:B------:R-:W-:Y:S01]  /*18430*/  STL [R1+0xb8], R16 ;  /* 0x0000b81001007387 */ /* 0x000fe20000100800 */
[----:B0-----:R-:W-:Y:S02]  /*18440*/  SHF.R.U32.HI R14, RZ, 0x7, R14 ;  /* 0x00000007ff0e7819 */ /* 0x001fe4000001160e */
[----:B------:R-:W-:Y:S01]  /*18450*/  R2UR UR36, R8 ;  /* 0x00000000082472ca */ /* 0x000fe200000e0000 */
[----:B------:R-:W-:Y:S01]  /*18460*/  STL [R1+0xb4], R12 ;  /* 0x0000b40c01007387 */ /* 0x000fe20000100800 */
[----:B-1----:R-:W-:Y:S01]  /*18470*/  MOV R17, UR7 ;  /* 0x0000000700117c02 */ /* 0x002fe20008000f00 */
[----:B------:R-:W-:Y:S01]  /*18480*/  VIADD R92, R14, 0x8 ;  /* 0x000000080e5c7836 */ /* 0x000fe20000000000 */
[----:B------:R-:W-:Y:S01]  /*18490*/  UMOV UR7, UR29 ;  /* 0x0000001d00077c82 */ /* 0x000fe20008000000 */
[----:B------:R-:W-:Y:S01]  /*184a0*/  STL [R1+0xb0], R3 ;  /* 0x0000b00301007387 */ /* 0x000fe20000100800 */
[----:B------:R-:W-:-:S02]  /*184b0*/  R2UR UR29, R9 ;  /* 0x00000000091d72ca */ /* 0x000fc400000e0000 */
[----:B------:R-:W-:Y:S01]  /*184c0*/  R2UR UR37, R9 ;  /* 0x00000000092572ca */ /* 0x000fe200000e0000 */
[----:B------:R0:W-:Y:S01]  /*184d0*/  BAR.SYNC.DEFER_BLOCKING R92, 0x100 ;  /* 0x0004005c0000751d */ /* 0x0001e20000010000 */
[----:B------:R-:W-:Y:S02]  /*184e0*/  R2UR UR47, R21 ;  /* 0x00000000152f72ca */ /* 0x000fe400000e0000 */
[----:B------:R-:W-:Y:S02]  /*184f0*/  R2UR UR44, R8 ;  /* 0x00000000082c72ca */ /* 0x000fe400000e0000 */
[----:B------:R-:W-:Y:S02]  /*18500*/  R2UR UR45, R9 ;  /* 0x00000000092d72ca */ /* 0x000fe400000e0000 */
[C---:B------:R-:W-:Y:S01]  /*18510*/  R2UR UR19, R15.reuse ;  /* 0x000000000f1372ca */ /* 0x040fe200000e0000 */
[----:B------:R1:W-:Y:S01]  /*18520*/  STL [R1+0xac], R2 ;  /* 0x0000ac0201007387 */ /* 0x0003e20000100800 */
[----:B------:R-:W-:Y:S01]  /*18530*/  R2UR UR5, R15 ;  /* 0x000000000f0572ca */ /* 0x000fe200000e0000 */
[----:B------:R-:W-:Y:S01]  /*18540*/  IMAD.MOV.U32 R15, RZ, RZ, 0x40000040 ;  /* 0x40000040ff0f7424 */ /* 0x000fe200078e00ff */
[----:B------:R-:W-:Y:S01]  /*18550*/  R2UR UR17, R21 ;  /* 0x00000000151172ca */ /* 0x000fe200000e0000 */
[----:B------:R3:W-:Y:S01]  /*18560*/  STL [R1+0xa8], R0 ;  /* 0x0000a80001007387 */ /* 0x0007e20000100800 */
[----:B------:R-:W-:-:S02]  /*18570*/  R2UR UR9, R91 ;  /* 0x000000005b0972ca */ /* 0x000fc400000e0000 */
[----:B------:R-:W-:Y:S02]  /*18580*/  MOV R96, UR7 ;  /* 0x0000000700607c02 */ /* 0x000fe40008000f00 */
[----:B------:R-:W-:Y:S01]  /*18590*/  R2UR UR33, R91 ;  /* 0x000000005b2172ca */ /* 0x000fe200000e0000 */
[----:B------:R-:W-:Y:S01]  /*185a0*/  IMAD.MOV.U32 R91, RZ, RZ, 0x40000040 ;  /* 0x40000040ff5b7424 */ /* 0x000fe200078e00ff */
[----:B-1----:R-:W-:Y:S01]  /*185b0*/  MOV R2, UR11 ;  /* 0x0000000b00027c02 */ /* 0x002fe20008000f00 */
[----:B------:R-:W-:Y:S01]  /*185c0*/  UMOV UR11, UR25 ;  /* 0x00000019000b7c82 */ /* 0x000fe20008000000 */
[----:B------:R-:W-:Y:S02]  /*185d0*/  R2UR UR25, R9 ;  /* 0x00000000091972ca */ /* 0x000fe400000e0000 */
[----:B------:R-:W-:Y:S01]  /*185e0*/  MOV R19, UR11 ;  /* 0x0000000b00137c02 */ /* 0x000fe20008000f00 */
[----:B------:R-:W-:Y:S01]  /*185f0*/  WARPGROUP.ARRIVE ;  /* 0x00000000000079c5 */ /* 0x000fe20000000000 */
[----:B------:R-:W-:Y:S01]  /*18600*/  UMOV UR11, UR19 ;  /* 0x00000013000b7c82 */ /* 0x000fe20008000000 */
[----:B------:R-:W-:Y:S01]  /*18610*/  R2UR UR19, R15 ;  /* 0x000000000f1372ca */ /* 0x000fe200000e0000 */
[----:B------:R-:W-:Y:S01]  /*18620*/  IMAD.MOV.U32 R15, RZ, RZ, 0x40000040 ;  /* 0x40000040ff0f7424 */ /* 0x000fe200078e00ff */
[----:B------:R-:W-:Y:S01]  /*18630*/  UMOV UR7, UR9 ;  /* 0x0000000900077c82 */ /* 0x000fe20008000000 */
[----:B------:R-:W-:-:S02]  /*18640*/  R2UR UR9, R9 ;  /* 0x00000000090972ca */ /* 0x000fc400000e0000 */
[----:B------:R-:W-:Y:S01]  /*18650*/  MOV R94, UR11 ;  /* 0x0000000b005e7c02 */ /* 0x000fe20008000f00 */
[----:B------:R-:W-:Y:S01]  /*18660*/  UMOV UR11, UR5 ;  /* 0x00000005000b7c82 */ /* 0x000fe20008000000 */
[----:B------:R-:W-:Y:S02]  /*18670*/  R2UR UR43, R91 ;  /* 0x000000005b2b72ca */ /* 0x000fe400000e0000 */
[----:B------:R-:W-:Y:S02]  /*18680*/  R2UR UR59, R89 ;  /* 0x00000000593b72ca */ /* 0x000fe400000e0000 */
[----:B------:R-:W-:Y:S01]  /*18690*/  R2UR UR5, R11 ;  /* 0x000000000b0572ca */ /* 0x000fe200000e0000 */
[----:B--2---:R-:W-:-:S04]  /*186a0*/  IMAD R88, R13, 0x700, R20 ;  /* 0x000007000d587824 */ /* 0x004fc800078e0214 */
        /* <DEDUP_REMOVED lines=13> */
[----:B------:R-:W-:Y:S01]  /*18780*/  QGMMA.64x32x32.F32.E4M3.E4M3 R184, gdesc[UR12], RZ, !UPT, gsb0 ;  /* 0x006000000cb879f3 */ /* 0x000fe2000c0008ff */
        /* <DEDUP_REMOVED lines=14> */
[----:B------:R-:W-:Y:S01]  /*18870*/  IMAD.MOV.U32 R21, RZ, RZ, 0x40000040 ;  /* 0x40000040ff157424 */ /* 0x000fe200078e00ff */
[----:B------:R-:W-:Y:S01]  /*18880*/  R2UR UR24, R14 ;  /* 0x000000000e1872ca */ /* 0x000fe200000e0000 */
[----:B------:R-:W-:Y:S01]  /*18890*/  VIADD R14, R88, 0x4 ;  /* 0x00000004580e7836 */ /* 0x000fe20000000000 */
[----:B------:R-:W-:Y:S01]  /*188a0*/  R2UR UR10, R20 ;  /* 0x00000000140a72ca */ /* 0x000fe200000e0000 */
[----:B------:R-:W-:Y:S01]  /*188b0*/  VIADD R20, R88, 0x204 ;  /* 0x0000020458147836 */ /* 0x000fe20000000000 */
[----:B------:R-:W-:-:S02]  /*188c0*/  R2UR UR12, R10 ;  /* 0x000000000a0c72ca */ /* 0x000fc400000e0000 */
[----:B------:R-:W-:Y:S01]  /*188d0*/  R2UR UR6, R14 ;  /* 0x000000000e0672ca */ /* 0x000fe200000e0000 */
[----:B------:R-:W-:Y:S01]  /*188e0*/  VIADD R14, R88, 0x304 ;  /* 0x00000304580e7836 */ /* 0x000fe20000000000 */
[----:B------:R-:W-:Y:S01]  /*188f0*/  R2UR UR14, R20 ;  /* 0x00000000140e72ca */ /* 0x000fe200000e0000 */
[----:B------:R-:W-:Y:S01]  /*18900*/  VIADD R20, R88, 0x404 ;  /* 0x0000040458147836 */ /* 0x000fe20000000000 */
[----:B------:R-:W-:Y:S02]  /*18910*/  R2UR UR13, R11 ;  /* 0x000000000b0d72ca */ /* 0x000fe400000e0000 */
[----:B------:R-:W-:Y:S01]  /*18920*/  MOV R12, UR15 ;  /* 0x0000000f000c7c02 */ /* 0x000fe20008000f00 */
[----:B------:R-:W-:Y:S02]  /*18930*/  UMOV UR15, UR33 ;  /* 0x00000021000f7c82 */ /* 0x000fe40008000000 */
[----:B------:R-:W-:Y:S01]  /*18940*/  MOV R23, UR15 ;  /* 0x0000000f00177c02 */ /* 0x000fe20008000f00 */
[----:B------:R-:W-:-:S03]  /*18950*/  UMOV UR15, UR17 ;  /* 0x00000011000f7c82 */ /* 0x000fc60008000000 */
[----:B------:R-:W-:Y:S01]  /*18960*/  MOV R235, UR6 ;  /* 0x0000000600eb7c02 */ /* 0x000fe20008000f00 */
[----:B------:R-:W-:Y:S01]  /*18970*/  UMOV UR6, UR10 ;  /* 0x0000000a00067c82 */ /* 0x000fe20008000000 */
[----:B------:R-:W-:Y:S01]  /*18980*/  R2UR UR10, R90 ;  /* 0x000000005a0a72ca */ /* 0x000fe200000e0000 */
[----:B------:R-:W-:Y:S01]  /*18990*/  VIADD R90, R88, 0x206 ;  /* 0x00000206585a7836 */ /* 0x000fe20000000000 */
[----:B------:R-:W-:Y:S01]  /*189a0*/  MOV R16, UR6 ;  /* 0x0000000600107c02 */ /* 0x000fe20008000f00 */
[----:B------:R-:W-:Y:S01]  /*189b0*/  UMOV UR6, UR28 ;  /* 0x0000001c00067c82 */ /* 0x000fe20008000000 */
[C---:B------:R-:W-:Y:S02]  /*189c0*/  R2UR UR28, R8.reuse ;  /* 0x00000000081c72ca */ /* 0x040fe400000e0000 */
[----:B------:R-:W-:Y:S01]  /*189d0*/  MOV R95, UR6 ;  /* 0x00000006005f7c02 */ /* 0x000fe20008000f00 */
[----:B------:R-:W-:Y:S01]  /*189e0*/  UMOV UR6, UR8 ;  /* 0x0000000800067c82 */ /* 0x000fe20008000000 */
[----:B------:R-:W-:-:S02]  /*189f0*/  R2UR UR8, R8 ;  /* 0x00000000080872ca */ /* 0x000fc400000e0000 */
[----:B------:R-:W-:Y:S02]  /*18a00*/  R2UR UR42, R90 ;  /* 0x000000005a2a72ca */ /* 0x000fe400000e0000 */
[----:B------:R-:W-:Y:S01]  /*18a10*/  MOV R3, UR14 ;  /* 0x0000000e00037c02 */ /* 0x000fe20008000f00 */
[----:B------:R-:W-:Y:S01]  /*18a20*/  UMOV UR14, UR32 ;  /* 0x00000020000e7c82 */ /* 0x000fe20008000000 */
[----:B---3--:R-:W-:Y:S01]  /*18a30*/  MOV R0, UR10 ;  /* 0x0000000a00007c02 */ /* 0x008fe20008000f00 */
[----:B------:R-:W-:Y:S01]  /*18a40*/  UMOV UR10, UR24 ;  /* 0x00000018000a7c82 */ /* 0x000fe20008000000 */
[----:B------:R-:W-:Y:S02]  /*18a50*/  R2UR UR24, R8 ;  /* 0x00000000081872ca */ /* 0x000fe400000e0000 */
[----:B------:R-:W-:Y:S01]  /*18a60*/  MOV R18, UR10 ;  /* 0x0000000a00127c02 */ /* 0x000fe20008000f00 */
[----:B------:R-:W-:Y:S01]  /*18a70*/  UMOV UR10, UR18 ;  /* 0x00000012000a7c82 */ /* 0x000fe20008000000 */
[----:B------:R-:W-:Y:S01]  /*18a80*/  R2UR UR18, R14 ;  /* 0x000000000e1272ca */ /* 0x000fe200000e0000 */
[----:B------:R-:W-:Y:S01]  /*18a90*/  VIADD R14, R88, 0x504 ;  /* 0x00000504580e7836 */ /* 0x000fe20000000000 */
[----:B------:R-:W-:Y:S01]  /*18aa0*/  MOV R93, UR10 ;  /* 0x0000000a005d7c02 */ /* 0x000fe20008000f00 */
[----:B------:R-:W-:-:S02]  /*18ab0*/  WARPGROUP.DEPBAR.LE gsb0, 0x0 ;  /* 0x00008000000079c5 */ /* 0x000fc40000010000 */
[----:B------:R-:W-:Y:S01]  /*18ac0*/  WARPGROUP.ARRIVE ;  /* 0x00000000000079c5 */ /* 0x000fe20000000000 */
[----:B------:R-:W-:Y:S01]  /*18ad0*/  UMOV UR10, UR4 ;  /* 0x00000004000a7c82 */ /* 0x000fe20008000000 */
[----:B------:R-:W-:Y:S02]  /*18ae0*/  R2UR UR4, R10 ;  /* 0x000000000a0472ca */ /* 0x000fe400000e0000 */
[----:B------:R-:W-:Y:S01]  /*18af0*/  MOV R22, UR14 ;  /* 0x0000000e00167c02 */ /* 0x000fe20008000f00 */
[----:B------:R-:W-:Y:S01]  /*18b00*/  UMOV UR14, UR16 ;  /* 0x00000010000e7c82 */ /* 0x000fe20008000000 */
[----:B------:R-:W-:Y:S01]  /*18b10*/  QGMMA.64x32x32.F32.E4M3.E4M3 R168, gdesc[UR20], RZ, !UPT, gsb0 ;  /* 0x0060000014a879f3 */ /* 0x000fe2000c0008ff */
[----:B------:R-:W-:Y:S01]  /*18b20*/  R2UR UR22, R20 ;  /* 0x00000000141672ca */ /* 0x000fe200000e0000 */
[----:B------:R-:W-:Y:S01]  /*18b30*/  VIADD R20, R88, 0x604 ;  /* 0x0000060458147836 */ /* 0x000fe20000000000 */
[----:B------:R-:W-:Y:S01]  /*18b40*/  R2UR UR23, R21 ;  /* 0x00000000151772ca */ /* 0x000fe200000e0000 */
[----:B------:R-:W-:Y:S01]  /*18b50*/  IMAD.MOV.U32 R21, RZ, RZ, 0x40000040 ;  /* 0x40000040ff157424 */ /* 0x000fe200078e00ff */
[----:B------:R-:W-:-:S02]  /*18b60*/  WARPGROUP.DEPBAR.LE gsb0, 0x0 ;  /* 0x00008000000079c5 */ /* 0x000fc40000010000 */
[----:B------:R-:W-:-:S06]  /*18b70*/  WARPGROUP.ARRIVE ;  /* 0x00000000000079c5 */ /* 0x000fcc0000000000 */
[----:B------:R-:W-:Y:S01]  /*18b80*/  QGMMA.64x32x32.F32.E4M3.E4M3 R152, gdesc[UR24], RZ, !UPT, gsb0 ;  /* 0x00600000189879f3 */ /* 0x000fe2000c0008ff */
[----:B------:R-:W-:Y:S01]  /*18b90*/  R2UR UR26, R14 ;  /* 0x000000000e1a72ca */ /* 0x000fe200000e0000 */
[----:B------:R-:W-:Y:S01]  /*18ba0*/  VIADD R14, R88, 0x6 ;  /* 0x00000006580e7836 */ /* 0x000fe20000000000 */
[----:B------:R-:W-:Y:S01]  /*18bb0*/  R2UR UR27, R15 ;  /* 0x000000000f1b72ca */ /* 0x000fe200000e0000 */
[----:B------:R-:W-:-:S03]  /*18bc0*/  IMAD.MOV.U32 R15, RZ, RZ, 0x40000040 ;  /* 0x40000040ff0f7424 */ /* 0x000fc600078e00ff */
[----:B------:R-:W-:Y:S01]  /*18bd0*/  R2UR UR34, R14 ;  /* 0x000000000e2272ca */ /* 0x000fe200000e0000 */
[----:B------:R-:W-:Y:S01]  /*18be0*/  VIADD R14, R88, 0x306 ;  /* 0x00000306580e7836 */ /* 0x000fe20000000000 */
[----:B------:R-:W-:Y:S01]  /*18bf0*/  R2UR UR35, R15 ;  /* 0x000000000f2372ca */ /* 0x000fe200000e0000 */
[----:B------:R-:W-:Y:S01]  /*18c00*/  IMAD.MOV.U32 R15, RZ, RZ, 0x40000040 ;  /* 0x40000040ff0f7424 */ /* 0x000fe200078e00ff */
[----:B------:R-:W-:Y:S02]  /*18c10*/  WARPGROUP.DEPBAR.LE gsb0, 0x0 ;  /* 0x00008000000079c5 */ /* 0x000fe40000010000 */
[----:B------:R-:W-:-:S06]  /*18c20*/  WARPGROUP.ARRIVE ;  /* 0x00000000000079c5 */ /* 0x000fcc0000000000 */
        /* <DEDUP_REMOVED lines=11> */
[----:B------:R-:W-:-:S03]  /*18ce0*/  IMAD.MOV.U32 R21, RZ, RZ, 0x40000040 ;  /* 0x40000040ff157424 */ /* 0x000fc600078e00ff */
[----:B------:R-:W-:Y:S01]  /*18cf0*/  R2UR UR50, R20 ;  /* 0x00000000143272ca */ /* 0x000fe200000e0000 */
[----:B------:R-:W-:Y:S01]  /*18d00*/  IMAD.MOV.U32 R20, RZ, RZ, R96 ;  /* 0x000000ffff147224 */ /* 0x000fe200078e0060 */
[----:B------:R-:W-:Y:S01]  /*18d10*/  R2UR UR51, R21 ;  /* 0x00000000153372ca */ /* 0x000fe200000e0000 */
[----:B------:R-:W-:Y:S01]  /*18d20*/  IMAD.MOV.U32 R21, RZ, RZ, R95 ;  /* 0x000000ffff157224 */ /* 0x000fe200078e005f */
[----:B------:R-:W-:Y:S02]  /*18d30*/  WARPGROUP.DEPBAR.LE gsb0, 0x0 ;  /* 0x00008000000079c5 */ /* 0x000fe40000010000 */
[----:B------:R-:W-:-:S06]  /*18d40*/  WARPGROUP.ARRIVE ;  /* 0x00000000000079c5 */ /* 0x000fcc0000000000 */
[----:B------:R-:W-:Y:S01]  /*18d50*/  QGMMA.64x32x32.F32.E4M3.E4M3 R104, gdesc[UR44], RZ, !UPT, gsb0 ;  /* 0x006000002c6879f3 */ /* 0x000fe2000c0008ff */
[----:B------:R-:W-:Y:S01]  /*18d60*/  R2UR UR46, R14 ;  /* 0x000000000e2e72ca */ /* 0x000fe200000e0000 */
[C---:B------:R-:W-:Y:S01]  /*18d70*/  VIADD R14, R88.reuse, 0x506 ;  /* 0x00000506580e7836 */ /* 0x040fe20000000000 */
[----:B------:R-:W-:Y:S01]  /*18d80*/  R2UR UR47, R15 ;  /* 0x000000000f2f72ca */ /* 0x000fe200000e0000 */
[----:B------:R-:W-:Y:S02]  /*18d90*/  IMAD.MOV.U32 R15, RZ, RZ, 0x40000040 ;  /* 0x40000040ff0f7424 */ /* 0x000fe400078e00ff */
[----:B------:R-:W-:Y:S01]  /*18da0*/  VIADD R88, R88, 0x606 ;  /* 0x0000060658587836 */ /* 0x000fe20000000000 */
[----:B------:R-:W-:Y:S01]  /*18db0*/  R2UR UR54, R14 ;  /* 0x000000000e3672ca */ /* 0x000fe200000e0000 */
[----:B------:R-:W-:Y:S01]  /*18dc0*/  IMAD.MOV.U32 R14, RZ, RZ, R94 ;  /* 0x000000ffff0e7224 */ /* 0x000fe200078e005e */
[----:B------:R-:W-:Y:S01]  /*18dd0*/  R2UR UR55, R15 ;  /* 0x000000000f3772ca */ /* 0x000fe200000e0000 */
[----:B------:R-:W-:Y:S01]  /*18de0*/  IMAD.MOV.U32 R15, RZ, RZ, R93 ;  /* 0x000000ffff0f7224 */ /* 0x000fe200078e005d */
[----:B------:R-:W-:Y:S01]  /*18df0*/  R2UR UR58, R88 ;  /* 0x00000000583a72ca */ /* 0x000fe200000e0000 */
[----:B------:R-:W-:-:S02]  /*18e00*/  WARPGROUP.DEPBAR.LE gsb0, 0x0 ;  /* 0x00008000000079c5 */ /* 0x000fc40000010000 */
[----:B0-----:R-:W-:-:S06]  /*18e10*/  WARPGROUP.ARRIVE ;  /* 0x00000000000079c5 */ /* 0x001fcc0000000000 */
[----:B------:R-:W-:Y:S01]  /*18e20*/  QGMMA.64x32x32.F32.E4M3.E4M3 R88, gdesc[UR8], RZ, !UPT, gsb0 ;  /* 0x00600000085879f3 */ /* 0x000fe2000c0008ff */
        /* <DEDUP_REMOVED lines=126> */
[----:B------:R-:W-:Y:S03]  /*19610*/  QGMMA.64x32x32.F32.E4M3.E4M3 R88, gdesc[UR56], R88, gsb0 ;  /* 0x00600000385879f3 */ /* 0x000fe60008000858 */
[----:B------:R-:W-:Y:S02]  /*19620*/  WARPGROUP.DEPBAR.LE gsb0, 0x0 ;  /* 0x00008000000079c5 */ /* 0x000fe40000010000 */
[----:B0-----:R-:W-:Y:S05]  /*19630*/  @P2 BRA `(.L_x_1449) ;  /* 0x0000000000282947 */ /* 0x001fea0003800000 */
[----:B------:R-:W-:Y:S05]  /*19640*/  @!P0 BRA `(.L_x_1450) ;  /* 0x0000000000048947 */ /* 0x000fea0003800000 */
[----:B------:R-:W-:Y:S01]  /*19650*/  BPT.TRAP 0x1 ;  /* 0x000000040000795c */ /* 0x000fe20000300000 */
.L_x_1450:
[----:B------:R-:W-:Y:S01]  /*19660*/  SHF.L.U32 R14, R231, 0x1f, RZ ;  /* 0x0000001fe70e7819 */ /* 0x000fe200000006ff */
[----:B-----5:R-:W-:-:S04]  /*19670*/  IMAD R15, R232, 0x8, R17 ;  /* 0x00000008e80f7824 */ /* 0x020fc800078e0211 */
[----:B------:R0:W1:Y:S01]  /*19680*/  SYNCS.PHASECHK.TRANS64.TRYWAIT P2, [R15+URZ+0x2e850], R14 ;  /* 0x02e8500e0f0075a7 */ /* 0x000062000804017f */
[----:B------:R-:W-:Y:S05]  /*19690*/  @!P0 BRA `(.L_x_1451) ;  /* 0x0000000000048947 */ /* 0x000fea0003800000 */
[----:B------:R-:W-:Y:S01]  /*196a0*/  BPT.TRAP 0x1 ;  /* 0x000000040000795c */ /* 0x000fe20000300000 */
.L_x_1451:
[----:B-1----:R-:W-:Y:S05]  /*196b0*/  @P2 BRA `(.L_x_1449) ;  /* 0x0000000000082947 */ /* 0x002fea0003800000 */
[----:B------:R-:W1:Y:S02]  /*196c0*/  SYNCS.PHASECHK.TRANS64.TRYWAIT P2, [R15+URZ+0x2e850], R14 ;  /* 0x02e8500e0f0075a7 */ /* 0x000e64000804017f */
[----:B-1----:R-:W-:Y:S05]  /*196d0*/  @!P2 BRA `(.L_x_1452) ;  /* 0x000001b0003ca947 */ /* 0x002fea0003800000 */
.L_x_1449:
[----:B01---5:R-:W-:Y:S01]  /*196e0*/  VIADD R14, R17, 0x400 ;  /* 0x00000400110e7836 */ /* 0x023fe20000000000 */
[----:B------:R-:W2:Y:S04]  /*196f0*/  LDL R235, [R1+0x14] ;  /* 0x0000140001eb7983 */ /* 0x000ea80000100800 */
[----:B------:R-:W-:Y:S01]  /*19700*/  SHF.R.U32.HI R14, RZ, 0x4, R14 ;  /* 0x00000004ff0e7819 */ /* 0x000fe2000001160e */
[----:B------:R-:W2:Y:S01]  /*19710*/  LDL R231, [R1+0x10] ;  /* 0x0000100001e77983 */ /* 0x000ea20000100800 */
[----:B------:R-:W-:Y:S01]  /*19720*/  IMAD.MOV.U32 R15, RZ, RZ, -0x3ffffff0 ;  /* 0xc0000010ff0f7424 */ /* 0x000fe200078e00ff */
[----:B------:R-:W-:Y:S05]  /*19730*/  WARPSYNC.ALL ;  /* 0x0000000000007948 */ /* 0x000fea0003800000 */
[----:B------:R-:W-:Y:S01]  /*19740*/  LOP3.LUT R14, R14, 0x3fff, RZ, 0xc0, !PT ;  /* 0x00003fff0e0e7812 */ /* 0x000fe200078ec0ff */
[----:B------:R-:W-:Y:S01]  /*19750*/  WARPGROUP.ARRIVE ;  /* 0x00000000000079c5 */ /* 0x000fe20000000000 */
[----:B------:R-:W-:Y:S01]  /*19760*/  R2UR UR7, R15 ;  /* 0x000000000f0772ca */ /* 0x000fe200000e0000 */
[----:B------:R-:W-:Y:S01]  /*19770*/  IMAD.MOV.U32 R21, RZ, RZ, -0x3ffffff0 ;  /* 0xc0000010ff157424 */ /* 0x000fe200078e00ff */
[----:B------:R-:W-:Y:S01]  /*19780*/  LOP3.LUT R14, R14, 0x10000, RZ, 0xfc, !PT ;  /* 0x000100000e0e7812 */ /* 0x000fe200078efcff */
[----:B------:R-:W-:Y:S01]  /*19790*/  ULDC UR5, c[0x0][0x9dc] ;  /* 0x0002770000057ab9 */ /* 0x000fe20000000800 */
[----:B------:R-:W-:Y:S01]  /*197a0*/  LOP3.LUT P2, RZ, R16, 0x100000, RZ, 0xc0, !PT ;  /* 0x0010000010ff7812 */ /* 0x000fe2000784c0ff */
[----:B------:R-:W-:-:S02]  /*197b0*/  ULDC UR4, c[0x0][0x9e0] ;  /* 0x0002780000047ab9 */ /* 0x000fc40000000800 */
[----:B------:R-:W-:-:S05]  /*197c0*/  IMAD R14, R232, 0x700, R14 ;  /* 0x00000700e80e7824 */ /* 0x000fca00078e020e */
[----:B------:R-:W-:-:S13]  /*197d0*/  R2UR UR6, R14 ;  /* 0x000000000e0672ca */ /* 0x000fda00000e0000 */
[----:B------:R-:W-:Y:S01]  /*197e0*/  QGMMA.64x128x32.F32.E4M3.E4M3 R24, R224, gdesc[UR4], R24, gsb0 ;  /* 0x01e00004e0187df3 */ /* 0x000fe20008000818 */
[----:B------:R-:W-:Y:S01]  /*197f0*/  VIADD R20, R14, 0x100 ;  /* 0x000001000e147836 */ /* 0x000fe20000000000 */
[----:B------:R-:W-:-:S04]  /*19800*/  R2UR UR7, R21 ;  /* 0x00000000150772ca */ /* 0x000fc800000e0000 */
[----:B------:R-:W-:Y:S01]  /*19810*/  R2UR UR6, R20 ;  /* 0x00000000140672ca */ /* 0x000fe200000e0000 */
[----:B------:R-:W-:Y:S02]  /*19820*/  VIADD R20, R14, 0x200 ;  /* 0x000002000e147836 */ /* 0x000fe40000000000 */
[----:B------:R-:W-:Y:S01]  /*19830*/  IMAD.MOV.U32 R21, RZ, RZ, -0x3ffffff0 ;  /* 0xc0000010ff157424 */ /* 0x000fe200078e00ff */
[----:B------:R-:W-:Y:S02]  /*19840*/  WARPGROUP.DEPBAR.LE gsb0, 0x0 ;  /* 0x00008000000079c5 */ /* 0x000fe40000010000 */
[----:B------:R-:W-:Y:S01]  /*19850*/  WARPGROUP.ARRIVE ;  /* 0x00000000000079c5 */ /* 0x000fe20000000000 */
[----:B------:R-:W3:Y:S01]  /*19860*/  LDL R225, [R1+0x60] ;  /* 0x0000600001e17983 */ /* 0x000ee20000100800 */
[----:B------:R-:W-:Y:S01]  /*19870*/  IMAD.MOV.U32 R15, RZ, RZ, -0x3ffffff0 ;  /* 0xc0000010ff0f7424 */ /* 0x000fe200078e00ff */
[----:B------:R-:W0:Y:S02]  /*19880*/  LDC R224, c[0x0][0x448] ;  /* 0x00011200ffe07b82 */ /* 0x000e240000000800 */
[----:B------:R-:W3:Y:S02]  /*19890*/  LDL R226, [R1+0x80] ;  /* 0x0000800001e27983 */ /* 0x000ee40000100800 */
[----:B------:R-:W-:Y:S01]  /*198a0*/  QGMMA.64x128x32.F32.E4M3.E4M3 R24, R220, gdesc[UR4], R24, gsb0 ;  /* 0x01e00004dc187df3 */ /* 0x000fe20008000818 */
[----:B------:R-:W-:-:S02]  /*198b0*/  R2UR UR6, R20 ;  /* 0x00000000140672ca */ /* 0x000fc400000e0000 */
[----:B------:R-:W-:Y:S01]  /*198c0*/  R2UR UR7, R21 ;  /* 0x00000000150772ca */ /* 0x000fe200000e0000 */
[----:B------:R-:W-:Y:S01]  /*198d0*/  VIADD R20, R14, 0x300 ;  /* 0x000003000e147836 */ /* 0x000fe20000000000 */
[----:B------:R-:W4:Y:S01]  /*198e0*/  LDL R227, [R1+0x6c] ;  /* 0x00006c0001e37983 */ /* 0x000f220000100800 */
[----:B------:R-:W-:Y:S01]  /*198f0*/  IMAD.MOV.U32 R21, RZ, RZ, -0x3ffffff0 ;  /* 0xc0000010ff157424 */ /* 0x000fe200078e00ff */
[----:B0-----:R-:W-:Y:S01]  /*19900*/  ISETP.NE.AND P3, PT, R224, 0x1, PT ;  /* 0x00000001e000780c */ /* 0x001fe20003f65270 */
        /* <DEDUP_REMOVED lines=11> */
[C---:B------:R-:W-:Y:S01]  /*199c0*/  VIADD R20, R14.reuse, 0x500 ;  /* 0x000005000e147836 */ /* 0x040fe20000000000 */
[----:B------:R-:W-:Y:S01]  /*199d0*/  R2UR UR7, R21 ;  /* 0x00000000150772ca */ /* 0x000fe200000e0000 */
[----:B------:R-:W-:Y:S02]  /*199e0*/  IMAD.MOV.U32 R21, RZ, RZ, -0x3ffffff0 ;  /* 0xc0000010ff157424 */ /* 0x000fe400078e00ff */
[----:B------:R-:W-:Y:S01]  /*199f0*/  VIADD R14, R14, 0x600 ;  /* 0x000006000e0e7836 */ /* 0x000fe20000000000 */
[----:B------:R-:W-:Y:S02]  /*19a00*/  WARPGROUP.DEPBAR.LE gsb0, 0x0 ;  /* 0x00008000000079c5 */ /* 0x000fe40000010000 */
[----:B------:R-:W-:-:S07]  /*19a10*/  WARPGROUP.ARRIVE ;  /* 0x00000000000079c5 */ /* 0x000fce0000000000 */
[----:B------:R-:W-:Y:S01]  /*19a20*/  QGMMA.64x128x32.F32.E4M3.E4M3 R24, R208, gdesc[UR4], R24, gsb0 ;  /* 0x01e00004d0187df3 */ /* 0x000fe20008000818 */
[----:B------:R-:W-:Y:S02]  /*19a30*/  R2UR UR6, R20 ;  /* 0x00000000140672ca */ /* 0x000fe400000e0000 */
[----:B------:R-:W-:Y:S01]  /*19a40*/  R2UR UR7, R21 ;  /* 0x00000000150772ca */ /* 0x000fe200000e0000 */
[----:B------:R-:W0:Y:S01]  /*19a50*/  @P3 LDC R20, c[0x0][0x44c] ;  /* 0x00011300ff143b82 */ /* 0x000e220000000800 */
[----:B------:R-:W-:Y:S01]  /*19a60*/  @!P1 IMAD R21, R13, 0x8, R17 ;  /* 0x000000080d159824 */ /* 0x000fe200078e0211 */
[----:B------:R-:W-:Y:S02]  /*19a70*/  WARPGROUP.DEPBAR.LE gsb0, 0x0 ;  /* 0x00008000000079c5 */ /* 0x000fe40000010000 */
[----:B------:R-:W-:-:S08]  /*19a80*/  WARPGROUP.ARRIVE ;  /* 0x00000000000079c5 */ /* 0x000fd00000000000 */
[----:B------:R-:W-:Y:S01]  /*19a90*/  QGMMA.64x128x32.F32.E4M3.E4M3 R24, R204, gdesc[UR4], R24, gsb0 ;  /* 0x01e00004cc187df3 */ /* 0x000fe20008000818 */
[----:B------:R-:W-:Y:S02]  /*19aa0*/  R2UR UR6, R14 ;  /* 0x000000000e0672ca */ /* 0x000fe400000e0000 */
[----:B------:R-:W-:Y:S01]  /*19ab0*/  R2UR UR7, R15 ;  /* 0x000000000f0772ca */ /* 0x000fe200000e0000 */
[----:B---3--:R-:W-:Y:S01]  /*19ac0*/  IMAD.IADD R15, R226, 0x1, R225 ;  /* 0x00000001e20f7824 */ /* 0x008fe200078e02e1 */
[----:B------:R-:W1:Y:S01]  /*19ad0*/  @P3 LDC R14, c[0x0][0x450] ;  /* 0x00011400ff0e3b82 */ /* 0x000e620000000800 */
[----:B------:R-:W3:Y:S02]  /*19ae0*/  S2R R226, SR_TID.X ;  /* 0x0000000000e27919 */ /* 0x000ee40000002100 */
[----:B0-----:R-:W-:-:S05]  /*19af0*/  @P3 IMAD.HI.U32 R20, R15, R20, RZ ;  /* 0x000000140f143227 */ /* 0x001fca00078e00ff */
[----:B-1----:R-:W-:Y:S01]  /*19b00*/  @P3 SHF.R.U32.HI R15, RZ, R14, R20 ;  /* 0x0000000eff0f3219 */ /* 0x002fe20000011614 */
[----:B------:R-:W-:-:S05]  /*19b10*/  @!P1 VIADD R20, R21, 0x2e840 ;  /* 0x0002e84015149836 */ /* 0x000fca0000000000 */
[----:B------:R-:W-:Y:S02]  /*19b20*/  @!P1 PRMT R20, RZ, 0x654, R20 ;  /* 0x00000654ff149816 */ /* 0x000fe40000000014 */
[----:B---3--:R-:W-:-:S04]  /*19b30*/  SHF.R.U32.HI R226, RZ, 0x7, R226 ;  /* 0x00000007ffe27819 */ /* 0x008fc800000116e2 */
[----:B------:R-:W-:Y:S01]  /*19b40*/  IADD3 R14, -R226, 0xb, RZ ;  /* 0x0000000be20e7810 */ /* 0x000fe20007ffe1ff */
[----:B------:R-:W-:Y:S02]  /*19b50*/  WARPGROUP.DEPBAR.LE gsb0, 0x0 ;  /* 0x00008000000079c5 */ /* 0x000fe40000010000 */
[----:B------:R-:W-:Y:S01]  /*19b60*/  WARPGROUP.ARRIVE ;  /* 0x00000000000079c5 */ /* 0x000fe20000000000 */
[----:B------:R-:W0:Y:S05]  /*19b70*/  SHFL.IDX PT, R206, R15, RZ, 0x1c1f ;  /* 0x001c1fff0fce7589 */ /* 0x000e2a00000e0000 */
[----:B------:R-:W-:Y:S03]  /*19b80*/  QGMMA.64x128x32.F32.E4M3.E4M3 R24, R200, gdesc[UR4], R24, gsb0 ;  /* 0x01e00004c8187df3 */ /* 0x000fe60008000818 */
[----:B------:R-:W-:-:S02]  /*19b90*/  WARPGROUP.DEPBAR.LE gsb0, 0x0 ;  /* 0x00008000000079c5 */ /* 0x000fc40000010000 */
[----:B------:R-:W-:Y:S01]  /*19ba0*/  IMAD R200, R12, -0xe0, RZ ;  /* 0xffffff200cc87824 */ /* 0x000fe200078e02ff */
[----:B------:R1:W-:Y:S06]  /*19bb0*/  BAR.ARV R14, 0x100 ;  /* 0x0004000e0000751d */ /* 0x0003ec0000002000 */
[----:B------:R-:W-:Y:S01]  /*19bc0*/  VIADD R203, R200, 0x1 ;  /* 0x00000001c8cb7836 */ /* 0x000fe20000000000 */
[----:B------:R3:W-:Y:S01]  /*19bd0*/  @!P1 SYNCS.ARRIVE.TRANS64.RED.A1T0 RZ, [R20+URZ], RZ ;  /* 0x000000ff14ff99a7 */ /* 0x0007e2000810043f */
[----:B-1----:R-:W-:Y:S02]  /*19be0*/  IMAD.U32 R14, RZ, RZ, UR5 ;  /* 0x00000005ff0e7e24 */ /* 0x002fe4000f8e00ff */
[----:B----4-:R-:W-:-:S05]  /*19bf0*/  IMAD R203, R227, -0x2, R203 ;  /* 0xfffffffee3cb7824 */ /* 0x010fca00078e02cb */
[----:B--2---:R-:W-:Y:S01]  /*19c00*/  IADD3 R202, -R231, R203, R235 ;  /* 0x000000cbe7ca7210 */ /* 0x004fe20007ffe1eb */
[----:B------:R-:W-:Y:S01]  /*19c10*/  VIADD R203, R203, 0xffffffff ;  /* 0xffffffffcbcb7836 */ /* 0x000fe20000000000 */
[----:B---3--:R-:W-:-:S03]  /*19c20*/  LOP3.LUT R20, RZ, R14, RZ, 0x33, !PT ;  /* 0x0000000eff147212 */ /* 0x008fc600078e33ff */
[----:B------:R-:W-:Y:S02]  /*19c30*/  VIADD R201, R202, UR4 ;  /* 0x00000004cac97c36 */ /* 0x000fe40008000000 */
[----:B------:R-:W-:Y:S02]  /*19c40*/  IMAD.IADD R202, R20, 0x1, R202 ;  /* 0x0000000114ca7824 */ /* 0x000fe400078e02ca */
[--C-:B0-----:R-:W-:Y:S02]  /*19c50*/  IMAD.IADD R204, R201, 0x1, R206.reuse ;  /* 0x00000001c9cc7824 */ /* 0x101fe400078e02ce */
[----:B------:R-:W-:Y:S01]  /*19c60*/  IMAD.IADD R205, R202, 0x1, R206 ;  /* 0x00000001cacd7824 */ /* 0x000fe200078e02ce */
[----:B------:R-:W-:Y:S06]  /*19c70*/  @!P2 BRA `(.L_x_1453) ;  /* 0x00000000005ca947 */ /* 0x000fec0003800000 */
[----:B------:R-:W-:Y:S01]  /*19c80*/  IADD3 R206, -R231, R235, R206 ;  /* 0x000000ebe7ce7210 */ /* 0x000fe20007ffe1ce */
[----:B------:R-:W-:Y:S03]  /*19c90*/  BSSY B0, `(.L_x_1454) ;  /* 0x0000012000007945 */ /* 0x000fe60003800000 */
[----:B------:R-:W-:-:S13]  /*19ca0*/  ISETP.GT.AND P2, PT, R206, -0x1, PT ;  /* 0xffffffffce00780c */ /* 0x000fda0003f44270 */
[----:B------:R-:W-:Y:S05]  /*19cb0*/  @P2 BRA `(.L_x_1455) ;  /* 0x0000000000242947 */ /* 0x000fea0003800000 */
[----:B------:R-:W-:Y:S01]  /*19cc0*/  ULDC UR4, c[0x0][0x9e4] ;  /* 0x0002790000047ab9 */ /* 0x000fe20000000800 */
[----:B------:R-:W-:Y:S01]  /*19cd0*/  LOP3.LUT R206, RZ, R206, RZ, 0x33, !PT ;  /* 0x000000ceffce7212 */ /* 0x000fe200078e33ff */
[----:B------:R-:W-:-:S05]  /*19ce0*/  IMAD.U32 R207, RZ, RZ, UR4 ;  /* 0x00000004ffcf7e24 */ /* 0x000fca000f8e00ff */
[----:B------:R-:W-:-:S13]  /*19cf0*/  ISETP.NE.AND P2, PT, R207, 0x1, PT ;  /* 0x00000001cf00780c */ /* 0x000fda0003f45270 */
[----:B------:R-:W0:Y:S02]  /*19d00*/  @P2 LDC.64 R20, c[0x0][0x9e8] ;  /* 0x00027a00ff142b82 */ /* 0x000e240000000a00 */
[----:B0-----:R-:W-:-:S05]  /*19d10*/  @P2 IMAD.HI.U32 R20, R206, R20, RZ ;  /* 0x00000014ce142227 */ /* 0x001fca00078e00ff */
[----:B------:R-:W-:-:S04]  /*19d20*/  @P2 SHF.R.U32.HI R206, RZ, R21, R20 ;  /* 0x00000015ffce2219 */ /* 0x000fc80000011614 */
[----:B------:R-:W-:Y:S01]  /*19d30*/  LOP3.LUT R206, RZ, R206, RZ, 0x33, !PT ;  /* 0x000000ceffce7212 */ /* 0x000fe200078e33ff */
[----:B------:R-:W-:Y:S06]  /*19d40*/  BRA `(.L_x_1456) ;  /* 0x0000000000187947 */ /* 0x000fec0003800000 */
.L_x_1455:
[----:B------:R-:W-:Y:S02]  /*19d50*/  ULDC UR4, c[0x0][0x9e4] ;  /* 0x0002790000047ab9 */ /* 0x000fe40000000800 */
[----:B------:R-:W-:-:S05]  /*19d60*/  IMAD.U32 R207, RZ, RZ, UR4 ;  /* 0x00000004ffcf7e24 */ /* 0x000fca000f8e00ff */
[----:B------:R-:W-:-:S13]  /*19d70*/  ISETP.NE.AND P2, PT, R207, 0x1, PT ;  /* 0x00000001cf00780c */ /* 0x000fda0003f45270 */
[----:B------:R-:W0:Y:S02]  /*19d80*/  @P2 LDC.64 R20, c[0x0][0x9e8] ;  /* 0x00027a00ff142b82 */ /* 0x000e240000000a00 */
[----:B0-----:R-:W-:-:S05]  /*19d90*/  @P2 IMAD.HI.U32 R20, R206, R20, RZ ;  /* 0x00000014ce142227 */ /* 0x001fca00078e00ff */
[----:B------:R-:W-:-:S07]  /*19da0*/  @P2 SHF.R.U32.HI R206, RZ, R21, R20 ;  /* 0x00000015ffce2219 */ /* 0x000fce0000011614 */
.L_x_1456:
[----:B------:R-:W-:Y:S05]  /*19db0*/  BSYNC B0 ;  /* 0x0000000000007941 */ /* 0x000fea0003800000 */
.L_x_1454:
[----:B------:R-:W-:-:S05]  /*19dc0*/  IMAD R206, R206, R207, R203 ;  /* 0x000000cfcece7224 */ /* 0x000fca00078e02cb */
[----:B------:R-:W-:Y:S02]  /*19dd0*/  VIMNMX R205, R205, R206, !PT ;  /* 0x000000cecdcd7248 */ /* 0x000fe40007fe0100 */
[----:B------:R-:W-:-:S07]  /*19de0*/  VIADDMNMX R204, R206, R207, R204, PT ;  /* 0x000000cfcecc7246 */ /* 0x000fce00038001cc */
.L_x_1453:
[----:B------:R-:W2:Y:S01]  /*19df0*/  LDL.LU R206, [R1] ;  /* 0x0000000001ce7983 */ /* 0x000ea20000300800 */
[----:B------:R-:W-:Y:S02]  /*19e00*/  ISETP.GE.AND P2, PT, R200, 0x2, PT ;  /* 0x00000002c800780c */ /* 0x000fe40003f46270 */
[----:B------:R-:W-:Y:S01]  /*19e10*/  LOP3.LUT R16, R16, 0xffffdfff, RZ, 0xc0, !PT ;  /* 0xffffdfff10107812 */ /* 0x000fe200078ec0ff */
[----:B------:R-:W0:Y:S01]  /*19e20*/  SHFL.IDX PT, R15, R15, 0x1, 0x1c1f ;  /* 0x003c1f000f0f7f89 */ /* 0x000e2200000e0000 */
[C---:B------:R-:W-:Y:S02]  /*19e30*/  ISETP.GE.AND P3, PT, R200.reuse, 0x9, PT ;  /* 0x00000009c800780c */ /* 0x040fe40003f66270 */
[----:B------:R-:W-:-:S07]  /*19e40*/  ISETP.GE.AND P4, PT, R200, 0x22, PT ;  /* 0x00000022c800780c */ /* 0x000fce0003f86270 */
[----:B------:R-:W-:Y:S02]  /*19e50*/  @P2 LOP3.LUT R16, R16, 0x2000, RZ, 0xfc, !PT ;  /* 0x0000200010102812 */ /* 0x000fe400078efcff */
[----:B------:R-:W-:Y:S02]  /*19e60*/  ISETP.GT.AND P2, PT, R205, 0x1, !P2 ;  /* 0x00000001cd00780c */ /* 0x000fe40005744270 */
[----:B------:R-:W-:Y:S02]  /*19e70*/  LOP3.LUT R16, R16, 0xffffbfff, RZ, 0xc0, !PT ;  /* 0xffffbfff10107812 */ /* 0x000fe400078ec0ff */
[----:B------:R-:W-:Y:S02]  /*19e80*/  ISETP.LT.OR P2, PT, R204, 0x2, P2 ;  /* 0x00000002cc00780c */ /* 0x000fe40001741670 */
[----:B------:R-:W-:Y:S02]  /*19e90*/  @P3 LOP3.LUT R16, R16, 0x4000, RZ, 0xfc, !PT ;  /* 0x0000400010103812 */ /* 0x000fe400078efcff */
[----:B------:R-:W-:-:S02]  /*19ea0*/  FSEL R185, R185, -INF , !P2 ;  /* 0xff800000b9b97808 */ /* 0x000fc40005000000 */
[----:B------:R-:W-:Y:S02]  /*19eb0*/  ISETP.GT.AND P2, PT, R205, 0x8, !P3 ;  /* 0x00000008cd00780c */ /* 0x000fe40005f44270 */
[----:B------:R-:W-:Y:S01]  /*19ec0*/  ISETP.GE.AND P3, PT, R200, 0xa, PT ;  /* 0x0000000ac800780c */ /* 0x000fe20003f66270 */
[--C-:B0-----:R-:W-:Y:S01]  /*19ed0*/  IMAD.IADD R201, R201, 0x1, R15.reuse ;  /* 0x00000001c9c97824 */ /* 0x101fe200078e020f */
[----:B------:R-:W-:Y:S01]  /*19ee0*/  ISETP.LT.OR P2, PT, R204, 0x9, P2 ;  /* 0x00000009cc00780c */ /* 0x000fe20001741670 */
[----:B------:R-:W-:Y:S01]  /*19ef0*/  IMAD.IADD R202, R202, 0x1, R15 ;  /* 0x00000001caca7824 */ /* 0x000fe200078e020f */
[----:B------:R-:W-:Y:S02]  /*19f00*/  LOP3.LUT R16, R16, 0xffff7fff, RZ, 0xc0, !PT ;  /* 0xffff7fff10107812 */ /* 0x000fe400078ec0ff */
        /* <DEDUP_REMOVED lines=18> */
[----:B------:R-:W-:Y:S02]  /*1a030*/  LOP3.LUT R16, R16, 0xfffbffff, RZ, 0xc0, !PT ;  /* 0xfffbffff10107812 */ /* 0x000fe400078ec0ff */
        /* <DEDUP_REMOVED lines=15> */
[----:B------:R-:W-:-:S04]  /*1a130*/  ISETP.GT.AND P3, PT, R205, 0x21, !P4 ;  /* 0x00000021cd00780c */ /* 0x000fc80006764270 */
[----:B------:R-:W-:-:S04]  /*1a140*/  ISETP.LT.OR P3, PT, R204, 0x22, P3 ;  /* 0x00000022cc00780c */ /* 0x000fc80001f61670 */
[----:B------:R-:W-:Y:S02]  /*1a150*/  FSEL R169, R169, -INF , !P3 ;  /* 0xff800000a9a97808 */ /* 0x000fe40005800000 */
[----:B--2---:R-:W-:-:S04]  /*1a160*/  LOP3.LUT R206, R206, 0xfffffffd, RZ, 0xc0, !PT ;  /* 0xfffffffdcece7812 */ /* 0x004fc800078ec0ff */
        /* <DEDUP_REMOVED lines=268> */
[----:B------:R-:W-:-:S03]  /*1b230*/  ISETP.GT.AND P6, PT, R205, RZ, !P6 ;  /* 0x000000ffcd00720c */ /* 0x000fc600077c4270 */
[----:B------:R0:W-:Y:S01]  /*1b240*/  STL [R1], R206 ;  /* 0x000000ce01007387 */ /* 0x0001e20000100800 */
[----:B------:R-:W-:-:S04]  /*1b250*/  ISETP.LT.OR P6, PT, R204, 0x1, P6 ;  /* 0x00000001cc00780c */ /* 0x000fc800037c1670 */
[----:B------:R-:W-:Y:S02]  /*1b260*/  FSEL R184, R184, -INF , !P6 ;  /* 0xff800000b8b87808 */ /* 0x000fe40007000000 */
[----:B------:R-:W-:-:S13]  /*1b270*/  ISETP.GE.AND P6, PT, R200, 0xda, PT ;  /* 0x000000dac800780c */ /* 0x000fda0003fc6270 */
[----:B------:R-:W-:Y:S02]  /*1b280*/  @P6 LOP3.LUT R16, R16, 0x1000, RZ, 0xfc, !PT ;  /* 0x0000100010106812 */ /* 0x000fe400078efcff */
[----:B------:R-:W-:-:S04]  /*1b290*/  ISETP.GT.AND P6, PT, R205, 0xd9, !P6 ;  /* 0x000000d9cd00780c */ /* 0x000fc800077c4270 */
[----:B------:R-:W-:-:S04]  /*1b2a0*/  ISETP.LT.OR P6, PT, R204, 0xda, P6 ;  /* 0x000000dacc00780c */ /* 0x000fc800037c1670 */
[----:B------:R-:W-:Y:S02]  /*1b2b0*/  FSEL R101, R101, -INF , !P6 ;  /* 0xff80000065657808 */ /* 0x000fe40007000000 */
[----:B------:R-:W-:-:S13]  /*1b2c0*/  LOP3.LUT P6, RZ, R16, 0x100000, RZ, 0xc0, !PT ;  /* 0x0010000010ff7812 */ /* 0x000fda00078cc0ff */
[----:B0-----:R-:W-:Y:S05]  /*1b2d0*/  @!P6 BRA `(.L_x_1457) ;  /* 0x00000000005ce947 */ /* 0x001fea0003800000 */
        /* <DEDUP_REMOVED lines=13> */
.L_x_1459:
[----:B------:R-:W-:Y:S02]  /*1b3b0*/  ULDC UR4, c[0x0][0x9e4] ;  /* 0x0002790000047ab9 */ /* 0x000fe40000000800 */
[----:B------:R-:W-:-:S05]  /*1b3c0*/  IMAD.U32 R200, RZ, RZ, UR4 ;  /* 0x00000004ffc87e24 */ /* 0x000fca000f8e00ff */
[----:B------:R-:W-:-:S13]  /*1b3d0*/  ISETP.NE.AND P6, PT, R200, 0x1, PT ;  /* 0x00000001c800780c */ /* 0x000fda0003fc5270 */
[----:B------:R-:W0:Y:S02]  /*1b3e0*/  @P6 LDC.64 R20, c[0x0][0x9e8] ;  /* 0x00027a00ff146b82 */ /* 0x000e240000000a00 */
[----:B0-----:R-:W-:-:S05]  /*1b3f0*/  @P6 IMAD.HI.U32 R20, R15, R20, RZ ;  /* 0x000000140f146227 */ /* 0x001fca00078e00ff */
[----:B------:R-:W-:-:S07]  /*1b400*/  @P6 SHF.R.U32.HI R15, RZ, R21, R20 ;  /* 0x00000015ff0f6219 */ /* 0x000fce0000011614 */
.L_x_1460:
[----:B------:R-:W-:Y:S05]  /*1b410*/  BSYNC B0 ;  /* 0x0000000000007941 */ /* 0x000fea0003800000 */
.L_x_1458:
[----:B------:R-:W-:-:S05]  /*1b420*/  IMAD R15, R15, R200, R203 ;  /* 0x000000c80f0f7224 */ /* 0x000fca00078e02cb */
[----:B------:R-:W-:Y:S02]  /*1b430*/  VIADDMNMX R201, R15, R200, R201, PT ;  /* 0x000000c80fc97246 */ /* 0x000fe400038001c9 */
[----:B------:R-:W-:-:S07]  /*1b440*/  VIMNMX R202, R202, R15, !PT ;  /* 0x0000000fcaca7248 */ /* 0x000fce0007fe0100 */
.L_x_1457:
[----:B------:R-:W-:Y:S01]  /*1b450*/  ISETP.GT.AND P2, PT, R202, 0x20, !P2 ;  /* 0x00000020ca00780c */ /* 0x000fe20005744270 */
[----:B------:R-:W2:Y:S01]  /*1b460*/  LDL.LU R203, [R1+0x4] ;  /* 0x0000040001cb7983 */ /* 0x000ea20000300800 */
        /* <DEDUP_REMOVED lines=112> */
[----:B------:R-:W-:Y:S02]  /*1bb70*/  FMNMX.FTZ R15, R184, R3, !PT ;  /* 0x00000003b80f7209 */ /* 0x000fe40007810000 */
[----:B------:R-:W-:Y:S02]  /*1bb80*/  ISETP.LT.OR P2, PT, R201, 0x91, P2 ;  /* 0x00000091c900780c */ /* 0x000fe40001741670 */
[----:B------:R-:W-:Y:S02]  /*1bb90*/  LOP3.LUT P6, RZ, R206, 0x10, RZ, 0xc0, !PT ;  /* 0x00000010ceff7812 */ /* 0x000fe400078cc0ff */
[----:B------:R-:W-:-:S02]  /*1bba0*/  FSEL R130, R130, -INF , !P2 ;  /* 0xff80000082827808 */ /* 0x000fc40005000000 */
[----:B------:R-:W-:-:S04]  /*1bbb0*/  LOP3.LUT P2, RZ, R206, 0x4000, RZ, 0xc0, !PT ;  /* 0x00004000ceff7812 */ /* 0x000fc8000784c0ff */
        /* <DEDUP_REMOVED lines=26> */
[----:B------:R-:W-:Y:S02]  /*1bd60*/  FMNMX.FTZ R15, R176, R15, !PT ;  /* 0x0000000fb00f7209 */ /* 0x000fe40007810000 */
        /* <DEDUP_REMOVED lines=28> */
[----:B------:R-:W-:Y:S02]  /*1bf30*/  FMNMX.FTZ R15, R137, R15, !PT ;  /* 0x0000000f890f7209 */ /* 0x000fe40007810000 */
        /* <DEDUP_REMOVED lines=26> */
[----:B------:R-:W-:Y:S02]  /*1c0e0*/  FMNMX.FTZ R15, R129, R15, !PT ;  /* 0x0000000f810f7209 */ /* 0x000fe40007810000 */
        /* <DEDUP_REMOVED lines=28> */
[----:B------:R-:W-:Y:S02]  /*1c2b0*/  FMNMX.FTZ R15, R92, R15, !PT ;  /* 0x0000000f5c0f7209 */ /* 0x000fe40007810000 */
        /* <DEDUP_REMOVED lines=12> */
[----:B------:R-:W-:Y:S01]  /*1c380*/  LOP3.LUT P6, RZ, R16, 0x100, RZ, 0xc0, !PT ;  /* 0x0000010010ff7812 */ /* 0x000fe200078cc0ff */
[----:B------:R-:W0:Y:S01]  /*1c390*/  SHFL.BFLY PT, R20, R15, 0x2, 0x1f ;  /* 0x0c401f000f147f89 */ /* 0x000e2200000e0000 */
[----:B------:R-:W-:-:S02]  /*1c3a0*/  FSEL R199, R199, -INF , !P2 ;  /* 0xff800000c7c77808 */ /* 0x000fc40005000000 */
[----:B------:R-:W-:-:S04]  /*1c3b0*/  LOP3.LUT P2, RZ, R16, 0x800, RZ, 0xc0, !PT ;  /* 0x0000080010ff7812 */ /* 0x000fc8000784c0ff */
[----:B------:R-:W-:-:S04]  /*1c3c0*/  ISETP.GT.AND P2, PT, R202, 0xc0, !P2 ;  /* 0x000000c0ca00780c */ /* 0x000fc80005744270 */
[----:B------:R-:W-:-:S04]  /*1c3d0*/  ISETP.LT.OR P2, PT, R201, 0xc1, P2 ;  /* 0x000000c1c900780c */ /* 0x000fc80001741670 */
[----:B------:R-:W-:Y:S02]  /*1c3e0*/  FSEL R90, R90, -INF , !P2 ;  /* 0xff8000005a5a7808 */ /* 0x000fe40005000000 */
[----:B------:R-:W-:-:S04]  /*1c3f0*/  LOP3.LUT P2, RZ, R16, 0x400, RZ, 0xc0, !PT ;  /* 0x0000040010ff7812 */ /* 0x000fc8000784c0ff */
[----:B------:R-:W-:Y:S02]  /*1c400*/  ISETP.GT.AND P2, PT, R202, 0xc1, !P2 ;  /* 0x000000c1ca00780c */ /* 0x000fe40005744270 */
[----:B0-----:R-:W-:Y:S02]  /*1c410*/  FMNMX.FTZ R15, R15, R20, !PT ;  /* 0x000000140f0f7209 */ /* 0x001fe40007810000 */
[----:B------:R-:W-:-:S04]  /*1c420*/  ISETP.LT.OR P2, PT, R201, 0xc2, P2 ;  /* 0x000000c2c900780c */ /* 0x000fc80001741670 */
[----:B------:R-:W-:Y:S01]  /*1c430*/  FSEL R91, R91, -INF , !P2 ;  /* 0xff8000005b5b7808 */ /* 0x000fe20005000000 */
[----:B------:R-:W0:Y:S01]  /*1c440*/  SHFL.BFLY PT, R20, R15, 0x1, 0x1f ;  /* 0x0c201f000f147f89 */ /* 0x000e2200000e0000 */
        /* <DEDUP_REMOVED lines=9> */
[----:B0-----:R-:W-:Y:S02]  /*1c4e0*/  FMNMX.FTZ R15, R15, R20, !PT ;  /* 0x000000140f0f7209 */ /* 0x001fe40007810000 */
[----:B------:R-:W-:-:S03]  /*1c4f0*/  ISETP.LT.OR P2, PT, R201, 0x1, P2 ;  /* 0x00000001c900780c */ /* 0x000fc60001741670 */
[----:B------:R-:W-:Y:S01]  /*1c500*/  FFMA.FTZ R21, R2, R15, -8 ;  /* 0xc100000002157423 */ /* 0x000fe2000001000f */
[----:B------:R-:W-:Y:S02]  /*1c510*/  FSEL R186, R186, -INF , !P2 ;  /* 0xff800000baba7808 */ /* 0x000fe40005000000 */
[----:B------:R-:W-:-:S04]  /*1c520*/  FSETP.NEU.FTZ.AND P2, PT, R15, -INF , PT ;  /* 0xff8000000f00780b */ /* 0x000fc80003f5d000 */
[----:B------:R-:W-:-:S05]  /*1c530*/  FSEL R21, R21, RZ, P2 ;  /* 0x000000ff15157208 */ /* 0x000fca0001000000 */
        /* <DEDUP_REMOVED lines=8> */
[----:B------:R-:W-:-:S04]  /*1c5c0*/  FMNMX.FTZ R197, R186, R0, !PT ;  /* 0x00000000bac57209 */ /* 0x000fc80007810000 */
        /* <DEDUP_REMOVED lines=47> */
[----:B------:R-:W-:Y:S02]  /*1c8c0*/  FMNMX.FTZ R197, R90, R197, !PT ;  /* 0x000000c55ac57209 */ /* 0x000fe40007810000 */
[C---:B------:R-:W-:Y:S02]  /*1c8d0*/  ISETP.GT.AND P3, PT, R202.reuse, 0xd0, !P3 ;  /* 0x000000d0ca00780c */ /* 0x040fe40005f64270 */
[----:B------:R-:W-:Y:S02]  /*1c8e0*/  FMNMX.FTZ R197, R91, R197, !PT ;  /* 0x000000c55bc57209 */ /* 0x000fe40007810000 */
[----:B------:R-:W-:Y:S02]  /*1c8f0*/  ISETP.LT.OR P3, PT, R201, 0xd1, P3 ;  /* 0x000000d1c900780c */ /* 0x000fe40001f61670 */
[----:B------:R-:W-:Y:S02]  /*1c900*/  ISETP.GT.AND P4, PT, R202, 0xd1, !P4 ;  /* 0x000000d1ca00780c */ /* 0x000fe40006784270 */
[----:B------:R-:W-:-:S02]  /*1c910*/  FMNMX.FTZ R197, R94, R197, !PT ;  /* 0x000000c55ec57209 */ /* 0x000fc40007810000 */
[----:B------:R-:W-:Y:S02]  /*1c920*/  FSEL R98, R98, -INF , !P3 ;  /* 0xff80000062627808 */ /* 0x000fe40005800000 */
[----:B------:R-:W-:Y:S02]  /*1c930*/  ISETP.LT.OR P4, PT, R201, 0xd2, P4 ;  /* 0x000000d2c900780c */ /* 0x000fe40002781670 */
[----:B------:R-:W-:Y:S02]  /*1c940*/  ISETP.GT.AND P5, PT, R202, 0xd8, !P5 ;  /* 0x000000d8ca00780c */ /* 0x000fe40006fa4270 */
[----:B------:R-:W-:Y:S02]  /*1c950*/  LOP3.LUT P6, RZ, R16, 0x1000, RZ, 0xc0, !PT ;  /* 0x0000100010ff7812 */ /* 0x000fe400078cc0ff */
[----:B------:R-:W-:Y:S02]  /*1c960*/  FMNMX.FTZ R197, R95, R197, !PT ;  /* 0x000000c55fc57209 */ /* 0x000fe40007810000 */
[----:B------:R-:W-:-:S02]  /*1c970*/  FSEL R99, R99, -INF , !P4 ;  /* 0xff80000063637808 */ /* 0x000fc40006000000 */
[C---:B------:R-:W-:Y:S02]  /*1c980*/  ISETP.LT.OR P5, PT, R201.reuse, 0xd9, P5 ;  /* 0x000000d9c900780c */ /* 0x040fe40002fa1670 */
[----:B------:R-:W-:Y:S02]  /*1c990*/  ISETP.GT.AND P3, PT, R202, 0xd9, !P6 ;  /* 0x000000d9ca00780c */ /* 0x000fe40007764270 */
[----:B------:R-:W-:Y:S02]  /*1c9a0*/  FMNMX.FTZ R197, R98, R197, !PT ;  /* 0x000000c562c57209 */ /* 0x000fe40007810000 */
[----:B------:R-:W-:Y:S02]  /*1c9b0*/  FSEL R102, R102, -INF , !P5 ;  /* 0xff80000066667808 */ /* 0x000fe40006800000 */
[----:B------:R-:W-:Y:S02]  /*1c9c0*/  ISETP.LT.OR P3, PT, R201, 0xda, P3 ;  /* 0x000000dac900780c */ /* 0x000fe40001f61670 */
[----:B------:R-:W-:-:S02]  /*1c9d0*/  FMNMX.FTZ R197, R99, R197, !PT ;  /* 0x000000c563c57209 */ /* 0x000fc40007810000 */
[----:B------:R-:W-:Y:S02]  /*1c9e0*/  FSEL R103, R103, -INF , !P3 ;  /* 0xff80000067677808 */ /* 0x000fe40005800000 */
[----:B------:R-:W-:-:S04]  /*1c9f0*/  FMNMX.FTZ R197, R102, R197, !PT ;  /* 0x000000c566c57209 */ /* 0x000fc80007810000 */
[----:B------:R-:W-:-:S05]  /*1ca00*/  FMNMX.FTZ R197, R103, R197, !PT ;  /* 0x000000c567c57209 */ /* 0x000fca0007810000 */
[----:B------:R-:W0:Y:S02]  /*1ca10*/  SHFL.BFLY PT, R200, R197, 0x2, 0x1f ;  /* 0x0c401f00c5c87f89 */ /* 0x000e2400000e0000 */
[----:B0-----:R-:W-:-:S05]  /*1ca20*/  FMNMX.FTZ R200, R197, R200, !PT ;  /* 0x000000c8c5c87209 */ /* 0x001fca0007810000 */
[----:B------:R-:W0:Y:S01]  /*1ca30*/  SHFL.BFLY PT, R197, R200, 0x1, 0x1f ;  /* 0x0c201f00c8c57f89 */ /* 0x000e2200000e0000 */
        /* <DEDUP_REMOVED lines=47> */
[----:B------:R-:W-:Y:S01]  /*1cd30*/  FFMA.FTZ R101, R2, R101, -R21 ;  /* 0x0000006502657223 */ /* 0x000fe20000010815 */
[----:B0-----:R-:W-:-:S02]  /*1cd40*/  FMNMX.FTZ R21, R200, R197, !PT ;  /* 0x000000c5c8157209 */ /* 0x001fc40007810000 */
[----:B------:R-:W-:-:S05]  /*1cd50*/  FSEL R197, R15, RZ, P2 ;  /* 0x000000ff0fc57208 */ /* 0x000fca0001000000 */
[----:B------:R-:W-:-:S04]  /*1cd60*/  FADD.FTZ R3, -R197, R3 ;  /* 0x00000003c5037221 */ /* 0x000fc80000010100 */
[C---:B------:R-:W-:Y:S01]  /*1cd70*/  FMUL.FTZ R3, R2.reuse, R3 ;  /* 0x0000000302037220 */ /* 0x040fe20000410000 */
[----:B------:R-:W-:-:S01]  /*1cd80*/  FFMA.FTZ R197, R2, R21, -8 ;  /* 0xc100000002c57423 */ /* 0x000fc20000010015 */
[----:B------:R-:W-:Y:S01]  /*1cd90*/  MUFU.EX2 R20, R20 ;  /* 0x0000001400147308 */ /* 0x000fe20000000800 */
[----:B------:R-:W-:-:S07]  /*1cda0*/  FSETP.NEU.FTZ.AND P2, PT, R21, -INF , PT ;  /* 0xff8000001500780b */ /* 0x000fce0003f5d000 */
[----:B------:R-:W2:Y:S01]  /*1cdb0*/  MUFU.EX2 R3, R3 ;  /* 0x0000000300037308 */ /* 0x000ea20000000800 */
[----:B------:R-:W-:-:S07]  /*1cdc0*/  FSEL R197, R197, RZ, P2 ;  /* 0x000000ffc5c57208 */ /* 0x000fce0001000000 */
[----:B------:R-:W0:Y:S01]  /*1cdd0*/  MUFU.EX2 R184, R184 ;  /* 0x000000b800b87308 */ /* 0x000e220000000800 */
[----:B------:R-:W-:-:S01]  /*1cde0*/  FFMA.FTZ R200, R2, R142, -R197 ;  /* 0x0000008e02c87223 */ /* 0x000fc200000108c5 */
[----:B------:R-:W-:-:S06]  /*1cdf0*/  FSEL R142, R21, RZ, P2 ;  /* 0x000000ff158e7208 */ /* 0x000fcc0001000000 */
[----:B------:R-:W1:Y:S01]  /*1ce00*/  MUFU.EX2 R185, R185 ;  /* 0x000000b900b97308 */ /* 0x000e620000000800 */
[----:B------:R-:W-:-:S01]  /*1ce10*/  FADD.FTZ R142, -R142, R0 ;  /* 0x000000008e8e7221 */ /* 0x000fc20000010100 */
[----:B--2---:R-:W-:-:S06]  /*1ce20*/  FFMA.FTZ R0, R3, R203, R20 ;  /* 0x000000cb03007223 */ /* 0x004fcc0000010014 */
[----:B------:R-:W2:Y:S01]  /*1ce30*/  MUFU.EX2 R188, R188 ;  /* 0x000000bc00bc7308 */ /* 0x000ea20000000800 */
[----:B------:R-:W-:-:S01]  /*1ce40*/  FFMA.FTZ R186, R2, R186, -R197 ;  /* 0x000000ba02ba7223 */ /* 0x000fc200000108c5 */
[----:B------:R-:W-:Y:S01]  /*1ce50*/  FMUL.FTZ R142, R2, R142 ;  /* 0x0000008e028e7220 */ /* 0x000fe20000410000 */
[----:B0-----:R-:W-:-:S05]  /*1ce60*/  FADD.FTZ R0, R184, R0 ;  /* 0x00000000b8007221 */ /* 0x001fca0000010000 */
[----:B------:R-:W0:Y:S01]  /*1ce70*/  MUFU.EX2 R189, R189 ;  /* 0x000000bd00bd7308 */ /* 0x000e220000000800 */
[----:B------:R-:W-:-:S01]  /*1ce80*/  FFMA.FTZ R187, R2, R187, -R197 ;  /* 0x000000bb02bb7223 */ /* 0x000fc200000108c5 */
[----:B-1----:R-:W-:-:S06]  /*1ce90*/  FADD.FTZ R0, R185, R0 ;  /* 0x00000000b9007221 */ /* 0x002fcc0000010000 */
[----:B------:R-:W1:Y:S01]  /*1cea0*/  MUFU.EX2 R192, R192 ;  /* 0x000000c000c07308 */ /* 0x000e620000000800 */
[----:B------:R-:W-:-:S01]  /*1ceb0*/  FFMA.FTZ R190, R2, R190, -R197 ;  /* 0x000000be02be7223 */ /* 0x000fc200000108c5 */
[----:B--2---:R-:W-:-:S06]  /*1cec0*/  FADD.FTZ R0, R188, R0 ;  /* 0x00000000bc007221 */ /* 0x004fcc0000010000 */
[----:B------:R-:W2:Y:S01]  /*1ced0*/  MUFU.EX2 R193, R193 ;  /* 0x000000c100c17308 */ /* 0x000ea20000000800 */
[----:B------:R-:W-:-:S07]  /*1cee0*/  FFMA.FTZ R191, R2, R191, -R197 ;  /* 0x000000bf02bf7223 */ /* 0x000fce00000108c5 */
[----:B------:R-:W-:Y:S08]  /*1cef0*/  MUFU.EX2 R186, R186 ;  /* 0x000000ba00ba7308 */ /* 0x000ff00000000800 */
[----:B------:R-:W3:Y:S01]  /*1cf00*/  MUFU.EX2 R142, R142 ;  /* 0x0000008e008e7308 */ /* 0x000ee20000000800 */
[----:B0-----:R-:W-:-:S07]  /*1cf10*/  FADD.FTZ R0, R189, R0 ;  /* 0x00000000bd007221 */ /* 0x001fce0000010000 */
[----:B------:R-:W0:Y:S01]  /*1cf20*/  MUFU.EX2 R196, R196 ;  /* 0x000000c400c47308 */ /* 0x000e220000000800 */
[----:B------:R-:W-:-:S07]  /*1cf30*/  FFMA.FTZ R194, R2, R194, -R197 ;  /* 0x000000c202c27223 */ /* 0x000fce00000108c5 */
[----:B------:R-:W4:Y:S01]  /*1cf40*/  MUFU.EX2 R187, R187 ;  /* 0x000000bb00bb7308 */ /* 0x000f220000000800 */
[----:B-1----:R-:W-:-:S07]  /*1cf50*/  FADD.FTZ R0, R192, R0 ;  /* 0x00000000c0007221 */ /* 0x002fce0000010000 */
[----:B------:R-:W1:Y:S01]  /*1cf60*/  MUFU.EX2 R168, R168 ;  /* 0x000000a800a87308 */ /* 0x000e620000000800 */
[----:B------:R-:W-:-:S07]  /*1cf70*/  FFMA.FTZ R195, R2, R195, -R197 ;  /* 0x000000c302c37223 */ /* 0x000fce00000108c5 */
[----:B------:R-:W5:Y:S01]  /*1cf80*/  MUFU.EX2 R190, R190 ;  /* 0x000000be00be7308 */ /* 0x000f620000000800 */
[----:B--2---:R-:W-:-:S01]  /*1cf90*/  FADD.FTZ R0, R193, R0 ;  /* 0x00000000c1007221 */ /* 0x004fc20000010000 */
[----:B---3--:R-:W-:-:S06]  /*1cfa0*/  FFMA.FTZ R237, R142, R237, R186 ;  /* 0x000000ed8eed7223 */ /* 0x008fcc00000100ba */
[----:B------:R-:W2:Y:S01]  /*1cfb0*/  MUFU.EX2 R169, R169 ;  /* 0x000000a900a97308 */ /* 0x000ea20000000800 */
[----:B------:R-:W-:-:S07]  /*1cfc0*/  FFMA.FTZ R198, R2, R198, -R197 ;  /* 0x000000c602c67223 */ /* 0x000fce00000108c5 */
[----:B------:R-:W3:Y:S01]  /*1cfd0*/  MUFU.EX2 R191, R191 ;  /* 0x000000bf00bf7308 */ /* 0x000ee20000000800 */
[----:B------:R-:W-:-:S01]  /*1cfe0*/  FFMA.FTZ R199, R2, R199, -R197 ;  /* 0x000000c702c77223 */ /* 0x000fc200000108c5 */
[C-C-:B------:R-:W-:Y:S01]  /*1cff0*/  FFMA.FTZ R170, R2.reuse, R170, -R197.reuse ;  /* 0x000000aa02aa7223 */ /* 0x140fe200000108c5 */
[----:B------:R-:W-:-:S05]  /*1d000*/  FFMA.FTZ R171, R2, R171, -R197 ;  /* 0x000000ab02ab7223 */ /* 0x000fca00000108c5 */
[----:B------:R-:W3:Y:S01]  /*1d010*/  MUFU.EX2 R172, R172 ;  /* 0x000000ac00ac7308 */ /* 0x000ee20000000800 */
[----:B------:R-:W-:-:S01]  /*1d020*/  FFMA.FTZ R174, R2, R174, -R197 ;  /* 0x000000ae02ae7223 */ /* 0x000fc200000108c5 */
[C-C-:B------:R-:W-:Y:S01]  /*1d030*/  FFMA.FTZ R175, R2.reuse, R175, -R197.reuse ;  /* 0x000000af02af7223 */ /* 0x140fe200000108c5 */
[----:B------:R-:W-:-:S01]  /*1d040*/  FFMA.FTZ R178, R2, R178, -R197 ;  /* 0x000000b202b27223 */ /* 0x000fc200000108c5 */
[----:B------:R-:W-:-:S04]  /*1d050*/  FFMA.FTZ R179, R2, R179, -R197 ;  /* 0x000000b302b37223 */ /* 0x000fc800000108c5 */
[----:B------:R-:W3:Y:S01]  /*1d060*/  MUFU.EX2 R194, R194 ;  /* 0x000000c200c27308 */ /* 0x000ee20000000800 */
[----:B------:R-:W-:-:S01]  /*1d070*/  FFMA.FTZ R182, R2, R182, -R197 ;  /* 0x000000b602b67223 */ /* 0x000fc200000108c5 */
[C-C-:B------:R-:W-:Y:S01]  /*1d080*/  FFMA.FTZ R183, R2.reuse, R183, -R197.reuse ;  /* 0x000000b702b77223 */ /* 0x140fe200000108c5 */
[----:B------:R-:W-:-:S01]  /*1d090*/  FFMA.FTZ R154, R2, R154, -R197 ;  /* 0x0000009a029a7223 */ /* 0x000fc200000108c5 */
[C-C-:B------:R-:W-:Y:S01]  /*1d0a0*/  FFMA.FTZ R155, R2.reuse, R155, -R197.reuse ;  /* 0x0000009b029b7223 */ /* 0x140fe200000108c5 */
[----:B------:R-:W-:-:S01]  /*1d0b0*/  FFMA.FTZ R158, R2, R158, -R197 ;  /* 0x0000009e029e7223 */ /* 0x000fc200000108c5 */
[C-C-:B------:R-:W-:Y:S01]  /*1d0c0*/  FFMA.FTZ R159, R2.reuse, R159, -R197.reuse ;  /* 0x0000009f029f7223 */ /* 0x140fe200000108c5 */
[----:B------:R-:W-:-:S01]  /*1d0d0*/  FFMA.FTZ R162, R2, R162, -R197 ;  /* 0x000000a202a27223 */ /* 0x000fc200000108c5 */
        /* <DEDUP_REMOVED lines=36> */
[----:B0-----:R-:W-:Y:S01]  /*1d320*/  FADD.FTZ R0, R196, R0 ;  /* 0x00000000c4007221 */ /* 0x001fe20000010000 */
[----:B----4-:R-:W-:-:S01]  /*1d330*/  FADD.FTZ R197, R187, R237 ;  /* 0x000000edbbc57221 */ /* 0x010fc20000010000 */
[----:B------:R-:W0:Y:S02]  /*1d340*/  MUFU.EX2 R176, R176 ;  /* 0x000000b000b07308 */ /* 0x000e240000000800 */
[----:B-1----:R-:W-:-:S01]  /*1d350*/  FADD.FTZ R0, R168, R0 ;  /* 0x00000000a8007221 */ /* 0x002fc20000010000 */
[----:B-----5:R-:W-:-:S05]  /*1d360*/  FADD.FTZ R197, R190, R197 ;  /* 0x000000c5bec57221 */ /* 0x020fca0000010000 */
[----:B------:R-:W1:Y:S01]  /*1d370*/  MUFU.EX2 R198, R198 ;  /* 0x000000c600c67308 */ /* 0x000e620000000800 */
[----:B--2---:R-:W-:-:S01]  /*1d380*/  FADD.FTZ R0, R169, R0 ;  /* 0x00000000a9007221 */ /* 0x004fc20000010000 */
[----:B---3--:R-:W-:-:S06]  /*1d390*/  FADD.FTZ R197, R191, R197 ;  /* 0x000000c5bfc57221 */ /* 0x008fcc0000010000 */
[----:B------:R-:W2:Y:S01]  /*1d3a0*/  MUFU.EX2 R177, R177 ;  /* 0x000000b100b17308 */ /* 0x000ea20000000800 */
[----:B------:R-:W-:-:S01]  /*1d3b0*/  FADD.FTZ R0, R172, R0 ;  /* 0x00000000ac007221 */ /* 0x000fc20000010000 */
[----:B------:R-:W-:-:S06]  /*1d3c0*/  FADD.FTZ R197, R194, R197 ;  /* 0x000000c5c2c57221 */ /* 0x000fcc0000010000 */
[----:B------:R-:W3:Y:S01]  /*1d3d0*/  MUFU.EX2 R199, R199 ;  /* 0x000000c700c77308 */ /* 0x000ee20000000800 */
[----:B------:R-:W-:-:S01]  /*1d3e0*/  FADD.FTZ R0, R173, R0 ;  /* 0x00000000ad007221 */ /* 0x000fc20000010000 */
[----:B------:R-:W-:-:S06]  /*1d3f0*/  FADD.FTZ R197, R195, R197 ;  /* 0x000000c5c3c57221 */ /* 0x000fcc0000010000 */
[----:B------:R-:W4:Y:S08]  /*1d400*/  MUFU.EX2 R180, R180 ;  /* 0x000000b400b47308 */ /* 0x000f300000000800 */
[----:B------:R-:W5:Y:S01]  /*1d410*/  MUFU.EX2 R170, R170 ;  /* 0x000000aa00aa7308 */ /* 0x000f620000000800 */
[----:B0-----:R-:W-:-:S01]  /*1d420*/  FADD.FTZ R0, R176, R0 ;  /* 0x00000000b0007221 */ /* 0x001fc20000010000 */
[----:B-1----:R-:W-:-:S06]  /*1d430*/  FADD.FTZ R197, R198, R197 ;  /* 0x000000c5c6c57221 */ /* 0x002fcc0000010000 */
[----:B------:R-:W0:Y:S08]  /*1d440*/  MUFU.EX2 R181, R181 ;  /* 0x000000b500b57308 */ /* 0x000e300000000800 */
[----:B------:R-:W1:Y:S01]  /*1d450*/  MUFU.EX2 R171, R171 ;  /* 0x000000ab00ab7308 */ /* 0x000e620000000800 */
[----:B--2---:R-:W-:-:S01]  /*1d460*/  FADD.FTZ R0, R177, R0 ;  /* 0x00000000b1007221 */ /* 0x004fc20000010000 */
[----:B---3--:R-:W-:-:S06]  /*1d470*/  FADD.FTZ R197, R199, R197 ;  /* 0x000000c5c7c57221 */ /* 0x008fcc0000010000 */
[----:B------:R-:W2:Y:S08]  /*1d480*/  MUFU.EX2 R152, R152 ;  /* 0x0000009800987308 */ /* 0x000eb00000000800 */
[----:B------:R-:W3:Y:S01]  /*1d490*/  MUFU.EX2 R174, R174 ;  /* 0x000000ae00ae7308 */ /* 0x000ee20000000800 */
[----:B----4-:R-:W-:-:S01]  /*1d4a0*/  FADD.FTZ R0, R180, R0 ;  /* 0x00000000b4007221 */ /* 0x010fc20000010000 */
[----:B-----5:R-:W-:-:S06]  /*1d4b0*/  FADD.FTZ R197, R170, R197 ;  /* 0x000000c5aac57221 */ /* 0x020fcc0000010000 */
        /* <DEDUP_REMOVED lines=156> */
[----:B------:R-:W4:Y:S01]  /*1de80*/  MUFU.EX2 R94, R94 ;  /* 0x0000005e005e7308 */ /* 0x000f220000000800 */
[----:B0-----:R-:W-:-:S01]  /*1de90*/  FADD.FTZ R0, R100, R0 ;  /* 0x0000000064007221 */ /* 0x001fc20000010000 */
[----:B-1----:R-:W-:-:S06]  /*1dea0*/  FADD.FTZ R197, R90, R197 ;  /* 0x000000c55ac57221 */ /* 0x002fcc0000010000 */
[----:B------:R-:W0:Y:S01]  /*1deb0*/  MUFU.EX2 R95, R95 ;  /* 0x0000005f005f7308 */ /* 0x000e220000000800 */
[----:B--2---:R-:W-:-:S01]  /*1dec0*/  FADD.FTZ R0, R101, R0 ;  /* 0x0000000065007221 */ /* 0x004fc20000010000 */
[----:B---3--:R-:W-:-:S06]  /*1ded0*/  FADD.FTZ R197, R91, R197 ;  /* 0x000000c55bc57221 */ /* 0x008fcc0000010000 */
[----:B------:R-:W1:Y:S01]  /*1dee0*/  MUFU.EX2 R98, R98 ;  /* 0x0000006200627308 */ /* 0x000e620000000800 */
[----:B----4-:R-:W-:-:S01]  /*1def0*/  FADD.FTZ R197, R94, R197 ;  /* 0x000000c55ec57221 */ /* 0x010fc20000010000 */
[----:B------:R2:W-:Y:S06]  /*1df00*/  STL [R1+0x4], R0 ;  /* 0x0000040001007387 */ /* 0x0005ec0000100800 */
[----:B------:R-:W3:Y:S01]  /*1df10*/  MUFU.EX2 R99, R99 ;  /* 0x0000006300637308 */ /* 0x000ee20000000800 */
[----:B0-----:R-:W-:-:S07]  /*1df20*/  FADD.FTZ R197, R95, R197 ;  /* 0x000000c55fc57221 */ /* 0x001fce0000010000 */
[----:B------:R-:W0:Y:S01]  /*1df30*/  MUFU.EX2 R102, R102 ;  /* 0x0000006600667308 */ /* 0x000e220000000800 */
[----:B-1----:R-:W-:-:S07]  /*1df40*/  FADD.FTZ R197, R98, R197 ;  /* 0x000000c562c57221 */ /* 0x002fce0000010000 */
[----:B------:R-:W1:Y:S01]  /*1df50*/  MUFU.EX2 R103, R103 ;  /* 0x0000006700677308 */ /* 0x000e620000000800 */
[----:B---3--:R-:W-:-:S04]  /*1df60*/  FADD.FTZ R197, R99, R197 ;  /* 0x000000c563c57221 */ /* 0x008fc80000010000 */
[----:B0-----:R-:W-:-:S04]  /*1df70*/  FADD.FTZ R197, R102, R197 ;  /* 0x000000c566c57221 */ /* 0x001fc80000010000 */
[----:B-1----:R-:W-:Y:S01]  /*1df80*/  FADD.FTZ R237, R103, R197 ;  /* 0x000000c567ed7221 */ /* 0x002fe20000010000 */
[----:B--2---:R-:W-:Y:S06]  /*1df90*/  @!P0 BRA `(.L_x_1461) ;  /* 0x0000000000048947 */ /* 0x004fec0003800000 */
[----:B------:R-:W-:Y:S01]  /*1dfa0*/  BPT.TRAP 0x1 ;  /* 0x000000040000795c */ /* 0x000fe20000300000 */
.L_x_1461:
[----:B------:R-:W2:Y:S04]  /*1dfb0*/  LDL R0, [R1+0x64] ;  /* 0x0000640001007983 */ /* 0x000ea80000100800 */
[----:B------:R-:W3:Y:S01]  /*1dfc0*/  LDL R197, [R1+0x5c] ;  /* 0x00005c0001c57983 */ /* 0x000ee20000100800 */
[----:B------:R-:W-:Y:S02]  /*1dfd0*/  F2FP.SATFINITE.E4M3.F32.PACK_AB_MERGE_C R92, R93, R92, RZ ;  /* 0x0000005c5d5c723e */ /* 0x000fe400048070ff */
[----:B------:R-:W-:Y:S02]  /*1dfe0*/  F2FP.SATFINITE.E4M3.F32.PACK_AB_MERGE_C R185, R188, R185, RZ ;  /* 0x000000b9bcb9723e */ /* 0x000fe400048070ff */
[----:B------:R-:W-:Y:S02]  /*1dff0*/  F2FP.SATFINITE.E4M3.F32.PACK_AB_MERGE_C R190, R191, R190, RZ ;  /* 0x000000bebfbe723e */ /* 0x000fe400048070ff */
[----:B------:R-:W-:-:S02]  /*1e000*/  F2FP.SATFINITE.E4M3.F32.PACK_AB_MERGE_C R193, R196, R193, RZ ;  /* 0x000000c1c4c1723e */ /* 0x000fc400048070ff */
[----:B------:R-:W-:Y:S02]  /*1e010*/  F2FP.SATFINITE.E4M3.F32.PACK_AB_MERGE_C R198, R199, R198, RZ ;  /* 0x000000c6c7c6723e */ /* 0x000fe400048070ff */
[----:B------:R-:W-:Y:S02]  /*1e020*/  F2FP.SATFINITE.E4M3.F32.PACK_AB_MERGE_C R172, R173, R172, RZ ;  /* 0x000000acadac723e */ /* 0x000fe400048070ff */
        /* <DEDUP_REMOVED lines=113> */
[----:B------:R-:W-:Y:S01]  /*1e740*/  FMUL.FTZ R87, R87, R142 ;  /* 0x0000008e57577220 */ /* 0x000fe20000410000 */
[----:B------:R-:W-:-:S02]  /*1e750*/  IMAD.MOV.U32 R3, RZ, RZ, R15 ;  /* 0x000000ffff037224 */ /* 0x000fc400078e000f */
[----:B------:R-:W-:Y:S01]  /*1e760*/  IMAD.MOV.U32 R231, RZ, RZ, R234 ;  /* 0x000000ffffe77224 */ /* 0x000fe200078e00ea */
[----:B--2---:R-:W-:Y:S01]  /*1e770*/  R2UR UR4, R0 ;  /* 0x00000000000472ca */ /* 0x004fe200000e0000 */
[----:B------:R-:W-:Y:S01]  /*1e780*/  IMAD R0, R232, 0x8, R17 ;  /* 0x00000008e8007824 */ /* 0x000fe200078e0211 */
[----:B---3--:R-:W-:-:S03]  /*1e790*/  ISETP.GT.AND P2, PT, R12, R197, PT ;  /* 0x000000c50c00720c */ /* 0x008fc60003f44270 */
[----:B------:R-:W-:-:S08]  /*1e7a0*/  VIADD R0, R0, 0x2e860 ;  /* 0x0002e86000007836 */ /* 0x000fd00000000000 */
[----:B------:R-:W-:-:S05]  /*1e7b0*/  IMAD.U32 R93, RZ, RZ, UR4 ;  /* 0x00000004ff5d7e24 */ /* 0x000fca000f8e00ff */
[----:B------:R-:W-:Y:S01]  /*1e7c0*/  PRMT R0, R93, 0x654, R0 ;  /* 0x000006545d007816 */ /* 0x000fe20000000000 */
[----:B------:R-:W-:-:S03]  /*1e7d0*/  VIADD R12, R12, 0xffffffff ;  /* 0xffffffff0c0c7836 */ /* 0x000fc60000000000 */
[----:B------:R0:W-:Y:S01]  /*1e7e0*/  SYNCS.ARRIVE.TRANS64.RED.A1T0 RZ, [R0+URZ], RZ ;  /* 0x000000ff00ff79a7 */ /* 0x0001e2000810043f */
[----:B------:R-:W-:Y:S02]  /*1e7f0*/  IMAD.MOV.U32 R232, RZ, RZ, R13 ;  /* 0x000000ffffe87224 */ /* 0x000fe400078e000d */
[----:B0-----:R-:W-:Y:S01]  /*1e800*/  IMAD.MOV.U32 R0, RZ, RZ, R21 ;  /* 0x000000ffff007224 */ /* 0x001fe200078e0015 */
[----:B------:R-:W-:Y:S06]  /*1e810*/  @P2 BRA `(.L_x_1462) ;  /* 0xffffff98003c2947 */ /* 0x000fec000383ffff */
[----:B------:R-:W-:Y:S02]  /*1e820*/  IMAD.MOV.U32 R0, RZ, RZ, R21 ;  /* 0x000000ffff007224 */ /* 0x000fe400078e0015 */
[----:B------:R-:W-:Y:S02]  /*1e830*/  IMAD.MOV.U32 R3, RZ, RZ, R15 ;  /* 0x000000ffff037224 */ /* 0x000fe400078e000f */
[----:B------:R-:W-:Y:S02]  /*1e840*/  IMAD.MOV.U32 R232, RZ, RZ, R13 ;  /* 0x000000ffffe87224 */ /* 0x000fe400078e000d */
[----:B------:R-:W-:-:S07]  /*1e850*/  IMAD.MOV.U32 R231, RZ, RZ, R234 ;  /* 0x000000ffffe77224 */ /* 0x000fce00078e00ea */
.L_x_1443:
[----:B------:R-:W2:Y:S01]  /*1e860*/  LDL R13, [R1+0x60] ;  /* 0x00006000010d7983 */ /* 0x000ea20000100800 */
[----:B------:R-:W0:Y:S03]  /*1e870*/  LDC R15, c[0x0][0x448] ;  /* 0x00011200ff0f7b82 */ /* 0x000e260000000800 */
[----:B------:R-:W3:Y:S04]  /*1e880*/  LDL R88, [R1+0x10] ;  /* 0x0000100001587983 */ /* 0x000ee80000100800 */
[----:B------:R-:W3:Y:S01]  /*1e890*/  LDL R21, [R1+0x14] ;  /* 0x0000140001157983 */ /* 0x000ee20000100800 */
[----:B------:R-:W1:Y:S01]  /*1e8a0*/  LDC R89, c[0x0][0x9e4] ;  /* 0x00027900ff597b82 */ /* 0x000e620000000800 */
[----:B------:R-:W-:-:S02]  /*1e8b0*/  LOP3.LUT R16, R16, 0xffefffff, RZ, 0xc0, !PT ;  /* 0xffefffff10107812 */ /* 0x000fc400078ec0ff */
[----:B0-----:R-:W-:-:S13]  /*1e8c0*/  ISETP.NE.AND P2, PT, R15, 0x1, PT ;  /* 0x000000010f00780c */ /* 0x001fda0003f45270 */
[----:B------:R-:W0:Y:S01]  /*1e8d0*/  @P2 LDC R20, c[0x0][0x44c] ;  /* 0x00011300ff142b82 */ /* 0x000e220000000800 */
[----:B------:R-:W-:-:S04]  /*1e8e0*/  @P2 LOP3.LUT R16, R16, 0x100000, RZ, 0xfc, !PT ;  /* 0x0010000010102812 */ /* 0x000fc800078efcff */
[----:B------:R-:W-:-:S03]  /*1e8f0*/  LOP3.LUT R16, R16, 0xffdfffff, RZ, 0xc0, !PT ;  /* 0xffdfffff10107812 */ /* 0x000fc600078ec0ff */
[----:B------:R-:W4:Y:S01]  /*1e900*/  @P2 LDC R15, c[0x0][0x450] ;  /* 0x00011400ff0f2b82 */ /* 0x000f220000000800 */
[----:B--2---:R-:W-:-:S04]  /*1e910*/  VIADD R13, R13, 0x7f ;  /* 0x0000007f0d0d7836 */ /* 0x004fc80000000000 */
[----:B0-----:R-:W-:Y:S01]  /*1e920*/  @P2 IMAD.HI.U32 R20, R13, R20, RZ ;  /* 0x000000140d142227 */ /* 0x001fe200078e00ff */
[----:B---3--:R-:W-:-:S04]  /*1e930*/  IADD3 R88, R21, 0x1, -R88 ;  /* 0x0000000115587810 */ /* 0x008fc80007ffe858 */
[----:B----4-:R-:W-:Y:S02]  /*1e940*/  @P2 SHF.R.U32.HI R13, RZ, R15, R20 ;  /* 0x0000000fff0d2219 */ /* 0x010fe40000011614 */
[----:B-1----:R-:W-:-:S03]  /*1e950*/  ISETP.GE.AND P2, PT, R89, 0x1, PT ;  /* 0x000000015900780c */ /* 0x002fc60003f46270 */
[----:B------:R-:W-:-:S04]  /*1e960*/  IMAD.IADD R13, R13, 0x1, R88 ;  /* 0x000000010d0d7824 */ /* 0x000fc800078e0258 */
[----:B------:R-:W-:-:S06]  /*1e970*/  IMAD.IADD R14, R13, 0x1, -R14 ;  /* 0x000000010d0e7824 */ /* 0x000fcc00078e0a0e */
[----:B------:R-:W-:Y:S01]  /*1e980*/  @P2 LOP3.LUT R16, R16, 0x200000, RZ, 0xfc, !PT ;  /* 0x0020000010102812 */ /* 0x000fe200078efcff */
        /* <DEDUP_REMOVED lines=11> */
.L_x_1465:
[----:B------:R-:W-:-:S13]  /*1ea40*/  ISETP.NE.AND P2, PT, R89, 0x1, PT ;  /* 0x000000015900780c */ /* 0x000fda0003f45270 */
[----:B------:R-:W0:Y:S02]  /*1ea50*/  @P2 LDC.64 R20, c[0x0][0x9e8] ;  /* 0x00027a00ff142b82 */ /* 0x000e240000000a00 */
[----:B0-----:R-:W-:-:S05]  /*1ea60*/  @P2 IMAD.HI.U32 R20, R13, R20, RZ ;  /* 0x000000140d142227 */ /* 0x001fca00078e00ff */
[----:B------:R-:W-:-:S07]  /*1ea70*/  @P2 SHF.R.U32.HI R13, RZ, R21, R20 ;  /* 0x00000015ff0d2219 */ /* 0x000fce0000011614 */
.L_x_1466:
[----:B------:R-:W-:Y:S05]  /*1ea80*/  BSYNC B0 ;  /* 0x0000000000007941 */ /* 0x000fea0003800000 */
.L_x_1464:
[----:B------:R-:W-:-:S05]  /*1ea90*/  IMAD R13, R13, R89, RZ ;  /* 0x000000590d0d7224 */ /* 0x000fca00078e02ff */
[----:B------:R-:W-:-:S07]  /*1eaa0*/  VIMNMX R14, R14, R13, !PT ;  /* 0x0000000d0e0e7248 */ /* 0x000fce0007fe0100 */
.L_x_1463:
[----:B------:R-:W2:Y:S01]  /*1eab0*/  LDL R20, [R1+0x70] ;  /* 0x0000700001147983 */ /* 0x000ea20000100800 */
[----:B------:R-:W-:Y:S02]  /*1eac0*/  VIADD R15, R14, 0xdf ;  /* 0x000000df0e0f7836 */ /* 0x000fe40000000000 */
[----:B------:R-:W-:-:S04]  /*1ead0*/  IMAD.MOV.U32 R14, RZ, RZ, RZ ;  /* 0x000000ffff0e7224 */ /* 0x000fc800078e00ff */
[----:B------:R-:W-:-:S05]  /*1eae0*/  IMAD.HI R14, R15, -0x6db6db6d, R14 ;  /* 0x924924930f0e7827 */ /* 0x000fca00078e020e */
[----:B------:R-:W-:-:S04]  /*1eaf0*/  SHF.R.U32.HI R13, RZ, 0x1f, R14 ;  /* 0x0000001fff0d7819 */ /* 0x000fc8000001160e */
[----:B------:R-:W-:-:S04]  /*1eb00*/  LEA.HI.SX32 R13, R14, R13, 0x19 ;  /* 0x0000000d0e0d7211 */ /* 0x000fc800078fcaff */
[----:B--2---:R-:W-:-:S04]  /*1eb10*/  VIMNMX R20, R20, R13, !PT ;  /* 0x0000000d14147248 */ /* 0x004fc80007fe0100 */
[----:B------:R-:W-:Y:S01]  /*1eb20*/  ISETP.GE.AND P2, PT, R12, R20, PT ;  /* 0x000000140c00720c */ /* 0x000fe20003f46270 */
[----:B------:R0:W-:-:S12]  /*1eb30*/  STL [R1+0x48], R20 ;  /* 0x0000481401007387 */ /* 0x0001d80000100800 */
[----:B0-----:R-:W-:Y:S05]  /*1eb40*/  @!P2 BRA `(.L_x_1467) ;  /* 0x0000003c00fca947 */ /* 0x001fea0003800000 */
[----:B------:R-:W-:Y:S02]  /*1eb50*/  IMAD.MOV.U32 R235, RZ, RZ, R12 ;  /* 0x000000ffffeb7224 */ /* 0x000fe400078e000c */
[----:B------:R-:W-:Y:S02]  /*1eb60*/  IMAD.MOV.U32 R234, RZ, RZ, R0 ;  /* 0x000000ffffea7224 */ /* 0x000fe400078e0000 */
[----:B------:R-:W-:Y:S02]  /*1eb70*/  IMAD.MOV.U32 R21, RZ, RZ, R3 ;  /* 0x000000ffff157224 */ /* 0x000fe400078e0003 */
[----:B------:R-:W-:Y:S02]  /*1eb80*/  IMAD.MOV.U32 R12, RZ, RZ, R231 ;  /* 0x000000ffff0c7224 */ /* 0x000fe400078e00e7 */
[----:B------:R-:W-:-:S07]  /*1eb90*/  IMAD.MOV.U32 R20, RZ, RZ, R232 ;  /* 0x000000ffff147224 */ /* 0x000fce00078e00e8 */
.L_x_1478:
[----:B------:R-:W2:Y:S01]  /*1eba0*/  LDL R0, [R1+0x54] ;  /* 0x0000540001007983 */ /* 0x000ea20000100800 */
[----:B------:R-:W-:Y:S01]  /*1ebb0*/  ISETP.NE.AND P2, PT, R20, 0x1, PT ;  /* 0x000000011400780c */ /* 0x000fe20003f45270 */
[----:B------:R-:W-:Y:S05]  /*1ebc0*/  YIELD ;  /* 0x0000000000007946 */ /* 0x000fea0003800000 */
[----:B------:R-:W-:-:S04]  /*1ebd0*/  SEL R231, RZ, 0x1, P2 ;  /* 0x00000001ffe77807 */ /* 0x000fc80001000000 */
[----:B------:R-:W-:Y:S02]  /*1ebe0*/  LOP3.LUT R231, R12, R231, RZ, 0x3c, !PT ;  /* 0x000000e70ce77212 */ /* 0x000fe400078e3cff */
[----:B--2---:R-:W-:-:S13]  /*1ebf0*/  ISETP.NE.AND P2, PT, R0, RZ, PT ;  /* 0x000000ff0000720c */ /* 0x004fda0003f45270 */
[----:B------:R-:W-:Y:S05]  /*1ec00*/  @P2 BRA `(.L_x_1468) ;  /* 0x00000000003c2947 */ /* 0x000fea0003800000 */
[----:B------:R-:W-:Y:S05]  /*1ec10*/  @!P0 BRA `(.L_x_1469) ;  /* 0x0000000000048947 */ /* 0x000fea0003800000 */
[----:B------:R-:W-:Y:S01]  /*1ec20*/  BPT.TRAP 0x1 ;  /* 0x000000040000795c */ /* 0x000fe20000300000 */
.L_x_1469:
[----:B------:R-:W-:Y:S01]  /*1ec30*/  VIADD R0, R20, 0x1 ;  /* 0x0000000114007836 */ /* 0x000fe20000000000 */
[----:B------:R-:W-:-:S04]  /*1ec40*/  SHF.L.U32 R3, R231, 0x1f, RZ ;  /* 0x0000001fe7037819 */ /* 0x000fc800000006ff */
[----:B------:R-:W-:-:S04]  /*1ec50*/  ISETP.NE.AND P3, PT, R0, 0x2, PT ;  /* 0x000000020000780c */ /* 0x000fc80003f65270 */
[----:B------:R-:W-:-:S05]  /*1ec60*/  SEL R0, R0, RZ, P3 ;  /* 0x000000ff00007207 */ /* 0x000fca0001800000 */
[----:B------:R-:W-:-:S04]  /*1ec70*/  IMAD R0, R0, 0x8, R17 ;  /* 0x0000000800007824 */ /* 0x000fc800078e0211 */
[----:B------:R0:W1:Y:S01]  /*1ec80*/  SYNCS.PHASECHK.TRANS64.TRYWAIT P3, [R0+URZ+0x2e830], R3 ;  /* 0x02e83003000075a7 */ /* 0x000062000806017f */
[----:B------:R-:W-:Y:S05]  /*1ec90*/  @!P0 BRA `(.L_x_1470) ;  /* 0x0000000000048947 */ /* 0x000fea0003800000 */
[----:B------:R-:W-:Y:S01]  /*1eca0*/  BPT.TRAP 0x1 ;  /* 0x000000040000795c */ /* 0x000fe20000300000 */
.L_x_1470:
[----:B------:R-:W-:Y:S04]  /*1ecb0*/  BSSY B0, `(.L_x_1468) ;  /* 0x0000004000007945 */ /* 0x000fe80003800000 */
[----:B-1----:R-:W-:Y:S05]  /*1ecc0*/  @P3 BRA `(.L_x_1471) ;  /* 0x0000000000083947 */ /* 0x002fea0003800000 */
[----:B------:R-:W1:Y:S02]  /*1ecd0*/  SYNCS.PHASECHK.TRANS64.TRYWAIT P3, [R0+URZ+0x2e830], R3 ;  /* 0x02e83003000075a7 */ /* 0x000e64000806017f */
[----:B-1----:R-:W-:Y:S05]  /*1ece0*/  @!P3 BRA `(.L_x_1472) ;  /* 0x0000015800ccb947 */ /* 0x002fea0003800000 */
.L_x_1471:
[----:B------:R-:W-:Y:S05]  /*1ecf0*/  BSYNC B0 ;  /* 0x0000000000007941 */ /* 0x000fea0003800000 */
.L_x_1468:
[----:B01----:R-:W2:Y:S01]  /*1ed00*/  LDL R3, [R1+0x58] ;  /* 0x0000580001037983 */ /* 0x003ea20000100800 */
[----:B------:R-:W-:Y:S01]  /*1ed10*/  VIADD R232, R20, 0x1 ;  /* 0x0000000114e87836 */ /* 0x000fe20000000000 */
[----:B------:R-:W-:Y:S05]  /*1ed20*/  WARPSYNC.ALL ;  /* 0x0000000000007948 */ /* 0x000fea0003800000 */
[----:B------:R-:W0:Y:S01]  /*1ed30*/  S2R R0, SR_TID.X ;  /* 0x0000000000007919 */ /* 0x000e220000002100 */
[----:B------:R-:W-:Y:S01]  /*1ed40*/  ISETP.NE.AND P3, PT, R232, 0x2, PT ;  /* 0x00000002e800780c */ /* 0x000fe20003f65270 */
[----:B------:R-:W-:Y:S01]  /*1ed50*/  IMAD.MOV.U32 R91, RZ, RZ, 0x40000040 ;  /* 0x40000040ff5b7424 */ /* 0x000fe200078e00ff */
[----:B------:R-:W-:Y:S01]  /*1ed60*/  R2UR UR12, R8 ;  /* 0x00000000080c72ca */ /* 0x000fe200000e0000 */
[----:B------:R-:W-:Y:S01]  /*1ed70*/  IMAD.MOV.U32 R15, RZ, RZ, 0x40000040 ;  /* 0x40000040ff0f7424 */ /* 0x000fe200078e00ff */
[----:B------:R-:W-:Y:S01]  /*1ed80*/  SEL R232, R232, RZ, P3 ;  /* 0x000000ffe8e87207 */ /* 0x000fe20001800000 */
        /* <DEDUP_REMOVED lines=13> */
[----:B------:R-:W-:Y:S01]  /*1ee60*/  R2UR UR25, R15 ;  /* 0x000000000f1972ca */ /* 0x000fe200000e0000 */
[----:B------:R-:W-:Y:S01]  /*1ee70*/  STL [R1+0xc0], R21 ;  /* 0x0000c01501007387 */ /* 0x000fe20000100800 */
[C---:B------:R-:W-:Y:S02]  /*1ee80*/  R2UR UR27, R89.reuse ;  /* 0x00000000591b72ca */ /* 0x040fe400000e0000 */
[----:B------:R-:W-:Y:S01]  /*1ee90*/  R2UR UR29, R89 ;  /* 0x00000000591d72ca */ /* 0x000fe200000e0000 */
[----:B------:R-:W-:Y:S01]  /*1eea0*/  STL [R1+0xbc], R19 ;  /* 0x0000bc1301007387 */ /* 0x000fe20000100800 */
[----:B------:R-:W-:-:S02]  /*1eeb0*/  R2UR UR31, R93 ;  /* 0x000000005d1f72ca */ /* 0x000fc400000e0000 */
[----:B------:R-:W-:Y:S01]  /*1eec0*/  R2UR UR39, R15 ;  /* 0x000000000f2772ca */ /* 0x000fe200000e0000 */
[----:B------:R-:W-:Y:S01]  /*1eed0*/  STL [R1+0xb8], R18 ;  /* 0x0000b81201007387 */ /* 0x000fe20000100800 */
[----:B------:R-:W-:Y:S02]  /*1eee0*/  R2UR UR36, R8 ;  /* 0x00000000082472ca */ /* 0x000fe400000e0000 */
[----:B0-----:R-:W-:Y:S01]  /*1eef0*/  SHF.R.U32.HI R0, RZ, 0x7, R0 ;  /* 0x00000007ff007819 */ /* 0x001fe20000011600 */
[----:B------:R0:W-:Y:S01]  /*1ef00*/  STL [R1+0xb4], R17 ;  /* 0x0000b41101007387 */ /* 0x0001e20000100800 */
[----:B------:R-:W-:Y:S02]  /*1ef10*/  R2UR UR37, R9 ;  /* 0x00000000092572ca */ /* 0x000fe400000e0000 */
[----:B------:R-:W-:Y:S01]  /*1ef20*/  R2UR UR47, R89 ;  /* 0x00000000592f72ca */ /* 0x000fe200000e0000 */
[----:B------:R-:W-:Y:S01]  /*1ef30*/  VIADD R0, R0, 0x8 ;  /* 0x0000000800007836 */ /* 0x000fe20000000000 */
[----:B------:R1:W-:Y:S01]  /*1ef40*/  STL [R1+0xb0], R16 ;  /* 0x0000b01001007387 */ /* 0x0003e20000100800 */
[----:B------:R-:W-:-:S02]  /*1ef50*/  R2UR UR44, R8 ;  /* 0x00000000082c72ca */ /* 0x000fc400000e0000 */
[----:B------:R-:W-:Y:S01]  /*1ef60*/  R2UR UR45, R9 ;  /* 0x00000000092d72ca */ /* 0x000fe200000e0000 */
[----:B------:R3:W-:Y:S01]  /*1ef70*/  BAR.SYNC.DEFER_BLOCKING R0, 0x100 ;  /* 0x000400000000751d */ /* 0x0007e20000010000 */
[C---:B------:R-:W-:Y:S02]  /*1ef80*/  R2UR UR19, R15.reuse ;  /* 0x000000000f1372ca */ /* 0x040fe400000e0000 */
[----:B------:R-:W-:Y:S01]  /*1ef90*/  R2UR UR5, R15 ;  /* 0x000000000f0572ca */ /* 0x000fe200000e0000 */
[----:B------:R-:W-:Y:S01]  /*1efa0*/  IMAD.MOV.U32 R15, RZ, RZ, 0x40000040 ;  /* 0x40000040ff0f7424 */ /* 0x000fe200078e00ff */
[----:B------:R-:W-:Y:S02]  /*1efb0*/  R2UR UR17, R89 ;  /* 0x00000000591172ca */ /* 0x000fe400000e0000 */
[C---:B------:R-:W-:Y:S01]  /*1efc0*/  R2UR UR9, R93.reuse ;  /* 0x000000005d0972ca */ /* 0x040fe200000e0000 */
[----:B------:R4:W-:Y:S01]  /*1efd0*/  STL [R1+0xac], R12 ;  /* 0x0000ac0c01007387 */ /* 0x0009e20000100800 */
[----:B------:R-:W-:-:S02]  /*1efe0*/  R2UR UR33, R93 ;  /* 0x000000005d2172ca */ /* 0x000fc400000e0000 */
[----:B------:R-:W-:Y:S01]  /*1eff0*/  R2UR UR59, R91 ;  /* 0x000000005b3b72ca */ /* 0x000fe200000e0000 */
[----:B------:R4:W-:Y:S01]  /*1f000*/  STL [R1+0xa8], R2 ;  /* 0x0000a80201007387 */ /* 0x0009e20000100800 */
[----:B------:R-:W-:Y:S01]  /*1f010*/  WARPGROUP.ARRIVE ;  /* 0x00000000000079c5 */ /* 0x000fe20000000000 */
[----:B--2---:R-:W-:Y:S01]  /*1f020*/  IMAD R90, R232, 0x700, R3 ;  /* 0x00000700e85a7824 */ /* 0x004fe200078e0203 */
[----:B------:R-:W-:Y:S01]  /*1f030*/  MOV R3, UR7 ;  /* 0x0000000700037c02 */ /* 0x000fe20008000f00 */
[----:B------:R-:W-:Y:S01]  /*1f040*/  UMOV UR7, UR11 ;  /* 0x0000000b00077c82 */ /* 0x000fe20008000000 */
[----:B------:R-:W-:Y:S01]  /*1f050*/  R2UR UR11, R93 ;  /* 0x000000005d0b72ca */ /* 0x000fe200000e0000 */
[C---:B------:R-:W-:Y:S01]  /*1f060*/  VIADD R14, R90.reuse, 0x100 ;  /* 0x000001005a0e7836 */ /* 0x040fe20000000000 */
[C---:B------:R-:W-:Y:S01]  /*1f070*/  R2UR UR14, R90.reuse ;  /* 0x000000005a0e72ca */ /* 0x040fe200000e0000 */
[C---:B------:R-:W-:Y:S01]  /*1f080*/  VIADD R88, R90.reuse, 0x200 ;  /* 0x000002005a587836 */ /* 0x040fe20000000000 */
[----:B0-----:R-:W-:Y:S01]  /*1f090*/  MOV R17, UR7 ;  /* 0x0000000700117c02 */ /* 0x001fe20008000f00 */
        /* <DEDUP_REMOVED lines=24> */
[----:B------:R-:W-:Y:S01]  /*1f220*/  MOV R236, UR11 ;  /* 0x0000000b00ec7c02 */ /* 0x000fe20008000f00 */
[----:B------:R-:W-:Y:S01]  /*1f230*/  UMOV UR11, UR25 ;  /* 0x00000019000b7c82 */ /* 0x000fe20008000000 */
[----:B------:R-:W-:Y:S01]  /*1f240*/  R2UR UR24, R14 ;  /* 0x000000000e1872ca */ /* 0x000fe200000e0000 */
[----:B------:R-:W-:Y:S01]  /*1f250*/  VIADD R14, R90, 0x4 ;  /* 0x000000045a0e7836 */ /* 0x000fe20000000000 */
[----:B------:R-:W-:Y:S01]  /*1f260*/  R2UR UR10, R88 ;  /* 0x00000000580a72ca */ /* 0x000fe200000e0000 */
[----:B------:R-:W-:Y:S01]  /*1f270*/  UMOV UR7, UR29 ;  /* 0x0000001d00077c82 */ /* 0x000fe20008000000 */
[C---:B------:R-:W-:Y:S01]  /*1f280*/  R2UR UR25, R9.reuse ;  /* 0x00000000091972ca */ /* 0x040fe200000e0000 */
[----:B------:R-:W-:Y:S01]  /*1f290*/  VIADD R88, R90, 0x204 ;  /* 0x000002045a587836 */ /* 0x000fe20000000000 */
[----:B------:R-:W-:Y:S01]  /*1f2a0*/  R2UR UR6, R14 ;  /* 0x000000000e0672ca */ /* 0x000fe200000e0000 */
[----:B------:R-:W-:Y:S01]  /*1f2b0*/  VIADD R14, R90, 0x304 ;  /* 0x000003045a0e7836 */ /* 0x000fe20000000000 */
[----:B------:R-:W-:Y:S01]  /*1f2c0*/  R2UR UR29, R9 ;  /* 0x00000000091d72ca */ /* 0x000fe200000e0000 */
[----:B------:R-:W-:Y:S01]  /*1f2d0*/  IMAD.MOV.U32 R93, RZ, RZ, 0x40000040 ;  /* 0x40000040ff5d7424 */ /* 0x000fe200078e00ff */
[----:B------:R-:W-:Y:S01]  /*1f2e0*/  MOV R19, UR11 ;  /* 0x0000000b00137c02 */ /* 0x000fe20008000f00 */
[----:B------:R-:W-:Y:S01]  /*1f2f0*/  UMOV UR11, UR19 ;  /* 0x00000013000b7c82 */ /* 0x000fe20008000000 */
[----:B------:R-:W-:Y:S01]  /*1f300*/  R2UR UR14, R88 ;  /* 0x00000000580e72ca */ /* 0x000fe200000e0000 */
[----:B------:R-:W-:Y:S01]  /*1f310*/  VIADD R88, R90, 0x404 ;  /* 0x000004045a587836 */ /* 0x000fe20000000000 */
[----:B------:R-:W-:Y:S01]  /*1f320*/  R2UR UR19, R15 ;  /* 0x000000000f1372ca */ /* 0x000fe200000e0000 */
[----:B------:R-:W-:Y:S01]  /*1f330*/  IMAD.MOV.U32 R15, RZ, RZ, 0x40000040 ;  /* 0x40000040ff0f7424 */ /* 0x000fe200078e00ff */
[----:B------:R-:W-:Y:S01]  /*1f340*/  R2UR UR15, R89 ;  /* 0x00000000590f72ca */ /* 0x000fe200000e0000 */
[----:B------:R-:W-:Y:S01]  /*1f350*/  IMAD.MOV.U32 R89, RZ, RZ, 0x40000040 ;  /* 0x40000040ff597424 */ /* 0x000fe200078e00ff */
[----:B------:R-:W-:Y:S01]  /*1f360*/  MOV R24, UR7 ;  /* 0x0000000700187c02 */ /* 0x000fe20008000f00 */
[----:B------:R-:W-:Y:S01]  /*1f370*/  UMOV UR7, UR9 ;  /* 0x0000000900077c82 */ /* 0x000fe20008000000 */
[----:B---3--:R-:W-:Y:S01]  /*1f380*/  MOV R0, UR6 ;  /* 0x0000000600007c02 */ /* 0x008fe20008000f00 */
[----:B------:R-:W-:Y:S01]  /*1f390*/  UMOV UR6, UR10 ;  /* 0x0000000a00067c82 */ /* 0x000fe20008000000 */
[----:B------:R-:W-:Y:S01]  /*1f3a0*/  R2UR UR10, R92 ;  /* 0x000000005c0a72ca */ /* 0x000fe200000e0000 */
[----:B------:R-:W-:Y:S01]  /*1f3b0*/  VIADD R92, R90, 0x206 ;  /* 0x000002065a5c7836 */ /* 0x000fe20000000000 */
[----:B-1----:R-:W-:Y:S01]  /*1f3c0*/  MOV R16, UR6 ;  /* 0x0000000600107c02 */ /* 0x002fe20008000f00 */
[----:B------:R-:W-:Y:S01]  /*1f3d0*/  UMOV UR6, UR28 ;  /* 0x0000001c00067c82 */ /* 0x000fe20008000000 */
[----:B------:R-:W-:-:S02]  /*1f3e0*/  R2UR UR28, R8 ;  /* 0x00000000081c72ca */ /* 0x000fc400000e0000 */
[----:B------:R-:W-:Y:S01]  /*1f3f0*/  MOV R23, UR6 ;  /* 0x0000000600177c02 */ /* 0x000fe20008000f00 */
[----:B------:R-:W-:Y:S01]  /*1f400*/  UMOV UR6, UR8 ;  /* 0x0000000800067c82 */ /* 0x000fe20008000000 */
[C---:B------:R-:W-:Y:S02]  /*1f410*/  R2UR UR8, R8.reuse ;  /* 0x00000000080872ca */ /* 0x040fe400000e0000 */
[----:B------:R-:W-:Y:S02]  /*1f420*/  R2UR UR9, R9 ;  /* 0x00000000090972ca */ /* 0x000fe400000e0000 */
[----:B------:R-:W-:Y:S01]  /*1f430*/  MOV R95, UR11 ;  /* 0x0000000b005f7c02 */ /* 0x000fe20008000f00 */
[----:B------:R-:W-:Y:S01]  /*1f440*/  UMOV UR11, UR5 ;  /* 0x00000005000b7c82 */ /* 0x000fe20008000000 */
[----:B------:R-:W-:Y:S01]  /*1f450*/  MOV R13, UR10 ;  /* 0x0000000a000d7c02 */ /* 0x000fe20008000f00 */
[----:B------:R-:W-:Y:S01]  /*1f460*/  UMOV UR10, UR24 ;  /* 0x00000018000a7c82 */ /* 0x000fe20008000000 */
[----:B------:R-:W-:-:S02]  /*1f470*/  R2UR UR24, R8 ;  /* 0x00000000081872ca */ /* 0x000fc400000e0000 */
[----:B------:R-:W-:Y:S01]  /*1f480*/  MOV R18, UR10 ;  /* 0x0000000a00127c02 */ /* 0x000fe20008000f00 */
[----:B------:R-:W-:Y:S01]  /*1f490*/  UMOV UR10, UR18 ;  /* 0x00000012000a7c82 */ /* 0x000fe20008000000 */
[----:B------:R-:W-:Y:S01]  /*1f4a0*/  R2UR UR18, R14 ;  /* 0x000000000e1272ca */ /* 0x000fe200000e0000 */
[----:B------:R-:W-:Y:S01]  /*1f4b0*/  VIADD R14, R90, 0x504 ;  /* 0x000005045a0e7836 */ /* 0x000fe20000000000 */
[----:B------:R-:W-:Y:S02]  /*1f4c0*/  WARPGROUP.DEPBAR.LE gsb0, 0x0 ;  /* 0x00008000000079c5 */ /* 0x000fe40000010000 */
[----:B------:R-:W-:Y:S01]  /*1f4d0*/  WARPGROUP.ARRIVE ;  /* 0x00000000000079c5 */ /* 0x000fe20000000000 */
[----:B------:R-:W-:Y:S01]  /*1f4e0*/  MOV R94, UR10 ;  /* 0x0000000a005e7c02 */ /* 0x000fe20008000f00 */
[----:B------:R-:W-:Y:S01]  /*1f4f0*/  UMOV UR10, UR4 ;  /* 0x00000004000a7c82 */ /* 0x000fe20008000000 */
[----:B------:R-:W-:Y:S02]  /*1f500*/  R2UR UR42, R92 ;  /* 0x000000005c2a72ca */ /* 0x000fe400000e0000 */
[----:B------:R-:W-:Y:S01]  /*1f510*/  R2UR UR43, R93 ;  /* 0x000000005d2b72ca */ /* 0x000fe200000e0000 */
[----:B------:R-:W-:Y:S01]  /*1f520*/  QGMMA.64x32x32.F32.E4M3.E4M3 R168, gdesc[UR20], RZ, !UPT, gsb0 ;  /* 0x0060000014a879f3 */ /* 0x000fe2000c0008ff */
[----:B------:R-:W-:Y:S01]  /*1f530*/  R2UR UR22, R88 ;  /* 0x00000000581672ca */ /* 0x000fe200000e0000 */
[----:B------:R-:W-:Y:S01]  /*1f540*/  VIADD R88, R90, 0x604 ;  /* 0x000006045a587836 */ /* 0x000fe20000000000 */
[----:B------:R-:W-:Y:S01]  /*1f550*/  R2UR UR23, R89 ;  /* 0x00000000591772ca */ /* 0x000fe200000e0000 */
[----:B------:R-:W-:Y:S01]  /*1f560*/  IMAD.MOV.U32 R89, RZ, RZ, 0x40000040 ;  /* 0x40000040ff597424 */ /* 0x000fe200078e00ff */
[----:B------:R-:W-:-:S02]  /*1f570*/  R2UR UR4, R10 ;  /* 0x000000000a0472ca */ /* 0x000fc400000e0000 */
[C---:B------:R-:W-:Y:S02]  /*1f580*/  R2UR UR5, R11.reuse ;  /* 0x000000000b0572ca */ /* 0x040fe400000e0000 */
[----:B------:R-:W-:Y:S02]  /*1f590*/  R2UR UR12, R10 ;  /* 0x000000000a0c72ca */ /* 0x000fe400000e0000 */
[----:B------:R-:W-:Y:S02]  /*1f5a0*/  R2UR UR13, R11 ;  /* 0x000000000b0d72ca */ /* 0x000fe400000e0000 */
[----:B----4-:R-:W-:Y:S01]  /*1f5b0*/  MOV R12, UR15 ;  /* 0x0000000f000c7c02 */ /* 0x010fe20008000f00 */
[----:B------:R-:W-:Y:S01]  /*1f5c0*/  UMOV UR15, UR33 ;  /* 0x00000021000f7c82 */ /* 0x000fe20008000000 */
[----:B------:R-:W-:Y:S01]  /*1f5d0*/  MOV R2, UR14 ;  /* 0x0000000e00027c02 */ /* 0x000fe20008000f00 */
[----:B------:R-:W-:Y:S01]  /*1f5e0*/  UMOV UR14, UR32 ;  /* 0x00000020000e7c82 */ /* 0x000fe20008000000 */
[----:B------:R-:W-:Y:S01]  /*1f5f0*/  MOV R22, UR15 ;  /* 0x0000000f00167c02 */ /* 0x000fe20008000f00 */
[----:B------:R-:W-:Y:S01]  /*1f600*/  UMOV UR15, UR17 ;  /* 0x00000011000f7c82 */ /* 0x000fe20008000000 */
[----:B------:R-:W-:Y:S01]  /*1f610*/  MOV R21, UR14 ;  /* 0x0000000e00157c02 */ /* 0x000fe20008000f00 */
[----:B------:R-:W-:Y:S01]  /*1f620*/  UMOV UR14, UR16 ;  /* 0x00000010000e7c82 */ /* 0x000fe20008000000 */
        /* <DEDUP_REMOVED lines=25> */
[----:B------:R-:W-:Y:S02]  /*1f7c0*/  R2UR UR50, R88 ;  /* 0x00000000583272ca */ /* 0x000fe400000e0000 */
[----:B------:R-:W-:Y:S01]  /*1f7d0*/  R2UR UR51, R89 ;  /* 0x00000000593372ca */ /* 0x000fe200000e0000 */
        /* <DEDUP_REMOVED lines=14> */
[----:B------:R-:W-:-:S06]  /*1f8c0*/  WARPGROUP.ARRIVE ;  /* 0x00000000000079c5 */ /* 0x000fcc0000000000 */
        /* <DEDUP_REMOVED lines=132> */
.L_x_1474:
[----:B-----5:R-:W-:Y:S01]  /*20110*/  SHF.L.U32 R0, R12, 0x1f, RZ ;  /* 0x0000001f0c007819 */ /* 0x020fe200000006ff */
[----:B------:R-:W-:-:S04]  /*20120*/  IMAD R3, R20, 0x8, R17 ;  /* 0x0000000814037824 */ /* 0x000fc800078e0211 */
[----:B------:R0:W1:Y:S01]  /*20130*/  SYNCS.PHASECHK.TRANS64.TRYWAIT P2, [R3+URZ+0x2e850], R0 ;  /* 0x02e85000030075a7 */ /* 0x000062000804017f */
[----:B------:R-:W-:Y:S05]  /*20140*/  @!P0 BRA `(.L_x_1475) ;  /* 0x0000000000048947 */ /* 0x000fea0003800000 */
[----:B------:R-:W-:Y:S01]  /*20150*/  BPT.TRAP 0x1 ;  /* 0x000000040000795c */ /* 0x000fe20000300000 */
.L_x_1475:
[----:B-1----:R-:W-:Y:S05]  /*20160*/  @P2 BRA `(.L_x_1473) ;  /* 0x0000000000082947 */ /* 0x002fea0003800000 */
[----:B------:R-:W1:Y:S02]  /*20170*/  SYNCS.PHASECHK.TRANS64.TRYWAIT P2, [R3+URZ+0x2e850], R0 ;  /* 0x02e85000030075a7 */ /* 0x000e64000804017f */
[----:B-1----:R-:W-:Y:S05]  /*20180*/  @!P2 BRA `(.L_x_1476) ;  /* 0x0000014400b8a947 */ /* 0x002fea0003800000 */
.L_x_1473:
[----:B-----5:R-:W-:Y:S01]  /*20190*/  VIADD R12, R17, 0x400 ;  /* 0x00000400110c7836 */ /* 0x020fe20000000000 */
[----:B------:R-:W-:Y:S05]  /*201a0*/  WARPSYNC.ALL ;  /* 0x0000000000007948 */ /* 0x000fea0003800000 */
[----:B------:R-:W-:Y:S01]  /*201b0*/  SHF.R.U32.HI R12, RZ, 0x4, R12 ;  /* 0x00000004ff0c7819 */ /* 0x000fe2000001160c */
[----:B------:R-:W-:Y:S01]  /*201c0*/  IMAD.MOV.U32 R13, RZ, RZ, -0x3ffffff0 ;  /* 0xc0000010ff0d7424 */ /* 0x000fe200078e00ff */
[----:B------:R-:W-:Y:S02]  /*201d0*/  WARPGROUP.ARRIVE ;  /* 0x00000000000079c5 */ /* 0x000fe40000000000 */
[----:B------:R-:W-:-:S02]  /*201e0*/  LOP3.LUT R12, R12, 0x3fff, RZ, 0xc0, !PT ;  /* 0x00003fff0c0c7812 */ /* 0x000fc400078ec0ff */
[----:B------:R-:W-:Y:S02]  /*201f0*/  R2UR UR7, R13 ;  /* 0x000000000d0772ca */ /* 0x000fe400000e0000 */
[----:B------:R-:W-:-:S05]  /*20200*/  LOP3.LUT R12, R12, 0x10000, RZ, 0xfc, !PT ;  /* 0x000100000c0c7812 */ /* 0x000fca00078efcff */
[----:B------:R-:W-:-:S05]  /*20210*/  IMAD R12, R20, 0x700, R12 ;  /* 0x00000700140c7824 */ /* 0x000fca00078e020c */
[----:B------:R-:W-:-:S13]  /*20220*/  R2UR UR6, R12 ;  /* 0x000000000c0672ca */ /* 0x000fda00000e0000 */
[----:B------:R-:W-:Y:S01]  /*20230*/  QGMMA.64x128x32.F32.E4M3.E4M3 R24, R224, gdesc[UR4], R24, gsb0 ;  /* 0x01e00004e0187df3 */ /* 0x000fe20008000818 */
[----:B------:R-:W-:Y:S02]  /*20240*/  VIADD R14, R12, 0x100 ;  /* 0x000001000c0e7836 */ /* 0x000fe40000000000 */
[----:B------:R-:W-:-:S03]  /*20250*/  IMAD.MOV.U32 R15, RZ, RZ, -0x3ffffff0 ;  /* 0xc0000010ff0f7424 */ /* 0x000fc600078e00ff */
[----:B------:R-:W-:Y:S02]  /*20260*/  R2UR UR6, R14 ;  /* 0x000000000e0672ca */ /* 0x000fe400000e0000 */
[----:B------:R-:W-:Y:S02]  /*20270*/  R2UR UR7, R15 ;  /* 0x000000000f0772ca */ /* 0x000fe400000e0000 */
[----:B01----:R-:W-:-:S04]  /*20280*/  FMNMX.FTZ R0, R184, R21, !PT ;  /* 0x00000015b8007209 */ /* 0x003fc80007810000 */
        /* <DEDUP_REMOVED lines=8> */
[----:B------:R-:W-:Y:S01]  /*20310*/  FMNMX.FTZ R13, R169, R13, !PT ;  /* 0x0000000da90d7209 */ /* 0x000fe20007810000 */
[----:B------:R-:W-:Y:S01]  /*20320*/  VIADD R14, R12, 0x200 ;  /* 0x000002000c0e7836 */ /* 0x000fe20000000000 */
[----:B------:R-:W-:Y:S02]  /*20330*/  WARPGROUP.DEPBAR.LE gsb0, 0x0 ;  /* 0x00008000000079c5 */ /* 0x000fe40000010000 */
[----:B------:R-:W-:Y:S01]  /*20340*/  WARPGROUP.ARRIVE ;  /* 0x00000000000079c5 */ /* 0x000fe20000000000 */
[----:B------:R-:W-:Y:S01]  /*20350*/  IMAD.MOV.U32 R15, RZ, RZ, -0x3ffffff0 ;  /* 0xc0000010ff0f7424 */ /* 0x000fe200078e00ff */
[----:B------:R-:W-:Y:S01]  /*20360*/  FMNMX.FTZ R13, R172, R13, !PT ;  /* 0x0000000dac0d7209 */ /* 0x000fe20007810000 */
[----:B------:R-:W2:Y:S01]  /*20370*/  LDL.LU R227, [R1+0x4] ;  /* 0x0000040001e37983 */ /* 0x000ea20000300800 */
[----:B------:R-:W-:Y:S02]  /*20380*/  FMNMX.FTZ R0, R186, R234, !PT ;  /* 0x000000eaba007209 */ /* 0x000fe40007810000 */
[----:B------:R-:W-:Y:S01]  /*20390*/  QGMMA.64x128x32.F32.E4M3.E4M3 R24, R220, gdesc[UR4], R24, gsb0 ;  /* 0x01e00004dc187df3 */ /* 0x000fe20008000818 */
[----:B------:R-:W-:-:S02]  /*203a0*/  FMNMX.FTZ R13, R173, R13, !PT ;  /* 0x0000000dad0d7209 */ /* 0x000fc40007810000 */
[----:B------:R-:W-:Y:S01]  /*203b0*/  R2UR UR6, R14 ;  /* 0x000000000e0672ca */ /* 0x000fe200000e0000 */
[----:B------:R-:W-:Y:S01]  /*203c0*/  VIADD R14, R12, 0x300 ;  /* 0x000003000c0e7836 */ /* 0x000fe20000000000 */
[----:B------:R-:W-:Y:S01]  /*203d0*/  R2UR UR7, R15 ;  /* 0x000000000f0772ca */ /* 0x000fe200000e0000 */
[----:B------:R-:W-:Y:S01]  /*203e0*/  IMAD.MOV.U32 R15, RZ, RZ, -0x3ffffff0 ;  /* 0xc0000010ff0f7424 */ /* 0x000fe200078e00ff */
        /* <DEDUP_REMOVED lines=67> */
[----:B------:R-:W-:Y:S01]  /*20820*/  FMNMX.FTZ R0, R126, R0, !PT ;  /* 0x000000007e007209 */ /* 0x000fe20007810000 */
[----:B------:R-:W-:Y:S02]  /*20830*/  WARPGROUP.DEPBAR.LE gsb0, 0x0 ;  /* 0x00008000000079c5 */ /* 0x000fe40000010000 */
[----:B------:R-:W-:Y:S01]  /*20840*/  WARPGROUP.ARRIVE ;  /* 0x00000000000079c5 */ /* 0x000fe20000000000 */
[----:B------:R-:W-:-:S02]  /*20850*/  FMNMX.FTZ R13, R116, R13, !PT ;  /* 0x0000000d740d7209 */ /* 0x000fc40007810000 */
[----:B------:R-:W-:Y:S02]  /*20860*/  FMNMX.FTZ R0, R127, R0, !PT ;  /* 0x000000007f007209 */ /* 0x000fe40007810000 */
[----:B------:R-:W-:Y:S01]  /*20870*/  FMNMX.FTZ R13, R117, R13, !PT ;  /* 0x0000000d750d7209 */ /* 0x000fe20007810000 */
[----:B------:R-:W-:Y:S01]  /*20880*/  QGMMA.64x128x32.F32.E4M3.E4M3 R24, R216, gdesc[UR4], R24, gsb0 ;  /* 0x01e00004d8187df3 */ /* 0x000fe20008000818 */
[----:B------:R-:W-:Y:S02]  /*20890*/  R2UR UR6, R14 ;  /* 0x000000000e0672ca */ /* 0x000fe400000e0000 */
[----:B------:R-:W-:Y:S01]  /*208a0*/  R2UR UR7, R15 ;  /* 0x000000000f0772ca */ /* 0x000fe200000e0000 */
[----:B------:R-:W-:Y:S01]  /*208b0*/  IMAD.MOV.U32 R15, RZ, RZ, -0x3ffffff0 ;  /* 0xc0000010ff0f7424 */ /* 0x000fe200078e00ff */
        /* <DEDUP_REMOVED lines=15> */
[----:B------:R-:W-:-:S03]  /*209b0*/  FMNMX.FTZ R0, R111, R0, !PT ;  /* 0x000000006f007209 */ /* 0x000fc60007810000 */
[----:B------:R-:W0:Y:S01]  /*209c0*/  SHFL.BFLY PT, R14, R13, 0x2, 0x1f ;  /* 0x0c401f000d0e7f89 */ /* 0x000e2200000e0000 */
[----:B------:R-:W-:-:S04]  /*209d0*/  FMNMX.FTZ R0, R114, R0, !PT ;  /* 0x0000000072007209 */ /* 0x000fc80007810000 */
[----:B------:R-:W-:-:S04]  /*209e0*/  FMNMX.FTZ R0, R115, R0, !PT ;  /* 0x0000000073007209 */ /* 0x000fc80007810000 */
[----:B------:R-:W-:-:S04]  /*209f0*/  FMNMX.FTZ R0, R118, R0, !PT ;  /* 0x0000000076007209 */ /* 0x000fc80007810000 */
[----:B------:R-:W-:-:S04]  /*20a00*/  FMNMX.FTZ R0, R119, R0, !PT ;  /* 0x0000000077007209 */ /* 0x000fc80007810000 */
[----:B------:R-:W-:-:S04]  /*20a10*/  FMNMX.FTZ R0, R90, R0, !PT ;  /* 0x000000005a007209 */ /* 0x000fc80007810000 */
[----:B------:R-:W-:Y:S02]  /*20a20*/  FMNMX.FTZ R0, R91, R0, !PT ;  /* 0x000000005b007209 */ /* 0x000fe40007810000 */
[----:B0-----:R-:W-:Y:S01]  /*20a30*/  FMNMX.FTZ R13, R13, R14, !PT ;  /* 0x0000000e0d0d7209 */ /* 0x001fe20007810000 */
[----:B------:R-:W-:Y:S01]  /*20a40*/  VIADD R14, R12, 0x400 ;  /* 0x000004000c0e7836 */ /* 0x000fe20000000000 */
[----:B------:R-:W-:-:S04]  /*20a50*/  FMNMX.FTZ R0, R94, R0, !PT ;  /* 0x000000005e007209 */ /* 0x000fc80007810000 */
[----:B------:R-:W-:-:S04]  /*20a60*/  FMNMX.FTZ R0, R95, R0, !PT ;  /* 0x000000005f007209 */ /* 0x000fc80007810000 */
[----:B------:R-:W-:-:S04]  /*20a70*/  FMNMX.FTZ R0, R98, R0, !PT ;  /* 0x0000000062007209 */ /* 0x000fc80007810000 */
[----:B------:R-:W-:-:S04]  /*20a80*/  FMNMX.FTZ R0, R99, R0, !PT ;  /* 0x0000000063007209 */ /* 0x000fc80007810000 */
[----:B------:R-:W-:-:S04]  /*20a90*/  FMNMX.FTZ R0, R102, R0, !PT ;  /* 0x0000000066007209 */ /* 0x000fc80007810000 */
[----:B------:R-:W-:-:S05]  /*20aa0*/  FMNMX.FTZ R0, R103, R0, !PT ;  /* 0x0000000067007209 */ /* 0x000fca0007810000 */
[----:B------:R-:W0:Y:S02]  /*20ab0*/  SHFL.BFLY PT, R3, R0, 0x2, 0x1f ;  /* 0x0c401f0000037f89 */ /* 0x000e2400000e0000 */
[----:B0-----:R-:W-:Y:S02]  /*20ac0*/  FMNMX.FTZ R0, R0, R3, !PT ;  /* 0x0000000300007209 */ /* 0x001fe40007810000 */
[----:B------:R-:W0:Y:S02]  /*20ad0*/  SHFL.BFLY PT, R3, R13, 0x1, 0x1f ;  /* 0x0c201f000d037f89 */ /* 0x000e2400000e0000 */
[----:B0-----:R-:W-:Y:S01]  /*20ae0*/  FMNMX.FTZ R3, R13, R3, !PT ;  /* 0x000000030d037209 */ /* 0x001fe20007810000 */
[----:B------:R-:W-:Y:S02]  /*20af0*/  WARPGROUP.DEPBAR.LE gsb0, 0x0 ;  /* 0x00008000000079c5 */ /* 0x000fe40000010000 */
[----:B------:R-:W-:-:S06]  /*20b00*/  WARPGROUP.ARRIVE ;  /* 0x00000000000079c5 */ /* 0x000fcc0000000000 */
[----:B------:R-:W-:Y:S01]  /*20b10*/  QGMMA.64x128x32.F32.E4M3.E4M3 R24, R212, gdesc[UR4], R24, gsb0 ;  /* 0x01e00004d4187df3 */ /* 0x000fe20008000818 */
[----:B------:R-:W-:Y:S02]  /*20b20*/  R2UR UR6, R14 ;  /* 0x000000000e0672ca */ /* 0x000fe400000e0000 */
[----:B------:R-:W-:Y:S01]  /*20b30*/  R2UR UR7, R15 ;  /* 0x000000000f0772ca */ /* 0x000fe200000e0000 */
[----:B------:R-:W0:Y:S01]  /*20b40*/  SHFL.BFLY PT, R14, R0, 0x1, 0x1f ;  /* 0x0c201f00000e7f89 */ /* 0x000e2200000e0000 */
[----:B------:R-:W-:-:S04]  /*20b50*/  FFMA.FTZ R15, R2, R3, -8 ;  /* 0xc1000000020f7423 */ /* 0x000fc80000010003 */
        /* <DEDUP_REMOVED lines=19> */
[----:B0-----:R-:W-:Y:S01]  /*20c90*/  FMNMX.FTZ R0, R0, R14, !PT ;  /* 0x0000000e00007209 */ /* 0x001fe20007810000 */
[----:B------:R-:W-:Y:S01]  /*20ca0*/  FADD.FTZ R14, -R3, R21 ;  /* 0x00000015030e7221 */ /* 0x000fe20000010100 */
[----:B------:R-:W-:-:S01]  /*20cb0*/  FFMA.FTZ R21, R2, R184, -R15 ;  /* 0x000000b802157223 */ /* 0x000fc2000001080f */
[C-C-:B------:R-:W-:Y:S01]  /*20cc0*/  FFMA.FTZ R184, R2.reuse, R185, -R15.reuse ;  /* 0x000000b902b87223 */ /* 0x140fe2000001080f */
[----:B------:R-:W-:-:S01]  /*20cd0*/  FFMA.FTZ R185, R2, R188, -R15 ;  /* 0x000000bc02b97223 */ /* 0x000fc2000001080f */
[C---:B------:R-:W-:Y:S01]  /*20ce0*/  FMUL.FTZ R14, R2.reuse, R14 ;  /* 0x0000000e020e7220 */ /* 0x040fe20000410000 */
[----:B------:R-:W-:-:S01]  /*20cf0*/  FFMA.FTZ R188, R2, R189, -R15 ;  /* 0x000000bd02bc7223 */ /* 0x000fc2000001080f */
[C-C-:B------:R-:W-:Y:S01]  /*20d00*/  FFMA.FTZ R189, R2.reuse, R192, -R15.reuse ;  /* 0x000000c002bd7223 */ /* 0x140fe2000001080f */
        /* <DEDUP_REMOVED lines=35> */
[----:B------:R-:W-:Y:S01]  /*20f40*/  MUFU.EX2 R188, R188 ;  /* 0x000000bc00bc7308 */ /* 0x000fe20000000800 */
[----:B------:R-:W-:-:S01]  /*20f50*/  FADD.FTZ R13, -R0, R234 ;  /* 0x000000ea000d7221 */ /* 0x000fc20000010100 */
[----:B------:R-:W-:-:S03]  /*20f60*/  FFMA.FTZ R101, R2, R0, -8 ;  /* 0xc100000002657423 */ /* 0x000fc60000010000 */
        /* <DEDUP_REMOVED lines=53> */
[----:B------:R-:W-:-:S06]  /*212c0*/  FFMA.FTZ R119, R2, R119, -R101 ;  /* 0x0000007702777223 */ /* 0x000fcc0000010865 */
[----:B------:R-:W-:Y:S01]  /*212d0*/  MUFU.EX2 R172, R172 ;  /* 0x000000ac00ac7308 */ /* 0x000fe20000000800 */
[----:B------:R-:W-:Y:S02]  /*212e0*/  WARPGROUP.DEPBAR.LE gsb0, 0x0 ;  /* 0x00008000000079c5 */ /* 0x000fe40000010000 */
[----:B------:R-:W-:-:S05]  /*212f0*/  WARPGROUP.ARRIVE ;  /* 0x00000000000079c5 */ /* 0x000fca0000000000 */
[----:B------:R-:W0:Y:S01]  /*21300*/  MUFU.EX2 R186, R186 ;  /* 0x000000ba00ba7308 */ /* 0x000e220000000800 */
[----:B------:R-:W-:Y:S07]  /*21310*/  QGMMA.64x128x32.F32.E4M3.E4M3 R24, R208, gdesc[UR4], R24, gsb0 ;  /* 0x01e00004d0187df3 */ /* 0x000fee0008000818 */
[----:B------:R-:W-:Y:S08]  /*21320*/  MUFU.EX2 R173, R173 ;  /* 0x000000ad00ad7308 */ /* 0x000ff00000000800 */
[----:B------:R-:W1:Y:S01]  /*21330*/  MUFU.EX2 R187, R187 ;  /* 0x000000bb00bb7308 */ /* 0x000e620000000800 */
[----:B0-----:R-:W-:-:S07]  /*21340*/  FFMA.FTZ R237, R13, R237, R186 ;  /* 0x000000ed0ded7223 */ /* 0x001fce00000100ba */
[----:B------:R-:W-:Y:S08]  /*21350*/  MUFU.EX2 R176, R176 ;  /* 0x000000b000b07308 */ /* 0x000ff00000000800 */
[----:B------:R-:W0:Y:S01]  /*21360*/  MUFU.EX2 R190, R190 ;  /* 0x000000be00be7308 */ /* 0x000e220000000800 */
[----:B-1----:R-:W-:-:S07]  /*21370*/  FADD.FTZ R237, R187, R237 ;  /* 0x000000edbbed7221 */ /* 0x002fce0000010000 */
[----:B------:R-:W-:Y:S08]  /*21380*/  MUFU.EX2 R177, R177 ;  /* 0x000000b100b17308 */ /* 0x000ff00000000800 */
[----:B------:R-:W1:Y:S01]  /*21390*/  MUFU.EX2 R191, R191 ;  /* 0x000000bf00bf7308 */ /* 0x000e620000000800 */
[----:B0-----:R-:W-:-:S07]  /*213a0*/  FADD.FTZ R237, R190, R237 ;  /* 0x000000edbeed7221 */ /* 0x001fce0000010000 */
        /* <DEDUP_REMOVED lines=17> */
[----:B0-----:R-:W-:-:S01]  /*214c0*/  FADD.FTZ R237, R170, R237 ;  /* 0x000000edaaed7221 */ /* 0x001fc20000010000 */
[----:B------:R-:W-:-:S02]  /*214d0*/  WARPGROUP.DEPBAR.LE gsb0, 0x0 ;  /* 0x00008000000079c5 */ /* 0x000fc40000010000 */
[----:B------:R-:W-:-:S01]  /*214e0*/  FFMA.FTZ R208, R2, R89, -R15 ;  /* 0x0000005902d07223 */ /* 0x000fc2000001080f */
[----:B------:R-:W-:Y:S01]  /*214f0*/  IMAD.MOV.U32 R89, RZ, RZ, -0x3ffffff0 ;  /* 0xc0000010ff597424 */ /* 0x000fe200078e00ff */
[----:B------:R-:W-:Y:S02]  /*21500*/  WARPGROUP.ARRIVE ;  /* 0x00000000000079c5 */ /* 0x000fe40000000000 */
[----:B------:R0:W-:Y:S02]  /*21510*/  MUFU.EX2 R15, R88 ;  /* 0x00000058000f7308 */ /* 0x0001e40000000800 */
[----:B------:R-:W-:-:S06]  /*21520*/  R2UR UR7, R89 ;  /* 0x00000000590772ca */ /* 0x000fcc00000e0000 */
[----:B------:R-:W-:Y:S01]  /*21530*/  MUFU.EX2 R160, R160 ;  /* 0x000000a000a07308 */ /* 0x000fe20000000800 */
[----:B0-----:R-:W-:Y:S02]  /*21540*/  VIADD R88, R12, 0x500 ;  /* 0x000005000c587836 */ /* 0x001fe40000000000 */
[----:B-1----:R-:W-:-:S03]  /*21550*/  FADD.FTZ R237, R171, R237 ;  /* 0x000000edabed7221 */ /* 0x002fc60000010000 */
[----:B------:R-:W-:Y:S01]  /*21560*/  R2UR UR6, R88 ;  /* 0x00000000580672ca */ /* 0x000fe200000e0000 */
[----:B--2---:R-:W-:-:S01]  /*21570*/  FFMA.FTZ R88, R14, R227, R21 ;  /* 0x000000e30e587223 */ /* 0x004fc20000010015 */
[----:B------:R-:W0:Y:S01]  /*21580*/  MUFU.EX2 R174, R174 ;  /* 0x000000ae00ae7308 */ /* 0x000e220000000800 */
[----:B------:R-:W1:Y:S02]  /*21590*/  S2R R227, SR_TID.X ;  /* 0x0000000000e37919 */ /* 0x000e640000002100 */
[----:B------:R-:W-:-:S04]  /*215a0*/  FADD.FTZ R88, R184, R88 ;  /* 0x00000058b8587221 */ /* 0x000fc80000010000 */
[----:B------:R-:W-:Y:S01]  /*215b0*/  FADD.FTZ R88, R185, R88 ;  /* 0x00000058b9587221 */ /* 0x000fe20000010000 */
[----:B------:R-:W-:Y:S03]  /*215c0*/  MUFU.EX2 R161, R161 ;  /* 0x000000a100a17308 */ /* 0x000fe60000000800 */
[----:B------:R-:W-:-:S01]  /*215d0*/  FADD.FTZ R88, R188, R88 ;  /* 0x00000058bc587221 */ /* 0x000fc20000010000 */
[----:B------:R-:W-:Y:S03]  /*215e0*/  QGMMA.64x128x32.F32.E4M3.E4M3 R24, R204, gdesc[UR4], R24, gsb0 ;  /* 0x01e00004cc187df3 */ /* 0x000fe60008000818 */
[----:B------:R-:W-:-:S01]  /*215f0*/  FADD.FTZ R88, R189, R88 ;  /* 0x00000058bd587221 */ /* 0x000fc20000010000 */
[----:B------:R-:W2:Y:S01]  /*21600*/  MUFU.EX2 R175, R175 ;  /* 0x000000af00af7308 */ /* 0x000ea20000000800 */
[----:B0-----:R-:W-:-:S02]  /*21610*/  FADD.FTZ R237, R174, R237 ;  /* 0x000000edaeed7221 */ /* 0x001fc40000010000 */
[----:B------:R-:W-:-:S04]  /*21620*/  FADD.FTZ R88, R192, R88 ;  /* 0x00000058c0587221 */ /* 0x000fc80000010000 */
[----:B------:R-:W-:Y:S01]  /*21630*/  FADD.FTZ R88, R193, R88 ;  /* 0x00000058c1587221 */ /* 0x000fe20000010000 */
[----:B------:R-:W-:Y:S03]  /*21640*/  MUFU.EX2 R164, R164 ;  /* 0x000000a400a47308 */ /* 0x000fe60000000800 */
[----:B------:R-:W-:-:S04]  /*21650*/  FADD.FTZ R88, R196, R88 ;  /* 0x00000058c4587221 */ /* 0x000fc80000010000 */
[----:B------:R-:W-:Y:S01]  /*21660*/  FADD.FTZ R88, R168, R88 ;  /* 0x00000058a8587221 */ /* 0x000fe20000010000 */
[----:B------:R-:W0:Y:S01]  /*21670*/  MUFU.EX2 R178, R178 ;  /* 0x000000b200b27308 */ /* 0x000e220000000800 */
[----:B--2---:R-:W-:-:S02]  /*21680*/  FADD.FTZ R237, R175, R237 ;  /* 0x000000edafed7221 */ /* 0x004fc40000010000 */
[----:B------:R-:W-:-:S04]  /*21690*/  FADD.FTZ R88, R169, R88 ;  /* 0x00000058a9587221 */ /* 0x000fc80000010000 */
[----:B------:R-:W-:Y:S01]  /*216a0*/  FADD.FTZ R88, R172, R88 ;  /* 0x00000058ac587221 */ /* 0x000fe20000010000 */
[----:B------:R-:W-:Y:S03]  /*216b0*/  MUFU.EX2 R165, R165 ;  /* 0x000000a500a57308 */ /* 0x000fe60000000800 */
[----:B------:R-:W-:-:S04]  /*216c0*/  FADD.FTZ R88, R173, R88 ;  /* 0x00000058ad587221 */ /* 0x000fc80000010000 */
[----:B------:R-:W-:Y:S01]  /*216d0*/  FADD.FTZ R88, R176, R88 ;  /* 0x00000058b0587221 */ /* 0x000fe20000010000 */
        /* <DEDUP_REMOVED lines=18> */
[----:B------:R-:W0:Y:S03]  /*21800*/  MUFU.EX2 R140, R140 ;  /* 0x0000008c008c7308 */ /* 0x000e260000000800 */
[----:B------:R-:W-:-:S04]  /*21810*/  FADD.FTZ R88, R165, R88 ;  /* 0x00000058a5587221 */ /* 0x000fc80000010000 */
[----:B------:R-:W-:Y:S01]  /*21820*/  FADD.FTZ R88, R136, R88 ;  /* 0x0000005888587221 */ /* 0x000fe20000010000 */
[----:B------:R-:W3:Y:S01]  /*21830*/  MUFU.EX2 R154, R154 ;  /* 0x0000009a009a7308 */ /* 0x000ee20000000800 */
[----:B--2---:R-:W-:-:S02]  /*21840*/  FADD.FTZ R237, R183, R237 ;  /* 0x000000edb7ed7221 */ /* 0x004fc40000010000 */
[----:B------:R-:W-:-:S05]  /*21850*/  FADD.FTZ R88, R137, R88 ;  /* 0x0000005889587221 */ /* 0x000fca0000010000 */
[----:B------:R-:W2:Y:S01]  /*21860*/  MUFU.EX2 R141, R141 ;  /* 0x0000008d008d7308 */ /* 0x000ea20000000800 */
[----:B0-----:R-:W-:-:S07]  /*21870*/  FADD.FTZ R88, R140, R88 ;  /* 0x000000588c587221 */ /* 0x001fce0000010000 */
[----:B------:R-:W0:Y:S01]  /*21880*/  MUFU.EX2 R155, R155 ;  /* 0x0000009b009b7308 */ /* 0x000e220000000800 */
[----:B---3--:R-:W-:-:S07]  /*21890*/  FADD.FTZ R237, R154, R237 ;  /* 0x000000ed9aed7221 */ /* 0x008fce0000010000 */
[----:B------:R-:W3:Y:S01]  /*218a0*/  MUFU.EX2 R144, R144 ;  /* 0x0000009000907308 */ /* 0x000ee20000000800 */
[----:B--2---:R-:W-:-:S01]  /*218b0*/  FADD.FTZ R89, R141, R88 ;  /* 0x000000588d597221 */ /* 0x004fc20000010000 */
[----:B------:R-:W-:Y:S02]  /*218c0*/  VIADD R88, R12, 0x600 ;  /* 0x000006000c587836 */ /* 0x000fe40000000000 */
[----:B------:R-:W-:-:S03]  /*218d0*/  FFMA.FTZ R12, R2, R114, -R101 ;  /* 0x00000072020c7223 */ /* 0x000fc60000010865 */
[----:B------:R-:W-:Y:S01]  /*218e0*/  R2UR UR6, R88 ;  /* 0x00000000580672ca */ /* 0x000fe200000e0000 */
[----:B------:R-:W2:Y:S01]  /*218f0*/  MUFU.EX2 R158, R158 ;  /* 0x0000009e009e7308 */ /* 0x000ea20000000800 */
[----:B0-----:R-:W-:-:S01]  /*21900*/  FADD.FTZ R237, R155, R237 ;  /* 0x000000ed9bed7221 */ /* 0x001fc20000010000 */
[----:B------:R-:W-:Y:S01]  /*21910*/  FFMA.FTZ R88, R2, R118, -R101 ;  /* 0x0000007602587223 */ /* 0x000fe20000010865 */
[----:B------:R-:W-:-:S04]  /*21920*/  @!P1 IMAD R118, R232, 0x8, R17 ;  /* 0x00000008e8769824 */ /* 0x000fc800078e0211 */
[----:B------:R-:W-:Y:S01]  /*21930*/  @!P1 VIADD R118, R118, 0x2e840 ;  /* 0x0002e84076769836 */ /* 0x000fe20000000000 */
[----:B------:R-:W0:Y:S01]  /*21940*/  MUFU.EX2 R145, R145 ;  /* 0x0000009100917308 */ /* 0x000e220000000800 */
[----:B---3--:R-:W-:-:S03]  /*21950*/  FADD.FTZ R89, R144, R89 ;  /* 0x0000005990597221 */ /* 0x008fc60000010000 */
[----:B------:R-:W-:-:S04]  /*21960*/  @!P1 PRMT R118, RZ, 0x654, R118 ;  /* 0x00000654ff769816 */ /* 0x000fc80000000076 */
[----:B------:R-:W3:Y:S01]  /*21970*/  MUFU.EX2 R159, R159 ;  /* 0x0000009f009f7308 */ /* 0x000ee20000000800 */
[----:B--2---:R-:W-:-:S07]  /*21980*/  FADD.FTZ R237, R158, R237 ;  /* 0x000000ed9eed7221 */ /* 0x004fce0000010000 */
[----:B------:R-:W2:Y:S01]  /*21990*/  MUFU.EX2 R162, R162 ;  /* 0x000000a200a27308 */ /* 0x000ea20000000800 */
[----:B0-----:R-:W-:-:S01]  /*219a0*/  FADD.FTZ R114, R145, R89 ;  /* 0x0000005991727221 */ /* 0x001fc20000010000 */
[----:B------:R-:W-:Y:S01]  /*219b0*/  IMAD.MOV.U32 R89, RZ, RZ, -0x3ffffff0 ;  /* 0xc0000010ff597424 */ /* 0x000fe200078e00ff */
[----:B------:R-:W-:Y:S02]  /*219c0*/  WARPGROUP.DEPBAR.LE gsb0, 0x0 ;  /* 0x00008000000079c5 */ /* 0x000fe40000010000 */
[----:B------:R-:W-:Y:S01]  /*219d0*/  WARPGROUP.ARRIVE ;  /* 0x00000000000079c5 */ /* 0x000fe20000000000 */
[----:B-1----:R-:W-:Y:S02]  /*219e0*/  SHF.R.U32.HI R204, RZ, 0x7, R227 ;  /* 0x00000007ffcc7819 */ /* 0x002fe400000116e3 */
[----:B------:R-:W0:Y:S01]  /*219f0*/  MUFU.EX2 R163, R163 ;  /* 0x000000a300a37308 */ /* 0x000e220000000800 */
[----:B---3--:R-:W-:-:S01]  /*21a00*/  FADD.FTZ R237, R159, R237 ;  /* 0x000000ed9fed7221 */ /* 0x008fc20000010000 */
[----:B------:R-:W-:Y:S01]  /*21a10*/  R2UR UR7, R89 ;  /* 0x00000000590772ca */ /* 0x000fe200000e0000 */
        /* <DEDUP_REMOVED lines=9> */
[----:B------:R-:W-:Y:S01]  /*21ab0*/  FFMA.FTZ R101, R2, R103, -R101 ;  /* 0x0000006702657223 */ /* 0x000fe20000010865 */
[----:B------:R-:W-:-:S02]  /*21ac0*/  IADD3 R102, -R204, 0xb, RZ ;  /* 0x0000000bcc667810 */ /* 0x000fc40007ffe1ff */
[----:B------:R-:W-:Y:S01]  /*21ad0*/  QGMMA.64x128x32.F32.E4M3.E4M3 R24, R200, gdesc[UR4], R24, gsb0 ;  /* 0x01e00004c8187df3 */ /* 0x000fe20008000818 */
        /* <DEDUP_REMOVED lines=37> */
[----:B------:R2:W-:Y:S06]  /*21d30*/  BAR.ARV R102, 0x100 ;  /* 0x000400660000751d */ /* 0x0005ec0000002000 */
[----:B------:R-:W3:Y:S01]  /*21d40*/  MUFU.EX2 R122, R122 ;  /* 0x0000007a007a7308 */ /* 0x000ee20000000800 */
[----:B0-----:R-:W-:-:S01]  /*21d50*/  FADD.FTZ R237, R151, R237 ;  /* 0x000000ed97ed7221 */ /* 0x001fc20000010000 */
[----:B------:R0:W-:Y:S01]  /*21d60*/  @!P1 SYNCS.ARRIVE.TRANS64.RED.A1T0 RZ, [R118+URZ], RZ ;  /* 0x000000ff76ff99a7 */ /* 0x0001e2000810043f */
[----:B-1----:R-:W-:-:S05]  /*21d70*/  FADD.FTZ R114, R132, R114 ;  /* 0x0000007284727221 */ /* 0x002fca0000010000 */
[----:B------:R-:W1:Y:S08]  /*21d80*/  MUFU.EX2 R133, R133 ;  /* 0x0000008500857308 */ /* 0x000e700000000800 */
[----:B------:R-:W4:Y:S01]  /*21d90*/  MUFU.EX2 R123, R123 ;  /* 0x0000007b007b7308 */ /* 0x000f220000000800 */
[----:B---3--:R-:W-:-:S07]  /*21da0*/  FADD.FTZ R237, R122, R237 ;  /* 0x000000ed7aed7221 */ /* 0x008fce0000010000 */
[----:B------:R-:W3:Y:S01]  /*21db0*/  MUFU.EX2 R104, R104 ;  /* 0x0000006800687308 */ /* 0x000ee20000000800 */
[----:B-1----:R-:W-:-:S07]  /*21dc0*/  FADD.FTZ R114, R133, R114 ;  /* 0x0000007285727221 */ /* 0x002fce0000010000 */
[----:B------:R-:W1:Y:S01]  /*21dd0*/  MUFU.EX2 R126, R126 ;  /* 0x0000007e007e7308 */ /* 0x000e620000000800 */
[----:B----4-:R-:W-:-:S07]  /*21de0*/  FADD.FTZ R237, R123, R237 ;  /* 0x000000ed7bed7221 */ /* 0x010fce0000010000 */
        /* <DEDUP_REMOVED lines=53> */
[----:B----4-:R-:W-:-:S04]  /*22140*/  FADD.FTZ R103, R97, R103 ;  /* 0x0000006761677221 */ /* 0x010fc80000010000 */
[----:B------:R-:W-:-:S03]  /*22150*/  FADD.FTZ R103, R15, R103 ;  /* 0x000000670f677221 */ /* 0x000fc60000010000 */
[----:B------:R-:W2:Y:S01]  /*22160*/  MUFU.EX2 R100, R100 ;  /* 0x0000006400647308 */ /* 0x000ea20000000800 */
[----:B---3--:R-:W-:-:S07]  /*22170*/  FADD.FTZ R237, R119, R237 ;  /* 0x000000ed77ed7221 */ /* 0x008fce0000010000 */
[----:B------:R-:W3:Y:S01]  /*22180*/  MUFU.EX2 R90, R90 ;  /* 0x0000005a005a7308 */ /* 0x000ee20000000800 */
[----:B-1----:R-:W-:-:S07]  /*22190*/  FADD.FTZ R114, R89, R237 ;  /* 0x000000ed59727221 */ /* 0x002fce0000010000 */
[----:B------:R-:W1:Y:S01]  /*221a0*/  MUFU.EX2 R91, R91 ;  /* 0x0000005b005b7308 */ /* 0x000e620000000800 */
[----:B--2---:R-:W-:-:S05]  /*221b0*/  FADD.FTZ R102, R100, R103 ;  /* 0x0000006764667221 */ /* 0x004fca0000010000 */
[----:B------:R0:W-:Y:S02]  /*221c0*/  STL [R1+0x4], R102 ;  /* 0x0000046601007387 */ /* 0x0001e40000100800 */
[----:B------:R-:W2:Y:S01]  /*221d0*/  MUFU.EX2 R94, R94 ;  /* 0x0000005e005e7308 */ /* 0x000ea20000000800 */
[----:B---3--:R-:W-:-:S07]  /*221e0*/  FADD.FTZ R114, R90, R114 ;  /* 0x000000725a727221 */ /* 0x008fce0000010000 */
[----:B------:R-:W3:Y:S01]  /*221f0*/  MUFU.EX2 R95, R95 ;  /* 0x0000005f005f7308 */ /* 0x000ee20000000800 */
[----:B-1----:R-:W-:-:S07]  /*22200*/  FADD.FTZ R114, R91, R114 ;  /* 0x000000725b727221 */ /* 0x002fce0000010000 */
[----:B------:R-:W1:Y:S01]  /*22210*/  MUFU.EX2 R98, R98 ;  /* 0x0000006200627308 */ /* 0x000e620000000800 */
[----:B--2---:R-:W-:-:S07]  /*22220*/  FADD.FTZ R114, R94, R114 ;  /* 0x000000725e727221 */ /* 0x004fce0000010000 */
[----:B------:R-:W2:Y:S01]  /*22230*/  MUFU.EX2 R99, R99 ;  /* 0x0000006300637308 */ /* 0x000ea20000000800 */
[----:B---3--:R-:W-:-:S07]  /*22240*/  FADD.FTZ R114, R95, R114 ;  /* 0x000000725f727221 */ /* 0x008fce0000010000 */
[----:B------:R-:W3:Y:S01]  /*22250*/  MUFU.EX2 R101, R101 ;  /* 0x0000006500657308 */ /* 0x000ee20000000800 */
[----:B-1----:R-:W-:-:S04]  /*22260*/  FADD.FTZ R114, R98, R114 ;  /* 0x0000007262727221 */ /* 0x002fc80000010000 */
[----:B--2---:R-:W-:-:S04]  /*22270*/  FADD.FTZ R114, R99, R114 ;  /* 0x0000007263727221 */ /* 0x004fc80000010000 */
[----:B---3--:R-:W-:Y:S01]  /*22280*/  FADD.FTZ R237, R101, R114 ;  /* 0x0000007265ed7221 */ /* 0x008fe20000010000 */
[----:B0-----:R-:W-:Y:S06]  /*22290*/  @!P0 BRA `(.L_x_1477) ;  /* 0x0000000000048947 */ /* 0x001fec0003800000 */
[----:B------:R-:W-:Y:S01]  /*222a0*/  BPT.TRAP 0x1 ;  /* 0x000000040000795c */ /* 0x000fe20000300000 */
.L_x_1477:
[----:B------:R-:W2:Y:S01]  /*222b0*/  LDL R102, [R1+0x64] ;  /* 0x0000640001667983 */ /* 0x000ea20000100800 */
[----:B------:R-:W-:Y:S02]  /*222c0*/  F2FP.SATFINITE.E4M3.F32.PACK_AB_MERGE_C R185, R188, R185, RZ ;  /* 0x000000b9bcb9723e */ /* 0x000fe400048070ff */
[----:B--2---:R-:W-:Y:S02]  /*222d0*/  R2UR UR4, R102 ;  /* 0x00000000660472ca */ /* 0x004fe400000e0000 */
[----:B------:R-:W2:Y:S01]  /*222e0*/  LDL R102, [R1+0x48] ;  /* 0x0000480001667983 */ /* 0x000ea20000100800 */
[----:B------:R-:W-:Y:S01]  /*222f0*/  IMAD R20, R20, 0x8, R17 ;  /* 0x0000000814147824 */ /* 0x000fe200078e0211 */
[----:B------:R-:W-:Y:S01]  /*22300*/  F2FP.SATFINITE.E4M3.F32.PACK_AB_MERGE_C R224, R184, R21, R185 ;  /* 0x00000015b8e0723e */ /* 0x000fe200048070b9 */
[----:B------:R-:W-:Y:S01]  /*22310*/  FMUL.FTZ R24, R24, R14 ;  /* 0x0000000e18187220 */ /* 0x000fe20000410000 */
[----:B------:R-:W-:Y:S01]  /*22320*/  F2FP.SATFINITE.E4M3.F32.PACK_AB_MERGE_C R124, R125, R124, RZ ;  /* 0x0000007c7d7c723e */ /* 0x000fe200048070ff */
[----:B------:R-:W-:Y:S01]  /*22330*/  VIADD R20, R20, 0x2e860 ;  /* 0x0002e86014147836 */ /* 0x000fe20000000000 */
[----:B------:R-:W-:Y:S01]  /*22340*/  F2FP.SATFINITE.E4M3.F32.PACK_AB_MERGE_C R88, R119, R88, RZ ;  /* 0x000000587758723e */ /* 0x000fe200048070ff */
[----:B------:R-:W-:Y:S01]  /*22350*/  FMUL.FTZ R25, R25, R14 ;  /* 0x0000000e19197220 */ /* 0x000fe20000410000 */
[----:B------:R-:W-:Y:S01]  /*22360*/  F2FP.SATFINITE.E4M3.F32.PACK_AB_MERGE_C R92, R93, R92, RZ ;  /* 0x0000005c5d5c723e */ /* 0x000fe200048070ff */
[----:B------:R-:W-:Y:S01]  /*22370*/  FMUL.FTZ R28, R28, R14 ;  /* 0x0000000e1c1c7220 */ /* 0x000fe20000410000 */
[----:B------:R-:W-:Y:S01]  /*22380*/  F2FP.SATFINITE.E4M3.F32.PACK_AB_MERGE_C R124, R121, R120, R124 ;  /* 0x00000078797c723e */ /* 0x000fe2000480707c */
[----:B------:R-:W-:Y:S01]  /*22390*/  IMAD.U32 R21, RZ, RZ, UR4 ;  /* 0x00000004ff157e24 */ /* 0x000fe2000f8e00ff */
[----:B------:R-:W-:Y:S01]  /*223a0*/  F2FP.SATFINITE.E4M3.F32.PACK_AB_MERGE_C R190, R191, R190, RZ ;  /* 0x000000bebfbe723e */ /* 0x000fe200048070ff */
[-C--:B------:R-:W-:Y:S01]  /*223b0*/  FMUL.FTZ R29, R29, R14.reuse ;  /* 0x0000000e1d1d7220 */ /* 0x080fe20000410000 */
[----:B------:R-:W-:Y:S01]  /*223c0*/  F2FP.SATFINITE.E4M3.F32.PACK_AB_MERGE_C R193, R196, R193, RZ ;  /* 0x000000c1c4c1723e */ /* 0x000fe200048070ff */
[-C--:B------:R-:W-:Y:S01]  /*223d0*/  FMUL.FTZ R32, R32, R14.reuse ;  /* 0x0000000e20207220 */ /* 0x080fe20000410000 */
[----:B------:R-:W-:Y:S01]  /*223e0*/  PRMT R20, R21, 0x654, R20 ;  /* 0x0000065415147816 */ /* 0x000fe20000000014 */
[----:B------:R-:W-:Y:S01]  /*223f0*/  FMUL.FTZ R33, R33, R14 ;  /* 0x0000000e21217220 */ /* 0x000fe20000410000 */
[----:B------:R-:W-:Y:S01]  /*22400*/  F2FP.SATFINITE.E4M3.F32.PACK_AB_MERGE_C R198, R199, R198, RZ ;  /* 0x000000c6c7c6723e */ /* 0x000fe200048070ff */
[----:B------:R-:W-:Y:S01]  /*22410*/  FMUL.FTZ R36, R36, R14 ;  /* 0x0000000e24247220 */ /* 0x000fe20000410000 */
[----:B------:R-:W-:Y:S01]  /*22420*/  F2FP.SATFINITE.E4M3.F32.PACK_AB_MERGE_C R172, R173, R172, RZ ;  /* 0x000000acadac723e */ /* 0x000fe200048070ff */
[----:B------:R0:W-:Y:S01]  /*22430*/  SYNCS.ARRIVE.TRANS64.RED.A1T0 RZ, [R20+URZ], RZ ;  /* 0x000000ff14ff79a7 */ /* 0x0001e2000810043f */
        /* <DEDUP_REMOVED lines=103> */
[----:B------:R-:W-:-:S02]  /*22ab0*/  IMAD.MOV.U32 R234, RZ, RZ, R0 ;  /* 0x000000ffffea7224 */ /* 0x000fc400078e0000 */
[----:B------:R-:W-:Y:S02]  /*22ac0*/  IMAD.MOV.U32 R21, RZ, RZ, R3 ;  /* 0x000000ffff157224 */ /* 0x000fe400078e0003 */
[----:B------:R-:W-:Y:S02]  /*22ad0*/  IMAD.MOV.U32 R12, RZ, RZ, R231 ;  /* 0x000000ffff0c7224 */ /* 0x000fe400078e00e7 */
[----:B0-----:R-:W-:Y:S02]  /*22ae0*/  IMAD.MOV.U32 R20, RZ, RZ, R232 ;  /* 0x000000ffff147224 */ /* 0x001fe400078e00e8 */
[----:B------:R-:W-:Y:S01]  /*22af0*/  IMAD.MOV.U32 R208, RZ, RZ, R124 ;  /* 0x000000ffffd07224 */ /* 0x000fe200078e007c */
[C---:B--2---:R-:W-:Y:S01]  /*22b00*/  ISETP.GT.AND P2, PT, R235.reuse, R102, PT ;  /* 0x00000066eb00720c */ /* 0x044fe20003f44270 */
[----:B------:R-:W-:-:S12]  /*22b10*/  VIADD R235, R235, 0xffffffff ;  /* 0xffffffffebeb7836 */ /* 0x000fd80000000000 */
[----:B------:R-:W-:Y:S05]  /*22b20*/  @P2 BRA `(.L_x_1478) ;  /* 0xffffffc0001c2947 */ /* 0x000fea000383ffff */
[----:B------:R-:W-:-:S07]  /*22b30*/  IMAD.MOV.U32 R12, RZ, RZ, R235 ;  /* 0x000000ffff0c7224 */ /* 0x000fce00078e00eb */
.L_x_1467:
[----:B------:R-:W2:Y:S02]  /*22b40*/  LDL R13, [R1+0x70] ;  /* 0x00007000010d7983 */ /* 0x000ea40000100800 */
[----:B--2---:R-:W-:-:S13]  /*22b50*/  ISETP.GE.AND P2, PT, R12, R13, PT ;  /* 0x0000000d0c00720c */ /* 0x004fda0003f46270 */
[----:B------:R-:W-:Y:S05]  /*22b60*/  @!P2 BRA `(.L_x_1479) ;  /* 0x0000006400e4a947 */ /* 0x000fea0003800000 */
[----:B------:R-:W-:Y:S02]  /*22b70*/  IMAD.MOV.U32 R236, RZ, RZ, R0 ;  /* 0x000000ffffec7224 */ /* 0x000fe400078e0000 */
[----:B------:R-:W-:Y:S02]  /*22b80*/  IMAD.MOV.U32 R235, RZ, RZ, R3 ;  /* 0x000000ffffeb7224 */ /* 0x000fe400078e0003 */
[----:B------:R-:W-:Y:S02]  /*22b90*/  IMAD.MOV.U32 R234, RZ, RZ, R231 ;  /* 0x000000ffffea7224 */ /* 0x000fe400078e00e7 */
[----:B------:R-:W-:-:S07]  /*22ba0*/  IMAD.MOV.U32 R13, RZ, RZ, R232 ;  /* 0x000000ffff0d7224 */ /* 0x000fce00078e00e8 */
.L_x_1498:
        /* <DEDUP_REMOVED lines=9> */
.L_x_1481:
        /* <DEDUP_REMOVED lines=8> */
.L_x_1482:
[----:B------:R-:W-:Y:S04]  /*22cc0*/  BSSY B0, `(.L_x_1480) ;  /* 0x0000004000007945 */ /* 0x000fe80003800000 */
[----:B-1----:R-:W-:Y:S05]  /*22cd0*/  @P3 BRA `(.L_x_1483) ;  /* 0x0000000000083947 */ /* 0x002fea0003800000 */
[----:B------:R-:W1:Y:S02]  /*22ce0*/  SYNCS.PHASECHK.TRANS64.TRYWAIT P3, [R0+URZ+0x2e830], R3 ;  /* 0x02e83003000075a7 */ /* 0x000e64000806017f */
[----:B-1----:R-:W-:Y:S05]  /*22cf0*/  @!P3 BRA `(.L_x_1484) ;  /* 0x0000011800f0b947 */ /* 0x002fea0003800000 */
.L_x_1483:
[----:B------:R-:W-:Y:S05]  /*22d00*/  BSYNC B0 ;  /* 0x0000000000007941 */ /* 0x000fea0003800000 */
.L_x_1480:
        /* <DEDUP_REMOVED lines=26> */
[----:B------:R1:W-:Y:S01]  /*22eb0*/  STL [R1+0xbc], R19 ;  /* 0x0000bc1301007387 */ /* 0x0003e20000100800 */
[----:B------:R-:W-:-:S02]  /*22ec0*/  R2UR UR31, R91 ;  /* 0x000000005b1f72ca */ /* 0x000fc400000e0000 */
[----:B------:R-:W-:Y:S01]  /*22ed0*/  R2UR UR39, R15 ;  /* 0x000000000f2772ca */ /* 0x000fe200000e0000 */
[----:B------:R-:W-:Y:S01]  /*22ee0*/  STL [R1+0xb8], R18 ;  /* 0x0000b81201007387 */ /* 0x000fe20000100800 */
[----:B------:R-:W-:Y:S02]  /*22ef0*/  R2UR UR36, R8 ;  /* 0x00000000082472ca */ /* 0x000fe400000e0000 */
[----:B0-----:R-:W-:Y:S01]  /*22f00*/  SHF.R.U32.HI R0, RZ, 0x7, R0 ;  /* 0x00000007ff007819 */ /* 0x001fe20000011600 */
[----:B------:R-:W-:Y:S01]  /*22f10*/  STL [R1+0xb4], R17 ;  /* 0x0000b41101007387 */ /* 0x000fe20000100800 */
[----:B------:R-:W-:Y:S02]  /*22f20*/  R2UR UR37, R9 ;  /* 0x00000000092572ca */ /* 0x000fe400000e0000 */
[----:B------:R-:W-:Y:S01]  /*22f30*/  R2UR UR47, R21 ;  /* 0x00000000152f72ca */ /* 0x000fe200000e0000 */
[----:B------:R-:W-:Y:S01]  /*22f40*/  VIADD R0, R0, 0x8 ;  /* 0x0000000800007836 */ /* 0x000fe20000000000 */
[----:B------:R-:W-:Y:S01]  /*22f50*/  STL [R1+0xb0], R16 ;  /* 0x0000b01001007387 */ /* 0x000fe20000100800 */
        /* <DEDUP_REMOVED lines=20> */
[----:B-1----:R-:W-:Y:S01]  /*230a0*/  MOV R19, UR7 ;  /* 0x0000000700137c02 */ /* 0x002fe20008000f00 */
        /* <DEDUP_REMOVED lines=24> */
[----:B---3--:R-:W-:Y:S01]  /*23230*/  MOV R12, UR11 ;  /* 0x0000000b000c7c02 */ /* 0x008fe20008000f00 */
        /* <DEDUP_REMOVED lines=21> */
[----:B0-----:R-:W-:Y:S01]  /*23390*/  MOV R0, UR6 ;  /* 0x0000000600007c02 */ /* 0x001fe20008000f00 */
[----:B------:R-:W-:Y:S01]  /*233a0*/  UMOV UR6, UR10 ;  /* 0x0000000a00067c82 */ /* 0x000fe20008000000 */
[----:B------:R-:W-:Y:S01]  /*233b0*/  R2UR UR10, R90 ;  /* 0x000000005a0a72ca */ /* 0x000fe200000e0000 */
[----:B------:R-:W-:Y:S01]  /*233c0*/  VIADD R90, R88, 0x206 ;  /* 0x00000206585a7836 */ /* 0x000fe20000000000 */
[----:B------:R-:W-:Y:S01]  /*233d0*/  MOV R18, UR6 ;  /* 0x0000000600127c02 */ /* 0x000fe20008000f00 */
        /* <DEDUP_REMOVED lines=8> */
[----:B----4-:R-:W-:Y:S01]  /*23460*/  MOV R2, UR10 ;  /* 0x0000000a00027c02 */ /* 0x010fe20008000f00 */
        /* <DEDUP_REMOVED lines=21> */
[----:B------:R-:W-:Y:S01]  /*235c0*/  MOV R17, UR15 ;  /* 0x0000000f00117c02 */ /* 0x000fe20008000f00 */
        /* <DEDUP_REMOVED lines=183> */
.L_x_1486:
[----:B------:R-:W-:Y:S01]  /*24140*/  SHF.L.U32 R0, R234, 0x1f, RZ ;  /* 0x0000001fea007819 */ /* 0x000fe200000006ff */
[----:B-----5:R-:W-:-:S04]  /*24150*/  IMAD R3, R13, 0x8, R17 ;  /* 0x000000080d037824 */ /* 0x020fc800078e0211 */
[----:B------:R0:W1:Y:S01]  /*24160*/  SYNCS.PHASECHK.TRANS64.TRYWAIT P2, [R3+URZ+0x2e850], R0 ;  /* 0x02e85000030075a7 */ /* 0x000062000804017f */
[----:B------:R-:W-:Y:S05]  /*24170*/  @!P0 BRA `(.L_x_1487) ;  /* 0x0000000000048947 */ /* 0x000fea0003800000 */
[----:B------:R-:W-:Y:S01]  /*24180*/  BPT.TRAP 0x1 ;  /* 0x000000040000795c */ /* 0x000fe20000300000 */
.L_x_1487:
[----:B-1----:R-:W-:Y:S05]  /*24190*/  @P2 BRA `(.L_x_1485) ;  /* 0x0000000000082947 */ /* 0x002fea0003800000 */
[----:B------:R-:W1:Y:S02]  /*241a0*/  SYNCS.PHASECHK.TRANS64.TRYWAIT P2, [R3+URZ+0x2e850], R0 ;  /* 0x02e85000030075a7 */ /* 0x000e64000804017f */
[----:B-1----:R-:W-:Y:S05]  /*241b0*/  @!P2 BRA `(.L_x_1488) ;  /* 0x0000010400d4a947 */ /* 0x002fea0003800000 */
.L_x_1485:
[----:B-----5:R-:W-:Y:S01]  /*241c0*/  VIADD R14, R17, 0x400 ;  /* 0x00000400110e7836 */ /* 0x020fe20000000000 */
[----:B------:R-:W-:Y:S05]  /*241d0*/  WARPSYNC.ALL ;  /* 0x0000000000007948 */ /* 0x000fea0003800000 */
[----:B------:R-:W-:Y:S01]  /*241e0*/  SHF.R.U32.HI R14, RZ, 0x4, R14 ;  /* 0x00000004ff0e7819 */ /* 0x000fe2000001160e */
[----:B------:R-:W-:Y:S01]  /*241f0*/  IMAD.MOV.U32 R15, RZ, RZ, -0x3ffffff0 ;  /* 0xc0000010ff0f7424 */ /* 0x000fe200078e00ff */
[----:B01----:R-:W2:Y:S01]  /*24200*/  LDL R0, [R1+0x80] ;  /* 0x0000800001007983 */ /* 0x003ea20000100800 */
[----:B------:R-:W-:Y:S01]  /*24210*/  IMAD.MOV.U32 R21, RZ, RZ, -0x3ffffff0 ;  /* 0xc0000010ff157424 */ /* 0x000fe200078e00ff */
[----:B------:R-:W-:Y:S01]  /*24220*/  LOP3.LUT R14, R14, 0x3fff, RZ, 0xc0, !PT ;  /* 0x00003fff0e0e7812 */ /* 0x000fe200078ec0ff */
[----:B------:R-:W0:Y:S01]  /*24230*/  LDC R3, c[0x0][0x448] ;  /* 0x00011200ff037b82 */ /* 0x000e220000000800 */
[----:B------:R-:W3:Y:S01]  /*24240*/  LDL R234, [R1+0x10] ;  /* 0x0000100001ea7983 */ /* 0x000ee20000100800 */
[----:B------:R-:W-:Y:S01]  /*24250*/  R2UR UR7, R15 ;  /* 0x000000000f0772ca */ /* 0x000fe200000e0000 */
[----:B------:R-:W-:Y:S01]  /*24260*/  WARPGROUP.ARRIVE ;  /* 0x00000000000079c5 */ /* 0x000fe20000000000 */
[----:B------:R-:W-:Y:S01]  /*24270*/  LOP3.LUT R14, R14, 0x10000, RZ, 0xfc, !PT ;  /* 0x000100000e0e7812 */ /* 0x000fe200078efcff */
[----:B------:R-:W-:Y:S01]  /*24280*/  ULDC UR4, c[0x0][0x9dc] ;  /* 0x0002770000047ab9 */ /* 0x000fe20000000800 */
[----:B------:R-:W-:-:S03]  /*24290*/  ULDC UR5, c[0x0][0x9e0] ;  /* 0x0002780000057ab9 */ /* 0x000fc60000000800 */
        /* <DEDUP_REMOVED lines=10> */
[----:B------:R-:W2:Y:S04]  /*24340*/  LDL R225, [R1+0x60] ;  /* 0x0000600001e17983 */ /* 0x000ea80000100800 */
[----:B------:R-:W4:Y:S02]  /*24350*/  LDL R226, [R1+0x6c] ;  /* 0x00006c0001e27983 */ /* 0x000f240000100800 */
[----:B------:R-:W-:Y:S01]  /*24360*/  QGMMA.64x128x32.F32.E4M3.E4M3 R24, R220, gdesc[UR4], R24, gsb0 ;  /* 0x01e00004dc187df3 */ /* 0x000fe20008000818 */
[----:B------:R-:W-:-:S02]  /*24370*/  R2UR UR6, R20 ;  /* 0x00000000140672ca */ /* 0x000fc400000e0000 */
[----:B------:R-:W-:Y:S01]  /*24380*/  R2UR UR7, R21 ;  /* 0x00000000150772ca */ /* 0x000fe200000e0000 */
[----:B------:R-:W-:Y:S01]  /*24390*/  VIADD R20, R14, 0x300 ;  /* 0x000003000e147836 */ /* 0x000fe20000000000 */
[----:B------:R-:W3:Y:S01]  /*243a0*/  LDL R227, [R1+0x14] ;  /* 0x0000140001e37983 */ /* 0x000ee20000100800 */
[----:B------:R-:W-:Y:S01]  /*243b0*/  IMAD.MOV.U32 R21, RZ, RZ, -0x3ffffff0 ;  /* 0xc0000010ff157424 */ /* 0x000fe200078e00ff */
[----:B0-----:R-:W-:Y:S01]  /*243c0*/  ISETP.NE.AND P2, PT, R3, 0x1, PT ;  /* 0x000000010300780c */ /* 0x001fe20003f45270 */
[----:B------:R-:W-:Y:S01]  /*243d0*/  IMAD.MOV.U32 R15, RZ, RZ, -0x3ffffff0 ;  /* 0xc0000010ff0f7424 */ /* 0x000fe200078e00ff */
[----:B------:R-:W-:-:S11]  /*243e0*/  ULOP3.LUT UR4, URZ, UR4, URZ, 0x33, !UPT ;  /* 0x000000043f047292 */ /* 0x000fd6000f8e333f */
[----:B------:R-:W0:Y:S01]  /*243f0*/  @P2 LDC R3, c[0x0][0x450] ;  /* 0x00011400ff032b82 */ /* 0x000e220000000800 */
        /* <DEDUP_REMOVED lines=9> */
[----:B--2---:R-:W-:-:S05]  /*24490*/  IMAD.IADD R0, R0, 0x1, R225 ;  /* 0x0000000100007824 */ /* 0x004fca00078e02e1 */
[----:B------:R-:W1:Y:S03]  /*244a0*/  S2R R225, SR_TID.X ;  /* 0x0000000000e17919 */ /* 0x000e660000002100 */
[----:B------:R-:W-:Y:S01]  /*244b0*/  QGMMA.64x128x32.F32.E4M3.E4M3 R24, R212, gdesc[UR4], R24, gsb0 ;  /* 0x01e00004d4187df3 */ /* 0x000fe20008000818 */
[----:B------:R-:W-:Y:S01]  /*244c0*/  R2UR UR6, R20 ;  /* 0x00000000140672ca */ /* 0x000fe200000e0000 */
[C---:B------:R-:W-:Y:S01]  /*244d0*/  VIADD R20, R14.reuse, 0x500 ;  /* 0x000005000e147836 */ /* 0x040fe20000000000 */
[----:B------:R-:W-:Y:S01]  /*244e0*/  R2UR UR7, R21 ;  /* 0x00000000150772ca */ /* 0x000fe200000e0000 */
[----:B------:R-:W-:Y:S02]  /*244f0*/  IMAD.MOV.U32 R21, RZ, RZ, -0x3ffffff0 ;  /* 0xc0000010ff157424 */ /* 0x000fe400078e00ff */
[----:B------:R-:W-:Y:S01]  /*24500*/  VIADD R14, R14, 0x600 ;  /* 0x000006000e0e7836 */ /* 0x000fe20000000000 */
[----:B-1----:R-:W-:Y:S01]  /*24510*/  SHF.R.U32.HI R225, RZ, 0x7, R225 ;  /* 0x00000007ffe17819 */ /* 0x002fe200000116e1 */
[----:B------:R-:W-:-:S02]  /*24520*/  WARPGROUP.DEPBAR.LE gsb0, 0x0 ;  /* 0x00008000000079c5 */ /* 0x000fc40000010000 */
[----:B------:R-:W-:-:S06]  /*24530*/  WARPGROUP.ARRIVE ;  /* 0x00000000000079c5 */ /* 0x000fcc0000000000 */
[----:B------:R-:W-:Y:S01]  /*24540*/  QGMMA.64x128x32.F32.E4M3.E4M3 R24, R208, gdesc[UR4], R24, gsb0 ;  /* 0x01e00004d0187df3 */ /* 0x000fe20008000818 */
[----:B------:R-:W-:Y:S02]  /*24550*/  R2UR UR6, R20 ;  /* 0x00000000140672ca */ /* 0x000fe400000e0000 */
[----:B------:R-:W-:Y:S01]  /*24560*/  R2UR UR7, R21 ;  /* 0x00000000150772ca */ /* 0x000fe200000e0000 */
[----:B------:R-:W-:Y:S02]  /*24570*/  WARPGROUP.DEPBAR.LE gsb0, 0x0 ;  /* 0x00008000000079c5 */ /* 0x000fe40000010000 */
[----:B------:R-:W-:-:S10]  /*24580*/  WARPGROUP.ARRIVE ;  /* 0x00000000000079c5 */ /* 0x000fd40000000000 */
[----:B------:R-:W-:Y:S01]  /*24590*/  QGMMA.64x128x32.F32.E4M3.E4M3 R24, R204, gdesc[UR4], R24, gsb0 ;  /* 0x01e00004cc187df3 */ /* 0x000fe20008000818 */
[----:B------:R-:W-:Y:S01]  /*245a0*/  R2UR UR6, R14 ;  /* 0x000000000e0672ca */ /* 0x000fe200000e0000 */
[----:B------:R-:W-:Y:S01]  /*245b0*/  @!P1 IMAD R14, R232, 0x8, R17 ;  /* 0x00000008e80e9824 */ /* 0x000fe200078e0211 */
[----:B------:R-:W-:Y:S02]  /*245c0*/  R2UR UR7, R15 ;  /* 0x000000000f0772ca */ /* 0x000fe400000e0000 */
[----:B------:R-:W1:Y:S01]  /*245d0*/  @P2 LDC R15, c[0x0][0x44c] ;  /* 0x00011300ff0f2b82 */ /* 0x000e620000000800 */
[----:B------:R-:W-:-:S05]  /*245e0*/  @!P1 VIADD R14, R14, 0x2e840 ;  /* 0x0002e8400e0e9836 */ /* 0x000fca0000000000 */
[----:B------:R-:W-:Y:S01]  /*245f0*/  @!P1 PRMT R14, RZ, 0x654, R14 ;  /* 0x00000654ff0e9816 */ /* 0x000fe2000000000e */
[----:B-1----:R-:W-:-:S05]  /*24600*/  @P2 IMAD.HI.U32 R15, R0, R15, RZ ;  /* 0x0000000f000f2227 */ /* 0x002fca00078e00ff */
[----:B0-----:R-:W-:Y:S01]  /*24610*/  @P2 SHF.R.U32.HI R0, RZ, R3, R15 ;  /* 0x00000003ff002219 */ /* 0x001fe2000001160f */
[----:B------:R-:W-:Y:S01]  /*24620*/  IMAD R3, R12, -0xe0, RZ ;  /* 0xffffff200c037824 */ /* 0x000fe200078e02ff */
[----:B------:R-:W-:Y:S01]  /*24630*/  IADD3 R15, -R225, 0xb, RZ ;  /* 0x0000000be10f7810 */ /* 0x000fe20007ffe1ff */
[----:B------:R-:W-:Y:S02]  /*24640*/  WARPGROUP.DEPBAR.LE gsb0, 0x0 ;  /* 0x00008000000079c5 */ /* 0x000fe40000010000 */
[----:B------:R-:W-:Y:S01]  /*24650*/  WARPGROUP.ARRIVE ;  /* 0x00000000000079c5 */ /* 0x000fe20000000000 */
[----:B------:R-:W0:Y:S05]  /*24660*/  LDC R205, c[0x0][0x9e4] ;  /* 0x00027900ffcd7b82 */ /* 0x000e2a0000000800 */
[----:B------:R-:W-:Y:S01]  /*24670*/  QGMMA.64x128x32.F32.E4M3.E4M3 R24, R200, gdesc[UR4], R24, gsb0 ;  /* 0x01e00004c8187df3 */ /* 0x000fe20008000818 */
[----:B0-----:R-:W-:-:S02]  /*24680*/  ISETP.GE.AND P2, PT, R205, 0x1, PT ;  /* 0x00000001cd00780c */ /* 0x001fc40003f46270 */
[----:B------:R-:W-:Y:S02]  /*24690*/  WARPGROUP.DEPBAR.LE gsb0, 0x0 ;  /* 0x00008000000079c5 */ /* 0x000fe40000010000 */
[----:B------:R-:W0:Y:S01]  /*246a0*/  SHFL.IDX PT, R203, R0, RZ, 0x1c1f ;  /* 0x001c1fff00cb7589 */ /* 0x000e2200000e0000 */
[----:B------:R-:W-:Y:S01]  /*246b0*/  VIADD R200, R3, 0x1 ;  /* 0x0000000103c87836 */ /* 0x000fe20000000000 */
[----:B------:R1:W-:Y:S06]  /*246c0*/  BAR.ARV R15, 0x100 ;  /* 0x0004000f0000751d */ /* 0x0003ec0000002000 */
[----:B----4-:R-:W-:Y:S01]  /*246d0*/  IMAD R200, R226, -0x2, R200 ;  /* 0xfffffffee2c87824 */ /* 0x010fe200078e02c8 */
[----:B------:R1:W-:Y:S04]  /*246e0*/  @!P1 SYNCS.ARRIVE.TRANS64.RED.A1T0 RZ, [R14+URZ], RZ ;  /* 0x000000ff0eff99a7 */ /* 0x0003e8000810043f */
[----:B---3--:R-:W-:Y:S01]  /*246f0*/  IADD3 R21, -R234, R200, R227 ;  /* 0x000000c8ea157210 */ /* 0x008fe20007ffe1e3 */
[----:B------:R-:W-:-:S04]  /*24700*/  VIADD R200, R200, 0xffffffff ;  /* 0xffffffffc8c87836 */ /* 0x000fc80000000000 */
[C---:B------:R-:W-:Y:S02]  /*24710*/  VIADD R20, R21.reuse, UR5 ;  /* 0x0000000515147c36 */ /* 0x040fe40008000000 */
[----:B------:R-:W-:Y:S02]  /*24720*/  VIADD R21, R21, UR4 ;  /* 0x0000000415157c36 */ /* 0x000fe40008000000 */
[--C-:B0-----:R-:W-:Y:S02]  /*24730*/  IMAD.IADD R201, R20, 0x1, R203.reuse ;  /* 0x0000000114c97824 */ /* 0x101fe400078e02cb */
[----:B------:R-:W-:Y:S01]  /*24740*/  IMAD.IADD R202, R21, 0x1, R203 ;  /* 0x0000000115ca7824 */ /* 0x000fe200078e02cb */
[----:B-1----:R-:W-:Y:S06]  /*24750*/  @!P2 BRA `(.L_x_1489) ;  /* 0x00000000005ca947 */ /* 0x002fec0003800000 */
        /* <DEDUP_REMOVED lines=13> */
.L_x_1491:
[----:B------:R-:W-:Y:S02]  /*24830*/  ULDC UR4, c[0x0][0x9e4] ;  /* 0x0002790000047ab9 */ /* 0x000fe40000000800 */
[----:B------:R-:W-:-:S05]  /*24840*/  IMAD.U32 R204, RZ, RZ, UR4 ;  /* 0x00000004ffcc7e24 */ /* 0x000fca000f8e00ff */
[----:B------:R-:W-:-:S13]  /*24850*/  ISETP.NE.AND P2, PT, R204, 0x1, PT ;  /* 0x00000001cc00780c */ /* 0x000fda0003f45270 */
[----:B------:R-:W0:Y:S02]  /*24860*/  @P2 LDC.64 R14, c[0x0][0x9e8] ;  /* 0x00027a00ff0e2b82 */ /* 0x000e240000000a00 */
[----:B0-----:R-:W-:-:S05]  /*24870*/  @P2 IMAD.HI.U32 R14, R203, R14, RZ ;  /* 0x0000000ecb0e2227 */ /* 0x001fca00078e00ff */
[----:B------:R-:W-:-:S07]  /*24880*/  @P2 SHF.R.U32.HI R203, RZ, R15, R14 ;  /* 0x0000000fffcb2219 */ /* 0x000fce000001160e */
.L_x_1492:
[----:B------:R-:W-:Y:S05]  /*24890*/  BSYNC B0 ;  /* 0x0000000000007941 */ /* 0x000fea0003800000 */
.L_x_1490:
[----:B------:R-:W-:-:S05]  /*248a0*/  IMAD R203, R203, R204, R200 ;  /* 0x000000cccbcb7224 */ /* 0x000fca00078e02c8 */
[----:B------:R-:W-:Y:S02]  /*248b0*/  VIMNMX R202, R202, R203, !PT ;  /* 0x000000cbcaca7248 */ /* 0x000fe40007fe0100 */
[----:B------:R-:W-:-:S07]  /*248c0*/  VIADDMNMX R201, R203, R204, R201, PT ;  /* 0x000000cccbc97246 */ /* 0x000fce00038001c9 */
.L_x_1489:
[----:B------:R-:W2:Y:S01]  /*248d0*/  LDL.LU R203, [R1] ;  /* 0x0000000001cb7983 */ /* 0x000ea20000300800 */
[C---:B------:R-:W-:Y:S02]  /*248e0*/  ISETP.GE.AND P2, PT, R3.reuse, 0x2, PT ;  /* 0x000000020300780c */ /* 0x040fe40003f46270 */
        /* <DEDUP_REMOVED lines=331> */
[----:B------:R-:W-:-:S13]  /*25da0*/  ISETP.GE.AND P6, PT, R205, 0x1, PT ;  /* 0x00000001cd00780c */ /* 0x000fda0003fc6270 */
        /* <DEDUP_REMOVED lines=14> */
.L_x_1495:
[----:B------:R-:W-:Y:S02]  /*25e90*/  ULDC UR4, c[0x0][0x9e4] ;  /* 0x0002790000047ab9 */ /* 0x000fe40000000800 */
[----:B------:R-:W-:-:S05]  /*25ea0*/  IMAD.U32 R3, RZ, RZ, UR4 ;  /* 0x00000004ff037e24 */ /* 0x000fca000f8e00ff */
[----:B------:R-:W-:-:S13]  /*25eb0*/  ISETP.NE.AND P6, PT, R3, 0x1, PT ;  /* 0x000000010300780c */ /* 0x000fda0003fc5270 */
[----:B------:R-:W0:Y:S02]  /*25ec0*/  @P6 LDC.64 R14, c[0x0][0x9e8] ;  /* 0x00027a00ff0e6b82 */ /* 0x000e240000000a00 */
[----:B0-----:R-:W-:-:S05]  /*25ed0*/  @P6 IMAD.HI.U32 R14, R0, R14, RZ ;  /* 0x0000000e000e6227 */ /* 0x001fca00078e00ff */
[----:B------:R-:W-:-:S07]  /*25ee0*/  @P6 SHF.R.U32.HI R0, RZ, R15, R14 ;  /* 0x0000000fff006219 */ /* 0x000fce000001160e */
.L_x_1496:
[----:B------:R-:W-:Y:S05]  /*25ef0*/  BSYNC B0 ;  /* 0x0000000000007941 */ /* 0x000fea0003800000 */
.L_x_1494:
[----:B------:R-:W-:-:S05]  /*25f00*/  IMAD R0, R0, R3, R200 ;  /* 0x0000000300007224 */ /* 0x000fca00078e02c8 */
[----:B------:R-:W-:Y:S02]  /*25f10*/  VIADDMNMX R20, R0, R3, R20, PT ;  /* 0x0000000300147246 */ /* 0x000fe40003800114 */
[----:B------:R-:W-:-:S07]  /*25f20*/  VIMNMX R21, R21, R0, !PT ;  /* 0x0000000015157248 */ /* 0x000fce0007fe0100 */
.L_x_1493:
        /* <DEDUP_REMOVED lines=119> */
[----:B------:R-:W-:-:S04]  /*266a0*/  ISETP.GT.AND P2, PT, R21, 0x91, !P2 ;  /* 0x000000911500780c */ /* 0x000fc80005744270 */
[----:B------:R-:W-:-:S04]  /*266b0*/  ISETP.LT.OR P2, PT, R20, 0x92, P2 ;  /* 0x000000921400780c */ /* 0x000fc80001741670 */
        /* <DEDUP_REMOVED lines=78> */
[----:B------:R-:W-:Y:S02]  /*26ba0*/  FMNMX.FTZ R0, R125, R0, !PT ;  /* 0x000000007d007209 */ /* 0x000fe40007810000 */
        /* <DEDUP_REMOVED lines=28> */
[----:B------:R-:W-:-:S02]  /*26d70*/  FMNMX.FTZ R0, R88, R0, !PT ;  /* 0x0000000058007209 */ /* 0x000fc40007810000 */
        /* <DEDUP_REMOVED lines=14> */
[C---:B------:R-:W-:Y:S02]  /*26e60*/  LOP3.LUT P2, RZ, R16.reuse, 0x800, RZ, 0xc0, !PT ;  /* 0x0000080010ff7812 */ /* 0x040fe4000784c0ff */
[----:B------:R-:W-:Y:S02]  /*26e70*/  FMNMX.FTZ R0, R101, R0, !PT ;  /* 0x0000000065007209 */ /* 0x000fe40007810000 */
[----:B------:R-:W-:Y:S02]  /*26e80*/  ISETP.GT.AND P2, PT, R21, 0xc0, !P2 ;  /* 0x000000c01500780c */ /* 0x000fe40005744270 */
[----:B------:R-:W-:Y:S01]  /*26e90*/  LOP3.LUT P6, RZ, R16, 0x100, RZ, 0xc0, !PT ;  /* 0x0000010010ff7812 */ /* 0x000fe200078cc0ff */
[----:B------:R-:W0:Y:S01]  /*26ea0*/  SHFL.BFLY PT, R3, R0, 0x2, 0x1f ;  /* 0x0c401f0000037f89 */ /* 0x000e2200000e0000 */
[----:B------:R-:W-:-:S04]  /*26eb0*/  ISETP.LT.OR P2, PT, R20, 0xc1, P2 ;  /* 0x000000c11400780c */ /* 0x000fc80001741670 */
[----:B------:R-:W-:Y:S02]  /*26ec0*/  FSEL R90, R90, -INF , !P2 ;  /* 0xff8000005a5a7808 */ /* 0x000fe40005000000 */
[----:B------:R-:W-:-:S04]  /*26ed0*/  LOP3.LUT P2, RZ, R16, 0x400, RZ, 0xc0, !PT ;  /* 0x0000040010ff7812 */ /* 0x000fc8000784c0ff */
[----:B------:R-:W-:-:S04]  /*26ee0*/  ISETP.GT.AND P2, PT, R21, 0xc1, !P2 ;  /* 0x000000c11500780c */ /* 0x000fc80005744270 */
[----:B------:R-:W-:-:S04]  /*26ef0*/  ISETP.LT.OR P2, PT, R20, 0xc2, P2 ;  /* 0x000000c21400780c */ /* 0x000fc80001741670 */
[----:B------:R-:W-:Y:S02]  /*26f00*/  FSEL R91, R91, -INF , !P2 ;  /* 0xff8000005b5b7808 */ /* 0x000fe40005000000 */
[----:B------:R-:W-:Y:S02]  /*26f10*/  LOP3.LUT P2, RZ, R16, 0x200, RZ, 0xc0, !PT ;  /* 0x0000020010ff7812 */ /* 0x000fe4000784c0ff */
[----:B0-----:R-:W-:Y:S02]  /*26f20*/  FMNMX.FTZ R3, R0, R3, !PT ;  /* 0x0000000300037209 */ /* 0x001fe40007810000 */
[----:B------:R-:W-:-:S03]  /*26f30*/  ISETP.GT.AND P2, PT, R21, 0xc8, !P2 ;  /* 0x000000c81500780c */ /* 0x000fc60005744270 */
[----:B------:R-:W0:Y:S01]  /*26f40*/  SHFL.BFLY PT, R0, R3, 0x1, 0x1f ;  /* 0x0c201f0003007f89 */ /* 0x000e2200000e0000 */
[----:B------:R-:W-:-:S04]  /*26f50*/  ISETP.LT.OR P2, PT, R20, 0xc9, P2 ;  /* 0x000000c91400780c */ /* 0x000fc80001741670 */
[----:B------:R-:W-:Y:S02]  /*26f60*/  FSEL R94, R94, -INF , !P2 ;  /* 0xff8000005e5e7808 */ /* 0x000fe40005000000 */
[----:B------:R-:W-:Y:S02]  /*26f70*/  ISETP.GT.AND P2, PT, R21, 0xc9, !P6 ;  /* 0x000000c91500780c */ /* 0x000fe40007744270 */
[----:B------:R-:W-:Y:S02]  /*26f80*/  LOP3.LUT P6, RZ, R203, 0x1, RZ, 0xc0, !PT ;  /* 0x00000001cbff7812 */ /* 0x000fe400078cc0ff */
[----:B------:R-:W-:-:S04]  /*26f90*/  ISETP.LT.OR P2, PT, R20, 0xca, P2 ;  /* 0x000000ca1400780c */ /* 0x000fc80001741670 */
[----:B------:R-:W-:Y:S02]  /*26fa0*/  FSEL R95, R95, -INF , !P2 ;  /* 0xff8000005f5f7808 */ /* 0x000fe40005000000 */
[----:B------:R-:W-:-:S04]  /*26fb0*/  ISETP.GT.AND P2, PT, R21, RZ, !P6 ;  /* 0x000000ff1500720c */ /* 0x000fc80007744270 */
[----:B------:R-:W-:-:S04]  /*26fc0*/  ISETP.LT.OR P2, PT, R20, 0x1, P2 ;  /* 0x000000011400780c */ /* 0x000fc80001741670 */
[----:B------:R-:W-:Y:S02]  /*26fd0*/  FSEL R186, R186, -INF , !P2 ;  /* 0xff800000baba7808 */ /* 0x000fe40005000000 */
[----:B0-----:R-:W-:Y:S02]  /*26fe0*/  FMNMX.FTZ R3, R3, R0, !PT ;  /* 0x0000000003037209 */ /* 0x001fe40007810000 */
        /* <DEDUP_REMOVED lines=49> */
[----:B------:R-:W-:Y:S02]  /*27300*/  ISETP.GT.AND P3, PT, R21, 0xd0, !P3 ;  /* 0x000000d01500780c */ /* 0x000fe40005f64270 */
        /* <DEDUP_REMOVED lines=8> */
[----:B------:R-:W-:Y:S01]  /*27390*/  FMNMX.FTZ R0, R95, R0, !PT ;  /* 0x000000005f007209 */ /* 0x000fe20007810000 */
[----:B------:R-:W-:-:S01]  /*273a0*/  FFMA.FTZ R15, R2, R3, -8 ;  /* 0xc1000000020f7423 */ /* 0x000fc20000010003 */
[----:B------:R-:W-:-:S02]  /*273b0*/  FSEL R99, R99, -INF , !P4 ;  /* 0xff80000063637808 */ /* 0x000fc40006000000 */
[----:B------:R-:W-:Y:S02]  /*273c0*/  ISETP.LT.OR P5, PT, R20, 0xd9, P5 ;  /* 0x000000d91400780c */ /* 0x000fe40002fa1670 */
[----:B------:R-:W-:Y:S02]  /*273d0*/  FSETP.NEU.FTZ.AND P2, PT, R3, -INF , PT ;  /* 0xff8000000300780b */ /* 0x000fe40003f5d000 */
[----:B------:R-:W-:Y:S02]  /*273e0*/  ISETP.GT.AND P3, PT, R21, 0xd9, !P6 ;  /* 0x000000d91500780c */ /* 0x000fe40007764270 */
[----:B------:R-:W-:Y:S02]  /*273f0*/  FMNMX.FTZ R0, R98, R0, !PT ;  /* 0x0000000062007209 */ /* 0x000fe40007810000 */
[----:B------:R-:W-:Y:S02]  /*27400*/  FSEL R102, R102, -INF , !P5 ;  /* 0xff80000066667808 */ /* 0x000fe40006800000 */
[----:B------:R-:W-:-:S02]  /*27410*/  FSEL R15, R15, RZ, P2 ;  /* 0x000000ff0f0f7208 */ /* 0x000fc40001000000 */
[----:B------:R-:W-:Y:S02]  /*27420*/  ISETP.LT.OR P3, PT, R20, 0xda, P3 ;  /* 0x000000da1400780c */ /* 0x000fe40001f61670 */
[----:B------:R-:W-:Y:S01]  /*27430*/  FMNMX.FTZ R0, R99, R0, !PT ;  /* 0x0000000063007209 */ /* 0x000fe20007810000 */
[----:B------:R-:W-:-:S01]  /*27440*/  FFMA.FTZ R20, R2, R152, -R15 ;  /* 0x0000009802147223 */ /* 0x000fc2000001080f */
[----:B------:R-:W-:Y:S02]  /*27450*/  FSEL R103, R103, -INF , !P3 ;  /* 0xff80000067677808 */ /* 0x000fe40005800000 */
        /* <DEDUP_REMOVED lines=8> */
[----:B------:R-:W-:-:S02]  /*274e0*/  FFMA.FTZ R164, R2, R165, -R15 ;  /* 0x000000a502a47223 */ /* 0x000fc4000001080f */
[----:B------:R-:W0:Y:S01]  /*274f0*/  SHFL.BFLY PT, R165, R0, 0x2, 0x1f ;  /* 0x0c401f0000a57f89 */ /* 0x000e2200000e0000 */
[----:B------:R-:W-:-:S01]  /*27500*/  FFMA.FTZ R14, R2, R184, -R15 ;  /* 0x000000b8020e7223 */ /* 0x000fc2000001080f */
        /* <DEDUP_REMOVED lines=47> */
[--C-:B------:R-:W-:Y:S01]  /*27800*/  FFMA.FTZ R100, R2, R100, -R15.reuse ;  /* 0x0000006402647223 */ /* 0x100fe2000001080f */
[----:B0-----:R-:W-:Y:S01]  /*27810*/  FMNMX.FTZ R0, R0, R165, !PT ;  /* 0x000000a500007209 */ /* 0x001fe20007810000 */
[----:B------:R-:W-:Y:S01]  /*27820*/  FFMA.FTZ R15, R2, R101, -R15 ;  /* 0x00000065020f7223 */ /* 0x000fe2000001080f */
[----:B------:R-:W-:-:S03]  /*27830*/  FSEL R165, R3, RZ, P2 ;  /* 0x000000ff03a57208 */ /* 0x000fc60001000000 */
[----:B------:R0:W-:Y:S01]  /*27840*/  MUFU.EX2 R101, R15 ;  /* 0x0000000f00657308 */ /* 0x0001e20000000800 */
[----:B------:R-:W-:Y:S01]  /*27850*/  FSETP.NEU.FTZ.AND P2, PT, R0, -INF , PT ;  /* 0xff8000000000780b */ /* 0x000fe20003f5d000 */
[----:B------:R-:W-:Y:S01]  /*27860*/  FADD.FTZ R165, -R165, R235 ;  /* 0x000000eba5a57221 */ /* 0x000fe20000010100 */
[----:B0-----:R-:W-:-:S03]  /*27870*/  FFMA.FTZ R15, R2, R0, -8 ;  /* 0xc1000000020f7423 */ /* 0x001fc60000010000 */
[----:B------:R-:W-:Y:S02]  /*27880*/  FMUL.FTZ R181, R2, R165 ;  /* 0x000000a502b57220 */ /* 0x000fe40000410000 */
[----:B------:R-:W-:Y:S01]  /*27890*/  MUFU.EX2 R14, R14 ;  /* 0x0000000e000e7308 */ /* 0x000fe20000000800 */
[----:B------:R-:W-:-:S07]  /*278a0*/  FSEL R165, R15, RZ, P2 ;  /* 0x000000ff0fa57208 */ /* 0x000fce0001000000 */
[----:B------:R0:W2:Y:S02]  /*278b0*/  MUFU.EX2 R15, R181 ;  /* 0x000000b5000f7308 */ /* 0x0000a40000000800 */
[----:B0-----:R-:W-:-:S01]  /*278c0*/  FFMA.FTZ R181, R2, R186, -R165 ;  /* 0x000000ba02b57223 */ /* 0x001fc200000108a5 */
[----:B------:R-:W-:-:S05]  /*278d0*/  FFMA.FTZ R186, R2, R187, -R165 ;  /* 0x000000bb02ba7223 */ /* 0x000fca00000108a5 */
[----:B------:R-:W0:Y:S01]  /*278e0*/  MUFU.EX2 R184, R184 ;  /* 0x000000b800b87308 */ /* 0x000e220000000800 */
[----:B------:R-:W-:-:S01]  /*278f0*/  FFMA.FTZ R187, R2, R190, -R165 ;  /* 0x000000be02bb7223 */ /* 0x000fc200000108a5 */
[C-C-:B------:R-:W-:Y:S01]  /*27900*/  FFMA.FTZ R190, R2.reuse, R191, -R165.reuse ;  /* 0x000000bf02be7223 */ /* 0x140fe200000108a5 */
[----:B------:R-:W-:-:S01]  /*27910*/  FFMA.FTZ R191, R2, R194, -R165 ;  /* 0x000000c202bf7223 */ /* 0x000fc200000108a5 */
[C-C-:B------:R-:W-:Y:S01]  /*27920*/  FFMA.FTZ R194, R2.reuse, R195, -R165.reuse ;  /* 0x000000c302c27223 */ /* 0x140fe200000108a5 */
[----:B------:R-:W-:-:S01]  /*27930*/  FFMA.FTZ R195, R2, R198, -R165 ;  /* 0x000000c602c37223 */ /* 0x000fc200000108a5 */
[--C-:B------:R-:W-:Y:S02]  /*27940*/  FFMA.FTZ R198, R2, R142, -R165.reuse ;  /* 0x0000008e02c67223 */ /* 0x100fe400000108a5 */
[----:B------:R-:W1:Y:S01]  /*27950*/  MUFU.EX2 R185, R185 ;  /* 0x000000b900b97308 */ /* 0x000e620000000800 */
[----:B------:R-:W-:Y:S01]  /*27960*/  FSEL R142, R0, RZ, P2 ;  /* 0x000000ff008e7208 */ /* 0x000fe20001000000 */
[C-C-:B------:R-:W-:Y:S01]  /*27970*/  FFMA.FTZ R197, R2.reuse, R199, -R165.reuse ;  /* 0x000000c702c57223 */ /* 0x140fe200000108a5 */
[----:B------:R-:W-:-:S01]  /*27980*/  FFMA.FTZ R170, R2, R170, -R165 ;  /* 0x000000aa02aa7223 */ /* 0x000fc200000108a5 */
[----:B------:R-:W-:-:S04]  /*27990*/  FFMA.FTZ R171, R2, R171, -R165 ;  /* 0x000000ab02ab7223 */ /* 0x000fc800000108a5 */
[----:B------:R-:W3:Y:S01]  /*279a0*/  MUFU.EX2 R188, R188 ;  /* 0x000000bc00bc7308 */ /* 0x000ee20000000800 */
[----:B------:R-:W-:-:S01]  /*279b0*/  FADD.FTZ R142, -R142, R236 ;  /* 0x000000ec8e8e7221 */ /* 0x000fc20000010100 */
[C-C-:B------:R-:W-:Y:S01]  /*279c0*/  FFMA.FTZ R174, R2.reuse, R174, -R165.reuse ;  /* 0x000000ae02ae7223 */ /* 0x140fe200000108a5 */
[----:B------:R-:W-:-:S01]  /*279d0*/  FFMA.FTZ R175, R2, R175, -R165 ;  /* 0x000000af02af7223 */ /* 0x000fc200000108a5 */
[C-C-:B------:R-:W-:Y:S01]  /*279e0*/  FFMA.FTZ R178, R2.reuse, R178, -R165.reuse ;  /* 0x000000b202b27223 */ /* 0x140fe200000108a5 */
[----:B------:R-:W-:-:S01]  /*279f0*/  FFMA.FTZ R179, R2, R179, -R165 ;  /* 0x000000b302b37223 */ /* 0x000fc200000108a5 */
[C-C-:B------:R-:W-:Y:S01]  /*27a00*/  FFMA.FTZ R182, R2.reuse, R182, -R165.reuse ;  /* 0x000000b602b67223 */ /* 0x140fe200000108a5 */
[----:B------:R-:W-:-:S01]  /*27a10*/  FFMA.FTZ R183, R2, R183, -R165 ;  /* 0x000000b702b77223 */ /* 0x000fc200000108a5 */
[----:B------:R-:W4:Y:S01]  /*27a20*/  MUFU.EX2 R189, R189 ;  /* 0x000000bd00bd7308 */ /* 0x000f220000000800 */
        /* <DEDUP_REMOVED lines=39> */
[----:B--2---:R-:W-:Y:S01]  /*27ca0*/  FFMA.FTZ R165, R15, R200, R14 ;  /* 0x000000c80fa57223 */ /* 0x004fe2000001000e */
[----:B------:R-:W-:Y:S01]  /*27cb0*/  FMUL.FTZ R142, R2, R142 ;  /* 0x0000008e028e7220 */ /* 0x000fe20000410000 */
[----:B------:R-:W2:Y:S02]  /*27cc0*/  MUFU.EX2 R192, R192 ;  /* 0x000000c000c07308 */ /* 0x000ea40000000800 */
[----:B0-----:R-:W-:-:S04]  /*27cd0*/  FADD.FTZ R165, R184, R165 ;  /* 0x000000a5b8a57221 */ /* 0x001fc80000010000 */
[----:B-1----:R-:W-:Y:S02]  /*27ce0*/  FADD.FTZ R165, R185, R165 ;  /* 0x000000a5b9a57221 */ /* 0x002fe40000010000 */
[----:B------:R-:W0:Y:S02]  /*27cf0*/  MUFU.EX2 R193, R193 ;  /* 0x000000c100c17308 */ /* 0x000e240000000800 */
[----:B---3--:R-:W-:-:S06]  /*27d00*/  FADD.FTZ R165, R188, R165 ;  /* 0x000000a5bca57221 */ /* 0x008fcc0000010000 */
[----:B------:R-:W-:Y:S08]  /*27d10*/  MUFU.EX2 R181, R181 ;  /* 0x000000b500b57308 */ /* 0x000ff00000000800 */
[----:B------:R-:W1:Y:S01]  /*27d20*/  MUFU.EX2 R142, R142 ;  /* 0x0000008e008e7308 */ /* 0x000e620000000800 */
[----:B----4-:R-:W-:-:S07]  /*27d30*/  FADD.FTZ R165, R189, R165 ;  /* 0x000000a5bda57221 */ /* 0x010fce0000010000 */
[----:B------:R-:W3:Y:S08]  /*27d40*/  MUFU.EX2 R196, R196 ;  /* 0x000000c400c47308 */ /* 0x000ef00000000800 */
[----:B------:R-:W4:Y:S01]  /*27d50*/  MUFU.EX2 R186, R186 ;  /* 0x000000ba00ba7308 */ /* 0x000f220000000800 */
[----:B--2---:R-:W-:-:S07]  /*27d60*/  FADD.FTZ R165, R192, R165 ;  /* 0x000000a5c0a57221 */ /* 0x004fce0000010000 */
[----:B------:R-:W2:Y:S08]  /*27d70*/  MUFU.EX2 R168, R168 ;  /* 0x000000a800a87308 */ /* 0x000eb00000000800 */
[----:B------:R-:W5:Y:S01]  /*27d80*/  MUFU.EX2 R187, R187 ;  /* 0x000000bb00bb7308 */ /* 0x000f620000000800 */
[----:B0-----:R-:W-:-:S01]  /*27d90*/  FADD.FTZ R165, R193, R165 ;  /* 0x000000a5c1a57221 */ /* 0x001fc20000010000 */
[----:B-1----:R-:W-:-:S06]  /*27da0*/  FFMA.FTZ R237, R142, R237, R181 ;  /* 0x000000ed8eed7223 */ /* 0x002fcc00000100b5 */
[----:B------:R-:W0:Y:S08]  /*27db0*/  MUFU.EX2 R169, R169 ;  /* 0x000000a900a97308 */ /* 0x000e300000000800 */
[----:B------:R-:W1:Y:S01]  /*27dc0*/  MUFU.EX2 R190, R190 ;  /* 0x000000be00be7308 */ /* 0x000e620000000800 */
[----:B---3--:R-:W-:-:S01]  /*27dd0*/  FADD.FTZ R165, R196, R165 ;  /* 0x000000a5c4a57221 */ /* 0x008fc20000010000 */
[----:B----4-:R-:W-:-:S06]  /*27de0*/  FADD.FTZ R199, R186, R237 ;  /* 0x000000edbac77221 */ /* 0x010fcc0000010000 */
[----:B------:R-:W3:Y:S08]  /*27df0*/  MUFU.EX2 R172, R172 ;  /* 0x000000ac00ac7308 */ /* 0x000ef00000000800 */
[----:B------:R-:W4:Y:S01]  /*27e00*/  MUFU.EX2 R191, R191 ;  /* 0x000000bf00bf7308 */ /* 0x000f220000000800 */
[----:B--2---:R-:W-:-:S01]  /*27e10*/  FADD.FTZ R165, R168, R165 ;  /* 0x000000a5a8a57221 */ /* 0x004fc20000010000 */
[----:B-----5:R-:W-:-:S06]  /*27e20*/  FADD.FTZ R199, R187, R199 ;  /* 0x000000c7bbc77221 */ /* 0x020fcc0000010000 */
[----:B------:R-:W2:Y:S08]  /*27e30*/  MUFU.EX2 R173, R173 ;  /* 0x000000ad00ad7308 */ /* 0x000eb00000000800 */
[----:B------:R-:W5:Y:S01]  /*27e40*/  MUFU.EX2 R194, R194 ;  /* 0x000000c200c27308 */ /* 0x000f620000000800 */
[----:B0-----:R-:W-:-:S01]  /*27e50*/  FADD.FTZ R165, R169, R165 ;  /* 0x000000a5a9a57221 */ /* 0x001fc20000010000 */
[----:B-1----:R-:W-:-:S06]  /*27e60*/  FADD.FTZ R199, R190, R199 ;  /* 0x000000c7bec77221 */ /* 0x002fcc0000010000 */
        /* <DEDUP_REMOVED lines=172> */
[----:B------:R-:W3:Y:S01]  /*28930*/  MUFU.EX2 R91, R91 ;  /* 0x0000005b005b7308 */ /* 0x000ee20000000800 */
[----:B--2---:R-:W-:-:S01]  /*28940*/  FADD.FTZ R165, R97, R165 ;  /* 0x000000a561a57221 */ /* 0x004fc20000010000 */
[----:B-----5:R-:W-:-:S06]  /*28950*/  FADD.FTZ R199, R119, R199 ;  /* 0x000000c777c77221 */ /* 0x020fcc0000010000 */
[----:B------:R-:W2:Y:S01]  /*28960*/  MUFU.EX2 R94, R94 ;  /* 0x0000005e005e7308 */ /* 0x000ea20000000800 */
[----:B0-----:R-:W-:-:S01]  /*28970*/  FADD.FTZ R165, R100, R165 ;  /* 0x000000a564a57221 */ /* 0x001fc20000010000 */
[----:B-1----:R-:W-:-:S06]  /*28980*/  FADD.FTZ R199, R90, R199 ;  /* 0x000000c75ac77221 */ /* 0x002fcc0000010000 */
[----:B------:R-:W0:Y:S01]  /*28990*/  MUFU.EX2 R95, R95 ;  /* 0x0000005f005f7308 */ /* 0x000e220000000800 */
[----:B------:R-:W-:-:S01]  /*289a0*/  FADD.FTZ R165, R101, R165 ;  /* 0x000000a565a57221 */ /* 0x000fc20000010000 */
[----:B---3--:R-:W-:-:S06]  /*289b0*/  FADD.FTZ R199, R91, R199 ;  /* 0x000000c75bc77221 */ /* 0x008fcc0000010000 */
[----:B------:R-:W1:Y:S01]  /*289c0*/  MUFU.EX2 R98, R98 ;  /* 0x0000006200627308 */ /* 0x000e620000000800 */
[----:B--2---:R-:W-:-:S01]  /*289d0*/  FADD.FTZ R199, R94, R199 ;  /* 0x000000c75ec77221 */ /* 0x004fc20000010000 */
        /* <DEDUP_REMOVED lines=11> */
.L_x_1497:
        /* <DEDUP_REMOVED lines=12> */
[-C--:B------:R-:W-:Y:S01]  /*28b50*/  FMUL.FTZ R28, R28, R15.reuse ;  /* 0x0000000f1c1c7220 */ /* 0x080fe20000410000 */
[----:B------:R-:W-:Y:S01]  /*28b60*/  F2FP.SATFINITE.E4M3.F32.PACK_AB_MERGE_C R172, R173, R172, RZ ;  /* 0x000000acadac723e */ /* 0x000fe200048070ff */
[----:B------:R-:W-:Y:S01]  /*28b70*/  IMAD.U32 R14, RZ, RZ, UR4 ;  /* 0x00000004ff0e7e24 */ /* 0x000fe2000f8e00ff */
[----:B------:R-:W-:Y:S01]  /*28b80*/  F2FP.SATFINITE.E4M3.F32.PACK_AB_MERGE_C R174, R175, R174, RZ ;  /* 0x000000aeafae723e */ /* 0x000fe200048070ff */
[-C--:B------:R-:W-:Y:S01]  /*28b90*/  FMUL.FTZ R29, R29, R15.reuse ;  /* 0x0000000f1d1d7220 */ /* 0x080fe20000410000 */
[----:B------:R-:W-:Y:S01]  /*28ba0*/  F2FP.SATFINITE.E4M3.F32.PACK_AB_MERGE_C R21, R21, R180, RZ ;  /* 0x000000b41515723e */ /* 0x000fe200048070ff */
[-C--:B------:R-:W-:Y:S01]  /*28bb0*/  FMUL.FTZ R32, R32, R15.reuse ;  /* 0x0000000f20207220 */ /* 0x080fe20000410000 */
[----:B------:R-:W-:Y:S01]  /*28bc0*/  PRMT R13, R14, 0x654, R13 ;  /* 0x000006540e0d7816 */ /* 0x000fe2000000000d */
[-C--:B------:R-:W-:Y:S01]  /*28bd0*/  FMUL.FTZ R33, R33, R15.reuse ;  /* 0x0000000f21217220 */ /* 0x080fe20000410000 */
[----:B------:R-:W-:Y:S01]  /*28be0*/  F2FP.SATFINITE.E4M3.F32.PACK_AB_MERGE_C R182, R183, R182, RZ ;  /* 0x000000b6b7b6723e */ /* 0x000fe200048070ff */
[----:B------:R-:W-:Y:S01]  /*28bf0*/  FMUL.FTZ R36, R36, R15 ;  /* 0x0000000f24247220 */ /* 0x000fe20000410000 */
[----:B------:R-:W-:Y:S01]  /*28c00*/  F2FP.SATFINITE.E4M3.F32.PACK_AB_MERGE_C R153, R156, R153, RZ ;  /* 0x000000999c99723e */ /* 0x000fe200048070ff */
[----:B------:R0:W-:Y:S01]  /*28c10*/  SYNCS.ARRIVE.TRANS64.RED.A1T0 RZ, [R13+URZ], RZ ;  /* 0x000000ff0dff79a7 */ /* 0x0001e2000810043f */
        /* <DEDUP_REMOVED lines=106> */
[----:B0-----:R-:W-:Y:S01]  /*292c0*/  IMAD.MOV.U32 R13, RZ, RZ, R232 ;  /* 0x000000ffff0d7224 */ /* 0x001fe200078e00e8 */
[C---:B--2---:R-:W-:Y:S01]  /*292d0*/  ISETP.GT.AND P2, PT, R12.reuse, R165, PT ;  /* 0x000000a50c00720c */ /* 0x044fe20003f44270 */
[----:B------:R-:W-:-:S12]  /*292e0*/  VIADD R12, R12, 0xffffffff ;  /* 0xffffffff0c0c7836 */ /* 0x000fd80000000000 */
[----:B------:R-:W-:Y:S05]  /*292f0*/  @P2 BRA `(.L_x_1498) ;  /* 0xffffff98002c2947 */ /* 0x000fea000383ffff */
.L_x_1479:
[----:B------:R-:W-:Y:S05]  /*29300*/  WARPSYNC.ALL ;  /* 0x0000000000007948 */ /* 0x000fea0003800000 */
[----:B------:R-:W-:Y:S06]  /*29310*/  BAR.ARV 0x8, 0x180 ;  /* 0x0206000000007b1d */ /* 0x000fec0000002000 */
[----:B------:R-:W-:Y:S05]  /*29320*/  @!P0 BRA `(.L_x_1499) ;  /* 0x0000000000048947 */ /* 0x000fea0003800000 */
[----:B------:R-:W-:Y:S01]  /*29330*/  BPT.TRAP 0x1 ;  /* 0x000000040000795c */ /* 0x000fe20000300000 */
.L_x_1499:
[----:B------:R-:W-:Y:S01]  /*29340*/  IMAD R13, R232, 0x8, R17 ;  /* 0x00000008e80d7824 */ /* 0x000fe200078e0211 */
[----:B------:R-:W-:-:S04]  /*29350*/  SHF.L.U32 R4, R231, 0x1f, RZ ;  /* 0x0000001fe7047819 */ /* 0x000fc800000006ff */
[----:B------:R0:W1:Y:S01]  /*29360*/  SYNCS.PHASECHK.TRANS64.TRYWAIT P1, [R13+URZ+0x2e850], R4 ;  /* 0x02e850040d0075a7 */ /* 0x000062000802017f */
[----:B------:R-:W-:Y:S05]  /*29370*/  @!P0 BRA `(.L_x_1500) ;  /* 0x0000000000048947 */ /* 0x000fea0003800000 */
[----:B------:R-:W-:Y:S01]  /*29380*/  BPT.TRAP 0x1 ;  /* 0x000000040000795c */ /* 0x000fe20000300000 */
.L_x_1500:
[----:B------:R-:W-:-:S05]  /*29390*/  VIADD R17, R17, 0x400 ;  /* 0x0000040011117836 */ /* 0x000fca0000000000 */
[----:B------:R-:W-:-:S04]  /*293a0*/  SHF.R.U32.HI R17, RZ, 0x4, R17 ;  /* 0x00000004ff117819 */ /* 0x000fc80000011611 */
[----:B------:R-:W-:-:S04]  /*293b0*/  LOP3.LUT R17, R17, 0x3fff, RZ, 0xc0, !PT ;  /* 0x00003fff11117812 */ /* 0x000fc800078ec0ff */
[----:B------:R-:W-:Y:S01]  /*293c0*/  LOP3.LUT R17, R17, 0x10000, RZ, 0xfc, !PT ;  /* 0x0001000011117812 */ /* 0x000fe200078efcff */
[----:B-1----:R-:W-:Y:S06]  /*293d0*/  @P1 BRA `(.L_x_1501) ;  /* 0x0000000000081947 */ /* 0x002fec0003800000 */
[----:B------:R-:W1:Y:S02]  /*293e0*/  SYNCS.PHASECHK.TRANS64.TRYWAIT P1, [R13+URZ+0x2e850], R4 ;  /* 0x02e850040d0075a7 */ /* 0x000e64000802017f */
[----:B-1----:R-:W-:Y:S05]  /*293f0*/  @!P1 BRA `(.L_x_1502) ;  /* 0x000000b400589947 */ /* 0x002fea0003800000 */
.L_x_1501:
[----:B01----:R-:W-:Y:S01]  /*29400*/  IMAD R4, R232, 0x700, R17 ;  /* 0x00000700e8047824 */ /* 0x003fe200078e0211 */
[----:B------:R-:W2:Y:S01]  /*29410*/  LDL.LU R20, [R1+0x7c] ;  /* 0x00007c0001147983 */ /* 0x000ea20000300800 */
[----:B------:R-:W-:Y:S01]  /*29420*/  IMAD.MOV.U32 R5, RZ, RZ, -0x3ffffff0 ;  /* 0xc0000010ff057424 */ /* 0x000fe200078e00ff */
[----:B------:R-:W-:Y:S05]  /*29430*/  WARPSYNC.ALL ;  /* 0x0000000000007948 */ /* 0x000fea0003800000 */
[C---:B------:R-:W-:Y:S01]  /*29440*/  R2UR UR6, R4.reuse ;  /* 0x00000000040672ca */ /* 0x040fe200000e0000 */
[----:B------:R-:W-:Y:S01]  /*29450*/  VIADD R6, R4, 0x100 ;  /* 0x0000010004067836 */ /* 0x000fe20000000000 */
[----:B------:R-:W-:Y:S01]  /*29460*/  R2UR UR7, R5 ;  /* 0x00000000050772ca */ /* 0x000fe200000e0000 */
[----:B------:R-:W-:Y:S01]  /*29470*/  WARPGROUP.ARRIVE ;  /* 0x00000000000079c5 */ /* 0x000fe20000000000 */
[----:B------:R-:W-:Y:S01]  /*29480*/  IMAD.MOV.U32 R7, RZ, RZ, -0x3ffffff0 ;  /* 0xc0000010ff077424 */ /* 0x000fe200078e00ff */
[----:B------:R-:W3:Y:S01]  /*29490*/  LDL.LU R14, [R1+0x78] ;  /* 0x00007800010e7983 */ /* 0x000ee20000300800 */
[----:B------:R-:W-:-:S03]  /*294a0*/  ULDC.64 UR4, c[0x0][0x9a0] ;  /* 0x0002680000047ab9 */ /* 0x000fc60000000a00 */
[----:B------:R-:W4:Y:S01]  /*294b0*/  LDL.LU R12, [R1+0x4] ;  /* 0x00000400010c7983 */ /* 0x000f220000300800 */
[----:B------:R-:W-:Y:S01]  /*294c0*/  ISETP.NE.U32.AND P1, PT, RZ, UR4, PT ;  /* 0x00000004ff007c0c */ /* 0x000fe2000bf25070 */
[----:B------:R-:W-:Y:S01]  /*294d0*/  IMAD.MOV.U32 R15, RZ, RZ, -0x3ffffff0 ;  /* 0xc0000010ff0f7424 */ /* 0x000fe200078e00ff */
[----:B------:R-:W-:Y:S02]  /*294e0*/  ULDC.64 UR8, c[0x0][0x208] ;  /* 0x0000820000087ab9 */ /* 0x000fe40000000a00 */
[----:B------:R-:W-:Y:S01]  /*294f0*/  ISETP.NE.AND.EX P1, PT, RZ, UR5, PT, P1 ;  /* 0x00000005ff007c0c */ /* 0x000fe2000bf25310 */
[----:B------:R-:W-:Y:S01]  /*29500*/  QGMMA.64x128x32.F32.E4M3.E4M3 R24, R224, gdesc[UR4], R24, gsb0 ;  /* 0x01e00004e0187df3 */ /* 0x000fe20008000818 */
[----:B------:R-:W-:Y:S01]  /*29510*/  R2UR UR6, R6 ;  /* 0x00000000060672ca */ /* 0x000fe200000e0000 */
[----:B------:R-:W-:Y:S01]  /*29520*/  VIADD R6, R4, 0x200 ;  /* 0x0000020004067836 */ /* 0x000fe20000000000 */
[----:B------:R-:W-:Y:S01]  /*29530*/  R2UR UR7, R7 ;  /* 0x00000000070772ca */ /* 0x000fe200000e0000 */
[----:B------:R-:W-:-:S08]  /*29540*/  IMAD.MOV.U32 R7, RZ, RZ, -0x3ffffff0 ;  /* 0xc0000010ff077424 */ /* 0x000fd000078e00ff */
[----:B------:R-:W0:Y:S08]  /*29550*/  @P1 LDC.64 R8, c[0x0][0x9c8] ;  /* 0x00027200ff081b82 */ /* 0x000e300000000a00 */
[----:B------:R-:W1:Y:S01]  /*29560*/  @P1 LDC.64 R10, c[0x0][0x9d0] ;  /* 0x00027400ff0a1b82 */ /* 0x000e620000000a00 */
[----:B------:R-:W-:Y:S02]  /*29570*/  WARPGROUP.DEPBAR.LE gsb0, 0x0 ;  /* 0x00008000000079c5 */ /* 0x000fe40000010000 */
[----:B------:R-:W-:-:S06]  /*29580*/  WARPGROUP.ARRIVE ;  /* 0x00000000000079c5 */ /* 0x000fcc0000000000 */
[----:B------:R-:W-:Y:S01]  /*29590*/  QGMMA.64x128x32.F32.E4M3.E4M3 R24, R220, gdesc[UR4], R24, gsb0 ;  /* 0x01e00004dc187df3 */ /* 0x000fe20008000818 */
[----:B------:R-:W-:Y:S01]  /*295a0*/  R2UR UR6, R6 ;  /* 0x00000000060672ca */ /* 0x000fe200000e0000 */
[----:B------:R-:W-:Y:S01]  /*295b0*/  VIADD R6, R4, 0x300 ;  /* 0x0000030004067836 */ /* 0x000fe20000000000 */
[----:B------:R-:W-:Y:S01]  /*295c0*/  R2UR UR7, R7 ;  /* 0x00000000070772ca */ /* 0x000fe200000e0000 */
[----:B------:R-:W-:Y:S01]  /*295d0*/  IMAD.MOV.U32 R7, RZ, RZ, -0x3ffffff0 ;  /* 0xc0000010ff077424 */ /* 0x000fe200078e00ff */
[----:B--2---:R-:W-:Y:S01]  /*295e0*/  @P1 SHF.R.S32.HI R5, RZ, 0x1f, R20 ;  /* 0x0000001fff051819 */ /* 0x004fe20000011414 */
[----:B------:R-:W-:Y:S02]  /*295f0*/  WARPGROUP.DEPBAR.LE gsb0, 0x0 ;  /* 0x00008000000079c5 */ /* 0x000fe40000010000 */
[----:B------:R-:W-:-:S08]  /*29600*/  WARPGROUP.ARRIVE ;  /* 0x00000000000079c5 */ /* 0x000fd00000000000 */
[----:B------:R-:W-:Y:S01]  /*29610*/  QGMMA.64x128x32.F32.E4M3.E4M3 R24, R216, gdesc[UR4], R24, gsb0 ;  /* 0x01e00004d8187df3 */ /* 0x000fe20008000818 */
[----:B------:R-:W-:Y:S01]  /*29620*/  R2UR UR6, R6 ;  /* 0x00000000060672ca */ /* 0x000fe200000e0000 */
[----:B0-----:R-:W-:Y:S01]  /*29630*/  @P1 IMAD R6, R5, R8, RZ ;  /* 0x0000000805061224 */ /* 0x001fe200078e02ff */
[----:B------:R-:W-:-:S03]  /*29640*/  R2UR UR7, R7 ;  /* 0x00000000070772ca */ /* 0x000fc600000e0000 */
[C---:B------:R-:W-:Y:S01]  /*29650*/  @P1 IMAD R5, R20.reuse, R9, R6 ;  /* 0x0000000914051224 */ /* 0x040fe200078e0206 */
[----:B---3--:R-:W-:Y:S01]  /*29660*/  @P1 SHF.R.S32.HI R9, RZ, 0x1f, R14 ;  /* 0x0000001fff091819 */ /* 0x008fe2000001140e */
[----:B------:R-:W-:-:S04]  /*29670*/  @P1 IMAD.WIDE.U32 R6, R20, R8, RZ ;  /* 0x0000000814061225 */ /* 0x000fc800078e00ff */
[-C--:B-1----:R-:W-:Y:S02]  /*29680*/  @P1 IMAD R8, R9, R10.reuse, RZ ;  /* 0x0000000a09081224 */ /* 0x082fe400078e02ff */
[----:B------:R-:W-:Y:S02]  /*29690*/  @P1 IMAD.IADD R7, R7, 0x1, R5 ;  /* 0x0000000107071824 */ /* 0x000fe400078e0205 */
[C---:B------:R-:W-:Y:S02]  /*296a0*/  @P1 IMAD R5, R14.reuse, R11, R8 ;  /* 0x0000000b0e051224 */ /* 0x040fe400078e0208 */
[----:B------:R-:W-:-:S04]  /*296b0*/  @P1 IMAD.WIDE.U32 R6, R14, R10, R6 ;  /* 0x0000000a0e061225 */ /* 0x000fc800078e0006 */
[----:B------:R-:W-:Y:S01]  /*296c0*/  VIADD R14, R4, 0x400 ;  /* 0x00000400040e7836 */ /* 0x000fe20000000000 */
[----:B------:R-:W-:Y:S01]  /*296d0*/  @P1 LEA R8, P2, R6, UR4, 0x2 ;  /* 0x0000000406081c11 */ /* 0x000fe2000f8410ff */
[----:B------:R-:W-:Y:S02]  /*296e0*/  @P1 IMAD.IADD R5, R7, 0x1, R5 ;  /* 0x0000000107051824 */ /* 0x000fe400078e0205 */
[----:B------:R-:W-:-:S03]  /*296f0*/  IMAD.MOV.U32 R10, RZ, RZ, 0x3f800000 ;  /* 0x3f800000ff0a7424 */ /* 0x000fc600078e00ff */
[----:B------:R-:W-:-:S05]  /*29700*/  @P1 LEA.HI.X R9, R6, UR5, R5, 0x2, P2 ;  /* 0x0000000506091c11 */ /* 0x000fca00090f1405 */
        /* <DEDUP_REMOVED lines=13> */
[----:B------:R-:W-:Y:S02]  /*297e0*/  VIADD R4, R4, 0x600 ;  /* 0x0000060004047836 */ /* 0x000fe40000000000 */
[----:B------:R-:W-:Y:S01]  /*297f0*/  IMAD.MOV.U32 R5, RZ, RZ, -0x3ffffff0 ;  /* 0xc0000010ff057424 */ /* 0x000fe200078e00ff */
[----:B----4-:R-:W1:Y:S01]  /*29800*/  SHFL.BFLY PT, R6, R12, 0x2, 0x1f ;  /* 0x0c401f000c067f89 */ /* 0x010e6200000e0000 */
[----:B------:R-:W-:Y:S02]  /*29810*/  WARPGROUP.DEPBAR.LE gsb0, 0x0 ;  /* 0x00008000000079c5 */ /* 0x000fe40000010000 */
[----:B------:R-:W-:-:S06]  /*29820*/  WARPGROUP.ARRIVE ;  /* 0x00000000000079c5 */ /* 0x000fcc0000000000 */
[----:B------:R-:W-:Y:S01]  /*29830*/  QGMMA.64x128x32.F32.E4M3.E4M3 R24, R204, gdesc[UR4], R24, gsb0 ;  /* 0x01e00004cc187df3 */ /* 0x000fe20008000818 */
[----:B------:R-:W-:Y:S02]  /*29840*/  R2UR UR6, R4 ;  /* 0x00000000040672ca */ /* 0x000fe400000e0000 */
[----:B------:R-:W-:Y:S01]  /*29850*/  R2UR UR7, R5 ;  /* 0x00000000050772ca */ /* 0x000fe200000e0000 */
[----:B------:R-:W3:Y:S01]  /*29860*/  SHFL.BFLY PT, R4, R237, 0x2, 0x1f ;  /* 0x0c401f00ed047f89 */ /* 0x000ee200000e0000 */
[----:B-1----:R-:W-:-:S05]  /*29870*/  FADD.FTZ R6, R6, R12 ;  /* 0x0000000c06067221 */ /* 0x002fca0000010000 */
[----:B------:R-:W1:Y:S01]  /*29880*/  SHFL.BFLY PT, R5, R6, 0x1, 0x1f ;  /* 0x0c201f0006057f89 */ /* 0x000e6200000e0000 */
[----:B---3--:R-:W-:-:S05]  /*29890*/  FADD.FTZ R4, R4, R237 ;  /* 0x000000ed04047221 */ /* 0x008fca0000010000 */
[----:B------:R-:W3:Y:S01]  /*298a0*/  SHFL.BFLY PT, R7, R4, 0x1, 0x1f ;  /* 0x0c201f0004077f89 */ /* 0x000ee200000e0000 */
[----:B-1----:R-:W-:-:S05]  /*298b0*/  FADD.FTZ R11, R6, R5 ;  /* 0x00000005060b7221 */ /* 0x002fca0000010000 */
[C---:B------:R-:W-:Y:S01]  /*298c0*/  FSETP.NE.FTZ.AND P1, PT, R11.reuse, RZ, PT ;  /* 0x000000ff0b00720b */ /* 0x040fe20003f35000 */
[----:B------:R-:W-:Y:S01]  /*298d0*/  FMUL.FTZ R14, R11, 0.00390625 ;  /* 0x3b8000000b0e7820 */ /* 0x000fe20000410000 */
[----:B------:R-:W-:-:S04]  /*298e0*/  IMAD.MOV.U32 R5, RZ, RZ, RZ ;  /* 0x000000ffff057224 */ /* 0x000fc800078e00ff */
[----:B------:R-:W-:Y:S01]  /*298f0*/  FSETP.NE.FTZ.AND P2, PT, R14, RZ, PT ;  /* 0x000000ff0e00720b */ /* 0x000fe20003f55000 */
[----:B---3--:R-:W-:-:S04]  /*29900*/  FADD.FTZ R12, R4, R7 ;  /* 0x00000007040c7221 */ /* 0x008fc80000010000 */
[----:B0-----:R-:W-:Y:S02]  /*29910*/  FMUL.FTZ R8, R12, 0.00390625 ;  /* 0x3b8000000c087820 */ /* 0x001fe40000410000 */
        /* <DEDUP_REMOVED lines=9> */
[----:B------:R-:W3:Y:S01]  /*299b0*/  @P1 MUFU.RCP R9, R12 ;  /* 0x0000000c00091308 */ /* 0x000ee20000001000 */
[C---:B------:R-:W-:Y:S01]  /*299c0*/  @P2 FMUL.FTZ R4, R2.reuse, 0.69314718246459960938 ;  /* 0x3f31721802042820 */ /* 0x040fe20000410000 */
[----:B------:R-:W-:Y:S01]  /*299d0*/  @P3 FMUL.FTZ R2, R2, 0.69314718246459960938 ;  /* 0x3f31721802023820 */ /* 0x000fe20000410000 */
[----:B0-----:R-:W-:Y:S01]  /*299e0*/  @P2 FMUL.FTZ R7, R6, 0.69314718246459960938 ;  /* 0x3f31721806072820 */ /* 0x001fe20000410000 */
[----:B------:R-:W-:-:S02]  /*299f0*/  IMAD.MOV.U32 R88, RZ, RZ, -0x800000 ;  /* 0xff800000ff587424 */ /* 0x000fc400078e00ff */
[----:B------:R-:W-:Y:S02]  /*29a00*/  IMAD.MOV.U32 R89, RZ, RZ, -0x800000 ;  /* 0xff800000ff597424 */ /* 0x000fe400078e00ff */
[----:B-1----:R-:W-:Y:S01]  /*29a10*/  @P3 FMUL.FTZ R11, R8, 0.69314718246459960938 ;  /* 0x3f317218080b3820 */ /* 0x002fe20000410000 */
[----:B------:R-:W-:-:S01]  /*29a20*/  @P2 FFMA.FTZ R88, R4, R3, R7 ;  /* 0x0000000304582223 */ /* 0x000fc20000010007 */
[----:B--2---:R-:W-:Y:S02]  /*29a30*/  FMUL.FTZ R7, R5, R10 ;  /* 0x0000000a05077220 */ /* 0x004fe40000410000 */
[----:B------:R-:W-:-:S01]  /*29a40*/  @P3 FFMA.FTZ R89, R2, R0, R11 ;  /* 0x0000000002593223 */ /* 0x000fc2000001000b */
[----:B---3--:R-:W-:Y:S01]  /*29a50*/  FMUL.FTZ R2, R9, R10 ;  /* 0x0000000a09027220 */ /* 0x008fe20000410000 */
[----:B------:R-:W-:Y:S02]  /*29a60*/  WARPGROUP.DEPBAR.LE gsb0, 0x0 ;  /* 0x00008000000079c5 */ /* 0x000fe40000010000 */
[----:B------:R-:W-:Y:S05]  /*29a70*/  @!P0 BRA `(.L_x_1503) ;  /* 0x0000000000048947 */ /* 0x000fea0003800000 */
[----:B------:R-:W-:Y:S01]  /*29a80*/  BPT.TRAP 0x1 ;  /* 0x000000040000795c */ /* 0x000fe20000300000 */
.L_x_1503:
        /* <DEDUP_REMOVED lines=67> */
[----:B--2---:R-:W-:Y:S01]  /*29ec0*/  R2UR UR4, R0 ;  /* 0x00000000000472ca */ /* 0x004fe200000e0000 */
[----:B------:R-:W-:Y:S02]  /*29ed0*/  VIADD R0, R13, 0x2e860 ;  /* 0x0002e8600d007836 */ /* 0x000fe40000000000 */
[-C--:B------:R-:W-:Y:S01]  /*29ee0*/  FMUL.FTZ R13, R72, R7.reuse ;  /* 0x00000007480d7220 */ /* 0x080fe20000410000 */
[----:B------:R-:W-:-:S09]  /*29ef0*/  FMUL.FTZ R7, R85, R7 ;  /* 0x0000000755077220 */ /* 0x000fd20000410000 */
[----:B------:R-:W-:Y:S01]  /*29f00*/  IMAD.U32 R3, RZ, RZ, UR4 ;  /* 0x00000004ff037e24 */ /* 0x000fe2000f8e00ff */
[----:B---3--:R-:W-:Y:S01]  /*29f10*/  R2UR UR4, R4 ;  /* 0x00000000040472ca */ /* 0x008fe200000e0000 */
[----:B------:R-:W-:-:S03]  /*29f20*/  FMUL.FTZ R4, R79, R2 ;  /* 0x000000024f047220 */ /* 0x000fc60000410000 */
[----:B------:R-:W-:-:S04]  /*29f30*/  PRMT R0, R3, 0x654, R0 ;  /* 0x0000065403007816 */ /* 0x000fc80000000000 */
[----:B------:R0:W-:Y:S05]  /*29f40*/  SYNCS.ARRIVE.TRANS64.RED.A1T0 RZ, [R0+URZ], RZ ;  /* 0x000000ff00ff79a7 */ /* 0x0001ea000810043f */
[----:B------:R-:W-:Y:S01]  /*29f50*/  UIADD3 UR4, UR4, 0x1, URZ ;  /* 0x0000000104047890 */ /* 0x000fe2000fffe03f */
[----:B0-----:R-:W-:-:S05]  /*29f60*/  SEL R0, RZ, 0x1, P1 ;  /* 0x00000001ff007807 */ /* 0x001fca0000800000 */
[----:B------:R-:W-:Y:S01]  /*29f70*/  IMAD.U32 R3, RZ, RZ, UR4 ;  /* 0x00000004ff037e24 */ /* 0x000fe2000f8e00ff */
[----:B------:R-:W-:-:S04]  /*29f80*/  LOP3.LUT R231, R231, R0, RZ, 0x3c, !PT ;  /* 0x00000000e7e77212 */ /* 0x000fc800078e3cff */
[----:B------:R0:W-:Y:S03]  /*29f90*/  STL [R1+0x9c], R3 ;  /* 0x00009c0301007387 */ /* 0x0001e60000100800 */
.L_x_1392:
[----:B------:R-:W1:Y:S01]  /*29fa0*/  S2R R98, SR_TID.X ;  /* 0x0000000000627919 */ /* 0x000e620000002100 */
[----:B------:R-:W-:Y:S05]  /*29fb0*/  WARPSYNC.ALL ;  /* 0x0000000000007948 */ /* 0x000fea0003800000 */
[----:B-1----:R-:W-:-:S05]  /*29fc0*/  VIADD R70, R98, 0xffffff80 ;  /* 0xffffff8062467836 */ /* 0x002fca0000000000 */
[----:B------:R-:W-:-:S04]  /*29fd0*/  SHF.R.S32.HI R85, RZ, 0x1f, R70 ;  /* 0x0000001fff557819 */ /* 0x000fc80000011446 */
[----:B------:R-:W-:-:S04]  /*29fe0*/  LEA.HI R66, R85, R70, RZ, 0x3 ;  /* 0x0000004655427211 */ /* 0x000fc800078f18ff */
[----:B------:R-:W-:Y:S02]  /*29ff0*/  LOP3.LUT R83, R66, 0xfffffff8, RZ, 0xc0, !PT ;  /* 0xfffffff842537812 */ /* 0x000fe400078ec0ff */
[----:B------:R-:W-:-:S03]  /*2a000*/  SHF.R.S32.HI R66, RZ, 0x3, R66 ;  /* 0x00000003ff427819 */ /* 0x000fc60000011442 */
[----:B------:R-:W-:-:S04]  /*2a010*/  IMAD.IADD R83, R70, 0x1, -R83 ;  /* 0x0000000146537824 */ /* 0x000fc800078e0a53 */
[----:B------:R-:W-:-:S04]  /*2a020*/  IMAD.SHL.U32 R79, R83, 0x8, RZ ;  /* 0x00000008534f7824 */ /* 0x000fc800078e00ff */
[----:B------:R-:W-:Y:S01]  /*2a030*/  VIADD R81, R79, 0x40 ;  /* 0x000000404f517836 */ /* 0x000fe20000000000 */
[----:B------:R-:W-:-:S04]  /*2a040*/  SHF.R.S32.HI R62, RZ, 0x1f, R79 ;  /* 0x0000001fff3e7819 */ /* 0x000fc8000001144f */
[----:B------:R-:W-:Y:S01]  /*2a050*/  SHF.R.S32.HI R64, RZ, 0x1f, R81 ;  /* 0x0000001fff407819 */ /* 0x000fe20000011451 */
[----:B------:R-:W1:Y:S08]  /*2a060*/  S2UR UR5, SR_CgaCtaId ;  /* 0x00000000000579c3 */ /* 0x000e700000008800 */
[----:B------:R-:W-:Y:S06]  /*2a070*/  BAR.SYNC.DEFER_BLOCKING 0x5, 0x180 ;  /* 0x0146000000007b1d */ /* 0x000fec0000010000 */
[----:B------:R-:W-:Y:S01]  /*2a080*/  UMOV UR4, 0x400 ;  /* 0x0000040000047882 */ /* 0x000fe20000000000 */
[----:B------:R-:W-:Y:S01]  /*2a090*/  BSSY B0, `(.L_x_1504) ;  /* 0x000029c000007945 */ /* 0x000fe20003800000 */
[----:B-1----:R-:W-:-:S02]  /*2a0a0*/  ULEA UR4, UR5, UR4, 0x18 ;  /* 0x0000000405047291 */ /* 0x002fc4000f8ec03f */
[----:B------:R-:W-:-:S04]  /*2a0b0*/  IMAD.U32 R0, RZ, RZ, UR5 ;  /* 0x00000005ff007e24 */ /* 0x000fc8000f8e00ff */
[----:B------:R-:W-:Y:S01]  /*2a0c0*/  IMAD.U32 R17, RZ, RZ, UR4 ;  /* 0x00000004ff117e24 */ /* 0x000fe2000f8e00ff */
[----:B------:R-:W-:Y:S04]  /*2a0d0*/  STL [R1+0x64], R0 ;  /* 0x0000640001007387 */ /* 0x000fe80000100800 */
[----:B------:R-:W1:Y:S04]  /*2a0e0*/  LDS.128 R100, [R17+0x2e8d0] ;  /* 0x02e8d00011647984 */ /* 0x000e680000000c00 */
[----:B-1----:R1:W-:Y:S04]  /*2a0f0*/  STL.64 [R1+0x70], R100 ;  /* 0x0000706401007387 */ /* 0x0023e80000100a00 */
[----:B------:R1:W-:Y:S01]  /*2a100*/  STL.64 [R1+0x78], R102 ;  /* 0x0000786601007387 */ /* 0x0003e20000100a00 */
[----:B------:R-:W-:Y:S06]  /*2a110*/  BAR.ARV 0x4, 0x180 ;  /* 0x0106000000007b1d */ /* 0x000fec0000002000 */
[----:B------:R-:W-:Y:S05]  /*2a120*/  @P0 BRA `(.L_x_1505) ;  /* 0x0000001c00540947 */ /* 0x000fea0003800000 */
[----:B------:R-:W2:Y:S01]  /*2a130*/  LDL R42, [R1+0x84] ;  /* 0x00008400012a7983 */ /* 0x000ea20000100800 */
[----:B------:R-:W-:Y:S01]  /*2a140*/  IMAD.SHL.U32 R0, R98, 0x4, RZ ;  /* 0x0000000462007824 */ /* 0x000fe200078e00ff */
[----:B------:R-:W-:Y:S01]  /*2a150*/  ULDC.64 UR4, c[0x4][0x38] ;  /* 0x01000e0000047ab9 */ /* 0x000fe20000000a00 */
[----:B------:R-:W-:-:S03]  /*2a160*/  ULDC.64 UR6, c[0x0][0x208] ;  /* 0x0000820000067ab9 */ /* 0x000fc60000000a00 */
[----:B------:R-:W-:-:S04]  /*2a170*/  LOP3.LUT R0, R0, 0xc, RZ, 0xc0, !PT ;  /* 0x0000000c00007812 */ /* 0x000fc800078ec0ff */
[----:B------:R-:W-:-:S05]  /*2a180*/  IADD3 R2, P0, R0, UR4, RZ ;  /* 0x0000000400027c10 */ /* 0x000fca000ff1e0ff */
[----:B0-----:R-:W-:-:S05]  /*2a190*/  IMAD.X R3, RZ, RZ, UR5, P0 ;  /* 0x00000005ff037e24 */ /* 0x001fca00080e06ff */
[----:B------:R0:W3:Y:S01]  /*2a1a0*/  LDG.E.CONSTANT R0, desc[UR6][R2.64] ;  /* 0x0000000602007981 */ /* 0x0000e2000c1e9900 */
[----:B------:R-:W-:Y:S01]  /*2a1b0*/  F2FP.BF16.F32.PACK_AB R49, R40, R49 ;  /* 0x000000312831723e */ /* 0x000fe200000010ff */
[----:B------:R-:W-:Y:S01]  /*2a1c0*/  UMOV UR4, 0xffffffff ;  /* 0xffffffff00047882 */ /* 0x000fe20000000000 */
[----:B------:R-:W-:Y:S01]  /*2a1d0*/  F2FP.BF16.F32.PACK_AB R54, R54, R27 ;  /* 0x0000001b3636723e */ /* 0x000fe200000010ff */
[----:B------:R-:W4:Y:S01]  /*2a1e0*/  S2R R40, SR_SWINHI ;  /* 0x0000000000287919 */ /* 0x000f220000002f00 */
[----:B------:R-:W-:Y:S02]  /*2a1f0*/  F2FP.BF16.F32.PACK_AB R58, R25, R58 ;  /* 0x0000003a193a723e */ /* 0x000fe400000010ff */
[----:B------:R-:W-:Y:S02]  /*2a200*/  F2FP.BF16.F32.PACK_AB R48, R48, R57 ;  /* 0x000000393030723e */ /* 0x000fe400000010ff */
[----:B------:R-:W-:Y:S02]  /*2a210*/  F2FP.BF16.F32.PACK_AB R57, R47, R30 ;  /* 0x0000001e2f39723e */ /* 0x000fe400000010ff */
[----:B0-----:R-:W-:-:S02]  /*2a220*/  LEA.HI R2, R85, R70, RZ, 0x4 ;  /* 0x0000004655027211 */ /* 0x001fc400078f20ff */
[----:B------:R-:W-:Y:S02]  /*2a230*/  F2FP.BF16.F32.PACK_AB R35, R68, R21 ;  /* 0x000000154423723e */ /* 0x000fe400000010ff */
[----:B------:R-:W-:Y:S02]  /*2a240*/  SHF.R.S32.HI R27, RZ, 0x4, R2 ;  /* 0x00000004ff1b7819 */ /* 0x000fe40000011402 */
[C---:B------:R-:W-:Y:S02]  /*2a250*/  LOP3.LUT R3, R2.reuse, 0x3fffff0, RZ, 0xc0, !PT ;  /* 0x03fffff002037812 */ /* 0x040fe400078ec0ff */
[----:B------:R-:W-:Y:S02]  /*2a260*/  LEA.HI R25, R2, R27, RZ, 0x1 ;  /* 0x0000001b02197211 */ /* 0x000fe400078f08ff */
[----:B------:R-:W-:Y:S01]  /*2a270*/  F2FP.BF16.F32.PACK_AB R30, R69, R14 ;  /* 0x0000000e451e723e */ /* 0x000fe200000010ff */
[----:B------:R-:W-:Y:S01]  /*2a280*/  IMAD.IADD R3, R70, 0x1, -R3 ;  /* 0x0000000146037824 */ /* 0x000fe200078e0a03 */
[----:B------:R-:W-:-:S02]  /*2a290*/  LOP3.LUT R2, R25, 0x1ffffffe, RZ, 0xc0, !PT ;  /* 0x1ffffffe19027812 */ /* 0x000fc400078ec0ff */
[----:B------:R-:W-:Y:S02]  /*2a2a0*/  F2FP.BF16.F32.PACK_AB R43, R84, R5 ;  /* 0x00000005542b723e */ /* 0x000fe400000010ff */
[----:B------:R-:W-:Y:S01]  /*2a2b0*/  F2FP.BF16.F32.PACK_AB R37, R44, R37 ;  /* 0x000000252c25723e */ /* 0x000fe200000010ff */
[----:B------:R-:W-:Y:S01]  /*2a2c0*/  IMAD.IADD R2, R27, 0x1, -R2 ;  /* 0x000000011b027824 */ /* 0x000fe200078e0a02 */
[----:B------:R-:W-:Y:S02]  /*2a2d0*/  F2FP.BF16.F32.PACK_AB R44, R7, R8 ;  /* 0x00000008072c723e */ /* 0x000fe400000010ff */
[----:B------:R-:W-:Y:S02]  /*2a2e0*/  F2FP.BF16.F32.PACK_AB R50, R87, R6 ;  /* 0x000000065732723e */ /* 0x000fe400000010ff */
[----:B------:R-:W-:Y:S02]  /*2a2f0*/  F2FP.BF16.F32.PACK_AB R67, R15, R20 ;  /* 0x000000140f43723e */ /* 0x000fe400000010ff */
[----:B------:R-:W-:-:S02]  /*2a300*/  F2FP.BF16.F32.PACK_AB R73, R78, R11 ;  /* 0x0000000b4e49723e */ /* 0x000fc400000010ff */
[----:B------:R-:W-:Y:S02]  /*2a310*/  MOV R68, R17 ;  /* 0x0000001100447202 */ /* 0x000fe40000000f00 */
[----:B----4-:R-:W-:Y:S02]  /*2a320*/  MOV R69, R40 ;  /* 0x0000002800457202 */ /* 0x010fe40000000f00 */
        /* <DEDUP_REMOVED lines=17> */
[----:B------:R-:W-:Y:S01]  /*2a440*/  F2FP.BF16.F32.PACK_AB R34, R71, R12 ;  /* 0x0000000c4722723e */ /* 0x000fe200000010ff */
[----:B--2---:R-:W-:Y:S01]  /*2a450*/  IMAD R3, R3, 0x40, R42 ;  /* 0x0000004003037824 */ /* 0x004fe200078e022a */
[----:B------:R-:W-:-:S03]  /*2a460*/  F2FP.BF16.F32.PACK_AB R42, R4, R75 ;  /* 0x0000004b042a723e */ /* 0x000fc600000010ff */
[----:B------:R-:W-:Y:S01]  /*2a470*/  IMAD R3, R2, 0x8, R3 ;  /* 0x0000000802037824 */ /* 0x000fe200078e0203 */
[----:B------:R-:W-:-:S03]  /*2a480*/  LOP3.LUT P0, R2, R98, 0x3, RZ, 0xc0, !PT ;  /* 0x0000000362027812 */ /* 0x000fc6000780c0ff */
[----:B------:R-:W-:Y:S01]  /*2a490*/  IMAD.WIDE R4, R3, 0x2, R68 ;  /* 0x0000000203047825 */ /* 0x000fe200078e0244 */
[----:B------:R-:W-:Y:S02]  /*2a4a0*/  ISETP.EQ.OR P0, PT, R2, 0x3, !P0 ;  /* 0x000000030200780c */ /* 0x000fe40004702670 */
[C---:B------:R-:W-:Y:S02]  /*2a4b0*/  IADD3 R7, P5, R4.reuse, 0x4060, RZ ;  /* 0x0000406004077810 */ /* 0x040fe40007fbe0ff */
[C---:B------:R-:W-:Y:S02]  /*2a4c0*/  IADD3 R9, P1, R4.reuse, 0x4040, RZ ;  /* 0x0000404004097810 */ /* 0x040fe40007f3e0ff */
[----:B------:R-:W-:Y:S02]  /*2a4d0*/  LOP3.LUT R6, R7, 0x380, RZ, 0xc0, !PT ;  /* 0x0000038007067812 */ /* 0x000fe400078ec0ff */
[----:B------:R-:W-:Y:S02]  /*2a4e0*/  LOP3.LUT R8, R9, 0x380, RZ, 0xc0, !PT ;  /* 0x0000038009087812 */ /* 0x000fe400078ec0ff */
[----:B------:R-:W-:-:S02]  /*2a4f0*/  IADD3 R15, P3, R4, 0x4000, RZ ;  /* 0x00004000040f7810 */ /* 0x000fc40007f7e0ff */
[----:B------:R-:W-:Y:S02]  /*2a500*/  SHF.R.U64 R6, R6, 0x3, RZ ;  /* 0x0000000306067819 */ /* 0x000fe400000012ff */
[----:B------:R-:W-:Y:S02]  /*2a510*/  SHF.R.U64 R8, R8, 0x3, RZ ;  /* 0x0000000308087819 */ /* 0x000fe400000012ff */
[----:B------:R-:W-:Y:S02]  /*2a520*/  LOP3.LUT R14, R15, 0x380, RZ, 0xc0, !PT ;  /* 0x000003800f0e7812 */ /* 0x000fe400078ec0ff */
[----:B------:R-:W-:Y:S01]  /*2a530*/  LOP3.LUT R6, R6, R7, RZ, 0x3c, !PT ;  /* 0x0000000706067212 */ /* 0x000fe200078e3cff */
[--C-:B------:R-:W-:Y:S01]  /*2a540*/  IMAD.X R7, RZ, RZ, R5.reuse, P5 ;  /* 0x000000ffff077224 */ /* 0x100fe200028e0605 */
[----:B------:R-:W-:Y:S01]  /*2a550*/  LOP3.LUT R8, R8, R9, RZ, 0x3c, !PT ;  /* 0x0000000908087212 */ /* 0x000fe200078e3cff */
[----:B------:R-:W-:Y:S01]  /*2a560*/  IMAD.X R9, RZ, RZ, R5, P1 ;  /* 0x000000ffff097224 */ /* 0x000fe200008e0605 */
[----:B------:R-:W-:-:S02]  /*2a570*/  SHF.R.U64 R14, R14, 0x3, RZ ;  /* 0x000000030e0e7819 */ /* 0x000fc400000012ff */
[C---:B------:R-:W-:Y:S02]  /*2a580*/  IADD3 R11, P2, R4.reuse, 0x4020, RZ ;  /* 0x00004020040b7810 */ /* 0x040fe40007f5e0ff */
[C---:B------:R-:W-:Y:S02]  /*2a590*/  IADD3 R21, P4, R4.reuse, 0x60, RZ ;  /* 0x0000006004157810 */ /* 0x040fe40007f9e0ff */
[C---:B------:R-:W-:Y:S02]  /*2a5a0*/  IADD3 R25, P5, R4.reuse, 0x40, RZ ;  /* 0x0000004004197810 */ /* 0x040fe40007fbe0ff */
[----:B------:R-:W-:Y:S02]  /*2a5b0*/  IADD3 R27, P1, R4, 0x20, RZ ;  /* 0x00000020041b7810 */ /* 0x000fe40007f3e0ff */
[----:B------:R-:W-:Y:S02]  /*2a5c0*/  LOP3.LUT R14, R14, R15, RZ, 0x3c, !PT ;  /* 0x0000000f0e0e7212 */ /* 0x000fe400078e3cff */
[----:B------:R-:W-:-:S02]  /*2a5d0*/  LOP3.LUT R10, R11, 0x380, RZ, 0xc0, !PT ;  /* 0x000003800b0a7812 */ /* 0x000fc400078ec0ff */
[----:B------:R-:W-:Y:S02]  /*2a5e0*/  LOP3.LUT R20, R21, 0x380, RZ, 0xc0, !PT ;  /* 0x0000038015147812 */ /* 0x000fe400078ec0ff */
[----:B------:R-:W-:Y:S02]  /*2a5f0*/  LOP3.LUT R24, R25, 0x380, RZ, 0xc0, !PT ;  /* 0x0000038019187812 */ /* 0x000fe400078ec0ff */
[----:B------:R-:W-:Y:S02]  /*2a600*/  LOP3.LUT R26, R27, 0x380, RZ, 0xc0, !PT ;  /* 0x000003801b1a7812 */ /* 0x000fe400078ec0ff */
[----:B------:R-:W-:Y:S02]  /*2a610*/  LOP3.LUT R15, R4, 0x380, RZ, 0xc0, !PT ;  /* 0x00000380040f7812 */ /* 0x000fe400078ec0ff */
[----:B------:R-:W-:Y:S02]  /*2a620*/  SHF.R.U64 R10, R10, 0x3, RZ ;  /* 0x000000030a0a7819 */ /* 0x000fe400000012ff */
[----:B------:R-:W-:-:S02]  /*2a630*/  SHF.R.U64 R20, R20, 0x3, RZ ;  /* 0x0000000314147819 */ /* 0x000fc400000012ff */
[----:B------:R-:W-:Y:S02]  /*2a640*/  SHF.R.U64 R24, R24, 0x3, RZ ;  /* 0x0000000318187819 */ /* 0x000fe400000012ff */
        /* <DEDUP_REMOVED lines=12> */
[----:B------:R-:W-:-:S02]  /*2a710*/  SEL R13, R96, R95, P0 ;  /* 0x0000005f600d7207 */ /* 0x000fc40000000000 */
[----:B------:R-:W-:Y:S02]  /*2a720*/  SEL R3, R95, R96, P0 ;  /* 0x000000605f037207 */ /* 0x000fe40000000000 */
        /* <DEDUP_REMOVED lines=8> */
[----:B---3--:R-:W-:Y:S01]  /*2a7b0*/  LOP3.LUT R2, R0, 0x2, RZ, 0x3c, !PT ;  /* 0x0000000200027812 */ /* 0x008fe200078e3cff */
        /* <DEDUP_REMOVED lines=10> */
[----:B------:R-:W-:Y:S02]  /*2a860*/  SEL R21, R36, R37, P0 ;  /* 0x0000002524157207 */ /* 0x000fe40000000000 */
[----:B------:R-:W-:Y:S01]  /*2a870*/  SEL R31, R28, R31, P0 ;  /* 0x0000001f1c1f7207 */ /* 0x000fe20000000000 */
[----:B------:R-:W-:Y:S01]  /*2a880*/  SHFL.IDX PT, R7, R7, R2, 0x1c1f ;  /* 0x001c1f0207077589 */ /* 0x000fe200000e0000 */
[----:B------:R-:W-:Y:S02]  /*2a890*/  SEL R35, R30, R35, P0 ;  /* 0x000000231e237207 */ /* 0x000fe40000000000 */
[----:B------:R-:W-:Y:S01]  /*2a8a0*/  SEL R5, R92, R91, P0 ;  /* 0x0000005b5c057207 */ /* 0x000fe20000000000 */
[----:B------:R-:W-:Y:S01]  /*2a8b0*/  SHFL.IDX PT, R30, R25, R0, 0x1c1f ;  /* 0x001c1f00191e7589 */ /* 0x000fe200000e0000 */
[----:B------:R-:W-:Y:S02]  /*2a8c0*/  SEL R37, R39, R40, P0 ;  /* 0x0000002827257207 */ /* 0x000fe40000000000 */
[----:B------:R-:W-:Y:S01]  /*2a8d0*/  SEL R45, R48, R49, P0 ;  /* 0x00000031302d7207 */ /* 0x000fe20000000000 */
[----:B------:R-:W0:Y:S01]  /*2a8e0*/  SHFL.IDX PT, R10, R5, R0, 0x1c1f ;  /* 0x001c1f00050a7589 */ /* 0x000e2200000e0000 */
        /* <DEDUP_REMOVED lines=11> */
[----:B------:R-:W2:Y:S01]  /*2a9a0*/  SHFL.IDX PT, R21, R21, R2, 0x1c1f ;  /* 0x001c1f0215157589 */ /* 0x000ea200000e0000 */
[----:B------:R-:W-:Y:S02]  /*2a9b0*/  SEL R65, R67, R34, P0 ;  /* 0x0000002243417207 */ /* 0x000fe40000000000 */
[----:B------:R-:W-:Y:S01]  /*2a9c0*/  SEL R71, R73, R42, P0 ;  /* 0x0000002a49477207 */ /* 0x000fe20000000000 */
[----:B------:R-:W-:Y:S01]  /*2a9d0*/  SHFL.IDX PT, R37, R37, R0, 0x1c1f ;  /* 0x001c1f0025257589 */ /* 0x000fe200000e0000 */
[----:B------:R-:W-:Y:S02]  /*2a9e0*/  SEL R43, R44, R43, P0 ;  /* 0x0000002b2c2b7207 */ /* 0x000fe40000000000 */
[----:B------:R-:W-:Y:S01]  /*2a9f0*/  SEL R51, R51, R38, P0 ;  /* 0x0000002633337207 */ /* 0x000fe20000000000 */
[----:B------:R-:W3:Y:S01]  /*2aa00*/  SHFL.IDX PT, R20, R39, R2, 0x1c1f ;  /* 0x001c1f0227147589 */ /* 0x000ee200000e0000 */
[----:B------:R-:W-:-:S02]  /*2aa10*/  SEL R59, R59, R54, P0 ;  /* 0x000000363b3b7207 */ /* 0x000fc40000000000 */
[----:B------:R-:W-:Y:S01]  /*2aa20*/  SEL R63, R63, R58, P0 ;  /* 0x0000003a3f3f7207 */ /* 0x000fe20000000000 */
[----:B------:R-:W4:Y:S01]  /*2aa30*/  SHFL.IDX PT, R38, R33, R0, 0x1c1f ;  /* 0x001c1f0021267589 */ /* 0x000f2200000e0000 */
[----:B------:R-:W-:Y:S02]  /*2aa40*/  SEL R67, R34, R67, P0 ;  /* 0x0000004322437207 */ /* 0x000fe40000000000 */
[----:B------:R-:W-:Y:S01]  /*2aa50*/  SEL R73, R42, R73, P0 ;  /* 0x000000492a497207 */ /* 0x000fe20000000000 */
[----:B------:R-:W5:Y:S01]  /*2aa60*/  SHFL.IDX PT, R34, R29, R0, 0x1c1f ;  /* 0x001c1f001d227589 */ /* 0x000f6200000e0000 */
[----:B------:R-:W-:Y:S02]  /*2aa70*/  SEL R75, R77, R50, P0 ;  /* 0x000000324d4b7207 */ /* 0x000fe40000000000 */
[----:B------:R-:W-:Y:S01]  /*2aa80*/  SEL R77, R50, R77, P0 ;  /* 0x0000004d324d7207 */ /* 0x000fe20000000000 */
[----:B------:R-:W-:Y:S01]  /*2aa90*/  SHFL.IDX PT, R41, R41, R0, 0x1c1f ;  /* 0x001c1f0029297589 */ /* 0x000fe200000e0000 */
[----:B0-----:R-:W-:-:S02]  /*2aaa0*/  SEL R8, R10, R7, P0 ;  /* 0x000000070a087207 */ /* 0x001fc40000000000 */
[----:B------:R-:W-:Y:S01]  /*2aab0*/  SEL R28, R30, R27, P0 ;  /* 0x0000001b1e1c7207 */ /* 0x000fe20000000000 */
[----:B------:R-:W0:Y:S01]  /*2aac0*/  SHFL.IDX PT, R40, R43, R2, 0x1c1f ;  /* 0x001c1f022b287589 */ /* 0x000e2200000e0000 */
[----:B------:R-:W-:Y:S02]  /*2aad0*/  SEL R4, R6, R3, P0 ;  /* 0x0000000306047207 */ /* 0x000fe40000000000 */
[----:B------:R-:W-:Y:S01]  /*2aae0*/  SEL R10, R7, R10, P0 ;  /* 0x0000000a070a7207 */ /* 0x000fe20000000000 */
[----:B------:R-:W-:Y:S01]  /*2aaf0*/  SHFL.IDX PT, R45, R45, R0, 0x1c1f ;  /* 0x001c1f002d2d7589 */ /* 0x000fe200000e0000 */
[----:B--2---:R-:W-:Y:S02]  /*2ab00*/  SEL R24, R26, R21, P0 ;  /* 0x000000151a187207 */ /* 0x004fe40000000000 */
[----:B------:R-:W-:Y:S01]  /*2ab10*/  SEL R30, R27, R30, P0 ;  /* 0x0000001e1b1e7207 */ /* 0x000fe20000000000 */
[----:B------:R-:W-:Y:S01]  /*2ab20*/  SHFL.IDX PT, R49, R49, R0, 0x1c1f ;  /* 0x001c1f0031317589 */ /* 0x000fe200000e0000 */
[----:B---3--:R-:W-:-:S02]  /*2ab30*/  SEL R12, R37, R20, P0 ;  /* 0x00000014250c7207 */ /* 0x008fc40000000000 */
[----:B------:R-:W-:Y:S01]  /*2ab40*/  SEL R14, R20, R37, P0 ;  /* 0x00000025140e7207 */ /* 0x000fe20000000000 */
[----:B------:R-:W-:Y:S01]  /*2ab50*/  SHFL.IDX PT, R53, R53, R0, 0x1c1f ;  /* 0x001c1f0035357589 */ /* 0x000fe200000e0000 */
[----:B----4-:R-:W-:Y:S02]  /*2ab60*/  SEL R36, R38, R35, P0 ;  /* 0x0000002326247207 */ /* 0x010fe40000000000 */
[----:B------:R-:W-:Y:S01]  /*2ab70*/  SEL R38, R35, R38, P0 ;  /* 0x0000002623267207 */ /* 0x000fe20000000000 */
[----:B------:R-:W-:Y:S01]  /*2ab80*/  SHFL.IDX PT, R57, R57, R0, 0x1c1f ;  /* 0x001c1f0039397589 */ /* 0x000fe200000e0000 */
[----:B-----5:R-:W-:Y:S02]  /*2ab90*/  SEL R32, R34, R31, P0 ;  /* 0x0000001f22207207 */ /* 0x020fe40000000000 */
[----:B------:R-:W-:Y:S01]  /*2aba0*/  SEL R34, R31, R34, P0 ;  /* 0x000000221f227207 */ /* 0x000fe20000000000 */
[----:B------:R-:W-:Y:S01]  /*2abb0*/  SHFL.IDX PT, R61, R61, R0, 0x1c1f ;  /* 0x001c1f003d3d7589 */ /* 0x000fe200000e0000 */
[----:B------:R-:W-:-:S02]  /*2abc0*/  SEL R6, R3, R6, P0 ;  /* 0x0000000603067207 */ /* 0x000fc40000000000 */
[----:B------:R-:W-:Y:S01]  /*2abd0*/  SEL R26, R21, R26, P0 ;  /* 0x0000001a151a7207 */ /* 0x000fe20000000000 */
[----:B------:R-:W-:Y:S01]  /*2abe0*/  SHFL.IDX PT, R65, R65, R0, 0x1c1f ;  /* 0x001c1f0041417589 */ /* 0x000fe200000e0000 */
[----:B0-----:R-:W-:Y:S02]  /*2abf0*/  SEL R52, R41, R40, P0 ;  /* 0x0000002829347207 */ /* 0x001fe40000000000 */
[----:B------:R-:W-:Y:S01]  /*2ac00*/  SEL R54, R40, R41, P0 ;  /* 0x0000002928367207 */ /* 0x000fe20000000000 */
[----:B------:R-:W-:Y:S04]  /*2ac10*/  SHFL.IDX PT, R71, R71, R0, 0x1c1f ;  /* 0x001c1f0047477589 */ /* 0x000fe800000e0000 */
[----:B------:R-:W0:Y:S04]  /*2ac20*/  SHFL.IDX PT, R42, R47, R2, 0x1c1f ;  /* 0x001c1f022f2a7589 */ /* 0x000e2800000e0000 */
[----:B------:R-:W2:Y:S04]  /*2ac30*/  SHFL.IDX PT, R44, R51, R2, 0x1c1f ;  /* 0x001c1f02332c7589 */ /* 0x000ea800000e0000 */
[----:B------:R-:W3:Y:S04]  /*2ac40*/  SHFL.IDX PT, R46, R55, R2, 0x1c1f ;  /* 0x001c1f02372e7589 */ /* 0x000ee800000e0000 */
[----:B------:R-:W4:Y:S04]  /*2ac50*/  SHFL.IDX PT, R48, R59, R2, 0x1c1f ;  /* 0x001c1f023b307589 */ /* 0x000f2800000e0000 */
[----:B------:R-:W5:Y:S04]  /*2ac60*/  SHFL.IDX PT, R50, R63, R2, 0x1c1f ;  /* 0x001c1f023f327589 */ /* 0x000f6800000e0000 */
[----:B------:R-:W1:Y:S04]  /*2ac70*/  SHFL.IDX PT, R56, R67, R2, 0x1c1f ;  /* 0x001c1f0243387589 */ /* 0x000e6800000e0000 */
[----:B------:R-:W1:Y:S01]  /*2ac80*/  SHFL.IDX PT, R58, R73, R2, 0x1c1f ;  /* 0x001c1f02493a7589 */ /* 0x000e6200000e0000 */
[----:B0-----:R-:W-:-:S02]  /*2ac90*/  SEL R5, R45, R42, P0 ;  /* 0x0000002a2d057207 */ /* 0x001fc40000000000 */
[----:B------:R-:W-:Y:S01]  /*2aca0*/  SEL R7, R42, R45, P0 ;  /* 0x0000002d2a077207 */ /* 0x000fe20000000000 */
[----:B------:R-:W0:Y:S01]  /*2acb0*/  SHFL.IDX PT, R75, R75, R0, 0x1c1f ;  /* 0x001c1f004b4b7589 */ /* 0x000e2200000e0000 */
[----:B--2---:R-:W-:Y:S02]  /*2acc0*/  SEL R9, R49, R44, P0 ;  /* 0x0000002c31097207 */ /* 0x004fe40000000000 */
[----:B------:R-:W-:Y:S01]  /*2acd0*/  SEL R11, R44, R49, P0 ;  /* 0x000000312c0b7207 */ /* 0x000fe20000000000 */
[----:B------:R2:W0:Y:S01]  /*2ace0*/  SHFL.IDX PT, R60, R77, R2, 0x1c1f ;  /* 0x001c1f024d3c7589 */ /* 0x00042200000e0000 */
[----:B---3--:R-:W-:Y:S02]  /*2acf0*/  SEL R25, R53, R46, P0 ;  /* 0x0000002e35197207 */ /* 0x008fe40000000000 */
[----:B------:R-:W-:Y:S02]  /*2ad00*/  SEL R27, R46, R53, P0 ;  /* 0x000000352e1b7207 */ /* 0x000fe40000000000 */
[----:B----4-:R-:W-:-:S02]  /*2ad10*/  SEL R29, R57, R48, P0 ;  /* 0x00000030391d7207 */ /* 0x010fc40000000000 */
[----:B------:R-:W-:Y:S02]  /*2ad20*/  SEL R31, R48, R57, P0 ;  /* 0x00000039301f7207 */ /* 0x000fe40000000000 */
[----:B-----5:R-:W-:Y:S01]  /*2ad30*/  SEL R33, R61, R50, P0 ;  /* 0x000000323d217207 */ /* 0x020fe20000000000 */
[----:B--2---:R-:W-:Y:S01]  /*2ad40*/  IMAD.MOV.U32 R2, RZ, RZ, RZ ;  /* 0x000000ffff027224 */ /* 0x004fe200078e00ff */
[----:B------:R-:W-:Y:S02]  /*2ad50*/  SEL R35, R50, R61, P0 ;  /* 0x0000003d32237207 */ /* 0x000fe40000000000 */
[----:B-1----:R-:W-:Y:S02]  /*2ad60*/  SEL R37, R65, R56, P0 ;  /* 0x0000003841257207 */ /* 0x002fe40000000000 */
[----:B------:R-:W-:Y:S02]  /*2ad70*/  SEL R39, R56, R65, P0 ;  /* 0x0000004138277207 */ /* 0x000fe40000000000 */
[----:B------:R-:W-:-:S02]  /*2ad80*/  SEL R13, R71, R58, P0 ;  /* 0x0000003a470d7207 */ /* 0x000fc40000000000 */
[----:B------:R-:W-:-:S07]  /*2ad90*/  SEL R15, R58, R71, P0 ;  /* 0x000000473a0f7207 */ /* 0x000fce0000000000 */
.L_x_1734:
[----:B------:R-:W2:Y:S04]  /*2ada0*/  LDL R40, [R1+0x98] ;  /* 0x0000980001287983 */ /* 0x000ea80000100800 */
[----:B------:R-:W3:Y:S01]  /*2adb0*/  LDL R56, [R1+0x94] ;  /* 0x0000940001387983 */ /* 0x000ee20000100800 */
[----:B------:R-:W-:Y:S05]  /*2adc0*/  WARPSYNC.ALL ;  /* 0x0000000000007948 */ /* 0x000fea0003800000 */
[----:B------:R-:W-:Y:S01]  /*2add0*/  BAR.SYNC.DEFER_BLOCKING 0x1, 0x100 ;  /* 0x0044000000007b1d */ /* 0x000fe20000010000 */
[----:B0-----:R-:W-:-:S02]  /*2ade0*/  SEL R53, R75, R60, P0 ;  /* 0x0000003c4b357207 */ /* 0x001fc40000000000 */
[----:B------:R-:W-:-:S03]  /*2adf0*/  SEL R55, R60, R75, P0 ;  /* 0x0000004b3c377207 */ /* 0x000fc60000000000 */
[----:B------:R-:W-:Y:S02]  /*2ae00*/  ULDC.64 UR4, c[0x0][0xc00] ;  /* 0x0003000000047ab9 */ /* 0x000fe40000000a00 */
[----:B------:R-:W0:Y:S01]  /*2ae10*/  LDC R47, c[0x0][0xbe8] ;  /* 0x0002fa00ff2f7b82 */ /* 0x000e220000000800 */
[----:B------:R-:W-:Y:S01]  /*2ae20*/  ISETP.NE.U32.AND P2, PT, RZ, UR4, PT ;  /* 0x00000004ff007c0c */ /* 0x000fe2000bf45070 */
[----:B------:R-:W-:-:S03]  /*2ae30*/  ULDC.64 UR6, c[0x0][0x208] ;  /* 0x0000820000067ab9 */ /* 0x000fc60000000a00 */
[----:B------:R-:W-:Y:S01]  /*2ae40*/  ISETP.NE.AND.EX P2, PT, RZ, UR5, PT, P2 ;  /* 0x00000005ff007c0c */ /* 0x000fe2000bf45320 */
[----:B------:R-:W-:Y:S02]  /*2ae50*/  ULDC.64 UR4, c[0x0][0xc08] ;  /* 0x0003020000047ab9 */ /* 0x000fe40000000a00 */
[----:B------:R-:W-:Y:S01]  /*2ae60*/  ISETP.NE.U32.AND P0, PT, RZ, UR4, PT ;  /* 0x00000004ff007c0c */ /* 0x000fe2000bf05070 */
[----:B------:R-:W2:Y:S03]  /*2ae70*/  LDC.64 R20, c[0x0][0xc00] ;  /* 0x00030000ff147b82 */ /* 0x000ea60000000a00 */
[----:B------:R-:W-:Y:S01]  /*2ae80*/  ISETP.NE.AND.EX P0, PT, RZ, UR5, PT, P0 ;  /* 0x00000005ff007c0c */ /* 0x000fe2000bf05300 */
[----:B------:R1:W-:Y:S04]  /*2ae90*/  STSM.16.M88.4 [R86], R4 ;  /* 0x0000000456007844 */ /* 0x0003e80000000200 */
[----:B------:R4:W-:Y:S01]  /*2aea0*/  STSM.16.M88.4 [R84], R8 ;  /* 0x0000000854007844 */ /* 0x0009e20000000200 */
[----:B0-----:R-:W-:-:S03]  /*2aeb0*/  ISETP.NE.AND P1, PT, R47, 0x1, PT ;  /* 0x000000012f00780c */ /* 0x001fc60003f25270 */
[----:B------:R0:W-:Y:S04]  /*2aec0*/  STSM.16.M88.4 [R82], R24 ;  /* 0x0000001852007844 */ /* 0x0001e80000000200 */
[----:B------:R0:W-:Y:S01]  /*2aed0*/  STSM.16.M88.4 [R80], R28 ;  /* 0x0000001c50007844 */ /* 0x0001e20000000200 */
[----:B-1----:R-:W1:Y:S03]  /*2aee0*/  @P0 LDC.64 R4, c[0x0][0xc08] ;  /* 0x00030200ff040b82 */ /* 0x002e660000000a00 */
[----:B------:R0:W-:Y:S04]  /*2aef0*/  STSM.16.M88.4 [R78], R32 ;  /* 0x000000204e007844 */ /* 0x0001e80000000200 */
[----:B------:R0:W-:Y:S01]  /*2af00*/  STSM.16.M88.4 [R76], R36 ;  /* 0x000000244c007844 */ /* 0x0001e20000000200 */
[----:B------:R-:W0:Y:S03]  /*2af10*/  @P1 LDC R6, c[0x0][0xbec] ;  /* 0x0002fb00ff061b82 */ /* 0x000e260000000800 */
[----:B------:R0:W-:Y:S04]  /*2af20*/  STSM.16.M88.4 [R74], R12 ;  /* 0x0000000c4a007844 */ /* 0x0001e80000000200 */
[----:B------:R0:W-:Y:S01]  /*2af30*/  STSM.16.M88.4 [R72], R52 ;  /* 0x0000003448007844 */ /* 0x0001e20000000200 */
[----:B----4-:R-:W4:Y:S01]  /*2af40*/  @P1 LDC R11, c[0x0][0xbf0] ;  /* 0x0002fc00ff0b1b82 */ /* 0x010f220000000800 */
[----:B------:R-:W-:-:S02]  /*2af50*/  ULDC UR4, c[0x0][0xa88] ;  /* 0x0002a20000047ab9 */ /* 0x000fc40000000800 */
[----:B------:R-:W-:-:S05]  /*2af60*/  IMAD.U32 R0, RZ, RZ, UR4 ;  /* 0x00000004ff007e24 */ /* 0x000fca000f8e00ff */
[----:B------:R-:W-:Y:S01]  /*2af70*/  BAR.SYNC.DEFER_BLOCKING 0x1, 0x100 ;  /* 0x0044000000007b1d */ /* 0x000fe20000010000 */
[----:B--2---:R-:W-:-:S04]  /*2af80*/  IMAD.WIDE R20, R40, 0x4, R20 ;  /* 0x0000000428147825 */ /* 0x004fc800078e0214 */
[----:B-1----:R-:W-:Y:S01]  /*2af90*/  @P0 IMAD.WIDE R4, R40, 0x4, R4 ;  /* 0x0000000428040825 */ /* 0x002fe200078e0204 */
[----:B------:R1:W5:Y:S01]  /*2afa0*/  @P2 LDG.E R2, desc[UR6][R20.64] ;  /* 0x0000000614022981 */ /* 0x000362000c1e1900 */
[----:B---3--:R-:W-:-:S03]  /*2afb0*/  SHF.R.S32.HI R48, RZ, 0x1f, R56 ;  /* 0x0000001fff307819 */ /* 0x008fc60000011438 */
[----:B------:R1:W5:Y:S01]  /*2afc0*/  @P0 LDG.E R0, desc[UR6][R4.64] ;  /* 0x0000000604000981 */ /* 0x000362000c1e1900 */
[----:B0---4-:R-:W-:Y:S05]  /*2afd0*/  @P0 BRA `(.L_x_1507) ;  /* 0x0000000000140947 */ /* 0x011fea0003800000 */
[----:B------:R-:W-:Y:S05]  /*2afe0*/  @!P2 BRA `(.L_x_1507) ;  /* 0x000000000010a947 */ /* 0x000fea0003800000 */
[----:B------:R-:W-:Y:S02]  /*2aff0*/  ULDC.64 UR4, c[0x0][0x208] ;  /* 0x0000820000047ab9 */ /* 0x000fe40000000a00 */
[----:B------:R-:W2:Y:S04]  /*2b000*/  LDG.E R3, desc[UR4][R20.64] ;  /* 0x0000000414037981 */ /* 0x000ea8000c1e1900 */
[----:B-----5:R-:W2:Y:S02]  /*2b010*/  LDG.E R0, desc[UR4][R20.64+0x4] ;  /* 0x0000040414007981 */ /* 0x020ea4000c1e1900 */
[----:B--2---:R-:W-:-:S07]  /*2b020*/  IMAD.IADD R0, R0, 0x1, -R3 ;  /* 0x0000000100007824 */ /* 0x004fce00078e0a03 */
.L_x_1507:
[----:B------:R-:W2:Y:S01]  /*2b030*/  LDL R8, [R1+0x80] ;  /* 0x0000800001087983 */ /* 0x000ea20000100800 */
[----:B------:R-:W-:-:S03]  /*2b040*/  ULDC.64 UR4, c[0x0][0xb90] ;  /* 0x0002e40000047ab9 */ /* 0x000fc60000000a00 */
[----:B------:R-:W2:Y:S01]  /*2b050*/  LDL.LU R50, [R1+0x60] ;  /* 0x0000600001327983 */ /* 0x000ea20000300800 */
[----:B-----5:R-:W-:Y:S01]  /*2b060*/  SHF.R.S32.HI R3, RZ, 0x1f, R2 ;  /* 0x0000001fff037819 */ /* 0x020fe20000011402 */
[----:B-1----:R-:W-:Y:S01]  /*2b070*/  IMAD R4, R48, UR4, RZ ;  /* 0x0000000430047c24 */ /* 0x002fe2000f8e02ff */
[----:B------:R-:W-:Y:S01]  /*2b080*/  LEA.HI R85, R85, R70, RZ, 0x7 ;  /* 0x0000004655557211 */ /* 0x000fe200078f38ff */
[----:B------:R-:W-:Y:S01]  /*2b090*/  IMAD R7, R66, 0x40, R79 ;  /* 0x0000004042077824 */ /* 0x000fe200078e024f */
[----:B------:R-:W-:Y:S01]  /*2b0a0*/  SHF.R.S32.HI R46, RZ, 0x1f, R40 ;  /* 0x0000001fff2e7819 */ /* 0x000fe20000011428 */
[----:B------:R-:W-:Y:S01]  /*2b0b0*/  IMAD R9, R56, UR5, R4 ;  /* 0x0000000538097c24 */ /* 0x000fe2000f8e0204 */
[----:B------:R-:W-:Y:S01]  /*2b0c0*/  SEL R49, R40, RZ, !P2 ;  /* 0x000000ff28317207 */ /* 0x000fe20005000000 */
[----:B------:R-:W-:Y:S01]  /*2b0d0*/  IMAD.WIDE.U32 R4, R56, UR4, R2 ;  /* 0x0000000438047c25 */ /* 0x000fe2000f8e0002 */
[----:B------:R-:W-:Y:S01]  /*2b0e0*/  SHF.R.S32.HI R10, RZ, 0x7, R85 ;  /* 0x00000007ff0a7819 */ /* 0x000fe20000011455 */
[----:B------:R-:W-:Y:S01]  /*2b0f0*/  ULDC.64 UR4, c[0x0][0xb98] ;  /* 0x0002e60000047ab9 */ /* 0x000fe20000000a00 */
[----:B------:R-:W-:Y:S01]  /*2b100*/  SEL R46, R46, RZ, !P2 ;  /* 0x000000ff2e2e7207 */ /* 0x000fe20005000000 */
[----:B------:R-:W-:Y:S01]  /*2b110*/  IMAD.WIDE R68, R7, 0x2, R68 ;  /* 0x0000000207447825 */ /* 0x000fe200078e0244 */
[----:B------:R-:W-:-:S03]  /*2b120*/  ULDC.64 UR6, c[0x0][0x208] ;  /* 0x0000820000067ab9 */ /* 0x000fc60000000a00 */
[----:B------:R-:W-:Y:S01]  /*2b130*/  IMAD.IADD R5, R5, 0x1, R9 ;  /* 0x0000000105057824 */ /* 0x000fe200078e0209 */
[C---:B------:R-:W-:Y:S01]  /*2b140*/  LEA.HI R9, R85.reuse, R10, RZ, 0x1 ;  /* 0x0000000a55097211 */ /* 0x040fe200078f08ff */
[----:B------:R-:W-:Y:S01]  /*2b150*/  IMAD R51, R0, R47, RZ ;  /* 0x0000002f00337224 */ /* 0x000fe200078e02ff */
[----:B------:R-:W-:Y:S01]  /*2b160*/  LOP3.LUT R85, R85, 0xffffff80, RZ, 0xc0, !PT ;  /* 0xffffff8055557812 */ /* 0x000fe200078ec0ff */
[----:B------:R-:W-:Y:S01]  /*2b170*/  IMAD.WIDE.U32 R4, R49, UR4, R4 ;  /* 0x0000000431047c25 */ /* 0x000fe2000f8e0004 */
[----:B------:R-:W-:-:S03]  /*2b180*/  IADD3 R29, P3, R68, 0x4000, RZ ;  /* 0x00004000441d7810 */ /* 0x000fc60007f7e0ff */
[----:B------:R-:W-:Y:S01]  /*2b190*/  IMAD.IADD R85, R70, 0x1, -R85 ;  /* 0x0000000146557824 */ /* 0x000fe200078e0a55 */
[----:B------:R-:W-:-:S04]  /*2b1a0*/  LOP3.LUT R28, R29, 0x380, RZ, 0xc0, !PT ;  /* 0x000003801d1c7812 */ /* 0x000fc800078ec0ff */
[----:B------:R-:W-:-:S04]  /*2b1b0*/  SHF.R.U64 R28, R28, 0x3, RZ ;  /* 0x000000031c1c7819 */ /* 0x000fc800000012ff */
[----:B------:R-:W-:Y:S01]  /*2b1c0*/  LOP3.LUT R28, R28, R29, RZ, 0x3c, !PT ;  /* 0x0000001d1c1c7212 */ /* 0x000fe200078e3cff */
[----:B------:R-:W-:Y:S02]  /*2b1d0*/  IMAD.X R29, RZ, RZ, R69, P3 ;  /* 0x000000ffff1d7224 */ /* 0x000fe400018e0645 */
[----:B------:R-:W-:Y:S01]  /*2b1e0*/  IMAD R83, R83, 0x20, R66 ;  /* 0x0000002053537824 */ /* 0x000fe200078e0242 */
[----:B------:R-:W-:Y:S01]  /*2b1f0*/  BSSY B1, `(.L_x_1508) ;  /* 0x0000098000017945 */ /* 0x000fe20003800000 */
[----:B--2---:R-:W-:Y:S02]  /*2b200*/  IMAD.IADD R13, R8, 0x1, R50 ;  /* 0x00000001080d7824 */ /* 0x004fe400078e0232 */
[----:B------:R-:W-:Y:S02]  /*2b210*/  IMAD R8, R46, UR4, RZ ;  /* 0x000000042e087c24 */ /* 0x000fe4000f8e02ff */
[----:B------:R-:W-:-:S04]  /*2b220*/  @P1 IMAD.HI.U32 R6, R13, R6, RZ ;  /* 0x000000060d061227 */ /* 0x000fc800078e00ff */
[----:B------:R-:W-:Y:S01]  /*2b230*/  IMAD.MOV.U32 R7, RZ, RZ, R13 ;  /* 0x000000ffff077224 */ /* 0x000fe200078e000d */
[----:B------:R-:W-:Y:S01]  /*2b240*/  @P1 SHF.R.U32.HI R7, RZ, R11, R6 ;  /* 0x0000000bff071219 */ /* 0x000fe20000011606 */
[----:B------:R-:W-:Y:S01]  /*2b250*/  IMAD R8, R49, UR5, R8 ;  /* 0x0000000531087c24 */ /* 0x000fe2000f8e0208 */
[----:B------:R-:W-:Y:S01]  /*2b260*/  LOP3.LUT R11, R9, 0x3fffffe, RZ, 0xc0, !PT ;  /* 0x03fffffe090b7812 */ /* 0x000fe200078ec0ff */
[----:B------:R-:W-:Y:S01]  /*2b270*/  ULDC.64 UR4, c[0x0][0xb88] ;  /* 0x0002e20000047ab9 */ /* 0x000fe20000000a00 */
[--C-:B------:R-:W-:Y:S01]  /*2b280*/  SHF.R.S32.HI R9, RZ, 0x1f, R7.reuse ;  /* 0x0000001fff097819 */ /* 0x100fe20000011407 */
[----:B------:R-:W-:Y:S01]  /*2b290*/  IMAD.MOV R6, RZ, RZ, -R7 ;  /* 0x000000ffff067224 */ /* 0x000fe200078e0a07 */
[----:B------:R-:W-:Y:S01]  /*2b2a0*/  IADD3 R4, P0, R7, R4, RZ ;  /* 0x0000000407047210 */ /* 0x000fe20007f1e0ff */
[----:B------:R-:W-:Y:S02]  /*2b2b0*/  IMAD.IADD R10, R10, 0x1, -R11 ;  /* 0x000000010a0a7824 */ /* 0x000fe400078e0a0b */
[----:B------:R-:W-:Y:S01]  /*2b2c0*/  IMAD R7, R47, R6, R13 ;  /* 0x000000062f077224 */ /* 0x000fe200078e020d */
[----:B------:R-:W-:-:S02]  /*2b2d0*/  IADD3.X R5, R9, R5, R8, P0, !PT ;  /* 0x0000000509057210 */ /* 0x000fc400007fe408 */
[----:B------:R-:W-:Y:S02]  /*2b2e0*/  SHF.R.S32.HI R8, RZ, 0x1f, R85 ;  /* 0x0000001fff087819 */ /* 0x000fe40000011455 */
[----:B------:R-:W-:Y:S01]  /*2b2f0*/  SHF.R.S32.HI R6, RZ, 0x1f, R7 ;  /* 0x0000001fff067819 */ /* 0x000fe20000011407 */
[----:B------:R-:W-:Y:S01]  /*2b300*/  IMAD.WIDE.U32 R4, R7, UR4, R4 ;  /* 0x0000000407047c25 */ /* 0x000fe2000f8e0004 */
[-C--:B------:R-:W-:Y:S02]  /*2b310*/  LEA.HI R14, R8, R85.reuse, RZ, 0x2 ;  /* 0x00000055080e7211 */ /* 0x080fe400078f10ff */
[----:B------:R-:W-:Y:S01]  /*2b320*/  LOP3.LUT P0, RZ, R85, 0x3, RZ, 0xc0, !PT ;  /* 0x0000000355ff7812 */ /* 0x000fe2000780c0ff */
[----:B------:R-:W-:Y:S01]  /*2b330*/  IMAD R6, R6, UR4, RZ ;  /* 0x0000000406067c24 */ /* 0x000fe2000f8e02ff */
[----:B------:R-:W-:Y:S02]  /*2b340*/  LEA.HI R85, R8, R85, RZ, 0x5 ;  /* 0x0000005508557211 */ /* 0x000fe400078f28ff */
[----:B------:R-:W-:Y:S01]  /*2b350*/  IADD3 R9, P5, R68, 0x1000, RZ ;  /* 0x0000100044097810 */ /* 0x000fe20007fbe0ff */
[----:B------:R-:W-:Y:S01]  /*2b360*/  IMAD R11, R7, UR5, R6 ;  /* 0x00000005070b7c24 */ /* 0x000fe2000f8e0206 */
[--C-:B------:R-:W-:Y:S01]  /*2b370*/  SHF.R.S32.HI R7, RZ, 0x2, R14.reuse ;  /* 0x00000002ff077819 */ /* 0x100fe2000001140e */
[----:B------:R-:W-:Y:S01]  /*2b380*/  ULDC.64 UR4, c[0x0][0xb50] ;  /* 0x0002d40000047ab9 */ /* 0x000fe20000000a00 */
[----:B------:R-:W-:Y:S01]  /*2b390*/  SHF.R.S32.HI R14, RZ, 0x1f, R14 ;  /* 0x0000001fff0e7819 */ /* 0x000fe2000001140e */
[----:B------:R-:W-:Y:S01]  /*2b3a0*/  IMAD.IADD R5, R5, 0x1, R11 ;  /* 0x0000000105057824 */ /* 0x000fe200078e020b */
[----:B------:R-:W-:-:S02]  /*2b3b0*/  LEA R6, P2, R4, UR4, 0x2 ;  /* 0x0000000404067c11 */ /* 0x000fc4000f8410ff */
[----:B------:R-:W-:Y:S02]  /*2b3c0*/  LEA.HI R14, R14, R7, RZ, 0x3 ;  /* 0x000000070e0e7211 */ /* 0x000fe400078f18ff */
[----:B------:R-:W-:Y:S01]  /*2b3d0*/  SHF.R.S32.HI R85, RZ, 0x5, R85 ;  /* 0x00000005ff557819 */ /* 0x000fe20000011455 */
[----:B------:R-:W-:Y:S01]  /*2b3e0*/  SHFL.IDX PT, R20, R6, RZ, 0x1c1f ;  /* 0x001c1fff06147589 */ /* 0x000fe200000e0000 */
[----:B------:R-:W-:Y:S02]  /*2b3f0*/  LOP3.LUT R14, R14, 0xfffffff8, RZ, 0xc0, !PT ;  /* 0xfffffff80e0e7812 */ /* 0x000fe400078ec0ff */
[----:B------:R-:W-:Y:S01]  /*2b400*/  LEA.HI.X R4, R4, UR5, R5, 0x2, P2 ;  /* 0x0000000504047c11 */ /* 0x000fe200090f1405 */
[----:B------:R-:W-:Y:S01]  /*2b410*/  SHFL.IDX PT, R44, R6, 0x1, 0x1c1f ;  /* 0x003c1f00062c7f89 */ /* 0x000fe200000e0000 */
[C---:B------:R-:W-:Y:S01]  /*2b420*/  IADD3 R25, P2, R68.reuse, 0x3000, RZ ;  /* 0x0000300044197810 */ /* 0x040fe20007f5e0ff */
[----:B------:R-:W-:Y:S01]  /*2b430*/  IMAD.IADD R14, R7, 0x1, -R14 ;  /* 0x00000001070e7824 */ /* 0x000fe200078e0a0e */
[C---:B------:R-:W-:Y:S01]  /*2b440*/  IADD3 R5, P3, R68.reuse, 0x7000, RZ ;  /* 0x0000700044057810 */ /* 0x040fe20007f7e0ff */
[----:B------:R-:W0:Y:S01]  /*2b450*/  SHFL.IDX PT, R21, R4, RZ, 0x1c1f ;  /* 0x001c1fff04157589 */ /* 0x000e2200000e0000 */
[----:B------:R-:W-:Y:S01]  /*2b460*/  LOP3.LUT R24, R25, 0x380, RZ, 0xc0, !PT ;  /* 0x0000038019187812 */ /* 0x000fe200078ec0ff */
[----:B------:R-:W-:Y:S01]  /*2b470*/  IMAD R85, R85, 0x10, R14 ;  /* 0x0000001055557824 */ /* 0x000fe200078e020e */
[----:B------:R-:W-:Y:S01]  /*2b480*/  IADD3 R13, P4, R68, 0x2000, RZ ;  /* 0x00002000440d7810 */ /* 0x000fe20007f9e0ff */
[----:B------:R-:W1:Y:S01]  /*2b490*/  SHFL.IDX PT, R45, R4, 0x1, 0x1c1f ;  /* 0x003c1f00042d7f89 */ /* 0x000e6200000e0000 */
[----:B------:R-:W-:Y:S01]  /*2b4a0*/  SHF.R.U64 R24, R24, 0x3, RZ ;  /* 0x0000000318187819 */ /* 0x000fe200000012ff */
[----:B------:R-:W-:Y:S01]  /*2b4b0*/  IMAD R10, R10, 0x40, R85 ;  /* 0x000000400a0a7824 */ /* 0x000fe200078e0255 */
[----:B------:R-:W-:Y:S01]  /*2b4c0*/  ULDC.64 UR4, c[0x0][0xaa0] ;  /* 0x0002a80000047ab9 */ /* 0x000fe20000000a00 */
[----:B------:R-:W-:Y:S01]  /*2b4d0*/  LOP3.LUT R8, R9, 0x380, RZ, 0xc0, !PT ;  /* 0x0000038009087812 */ /* 0x000fe200078ec0ff */
[----:B------:R-:W-:Y:S01]  /*2b4e0*/  IMAD.IADD R83, R50, 0x1, R83 ;  /* 0x0000000132537824 */ /* 0x000fe200078e0253 */
[----:B------:R-:W-:Y:S01]  /*2b4f0*/  LOP3.LUT R24, R24, R25, RZ, 0x3c, !PT ;  /* 0x0000001918187212 */ /* 0x000fe200078e3cff */
[----:B------:R-:W-:Y:S01]  /*2b500*/  IMAD.IADD R0, R10, 0x1, R50 ;  /* 0x000000010a007824 */ /* 0x000fe200078e0232 */
[----:B------:R-:W-:Y:S01]  /*2b510*/  LOP3.LUT R12, R13, 0x380, RZ, 0xc0, !PT ;  /* 0x000003800d0c7812 */ /* 0x000fe200078ec0ff */
[--C-:B------:R-:W-:Y:S01]  /*2b520*/  IMAD.X R25, RZ, RZ, R69.reuse, P2 ;  /* 0x000000ffff197224 */ /* 0x100fe200010e0645 */
[----:B------:R-:W-:Y:S01]  /*2b530*/  SHF.R.U64 R8, R8, 0x3, RZ ;  /* 0x0000000308087819 */ /* 0x000fe200000012ff */
[--C-:B------:R-:W-:Y:S01]  /*2b540*/  IMAD.X R41, RZ, RZ, R69.reuse, P3 ;  /* 0x000000ffff297224 */ /* 0x100fe200018e0645 */
[C---:B------:R-:W-:Y:S01]  /*2b550*/  ISETP.GE.OR P2, PT, R0.reuse, R51, P0 ;  /* 0x000000330000720c */ /* 0x040fe20000746670 */
[----:B------:R-:W-:Y:S01]  /*2b560*/  VIADD R0, R0, 0x8 ;  /* 0x0000000800007836 */ /* 0x000fe20000000000 */
[----:B------:R-:W-:Y:S01]  /*2b570*/  SHF.R.U64 R12, R12, 0x3, RZ ;  /* 0x000000030c0c7819 */ /* 0x000fe200000012ff */
[----:B------:R-:W-:Y:S01]  /*2b580*/  IMAD R3, R3, UR4, RZ ;  /* 0x0000000403037c24 */ /* 0x000fe2000f8e02ff */
[----:B------:R-:W-:Y:S01]  /*2b590*/  LOP3.LUT R8, R8, R9, RZ, 0x3c, !PT ;  /* 0x0000000908087212 */ /* 0x000fe200078e3cff */
[----:B------:R-:W-:Y:S01]  /*2b5a0*/  IMAD.X R9, RZ, RZ, R69, P5 ;  /* 0x000000ffff097224 */ /* 0x000fe200028e0645 */
[----:B------:R-:W-:-:S02]  /*2b5b0*/  ISETP.GE.OR P0, PT, R0, R51, P0 ;  /* 0x000000330000720c */ /* 0x000fc40000706670 */
[----:B------:R-:W-:Y:S02]  /*2b5c0*/  LOP3.LUT R0, R5, 0x380, RZ, 0xc0, !PT ;  /* 0x0000038005007812 */ /* 0x000fe400078ec0ff */
[----:B------:R-:W-:Y:S01]  /*2b5d0*/  LOP3.LUT R12, R12, R13, RZ, 0x3c, !PT ;  /* 0x0000000d0c0c7212 */ /* 0x000fe200078e3cff */
[----:B------:R-:W-:Y:S01]  /*2b5e0*/  IMAD.X R13, RZ, RZ, R69, P4 ;  /* 0x000000ffff0d7224 */ /* 0x000fe200020e0645 */
[----:B------:R-:W-:Y:S01]  /*2b5f0*/  SHF.R.U64 R0, R0, 0x3, RZ ;  /* 0x0000000300007819 */ /* 0x000fe200000012ff */
[----:B0-----:R0:W-:Y:S01]  /*2b600*/  @!P2 ST.E desc[UR6][R20.64], R88 ;  /* 0x000000581400a985 */ /* 0x0011e2000c101906 */
[----:B------:R-:W-:Y:S02]  /*2b610*/  IADD3 R33, P5, R68, 0x5000, RZ ;  /* 0x0000500044217810 */ /* 0x000fe40007fbe0ff */
[----:B------:R-:W-:Y:S02]  /*2b620*/  LOP3.LUT R40, R0, R5, RZ, 0x3c, !PT ;  /* 0x0000000500287212 */ /* 0x000fe400078e3cff */
[----:B------:R-:W-:Y:S01]  /*2b630*/  IADD3 R37, P4, R68, 0x6000, RZ ;  /* 0x0000600044257810 */ /* 0x000fe20007f9e0ff */
[----:B-1----:R1:W-:Y:S01]  /*2b640*/  @!P0 ST.E desc[UR6][R44.64], R89 ;  /* 0x000000592c008985 */ /* 0x0023e2000c101906 */
[----:B------:R-:W-:-:S02]  /*2b650*/  LOP3.LUT R32, R33, 0x380, RZ, 0xc0, !PT ;  /* 0x0000038021207812 */ /* 0x000fc400078ec0ff */
[----:B------:R-:W-:Y:S01]  /*2b660*/  LOP3.LUT R36, R37, 0x380, RZ, 0xc0, !PT ;  /* 0x0000038025247812 */ /* 0x000fe200078ec0ff */
[----:B------:R-:W5:Y:S01]  /*2b670*/  LD.E.128 R8, desc[UR6][R8.64] ;  /* 0x0000000608087980 */ /* 0x000f62000c101d00 */
[----:B------:R-:W-:Y:S01]  /*2b680*/  LOP3.LUT R7, R68, 0x380, RZ, 0xc0, !PT ;  /* 0x0000038044077812 */ /* 0x000fe200078ec0ff */
[----:B0-----:R-:W0:Y:S01]  /*2b690*/  @P1 LDC R20, c[0x0][0xbec] ;  /* 0x0002fb00ff141b82 */ /* 0x001e220000000800 */
[----:B------:R-:W-:Y:S01]  /*2b6a0*/  IMAD R21, R2, UR5, R3 ;  /* 0x0000000502157c24 */ /* 0x000fe2000f8e0203 */
[----:B------:R-:W-:-:S06]  /*2b6b0*/  SHF.R.U64 R32, R32, 0x3, RZ ;  /* 0x0000000320207819 */ /* 0x000fcc00000012ff */
[----:B-1----:R-:W1:Y:S01]  /*2b6c0*/  @P1 LDC R45, c[0x0][0xbf0] ;  /* 0x0002fc00ff2d1b82 */ /* 0x002e620000000800 */
[----:B------:R-:W-:Y:S01]  /*2b6d0*/  IMAD.WIDE.U32 R2, R2, UR4, RZ ;  /* 0x0000000402027c25 */ /* 0x000fe2000f8e00ff */
[----:B------:R-:W-:Y:S01]  /*2b6e0*/  ULDC.64 UR4, c[0x0][0xae8] ;  /* 0x0002ba0000047ab9 */ /* 0x000fe20000000a00 */
[----:B------:R-:W-:Y:S01]  /*2b6f0*/  SHF.R.U64 R36, R36, 0x3, RZ ;  /* 0x0000000324247819 */ /* 0x000fe200000012ff */
[----:B------:R-:W5:Y:S01]  /*2b700*/  LD.E.128 R12, desc[UR6][R12.64] ;  /* 0x000000060c0c7980 */ /* 0x000f62000c101d00 */
[----:B------:R-:W-:Y:S01]  /*2b710*/  IMAD.IADD R3, R3, 0x1, R21 ;  /* 0x0000000103037824 */ /* 0x000fe200078e0215 */
[----:B------:R-:W-:Y:S01]  /*2b720*/  SHF.R.U64 R7, R7, 0x3, RZ ;  /* 0x0000000307077819 */ /* 0x000fe200000012ff */
[----:B------:R-:W-:Y:S01]  /*2b730*/  IMAD R0, R48, UR4, RZ ;  /* 0x0000000430007c24 */ /* 0x000fe2000f8e02ff */
[----:B------:R-:W-:Y:S01]  /*2b740*/  LOP3.LUT R32, R32, R33, RZ, 0x3c, !PT ;  /* 0x0000002120207212 */ /* 0x000fe200078e3cff */
[----:B------:R-:W-:Y:S01]  /*2b750*/  IMAD.WIDE.U32 R2, R56, UR4, R2 ;  /* 0x0000000438027c25 */ /* 0x000fe2000f8e0002 */
[----:B------:R-:W-:Y:S01]  /*2b760*/  LOP3.LUT R36, R36, R37, RZ, 0x3c, !PT ;  /* 0x0000002524247212 */ /* 0x000fe200078e3cff */
[----:B------:R-:W5:Y:S01]  /*2b770*/  LD.E.128 R24, desc[UR6][R24.64] ;  /* 0x0000000618187980 */ /* 0x000f62000c101d00 */
[----:B------:R-:W-:Y:S01]  /*2b780*/  LOP3.LUT R68, R7, R68, RZ, 0x3c, !PT ;  /* 0x0000004407447212 */ /* 0x000fe200078e3cff */
[----:B------:R-:W-:Y:S01]  /*2b790*/  IMAD R21, R56, UR5, R0 ;  /* 0x0000000538157c24 */ /* 0x000fe2000f8e0200 */
[----:B------:R-:W-:Y:S01]  /*2b7a0*/  ULDC.64 UR4, c[0x0][0xaf0] ;  /* 0x0002bc0000047ab9 */ /* 0x000fe20000000a00 */
[----:B------:R-:W-:Y:S01]  /*2b7b0*/  IMAD.X R33, RZ, RZ, R69, P5 ;  /* 0x000000ffff217224 */ /* 0x000fe200028e0645 */
[----:B------:R-:W5:Y:S01]  /*2b7c0*/  LD.E.128 R28, desc[UR6][R28.64] ;  /* 0x000000061c1c7980 */ /* 0x000f62000c101d00 */
[----:B0-----:R-:W-:-:S03]  /*2b7d0*/  @P1 IMAD.HI.U32 R0, R83, R20, RZ ;  /* 0x0000001453001227 */ /* 0x001fc600078e00ff */
[----:B------:R0:W5:Y:S01]  /*2b7e0*/  LD.E.128 R4, desc[UR6][R68.64] ;  /* 0x0000000644047980 */ /* 0x000162000c101d00 */
[----:B------:R-:W-:Y:S02]  /*2b7f0*/  IMAD.IADD R3, R3, 0x1, R21 ;  /* 0x0000000103037824 */ /* 0x000fe400078e0215 */
[----:B------:R-:W-:Y:S01]  /*2b800*/  IMAD.MOV.U32 R21, RZ, RZ, R83 ;  /* 0x000000ffff157224 */ /* 0x000fe200078e0053 */
[----:B-1----:R-:W-:Y:S01]  /*2b810*/  @P1 SHF.R.U32.HI R21, RZ, R45, R0 ;  /* 0x0000002dff151219 */ /* 0x002fe20000011600 */
[----:B------:R-:W-:Y:S01]  /*2b820*/  IMAD R20, R46, UR4, RZ ;  /* 0x000000042e147c24 */ /* 0x000fe2000f8e02ff */
[----:B------:R-:W5:Y:S01]  /*2b830*/  LD.E.128 R32, desc[UR6][R32.64] ;  /* 0x0000000620207980 */ /* 0x000f62000c101d00 */
[C---:B------:R-:W-:Y:S01]  /*2b840*/  IMAD.WIDE.U32 R2, R49.reuse, UR4, R2 ;  /* 0x0000000431027c25 */ /* 0x040fe2000f8e0002 */
[----:B------:R-:W-:Y:S02]  /*2b850*/  SHF.R.S32.HI R0, RZ, 0x1f, R21 ;  /* 0x0000001fff007819 */ /* 0x000fe40000011415 */
[----:B------:R-:W5:Y:S01]  /*2b860*/  LD.E.128 R40, desc[UR6][R40.64] ;  /* 0x0000000628287980 */ /* 0x000f62000c101d00 */
[----:B------:R-:W-:Y:S01]  /*2b870*/  IMAD R45, R49, UR5, R20 ;  /* 0x00000005312d7c24 */ /* 0x000fe2000f8e0214 */
[----:B------:R-:W-:Y:S01]  /*2b880*/  ULDC.64 UR4, c[0x0][0xae0] ;  /* 0x0002b80000047ab9 */ /* 0x000fe20000000a00 */
[----:B------:R-:W-:-:S02]  /*2b890*/  IMAD.X R37, RZ, RZ, R69, P4 ;  /* 0x000000ffff257224 */ /* 0x000fc400020e0645 */
[----:B------:R-:W-:Y:S02]  /*2b8a0*/  IMAD.MOV R20, RZ, RZ, -R21 ;  /* 0x000000ffff147224 */ /* 0x000fe400078e0a15 */
[----:B------:R-:W-:Y:S02]  /*2b8b0*/  IMAD.IADD R3, R3, 0x1, R45 ;  /* 0x0000000103037824 */ /* 0x000fe400078e022d */
[----:B------:R-:W-:Y:S01]  /*2b8c0*/  IMAD R0, R0, UR4, RZ ;  /* 0x0000000400007c24 */ /* 0x000fe2000f8e02ff */
[----:B------:R-:W5:Y:S01]  /*2b8d0*/  LD.E.128 R36, desc[UR6][R36.64] ;  /* 0x0000000624247980 */ /* 0x000f62000c101d00 */
[----:B------:R-:W-:Y:S02]  /*2b8e0*/  IMAD R45, R47, R20, R83 ;  /* 0x000000142f2d7224 */ /* 0x000fe400078e0253 */
[C---:B------:R-:W-:Y:S01]  /*2b8f0*/  IMAD R47, R21.reuse, UR5, R0 ;  /* 0x00000005152f7c24 */ /* 0x040fe2000f8e0200 */
[----:B------:R-:W-:Y:S01]  /*2b900*/  @!PT LDS RZ, [RZ] ;  /* 0x00000000fffff984 */ /* 0x000fe20000000800 */
[----:B------:R-:W-:Y:S01]  /*2b910*/  @!PT LDS RZ, [RZ] ;  /* 0x00000000fffff984 */ /* 0x000fe20000000800 */
[----:B------:R-:W-:Y:S01]  /*2b920*/  @!PT LDS RZ, [RZ] ;  /* 0x00000000fffff984 */ /* 0x000fe20000000800 */
[----:B------:R-:W-:Y:S01]  /*2b930*/  @!PT LDS RZ, [RZ] ;  /* 0x00000000fffff984 */ /* 0x000fe20000000800 */
[----:B------:R1:W-:Y:S06]  /*2b940*/  MEMBAR.ALL.CTA ;  /* 0x0000000000007992 */ /* 0x0003ec0000008000 */
[----:B-1----:R-:W1:Y:S01]  /*2b950*/  FENCE.VIEW.ASYNC.S ;  /* 0x00000000000073c6 */ /* 0x002e620000000000 */
[----:B------:R-:W-:Y:S01]  /*2b960*/  IMAD.WIDE.U32 R2, R21, UR4, R2 ;  /* 0x0000000415027c25 */ /* 0x000fe2000f8e0002 */
[----:B------:R-:W-:Y:S01]  /*2b970*/  SHF.R.S32.HI R0, RZ, 0x1f, R45 ;  /* 0x0000001fff007819 */ /* 0x000fe2000001142d */
[----:B------:R-:W-:-:S02]  /*2b980*/  ULDC.64 UR4, c[0x0][0xad8] ;  /* 0x0002b60000047ab9 */ /* 0x000fc40000000a00 */
[----:B------:R-:W-:Y:S02]  /*2b990*/  IMAD.IADD R66, R66, 0x1, R50 ;  /* 0x0000000142427824 */ /* 0x000fe400078e0232 */
[----:B------:R-:W-:Y:S02]  /*2b9a0*/  IMAD.IADD R3, R3, 0x1, R47 ;  /* 0x0000000103037824 */ /* 0x000fe400078e022f */
[----:B------:R-:W-:Y:S02]  /*2b9b0*/  IMAD R20, R0, UR4, RZ ;  /* 0x0000000400147c24 */ /* 0x000fe4000f8e02ff */
[----:B------:R-:W-:Y:S02]  /*2b9c0*/  VIADD R0, R66, 0x20 ;  /* 0x0000002042007836 */ /* 0x000fe40000000000 */
[C---:B------:R-:W-:Y:S02]  /*2b9d0*/  IMAD R21, R45.reuse, UR5, R20 ;  /* 0x000000052d157c24 */ /* 0x040fe4000f8e0214 */
[----:B------:R-:W-:Y:S01]  /*2b9e0*/  IMAD.WIDE.U32 R2, R45, UR4, R2 ;  /* 0x000000042d027c25 */ /* 0x000fe2000f8e0002 */
[-C--:B------:R-:W-:Y:S01]  /*2b9f0*/  ISETP.GE.AND P0, PT, R0, R51.reuse, PT ;  /* 0x000000330000720c */ /* 0x080fe20003f06270 */
[----:B------:R-:W-:Y:S01]  /*2ba00*/  ULDC.64 UR4, c[0x0][0xa80] ;  /* 0x0002a00000047ab9 */ /* 0x000fe20000000a00 */
[----:B------:R-:W-:Y:S01]  /*2ba10*/  ISETP.GE.AND P2, PT, R66, R51, PT ;  /* 0x000000334200720c */ /* 0x000fe20003f46270 */
[----:B------:R-:W-:Y:S01]  /*2ba20*/  VIADD R0, R17, 0x2e820 ;  /* 0x0002e82011007836 */ /* 0x000fe20000000000 */
[----:B------:R-:W-:Y:S01]  /*2ba30*/  LEA R44, P3, R2, UR4, 0x1 ;  /* 0x00000004022c7c11 */ /* 0x000fe2000f8608ff */
[----:B------:R-:W-:-:S02]  /*2ba40*/  IMAD.IADD R3, R3, 0x1, R21 ;  /* 0x0000000103037824 */ /* 0x000fc400078e0215 */
[----:B------:R-:W-:Y:S01]  /*2ba50*/  VIADD R20, R66, 0x40 ;  /* 0x0000004042147836 */ /* 0x000fe20000000000 */
[----:B------:R-:W-:Y:S02]  /*2ba60*/  PRMT R0, RZ, 0x654, R0 ;  /* 0x00000654ff007816 */ /* 0x000fe40000000000 */
[----:B------:R-:W-:Y:S02]  /*2ba70*/  LEA.HI.X R45, R2, UR5, R3, 0x1, P3 ;  /* 0x00000005022d7c11 */ /* 0x000fe400098f0c03 */
[----:B------:R-:W-:Y:S01]  /*2ba80*/  ISETP.GE.AND P1, PT, R20, R51, PT ;  /* 0x000000331400720c */ /* 0x000fe20003f26270 */
[----:B-1----:R1:W-:Y:S01]  /*2ba90*/  SYNCS.ARRIVE.TRANS64.RED.A1T0 RZ, [R0+URZ], RZ ;  /* 0x000000ff00ff79a7 */ /* 0x0023e2000810043f */
[----:B------:R0:W2:Y:S04]  /*2baa0*/  SHFL.IDX PT, R20, R44, RZ, 0x181f ;  /* 0x00181fff2c147589 */ /* 0x0000a800000e0000 */
[----:B-1----:R0:W1:Y:S01]  /*2bab0*/  SHFL.IDX PT, R0, R45, RZ, 0x181f ;  /* 0x00181fff2d007589 */ /* 0x00206200000e0000 */
[----:B------:R-:W-:Y:S06]  /*2bac0*/  @P2 BRA `(.L_x_1509) ;  /* 0x0000000000282947 */ /* 0x000fec0003800000 */
[----:B------:R-:W-:Y:S01]  /*2bad0*/  ULDC UR4, c[0x0][0xac8] ;  /* 0x0002b20000047ab9 */ /* 0x000fe20000000800 */
[----:B------:R-:W-:Y:S01]  /*2bae0*/  ULDC.64 UR6, c[0x0][0x208] ;  /* 0x0000820000067ab9 */ /* 0x000fe20000000a00 */
[----:B------:R-:W-:Y:S02]  /*2baf0*/  ISETP.GE.AND P2, PT, R79, UR4, PT ;  /* 0x000000044f007c0c */ /* 0x000fe4000bf46270 */
[----:B------:R-:W-:-:S11]  /*2bb00*/  ISETP.GE.AND P3, PT, R81, UR4, PT ;  /* 0x0000000451007c0c */ /* 0x000fd6000bf66270 */
[-C--:B--2---:R-:W-:Y:S02]  /*2bb10*/  @!P2 LEA R2, P4, R79, R20.reuse, 0x1 ;  /* 0x000000144f02a211 */ /* 0x084fe400078808ff */
[----:B------:R-:W-:Y:S02]  /*2bb20*/  @!P3 LEA R20, P5, R81, R20, 0x1 ;  /* 0x000000145114b211 */ /* 0x000fe400078a08ff */
[-C--:B-1----:R-:W-:Y:S02]  /*2bb30*/  @!P2 LEA.HI.X R3, R79, R0.reuse, R62, 0x1, P4 ;  /* 0x000000004f03a211 */ /* 0x082fe400020f0c3e */
[----:B------:R-:W-:-:S03]  /*2bb40*/  @!P3 LEA.HI.X R21, R81, R0, R64, 0x1, P5 ;  /* 0x000000005115b211 */ /* 0x000fc600028f0c40 */
[----:B-----5:R3:W-:Y:S04]  /*2bb50*/  @!P2 ST.E.128 desc[UR6][R2.64], R4 ;  /* 0x000000040200a985 */ /* 0x0207e8000c101d06 */
[----:B------:R3:W-:Y:S02]  /*2bb60*/  @!P3 ST.E.128 desc[UR6][R20.64], R28 ;  /* 0x0000001c1400b985 */ /* 0x0007e4000c101d06 */
.L_x_1509:
[----:B------:R-:W-:Y:S05]  /*2bb70*/  BSYNC B1 ;  /* 0x0000000000017941 */ /* 0x000fea0003800000 */
.L_x_1508:
[----:B-1----:R1:W4:Y:S01]  /*2bb80*/  SHFL.IDX PT, R0, R45, 0x1, 0x181f ;  /* 0x00381f002d007f89 */ /* 0x00232200000e0000 */
[----:B------:R-:W-:Y:S03]  /*2bb90*/  BSSY B1, `(.L_x_1510) ;  /* 0x000000d000017945 */ /* 0x000fe60003800000 */
[----:B---3-5:R1:W3:Y:S01]  /*2bba0*/  SHFL.IDX PT, R4, R44, 0x1, 0x181f ;  /* 0x00381f002c047f89 */ /* 0x0282e200000e0000 */
[----:B------:R-:W-:Y:S05]  /*2bbb0*/  @P0 BRA `(.L_x_1511) ;  /* 0x0000000000280947 */ /* 0x000fea0003800000 */
[----:B------:R-:W-:Y:S01]  /*2bbc0*/  ULDC UR4, c[0x0][0xac8] ;  /* 0x0002b20000047ab9 */ /* 0x000fe20000000800 */
[----:B------:R-:W-:Y:S01]  /*2bbd0*/  ULDC.64 UR6, c[0x0][0x208] ;  /* 0x0000820000067ab9 */ /* 0x000fe20000000a00 */
        /* <DEDUP_REMOVED lines=8> */
.L_x_1511:
[----:B------:R-:W-:Y:S05]  /*2bc60*/  BSYNC B1 ;  /* 0x0000000000017941 */ /* 0x000fea0003800000 */
.L_x_1510:
[----:B----4-:R4:W0:Y:S01]  /*2bc70*/  SHFL.IDX PT, R0, R45, 0x2, 0x181f ;  /* 0x00581f002d007f89 */ /* 0x01082200000e0000 */
[----:B------:R-:W-:Y:S03]  /*2bc80*/  BSSY B1, `(.L_x_1512) ;  /* 0x000000d000017945 */ /* 0x000fe60003800000 */
[----:B---3--:R4:W3:Y:S01]  /*2bc90*/  SHFL.IDX PT, R4, R44, 0x2, 0x181f ;  /* 0x00581f002c047f89 */ /* 0x0088e200000e0000 */
[----:B------:R-:W-:Y:S05]  /*2bca0*/  @P1 BRA `(.L_x_1513) ;  /* 0x0000000000281947 */ /* 0x000fea0003800000 */
[----:B------:R-:W-:Y:S01]  /*2bcb0*/  ULDC UR4, c[0x0][0xac8] ;  /* 0x0002b20000047ab9 */ /* 0x000fe20000000800 */
[----:B------:R-:W-:Y:S01]  /*2bcc0*/  ULDC.64 UR6, c[0x0][0x208] ;  /* 0x0000820000067ab9 */ /* 0x000fe20000000a00 */
        /* <DEDUP_REMOVED lines=8> */
.L_x_1513:
[----:B------:R-:W-:Y:S05]  /*2bd50*/  BSYNC B1 ;  /* 0x0000000000017941 */ /* 0x000fea0003800000 */
.L_x_1512:
[----:B0-----:R-:W-:Y:S01]  /*2bd60*/  VIADD R0, R66, 0x60 ;  /* 0x0000006042007836 */ /* 0x001fe20000000000 */
[----:B-1--4-:R-:W0:Y:S04]  /*2bd70*/  SHFL.IDX PT, R45, R45, 0x3, 0x181f ;  /* 0x00781f002d2d7f89 */ /* 0x012e2800000e0000 */
[----:B------:R-:W-:Y:S01]  /*2bd80*/  ISETP.GE.AND P0, PT, R0, R51, PT ;  /* 0x000000330000720c */ /* 0x000fe20003f06270 */
[----:B------:R-:W1:-:S12]  /*2bd90*/  SHFL.IDX PT, R44, R44, 0x3, 0x181f ;  /* 0x00781f002c2c7f89 */ /* 0x000e5800000e0000 */
[----:B------:R-:W-:Y:S05]  /*2bda0*/  @P0 BRA `(.L_x_1514) ;  /* 0x0000000c00280947 */ /* 0x000fea0003800000 */
[----:B------:R-:W-:Y:S01]  /*2bdb0*/  ULDC UR4, c[0x0][0xac8] ;  /* 0x0002b20000047ab9 */ /* 0x000fe20000000800 */
[----:B------:R-:W-:Y:S01]  /*2bdc0*/  ULDC.64 UR6, c[0x0][0x208] ;  /* 0x0000820000067ab9 */ /* 0x000fe20000000a00 */
[----:B------:R-:W-:-:S13]  /*2bdd0*/  ISETP.GE.AND P1, PT, R79, UR4, PT ;  /* 0x000000044f007c0c */ /* 0x000fda000bf26270 */
[----:B-1----:R-:W-:-:S04]  /*2bde0*/  @!P1 LEA R2, P0, R79, R44, 0x1 ;  /* 0x0000002c4f029211 */ /* 0x002fc800078008ff */
[----:B0-----:R-:W-:Y:S02]  /*2bdf0*/  @!P1 LEA.HI.X R3, R79, R45, R62, 0x1, P0 ;  /* 0x0000002d4f039211 */ /* 0x001fe400000f0c3e */
[----:B------:R-:W-:-:S03]  /*2be00*/  ISETP.GE.AND P0, PT, R81, UR4, PT ;  /* 0x0000000451007c0c */ /* 0x000fc6000bf06270 */
[----:B------:R4:W-:Y:S10]  /*2be10*/  @!P1 ST.E.128 desc[UR6][R2.64], R24 ;  /* 0x0000001802009985 */ /* 0x0009f4000c101d06 */
[----:B------:R-:W-:Y:S05]  /*2be20*/  @P0 BRA `(.L_x_1514) ;  /* 0x0000000c00080947 */ /* 0x000fea0003800000 */
[----:B----4-:R-:W-:Y:S01]  /*2be30*/  LEA R2, P0, R81, R44, 0x1 ;  /* 0x0000002c51027211 */ /* 0x010fe200078008ff */
[----:B------:R-:W-:-:S03]  /*2be40*/  ULDC.64 UR4, c[0x0][0x208] ;  /* 0x0000820000047ab9 */ /* 0x000fc60000000a00 */
[----:B------:R-:W-:-:S05]  /*2be50*/  LEA.HI.X R3, R81, R45, R64, 0x1, P0 ;  /* 0x0000002d51037211 */ /* 0x000fca00000f0c40 */
[----:B------:R0:W-:Y:S01]  /*2be60*/  ST.E.128 desc[UR4][R2.64], R40 ;  /* 0x0000002802007985 */ /* 0x0001e2000c101d04 */
[----:B------:R-:W-:Y:S05]  /*2be70*/  BRA `(.L_x_1514) ;  /* 0x0000000800f47947 */ /* 0x000fea0003800000 */
.L_x_1505:
[----:B------:R-:W2:Y:S01]  /*2be80*/  LDL R8, [R1+0x98] ;  /* 0x0000980001087983 */ /* 0x000ea20000100800 */
[----:B------:R-:W-:Y:S01]  /*2be90*/  ULDC.64 UR4, c[0x0][0xc00] ;  /* 0x0003000000047ab9 */ /* 0x000fe20000000a00 */
[----:B------:R-:W3:Y:S01]  /*2bea0*/  LDC R25, c[0x0][0xbe8] ;  /* 0x0002fa00ff197b82 */ /* 0x000ee20000000800 */
[----:B------:R-:W-:Y:S01]  /*2beb0*/  ISETP.NE.U32.AND P0, PT, RZ, UR4, PT ;  /* 0x00000004ff007c0c */ /* 0x000fe2000bf05070 */
[----:B------:R-:W-:Y:S01]  /*2bec0*/  IMAD.MOV.U32 R0, RZ, RZ, RZ ;  /* 0x000000ffff007224 */ /* 0x000fe200078e00ff */
[----:B------:R-:W-:Y:S02]  /*2bed0*/  ULDC.64 UR6, c[0x0][0x208] ;  /* 0x0000820000067ab9 */ /* 0x000fe40000000a00 */
[----:B------:R-:W-:Y:S01]  /*2bee0*/  ISETP.NE.AND.EX P0, PT, RZ, UR5, PT, P0 ;  /* 0x00000005ff007c0c */ /* 0x000fe2000bf05300 */
[----:B------:R-:W-:Y:S02]  /*2bef0*/  ULDC.64 UR4, c[0x0][0xc08] ;  /* 0x0003020000047ab9 */ /* 0x000fe40000000a00 */
[----:B------:R-:W-:Y:S01]  /*2bf00*/  ISETP.NE.U32.AND P1, PT, RZ, UR4, PT ;  /* 0x00000004ff007c0c */ /* 0x000fe2000bf25070 */
[----:B0-----:R-:W2:Y:S03]  /*2bf10*/  LDC.64 R2, c[0x0][0xc00] ;  /* 0x00030000ff027b82 */ /* 0x001ea60000000a00 */
[----:B------:R-:W-:-:S02]  /*2bf20*/  ISETP.NE.AND.EX P1, PT, RZ, UR5, PT, P1 ;  /* 0x00000005ff007c0c */ /* 0x000fc4000bf25310 */
[----:B---3--:R-:W-:-:S11]  /*2bf30*/  ISETP.NE.AND P2, PT, R25, 0x1, PT ;  /* 0x000000011900780c */ /* 0x008fd60003f45270 */
[----:B------:R-:W0:Y:S01]  /*2bf40*/  @P1 LDC.64 R4, c[0x0][0xc08] ;  /* 0x00030200ff041b82 */ /* 0x000e220000000a00 */
[----:B------:R-:W-:-:S07]  /*2bf50*/  ULDC UR4, c[0x0][0xa88] ;  /* 0x0002a20000047ab9 */ /* 0x000fce0000000800 */
[----:B------:R-:W3:Y:S08]  /*2bf60*/  @P2 LDC R14, c[0x0][0xbec] ;  /* 0x0002fb00ff0e2b82 */ /* 0x000ef00000000800 */
[----:B------:R-:W4:Y:S01]  /*2bf70*/  @P2 LDC R27, c[0x0][0xbf0] ;  /* 0x0002fc00ff1b2b82 */ /* 0x000f220000000800 */
[----:B------:R-:W-:Y:S01]  /*2bf80*/  IMAD.U32 R6, RZ, RZ, UR4 ;  /* 0x00000004ff067e24 */ /* 0x000fe2000f8e00ff */
[----:B------:R-:W-:Y:S01]  /*2bf90*/  ISETP.GE.AND P3, PT, R70, 0x80, PT ;  /* 0x000000804600780c */ /* 0x000fe20003f66270 */
[----:B--2---:R-:W-:-:S04]  /*2bfa0*/  IMAD.WIDE R2, R8, 0x4, R2 ;  /* 0x0000000408027825 */ /* 0x004fc800078e0202 */
[----:B0-----:R-:W-:Y:S01]  /*2bfb0*/  @P1 IMAD.WIDE R4, R8, 0x4, R4 ;  /* 0x0000000408041825 */ /* 0x001fe200078e0204 */
[----:B------:R0:W5:Y:S01]  /*2bfc0*/  @P0 LDG.E R0, desc[UR6][R2.64] ;  /* 0x0000000602000981 */ /* 0x000162000c1e1900 */
[----:B------:R-:W-:-:S03]  /*2bfd0*/  SHF.R.S32.HI R7, RZ, 0x1f, R8 ;  /* 0x0000001fff077819 */ /* 0x000fc60000011408 */
[----:B------:R0:W5:Y:S01]  /*2bfe0*/  @P1 LDG.E R6, desc[UR6][R4.64] ;  /* 0x0000000604061981 */ /* 0x000162000c1e1900 */
[----:B---34-:R-:W-:Y:S05]  /*2bff0*/  @P1 BRA `(.L_x_1515) ;  /* 0x0000000000141947 */ /* 0x018fea0003800000 */
[----:B------:R-:W-:Y:S05]  /*2c000*/  @!P0 BRA `(.L_x_1515) ;  /* 0x0000000000108947 */ /* 0x000fea0003800000 */
[----:B------:R-:W-:Y:S02]  /*2c010*/  ULDC.64 UR4, c[0x0][0x208] ;  /* 0x0000820000047ab9 */ /* 0x000fe40000000a00 */
[----:B0-----:R-:W2:Y:S04]  /*2c020*/  LDG.E R5, desc[UR4][R2.64] ;  /* 0x0000000402057981 */ /* 0x001ea8000c1e1900 */
[----:B-----5:R-:W2:Y:S02]  /*2c030*/  LDG.E R6, desc[UR4][R2.64+0x4] ;  /* 0x0000040402067981 */ /* 0x020ea4000c1e1900 */
[----:B--2---:R-:W-:-:S07]  /*2c040*/  IMAD.IADD R6, R6, 0x1, -R5 ;  /* 0x0000000106067824 */ /* 0x004fce00078e0a05 */
.L_x_1515:
[----:B------:R-:W2:Y:S04]  /*2c050*/  LDL R24, [R1+0x94] ;  /* 0x0000940001187983 */ /* 0x000ea80000100800 */
[----:B------:R3:W5:Y:S01]  /*2c060*/  LDL R20, [R1+0x60] ;  /* 0x0000600001147983 */ /* 0x0007620000100800 */
[----:B------:R-:W-:Y:S01]  /*2c070*/  BSSY B1, `(.L_x_1516) ;  /* 0x000002d000017945 */ /* 0x000fe20003800000 */
[----:B------:R-:W-:Y:S02]  /*2c080*/  SEL R13, R8, RZ, !P0 ;  /* 0x000000ff080d7207 */ /* 0x000fe40004000000 */
[----:B------:R-:W-:Y:S02]  /*2c090*/  SEL R12, R7, RZ, !P0 ;  /* 0x000000ff070c7207 */ /* 0x000fe40004000000 */
[----:B-----5:R-:W-:-:S02]  /*2c0a0*/  SHF.R.S32.HI R11, RZ, 0x1f, R0 ;  /* 0x0000001fff0b7819 */ /* 0x020fc40000011400 */
[----:B--2---:R-:W-:Y:S01]  /*2c0b0*/  SHF.R.S32.HI R10, RZ, 0x1f, R24 ;  /* 0x0000001fff0a7819 */ /* 0x004fe20000011418 */
[----:B---3--:R-:W-:Y:S06]  /*2c0c0*/  @P3 BRA `(.L_x_1517) ;  /* 0x00000000009c3947 */ /* 0x008fec0003800000 */
[----:B------:R-:W0:Y:S01]  /*2c0d0*/  LDC R9, c[0x0][0xbe8] ;  /* 0x0002fa00ff097b82 */ /* 0x000e220000000800 */
[----:B------:R-:W-:Y:S01]  /*2c0e0*/  IADD3 R8, R20, -0x80, R98 ;  /* 0xffffff8014087810 */ /* 0x000fe20007ffe062 */
[----:B0-----:R-:W-:-:S05]  /*2c0f0*/  IMAD R2, R6, R9, RZ ;  /* 0x0000000906027224 */ /* 0x001fca00078e02ff */
[----:B------:R-:W-:-:S13]  /*2c100*/  ISETP.GE.AND P0, PT, R8, R2, PT ;  /* 0x000000020800720c */ /* 0x000fda0003f06270 */
[----:B------:R-:W-:Y:S05]  /*2c110*/  @P0 BRA `(.L_x_1517) ;  /* 0x0000000000880947 */ /* 0x000fea0003800000 */
[----:B------:R-:W-:Y:S01]  /*2c120*/  ISETP.NE.AND P0, PT, R9, 0x1, PT ;  /* 0x000000010900780c */ /* 0x000fe20003f05270 */
[----:B------:R-:W-:Y:S01]  /*2c130*/  ULDC.64 UR4, c[0x0][0xb90] ;  /* 0x0002e40000047ab9 */ /* 0x000fe20000000a00 */
[----:B------:R-:W-:Y:S01]  /*2c140*/  IMAD.MOV.U32 R2, RZ, RZ, R0 ;  /* 0x000000ffff027224 */ /* 0x000fe200078e0000 */
[----:B------:R-:W-:Y:S01]  /*2c150*/  ULDC.64 UR6, c[0x0][0x208] ;  /* 0x0000820000067ab9 */ /* 0x000fe20000000a00 */
[----:B------:R-:W-:Y:S02]  /*2c160*/  IMAD R7, R10, UR4, RZ ;  /* 0x000000040a077c24 */ /* 0x000fe4000f8e02ff */
[----:B------:R-:W-:Y:S02]  /*2c170*/  IMAD.MOV.U32 R3, RZ, RZ, R11 ;  /* 0x000000ffff037224 */ /* 0x000fe400078e000b */
[----:B------:R-:W-:Y:S02]  /*2c180*/  IMAD.MOV.U32 R5, RZ, RZ, R8 ;  /* 0x000000ffff057224 */ /* 0x000fe400078e0008 */
[----:B------:R-:W-:-:S03]  /*2c190*/  IMAD.WIDE.U32 R2, R24, UR4, R2 ;  /* 0x0000000418027c25 */ /* 0x000fc6000f8e0002 */
        /* <DEDUP_REMOVED lines=26> */
.L_x_1517:
[----:B------:R-:W-:Y:S05]  /*2c340*/  BSYNC B1 ;  /* 0x0000000000017941 */ /* 0x000fea0003800000 */
.L_x_1516:
[----:B------:R-:W-:Y:S01]  /*2c350*/  ULDC.64 UR4, c[0x0][0xaa0] ;  /* 0x0002a80000047ab9 */ /* 0x000fe20000000a00 */
[----:B------:R-:W-:Y:S02]  /*2c360*/  IMAD R83, R83, 0x20, R66 ;  /* 0x0000002053537824 */ /* 0x000fe400078e0242 */
[----:B0-2---:R-:W-:Y:S02]  /*2c370*/  IMAD R3, R11, UR4, RZ ;  /* 0x000000040b037c24 */ /* 0x005fe4000f8e02ff */
[----:B------:R-:W-:Y:S02]  /*2c380*/  IMAD.IADD R83, R20, 0x1, R83 ;  /* 0x0000000114537824 */ /* 0x000fe400078e0253 */
[C---:B------:R-:W-:Y:S02]  /*2c390*/  IMAD R5, R0.reuse, UR5, R3 ;  /* 0x0000000500057c24 */ /* 0x040fe4000f8e0203 */
[----:B------:R-:W-:Y:S01]  /*2c3a0*/  IMAD.WIDE.U32 R2, R0, UR4, RZ ;  /* 0x0000000400027c25 */ /* 0x000fe2000f8e00ff */
[----:B------:R-:W-:-:S03]  /*2c3b0*/  ULDC.64 UR4, c[0x0][0xae8] ;  /* 0x0002ba0000047ab9 */ /* 0x000fc60000000a00 */
[----:B------:R-:W-:Y:S02]  /*2c3c0*/  IMAD.IADD R3, R3, 0x1, R5 ;  /* 0x0000000103037824 */ /* 0x000fe400078e0205 */
[----:B------:R-:W-:Y:S02]  /*2c3d0*/  IMAD R4, R10, UR4, RZ ;  /* 0x000000040a047c24 */ /* 0x000fe4000f8e02ff */
[----:B------:R-:W-:-:S04]  /*2c3e0*/  @P2 IMAD.HI.U32 R0, R83, R14, RZ ;  /* 0x0000000e53002227 */ /* 0x000fc800078e00ff */
[C---:B------:R-:W-:Y:S02]  /*2c3f0*/  IMAD R7, R24.reuse, UR5, R4 ;  /* 0x0000000518077c24 */ /* 0x040fe4000f8e0204 */
[----:B------:R-:W-:Y:S01]  /*2c400*/  IMAD.WIDE.U32 R2, R24, UR4, R2 ;  /* 0x0000000418027c25 */ /* 0x000fe2000f8e0002 */
[----:B------:R-:W-:-:S03]  /*2c410*/  ULDC.64 UR4, c[0x0][0xaf0] ;  /* 0x0002bc0000047ab9 */ /* 0x000fc60000000a00 */
        /* <DEDUP_REMOVED lines=8> */
[----:B------:R-:W-:Y:S02]  /*2c4a0*/  IMAD.MOV R4, RZ, RZ, -R5 ;  /* 0x000000ffff047224 */ /* 0x000fe400078e0a05 */
[----:B------:R-:W-:Y:S02]  /*2c4b0*/  IMAD.IADD R3, R3, 0x1, R7 ;  /* 0x0000000103037824 */ /* 0x000fe400078e0207 */
        /* <DEDUP_REMOVED lines=18> */
.L_x_1737:
[----:B------:R-:W-:Y:S01]  /*2c5e0*/  IMAD R25, R6, R25, RZ ;  /* 0x0000001906197224 */ /* 0x000fe200078e02ff */
[----:B------:R-:W-:Y:S01]  /*2c5f0*/  BSSY B1, `(.L_x_1519) ;  /* 0x000000e000017945 */ /* 0x000fe20003800000 */
[----:B------:R-:W-:-:S05]  /*2c600*/  IMAD.IADD R66, R66, 0x1, R20 ;  /* 0x0000000142427824 */ /* 0x000fca00078e0214 */
[----:B------:R-:W-:-:S13]  /*2c610*/  ISETP.GE.AND P0, PT, R66, R25, PT ;  /* 0x000000194200720c */ /* 0x000fda0003f06270 */
[----:B------:R-:W-:Y:S05]  /*2c620*/  @P0 BRA `(.L_x_1520) ;  /* 0x0000000000280947 */ /* 0x000fea0003800000 */
[----:B------:R-:W-:Y:S01]  /*2c630*/  ULDC UR4, c[0x0][0xac8] ;  /* 0x0002b20000047ab9 */ /* 0x000fe20000000800 */
[----:B------:R-:W-:Y:S01]  /*2c640*/  ULDC.64 UR6, c[0x0][0x208] ;  /* 0x0000820000067ab9 */ /* 0x000fe20000000a00 */
[----:B------:R-:W-:Y:S02]  /*2c650*/  ISETP.GE.AND P2, PT, R79, UR4, PT ;  /* 0x000000044f007c0c */ /* 0x000fe4000bf46270 */
[----:B------:R-:W-:-:S11]  /*2c660*/  ISETP.GE.AND P3, PT, R81, UR4, PT ;  /* 0x0000000451007c0c */ /* 0x000fd6000bf66270 */
[-C--:B---3--:R-:W-:Y:S02]  /*2c670*/  @!P2 LEA R4, P0, R79, R14.reuse, 0x1 ;  /* 0x0000000e4f04a211 */ /* 0x088fe400078008ff */
[----:B------:R-:W-:Y:S02]  /*2c680*/  @!P3 LEA R14, P1, R81, R14, 0x1 ;  /* 0x0000000e510eb211 */ /* 0x000fe400078208ff */
[-C--:B--2---:R-:W-:Y:S02]  /*2c690*/  @!P2 LEA.HI.X R5, R79, R0.reuse, R62, 0x1, P0 ;  /* 0x000000004f05a211 */ /* 0x084fe400000f0c3e */
[----:B------:R-:W-:-:S03]  /*2c6a0*/  @!P3 LEA.HI.X R15, R81, R0, R64, 0x1, P1 ;  /* 0x00000000510fb211 */ /* 0x000fc600008f0c40 */
[----:B------:R4:W-:Y:S04]  /*2c6b0*/  @!P2 ST.E.128 desc[UR6][R4.64], RZ ;  /* 0x000000ff0400a985 */ /* 0x0009e8000c101d06 */
[----:B------:R4:W-:Y:S02]  /*2c6c0*/  @!P3 ST.E.128 desc[UR6][R14.64], RZ ;  /* 0x000000ff0e00b985 */ /* 0x0009e4000c101d06 */
.L_x_1520:
[----:B------:R-:W-:Y:S05]  /*2c6d0*/  BSYNC B1 ;  /* 0x0000000000017941 */ /* 0x000fea0003800000 */
.L_x_1519:
[----:B------:R-:W-:-:S03]  /*2c6e0*/  UMOV UR4, 0xffffffff ;  /* 0xffffffff00047882 */ /* 0x000fc60000000000 */
[----:B------:R-:W-:Y:S05]  /*2c6f0*/  BRA.DIV UR4, `(.L_x_1521) ;  /* 0x0000009204dc7947 */ /* 0x000fea000b800000 */
[----:B--2---:R2:W0:Y:S04]  /*2c700*/  SHFL.IDX PT, R0, R3, 0x1, 0x181f ;  /* 0x00381f0003007f89 */ /* 0x00442800000e0000 */
[----:B---34-:R2:W3:Y:S02]  /*2c710*/  SHFL.IDX PT, R14, R2, 0x1, 0x181f ;  /* 0x00381f00020e7f89 */ /* 0x0184e400000e0000 */
.L_x_1741:
[----:B------:R-:W-:Y:S01]  /*2c720*/  VIADD R4, R66, 0x20 ;  /* 0x0000002042047836 */ /* 0x000fe20000000000 */
[----:B------:R-:W-:Y:S04]  /*2c730*/  BSSY B1, `(.L_x_1522) ;  /* 0x000000d000017945 */ /* 0x000fe80003800000 */
        /* <DEDUP_REMOVED lines=10> */
[----:B------:R4:W-:Y:S04]  /*2c7e0*/  @!P2 ST.E.128 desc[UR6][R4.64], RZ ;  /* 0x000000ff0400a985 */ /* 0x0009e8000c101d06 */
[----:B------:R4:W-:Y:S02]  /*2c7f0*/  @!P3 ST.E.128 desc[UR6][R14.64], RZ ;  /* 0x000000ff0e00b985 */ /* 0x0009e4000c101d06 */
.L_x_1523:
[----:B------:R-:W-:Y:S05]  /*2c800*/  BSYNC B1 ;  /* 0x0000000000017941 */ /* 0x000fea0003800000 */
.L_x_1522:
[----:B------:R-:W-:-:S03]  /*2c810*/  UMOV UR4, 0xffffffff ;  /* 0xffffffff00047882 */ /* 0x000fc60000000000 */
[----:B------:R-:W-:Y:S05]  /*2c820*/  BRA.DIV UR4, `(.L_x_1524) ;  /* 0x0000009204d87947 */ /* 0x000fea000b800000 */
[----:B0-----:R0:W0:Y:S04]  /*2c830*/  SHFL.IDX PT, R0, R3, 0x2, 0x181f ;  /* 0x00581f0003007f89 */ /* 0x00102800000e0000 */
[----:B---34-:R3:W4:Y:S02]  /*2c840*/  SHFL.IDX PT, R14, R2, 0x2, 0x181f ;  /* 0x00581f00020e7f89 */ /* 0x01872400000e0000 */
.L_x_1745:
        /* <DEDUP_REMOVED lines=8> */
[-C--:B----4-:R-:W-:Y:S02]  /*2c8d0*/  @!P2 LEA R4, P0, R79, R14.reuse, 0x1 ;  /* 0x0000000e4f04a211 */ /* 0x090fe400078008ff */
[----:B------:R-:W-:Y:S02]  /*2c8e0*/  @!P3 LEA R14, P1, R81, R14, 0x1 ;  /* 0x0000000e510eb211 */ /* 0x000fe400078208ff */
[-C--:B0-----:R-:W-:Y:S02]  /*2c8f0*/  @!P2 LEA.HI.X R5, R79, R0.reuse, R62, 0x1, P0 ;  /* 0x000000004f05a211 */ /* 0x081fe400000f0c3e */
[----:B------:R-:W-:-:S03]  /*2c900*/  @!P3 LEA.HI.X R15, R81, R0, R64, 0x1, P1 ;  /* 0x00000000510fb211 */ /* 0x000fc600008f0c40 */
[----:B------:R0:W-:Y:S04]  /*2c910*/  @!P2 ST.E.128 desc[UR6][R4.64], RZ ;  /* 0x000000ff0400a985 */ /* 0x0001e8000c101d06 */
[----:B------:R0:W-:Y:S02]  /*2c920*/  @!P3 ST.E.128 desc[UR6][R14.64], RZ ;  /* 0x000000ff0e00b985 */ /* 0x0001e4000c101d06 */
.L_x_1526:
[----:B------:R-:W-:Y:S05]  /*2c930*/  BSYNC B1 ;  /* 0x0000000000017941 */ /* 0x000fea0003800000 */
.L_x_1525:
[----:B------:R-:W-:-:S03]  /*2c940*/  UMOV UR4, 0xffffffff ;  /* 0xffffffff00047882 */ /* 0x000fc60000000000 */
[----:B------:R-:W-:Y:S05]  /*2c950*/  BRA.DIV UR4, `(.L_x_1527) ;  /* 0x0000009204d47947 */ /* 0x000fea000b800000 */
[----:B0-----:R0:W0:Y:S04]  /*2c960*/  SHFL.IDX PT, R0, R3, 0x3, 0x181f ;  /* 0x00781f0003007f89 */ /* 0x00102800000e0000 */
[----:B----4-:R4:W0:Y:S02]  /*2c970*/  SHFL.IDX PT, R14, R2, 0x3, 0x181f ;  /* 0x00781f00020e7f89 */ /* 0x01082400000e0000 */
.L_x_1749:
[----:B--234-:R-:W-:-:S05]  /*2c980*/  VIADD R2, R66, 0x60 ;  /* 0x0000006042027836 */ /* 0x01cfca0000000000 */
[----:B------:R-:W-:-:S13]  /*2c990*/  ISETP.GE.AND P0, PT, R2, R25, PT ;  /* 0x000000190200720c */ /* 0x000fda0003f06270 */
[----:B------:R-:W-:Y:S05]  /*2c9a0*/  @P0 BRA `(.L_x_1514) ;  /* 0x0000000000280947 */ /* 0x000fea0003800000 */
[----:B------:R-:W-:Y:S01]  /*2c9b0*/  ULDC UR4, c[0x0][0xac8] ;  /* 0x0002b20000047ab9 */ /* 0x000fe20000000800 */
[----:B------:R-:W-:Y:S01]  /*2c9c0*/  ULDC.64 UR6, c[0x0][0x208] ;  /* 0x0000820000067ab9 */ /* 0x000fe20000000a00 */
[----:B------:R-:W-:Y:S02]  /*2c9d0*/  ISETP.GE.AND P2, PT, R79, UR4, PT ;  /* 0x000000044f007c0c */ /* 0x000fe4000bf46270 */
[----:B------:R-:W-:-:S11]  /*2c9e0*/  ISETP.GE.AND P3, PT, R81, UR4, PT ;  /* 0x0000000451007c0c */ /* 0x000fd6000bf66270 */
[-C--:B0-----:R-:W-:Y:S02]  /*2c9f0*/  @!P2 LEA R2, P0, R79, R14.reuse, 0x1 ;  /* 0x0000000e4f02a211 */ /* 0x081fe400078008ff */
[----:B------:R-:W-:Y:S02]  /*2ca00*/  @!P3 LEA R14, P1, R81, R14, 0x1 ;  /* 0x0000000e510eb211 */ /* 0x000fe400078208ff */
[-C--:B------:R-:W-:Y:S02]  /*2ca10*/  @!P2 LEA.HI.X R3, R79, R0.reuse, R62, 0x1, P0 ;  /* 0x000000004f03a211 */ /* 0x080fe400000f0c3e */
[----:B------:R-:W-:-:S03]  /*2ca20*/  @!P3 LEA.HI.X R15, R81, R0, R64, 0x1, P1 ;  /* 0x00000000510fb211 */ /* 0x000fc600008f0c40 */
[----:B------:R0:W-:Y:S04]  /*2ca30*/  @!P2 ST.E.128 desc[UR6][R2.64], RZ ;  /* 0x000000ff0200a985 */ /* 0x0001e8000c101d06 */
[----:B------:R0:W-:Y:S02]  /*2ca40*/  @!P3 ST.E.128 desc[UR6][R14.64], RZ ;  /* 0x000000ff0e00b985 */ /* 0x0001e4000c101d06 */
.L_x_1514:
[----:B------:R-:W-:Y:S05]  /*2ca50*/  BSYNC B0 ;  /* 0x0000000000007941 */ /* 0x000fea0003800000 */
.L_x_1504:
[----:B0-----:R-:W5:Y:S01]  /*2ca60*/  LDL R0, [R1+0x7c] ;  /* 0x00007c0001007983 */ /* 0x001f620000100800 */
[----:B------:R-:W-:Y:S02]  /*2ca70*/  ULDC UR4, c[0x0][0xc3c] ;  /* 0x00030f0000047ab9 */ /* 0x000fe40000000800 */
[----:B-----5:R-:W-:-:S13]  /*2ca80*/  ISETP.GE.AND P0, PT, R0, UR4, PT ;  /* 0x0000000400007c0c */ /* 0x020fda000bf06270 */
[----:B------:R-:W-:Y:S05]  /*2ca90*/  @!P0 BRA `(.L_x_1528) ;  /* 0xfffffd4400888947 */ /* 0x000fea000383ffff */
[----:B------:R-:W-:Y:S05]  /*2caa0*/  BRA `(.L_x_1282) ;  /* 0x0000007000687947 */ /* 0x000fea0003800000 */
.L_x_1280:
[----:B------:R-:W-:-:S08]  /*2cab0*/  NOP ;  /* 0x0000000000007918 */ /* 0x000fd00000000000 */
[----:B0-----:R-:W0:-:S00]  /*2cac0*/  USETMAXREG.DEALLOC.CTAPOOL 0x18 ;  /* 0x00000018000079c8 */ /* 0x001e0000080e0500 */
[----:B0-----:R-:W2:Y:S01]  /*2cad0*/  LDL.LU R2, [R1] ;  /* 0x0000000001027983 */ /* 0x001ea20000300800 */
[----:B------:R-:W-:Y:S01]  /*2cae0*/  LOP3.LUT R0, R0, 0x3, RZ, 0xc0, !PT ;  /* 0x0000000300007812 */ /* 0x000fe200078ec0ff */
[----:B------:R-:W-:-:S05]  /*2caf0*/  IMAD.MOV.U32 R5, RZ, RZ, RZ ;  /* 0x000000ffff057224 */ /* 0x000fca00078e00ff */
[----:B------:R-:W0:Y:S02]  /*2cb00*/  SHFL.IDX PT, R0, R0, RZ, 0x1f ;  /* 0x00001fff00007589 */ /* 0x000e2400000e0000 */
[----:B0-----:R-:W-:Y:S02]  /*2cb10*/  ISETP.NE.AND P0, PT, R0, RZ, PT ;  /* 0x000000ff0000720c */ /* 0x001fe40003f05270 */
[----:B--2---:R-:W-:-:S11]  /*2cb20*/  LOP3.LUT R2, R2, 0xfffffffd, RZ, 0xc0, !PT ;  /* 0xfffffffd02027812 */ /* 0x004fd600078ec0ff */
[----:B------:R-:W-:-:S05]  /*2cb30*/  @P0 LOP3.LUT R2, R2, 0x2, RZ, 0xfc, !PT ;  /* 0x0000000202020812 */ /* 0x000fca00078efcff */
[----:B------:R0:W-:Y:S01]  /*2cb40*/  STL [R1], R2 ;  /* 0x0000000201007387 */ /* 0x0001e20000100800 */
[----:B------:R-:W-:Y:S05]  /*2cb50*/  @!P0 BRA `(.L_x_1529) ;  /* 0x00000000001c8947 */ /* 0x000fea0003800000 */
[----:B------:R-:W1:Y:S08]  /*2cb60*/  S2UR UR5, SR_CgaCtaId ;  /* 0x00000000000579c3 */ /* 0x000e700000008800 */
[----:B------:R-:W-:Y:S06]  /*2cb70*/  BAR.SYNC.DEFER_BLOCKING 0x5, 0x180 ;  /* 0x0146000000007b1d */ /* 0x000fec0000010000 */
[----:B------:R-:W-:-:S02]  /*2cb80*/  UMOV UR4, 0x400 ;  /* 0x0000040000047882 */ /* 0x000fc40000000000 */
[----:B-1----:R-:W-:-:S09]  /*2cb90*/  ULEA UR4, UR5, UR4, 0x18 ;  /* 0x0000000405047291 */ /* 0x002fd2000f8ec03f */
[----:B------:R-:W2:Y:S01]  /*2cba0*/  LDS.128 R16, [UR4+0x2e8d0] ;  /* 0x02e8d004ff107984 */ /* 0x000ea20008000c00 */
[----:B------:R-:W-:Y:S06]  /*2cbb0*/  BAR.ARV 0x4, 0x180 ;  /* 0x0106000000007b1d */ /* 0x000fec0000002000 */
[----:B------:R-:W-:Y:S05]  /*2cbc0*/  BRA `(.L_x_1530) ;  /* 0x0000000800947947 */ /* 0x000fea0003800000 */
.L_x_1529:
[----:B------:R-:W1:Y:S01]  /*2cbd0*/  S2R R0, SR_TID.X ;  /* 0x0000000000007919 */ /* 0x000e620000002100 */
[----:B------:R-:W-:Y:S01]  /*2cbe0*/  ULDC UR4, c[0x0][0xc3c] ;  /* 0x00030f0000047ab9 */ /* 0x000fe20000000800 */
[----:B------:R-:W-:Y:S01]  /*2cbf0*/  ULDC.64 UR6, c[0x0][0x208] ;  /* 0x0000820000067ab9 */ /* 0x000fe20000000a00 */
[----:B------:R-:W-:Y:S01]  /*2cc00*/  ULDC UR5, c[0x0][0xc38] ;  /* 0x00030e0000057ab9 */ /* 0x000fe20000000800 */
[----:B-1----:R-:W-:-:S04]  /*2cc10*/  LOP3.LUT R0, R0, 0x1f, RZ, 0xc0, !PT ;  /* 0x0000001f00007812 */ /* 0x002fc800078ec0ff */
[----:B------:R-:W-:-:S04]  /*2cc20*/  ISETP.NE.AND P0, PT, R0, 0x1f, PT ;  /* 0x0000001f0000780c */ /* 0x000fc80003f05270 */
[----:B------:R-:W-:-:S13]  /*2cc30*/  ISETP.GE.OR P1, PT, R0, UR4, !P0 ;  /* 0x0000000400007c0c */ /* 0x000fda000c726670 */
[----:B0-----:R-:W0:Y:S02]  /*2cc40*/  @!P1 LDC.64 R2, c[0x0][0xc80] ;  /* 0x00032000ff029b82 */ /* 0x001e240000000a00 */
[----:B0-----:R-:W-:-:S05]  /*2cc50*/  @!P1 IMAD.WIDE.U32 R2, R0, 0x4, R2 ;  /* 0x0000000400029825 */ /* 0x001fca00078e0002 */
[----:B------:R-:W2:Y:S01]  /*2cc60*/  @!P1 LDG.E R5, desc[UR6][R2.64] ;  /* 0x0000000602059981 */ /* 0x000ea2000c1e1900 */
[C---:B------:R-:W-:Y:S01]  /*2cc70*/  ISETP.NE.AND P1, PT, R0.reuse, RZ, PT ;  /* 0x000000ff0000720c */ /* 0x040fe20003f25270 */
[----:B------:R-:W0:Y:S01]  /*2cc80*/  S2UR UR6, SR_CTAID.X ;  /* 0x00000000000679c3 */ /* 0x000e220000002500 */
[C---:B------:R-:W-:Y:S01]  /*2cc90*/  ISETP.GE.U32.AND P2, PT, R0.reuse, 0x2, PT ;  /* 0x000000020000780c */ /* 0x040fe20003f46070 */
[----:B------:R-:W-:Y:S01]  /*2cca0*/  UMOV UR4, URZ ;  /* 0x0000003f00047c82 */ /* 0x000fe20008000000 */
[C---:B------:R-:W-:Y:S01]  /*2ccb0*/  ISETP.GE.U32.AND P3, PT, R0.reuse, 0x4, PT ;  /* 0x000000040000780c */ /* 0x040fe20003f66070 */
[----:B------:R-:W-:Y:S01]  /*2ccc0*/  IMAD.MOV.U32 R16, RZ, RZ, RZ ;  /* 0x000000ffff107224 */ /* 0x000fe200078e00ff */
[C---:B------:R-:W-:Y:S02]  /*2ccd0*/  ISETP.GE.U32.AND P4, PT, R0.reuse, 0x8, PT ;  /* 0x000000080000780c */ /* 0x040fe40003f86070 */
[----:B------:R-:W-:Y:S01]  /*2cce0*/  ISETP.GE.U32.AND P5, PT, R0, 0x10, PT ;  /* 0x000000100000780c */ /* 0x000fe20003fa6070 */
[----:B--2---:R-:W1:Y:S02]  /*2ccf0*/  SHFL.UP PT, R4, R5, 0x1, RZ ;  /* 0x0420000005047989 */ /* 0x004e6400000e00ff */
        /* <DEDUP_REMOVED lines=14> */
[----:B------:R-:W1:Y:S02]  /*2cde0*/  SHFL.IDX PT, R2, R4, 0x1f, 0x1f ;  /* 0x03e01f0004027f89 */ /* 0x000e6400000e0000 */
[----:B-1----:R-:W-:-:S04]  /*2cdf0*/  IMAD R6, R2, UR5, RZ ;  /* 0x0000000502067c24 */ /* 0x002fc8000f8e02ff */
[----:B------:R-:W-:Y:S01]  /*2ce00*/  IMAD.MOV.U32 R7, RZ, RZ, R6 ;  /* 0x000000ffff077224 */ /* 0x000fe200078e0006 */
[----:B0-----:R-:W-:-:S13]  /*2ce10*/  ISETP.GT.AND P6, PT, R6, UR6, PT ;  /* 0x0000000606007c0c */ /* 0x001fda000bfc4270 */
[----:B------:R-:W-:Y:S05]  /*2ce20*/  @P6 BRA `(.L_x_1531) ;  /* 0x0000000000a06947 */ /* 0x000fea0003800000 */
[----:B------:R-:W0:Y:S01]  /*2ce30*/  LDC R4, c[0x0][0xc3c] ;  /* 0x00030f00ff047b82 */ /* 0x000e220000000800 */
[----:B------:R-:W-:Y:S01]  /*2ce40*/  IMAD.MOV.U32 R6, RZ, RZ, R7 ;  /* 0x000000ffff067224 */ /* 0x000fe200078e0007 */
[----:B------:R-:W-:Y:S01]  /*2ce50*/  UMOV UR4, URZ ;  /* 0x0000003f00047c82 */ /* 0x000fe20008000000 */
[----:B------:R-:W-:Y:S01]  /*2ce60*/  ULDC UR7, c[0x0][0xc3c] ;  /* 0x00030f0000077ab9 */ /* 0x000fe20000000800 */
[----:B------:R-:W-:-:S05]  /*2ce70*/  ULDC UR5, c[0x0][0xc38] ;  /* 0x00030e0000057ab9 */ /* 0x000fca0000000800 */
.L_x_1535:
[----:B------:R-:W-:Y:S01]  /*2ce80*/  UIADD3 UR4, UR4, 0x1f, URZ ;  /* 0x0000001f04047890 */ /* 0x000fe2000fffe03f */
[----:B------:R-:W-:-:S05]  /*2ce90*/  IMAD.U32 R19, RZ, RZ, UR7 ;  /* 0x00000007ff137e24 */ /* 0x000fca000f8e00ff */
[----:B0-----:R-:W-:-:S13]  /*2cea0*/  ISETP.LE.AND P6, PT, R4, UR4, PT ;  /* 0x0000000404007c0c */ /* 0x001fda000bfc3270 */
[----:B------:R-:W-:Y:S05]  /*2ceb0*/  @P6 BRA `(.L_x_1532) ;  /* 0x0000000400b46947 */ /* 0x000fea0003800000 */
[----:B------:R-:W-:Y:S01]  /*2cec0*/  VIADD R7, R0, UR4 ;  /* 0x0000000400077c36 */ /* 0x000fe20008000000 */
[----:B------:R-:W-:Y:S01]  /*2ced0*/  BSSY B0, `(.L_x_1533) ;  /* 0x0000008000007945 */ /* 0x000fe20003800000 */
[----:B------:R-:W-:-:S03]  /*2cee0*/  IMAD.MOV.U32 R5, RZ, RZ, RZ ;  /* 0x000000ffff057224 */ /* 0x000fc600078e00ff */
[----:B------:R-:W-:-:S13]  /*2cef0*/  ISETP.GE.OR P6, PT, R7, R4, !P0 ;  /* 0x000000040700720c */ /* 0x000fda00047c6670 */
[----:B------:R-:W-:Y:S05]  /*2cf00*/  @P6 BRA `(.L_x_1534) ;  /* 0x0000000000106947 */ /* 0x000fea0003800000 */
[----:B------:R-:W0:Y:S01]  /*2cf10*/  LDC.64 R2, c[0x0][0xc80] ;  /* 0x00032000ff027b82 */ /* 0x000e220000000a00 */
[----:B------:R-:W-:Y:S01]  /*2cf20*/  ULDC.64 UR8, c[0x0][0x208] ;  /* 0x0000820000087ab9 */ /* 0x000fe20000000a00 */
[----:B0-----:R-:W-:-:S05]  /*2cf30*/  IMAD.WIDE R2, R7, 0x4, R2 ;  /* 0x0000000407027825 */ /* 0x001fca00078e0202 */
[----:B------:R0:W5:Y:S02]  /*2cf40*/  LDG.E R5, desc[UR8][R2.64] ;  /* 0x0000000802057981 */ /* 0x000164000c1e1900 */
.L_x_1534:
[----:B------:R-:W-:Y:S05]  /*2cf50*/  BSYNC B0 ;  /* 0x0000000000007941 */ /* 0x000fea0003800000 */
.L_x_1533:
        /* <DEDUP_REMOVED lines=16> */
[----:B0-----:R-:W-:-:S04]  /*2d060*/  IMAD R7, R2, UR5, RZ ;  /* 0x0000000502077c24 */ /* 0x001fc8000f8e02ff */
[----:B------:R-:W-:-:S05]  /*2d070*/  IMAD.IADD R6, R7, 0x1, R6 ;  /* 0x0000000107067824 */ /* 0x000fca00078e0206 */
[----:B------:R-:W-:-:S13]  /*2d080*/  ISETP.GT.AND P6, PT, R6, UR6, PT ;  /* 0x0000000606007c0c */ /* 0x000fda000bfc4270 */
[----:B------:R-:W-:Y:S05]  /*2d090*/  @!P6 BRA `(.L_x_1535) ;  /* 0xfffffffc0078e947 */ /* 0x000fea000383ffff */
[----:B------:R-:W-:-:S07]  /*2d0a0*/  IMAD.MOV.U32 R4, RZ, RZ, R10 ;  /* 0x000000ffff047224 */ /* 0x000fce00078e000a */
.L_x_1531:
[----:B------:R-:W-:Y:S01]  /*2d0b0*/  IMAD.IADD R7, R6, 0x1, -R7 ;  /* 0x0000000106077824 */ /* 0x000fe200078e0a07 */
[----:B------:R-:W-:-:S03]  /*2d0c0*/  ULDC.64 UR8, c[0x0][0x208] ;  /* 0x0000820000087ab9 */ /* 0x000fc60000000a00 */
[----:B------:R-:W-:-:S05]  /*2d0d0*/  IMAD R2, R4, UR5, R7 ;  /* 0x0000000504027c24 */ /* 0x000fca000f8e0207 */
[----:B------:R-:W-:Y:S02]  /*2d0e0*/  ISETP.GT.AND P0, PT, R2, UR6, PT ;  /* 0x0000000602007c0c */ /* 0x000fe4000bf04270 */
[----:B------:R-:W0:Y:S11]  /*2d0f0*/  LDC.64 R2, c[0x0][0xc90] ;  /* 0x00032400ff027b82 */ /* 0x000e360000000a00 */
[----:B------:R-:W-:-:S04]  /*2d100*/  VOTE.ANY R11, PT, !P0 ;  /* 0x00000000000b7806 */ /* 0x000fc800040e0100 */
[----:B------:R-:W1:Y:S02]  /*2d110*/  POPC R6, R11 ;  /* 0x0000000b00067309 */ /* 0x000e640000000000 */
[----:B-1----:R-:W-:-:S04]  /*2d120*/  VIADD R19, R6, UR4 ;  /* 0x0000000406137c36 */ /* 0x002fc80008000000 */
[----:B0-----:R-:W-:-:S05]  /*2d130*/  IMAD.WIDE R2, R19, 0x4, R2 ;  /* 0x0000000413027825 */ /* 0x001fca00078e0202 */
[----:B------:R-:W2:Y:S01]  /*2d140*/  LDG.E R10, desc[UR8][R2.64] ;  /* 0x00000008020a7981 */ /* 0x000ea2000c1e1900 */
[----:B------:R-:W-:-:S03]  /*2d150*/  ISETP.NE.AND P0, PT, R11, RZ, PT ;  /* 0x000000ff0b00720c */ /* 0x000fc60003f05270 */
[----:B------:R-:W2:Y:S02]  /*2d160*/  SHFL.IDX PT, R5, R5, R6, 0x1f ;  /* 0x00001f0605057589 */ /* 0x000ea400000e0000 */
[----:B--2---:R-:W-:-:S05]  /*2d170*/  IMAD R8, R5, R10, RZ ;  /* 0x0000000a05087224 */ /* 0x004fca00078e02ff */
[----:B------:R-:W-:-:S04]  /*2d180*/  IABS R9, R8 ;  /* 0x0000000800097213 */ /* 0x000fc80000000000 */
[----:B------:R-:W0:Y:S08]  /*2d190*/  I2F.RP R12, R9 ;  /* 0x00000009000c7306 */ /* 0x000e300000209400 */
[----:B0-----:R-:W0:Y:S02]  /*2d1a0*/  MUFU.RCP R12, R12 ;  /* 0x0000000c000c7308 */ /* 0x001e240000001000 */
[----:B0-----:R-:W-:-:S06]  /*2d1b0*/  VIADD R13, R12, 0xffffffe ;  /* 0x0ffffffe0c0d7836 */ /* 0x001fcc0000000000 */
[----:B------:R0:W1:Y:S01]  /*2d1c0*/  F2I.FTZ.U32.TRUNC.NTZ R3, R13 ;  /* 0x0000000d00037305 */ /* 0x000062000021f000 */
[----:B------:R-:W-:Y:S05]  /*2d1d0*/  @!P0 BRA `(.L_x_1536) ;  /* 0x0000000000088947 */ /* 0x000fea0003800000 */
[----:B------:R-:W-:-:S05]  /*2d1e0*/  VIADD R11, R6, 0xffffffff ;  /* 0xffffffff060b7836 */ /* 0x000fca0000000000 */
[----:B------:R2:W3:Y:S02]  /*2d1f0*/  SHFL.IDX PT, R16, R4, R11, 0x1f ;  /* 0x00001f0b04107589 */ /* 0x0004e400000e0000 */
.L_x_1536:
[----:B-1----:R-:W-:Y:S01]  /*2d200*/  IMAD.MOV R2, RZ, RZ, -R3 ;  /* 0x000000ffff027224 */ /* 0x002fe200078e0a03 */
[----:B--2---:R-:W-:Y:S01]  /*2d210*/  IABS R4, R8 ;  /* 0x0000000800047213 */ /* 0x004fe20000000000 */
[----:B---3--:R-:W-:Y:S02]  /*2d220*/  IMAD R16, R16, UR5, R7 ;  /* 0x0000000510107c24 */ /* 0x008fe4000f8e0207 */
[----:B------:R-:W-:Y:S02]  /*2d230*/  IMAD R7, R2, R9, RZ ;  /* 0x0000000902077224 */ /* 0x000fe400078e02ff */
[----:B------:R-:W-:Y:S02]  /*2d240*/  IMAD.MOV.U32 R2, RZ, RZ, RZ ;  /* 0x000000ffff027224 */ /* 0x000fe400078e00ff */
[----:B------:R-:W-:Y:S02]  /*2d250*/  IMAD.MOV R4, RZ, RZ, -R4 ;  /* 0x000000ffff047224 */ /* 0x000fe400078e0a04 */
[----:B------:R-:W-:Y:S01]  /*2d260*/  IMAD.HI.U32 R2, R3, R7, R2 ;  /* 0x0000000703027227 */ /* 0x000fe200078e0002 */
[----:B------:R-:W-:-:S04]  /*2d270*/  IADD3 R7, -R16, UR6, RZ ;  /* 0x0000000610077c10 */ /* 0x000fc8000fffe1ff */
[----:B------:R-:W-:-:S05]  /*2d280*/  IABS R3, R7 ;  /* 0x0000000700037213 */ /* 0x000fca0000000000 */
        /* <DEDUP_REMOVED lines=10> */
[----:B------:R-:W-:-:S04]  /*2d330*/  IMAD.MOV.U32 R9, RZ, RZ, R2 ;  /* 0x000000ffff097224 */ /* 0x000fc800078e0002 */
[----:B------:R-:W-:Y:S01]  /*2d340*/  @!P2 IMAD.MOV R9, RZ, RZ, -R9 ;  /* 0x000000ffff09a224 */ /* 0x000fe200078e0a09 */
[----:B------:R-:W-:-:S05]  /*2d350*/  @!P1 LOP3.LUT R9, RZ, R8, RZ, 0x33, !PT ;  /* 0x00000008ff099212 */ /* 0x000fca00078e33ff */
[----:B------:R-:W-:Y:S02]  /*2d360*/  IMAD R4, R10, R9, RZ ;  /* 0x000000090a047224 */ /* 0x000fe400078e02ff */
[----:B------:R-:W-:Y:S02]  /*2d370*/  IMAD.MOV R9, RZ, RZ, -R9 ;  /* 0x000000ffff097224 */ /* 0x000fe400078e0a09 */
[----:B------:R-:W-:Y:S02]  /*2d380*/  IMAD.MOV R3, RZ, RZ, -R4 ;  /* 0x000000ffff037224 */ /* 0x000fe400078e0a04 */
[----:B------:R-:W-:-:S03]  /*2d390*/  IMAD R7, R8, R9, R7 ;  /* 0x0000000908077224 */ /* 0x000fc600078e0207 */
[----:B------:R-:W-:Y:S01]  /*2d3a0*/  VIADDMNMX R10, R3, UR5, R10, PT ;  /* 0x00000005030a7c46 */ /* 0x000fe2000b80010a */
[----:B------:R-:W-:Y:S01]  /*2d3b0*/  IMAD.IADD R4, R7, 0x1, R4 ;  /* 0x0000000107047824 */ /* 0x000fe200078e0204 */
[----:B------:R-:W-:Y:S02]  /*2d3c0*/  IABS R8, R7 ;  /* 0x0000000700087213 */ /* 0x000fe40000000000 */
[----:B------:R-:W-:-:S04]  /*2d3d0*/  IABS R6, R10 ;  /* 0x0000000a00067213 */ /* 0x000fc80000000000 */
[----:B------:R-:W1:Y:S08]  /*2d3e0*/  I2F.RP R11, R6 ;  /* 0x00000006000b7306 */ /* 0x000e700000209400 */
[----:B-1----:R-:W1:Y:S02]  /*2d3f0*/  MUFU.RCP R11, R11 ;  /* 0x0000000b000b7308 */ /* 0x002e640000001000 */
[----:B-1----:R-:W-:-:S06]  /*2d400*/  VIADD R2, R11, 0xffffffe ;  /* 0x0ffffffe0b027836 */ /* 0x002fcc0000000000 */
[----:B------:R1:W2:Y:S02]  /*2d410*/  F2I.FTZ.U32.TRUNC.NTZ R3, R2 ;  /* 0x0000000200037305 */ /* 0x0002a4000021f000 */
[----:B-1----:R-:W-:Y:S02]  /*2d420*/  IMAD.MOV.U32 R2, RZ, RZ, RZ ;  /* 0x000000ffff027224 */ /* 0x002fe400078e00ff */
[----:B--2---:R-:W-:-:S04]  /*2d430*/  IMAD.MOV R9, RZ, RZ, -R3 ;  /* 0x000000ffff097224 */ /* 0x004fc800078e0a03 */
[----:B------:R-:W-:-:S04]  /*2d440*/  IMAD R9, R9, R6, RZ ;  /* 0x0000000609097224 */ /* 0x000fc800078e02ff */
[----:B------:R-:W-:Y:S01]  /*2d450*/  IMAD.HI.U32 R3, R3, R9, R2 ;  /* 0x0000000903037227 */ /* 0x000fe200078e0002 */
[-C--:B------:R-:W-:Y:S02]  /*2d460*/  IABS R9, R10.reuse ;  /* 0x0000000a00097213 */ /* 0x080fe40000000000 */
[----:B------:R-:W-:-:S03]  /*2d470*/  LOP3.LUT R2, R7, R10, RZ, 0x3c, !PT ;  /* 0x0000000a07027212 */ /* 0x000fc600078e3cff */
[----:B------:R-:W-:Y:S01]  /*2d480*/  IMAD.MOV R9, RZ, RZ, -R9 ;  /* 0x000000ffff097224 */ /* 0x000fe200078e0a09 */
[----:B------:R-:W-:Y:S01]  /*2d490*/  ISETP.GE.AND P2, PT, R2, RZ, PT ;  /* 0x000000ff0200720c */ /* 0x000fe20003f46270 */
[----:B------:R-:W-:-:S04]  /*2d4a0*/  IMAD.HI.U32 R3, R3, R8, RZ ;  /* 0x0000000803037227 */ /* 0x000fc800078e00ff */
[----:B------:R-:W-:-:S05]  /*2d4b0*/  IMAD R9, R3, R9, R8 ;  /* 0x0000000903097224 */ /* 0x000fca00078e0208 */
[----:B------:R-:W-:-:S13]  /*2d4c0*/  ISETP.GT.U32.AND P1, PT, R6, R9, PT ;  /* 0x000000090600720c */ /* 0x000fda0003f24070 */
[----:B------:R-:W-:Y:S02]  /*2d4d0*/  @!P1 IMAD.IADD R9, R9, 0x1, -R6 ;  /* 0x0000000109099824 */ /* 0x000fe400078e0a06 */
[----:B------:R-:W-:Y:S01]  /*2d4e0*/  @!P1 VIADD R3, R3, 0x1 ;  /* 0x0000000103039836 */ /* 0x000fe20000000000 */
[----:B------:R-:W-:Y:S02]  /*2d4f0*/  ISETP.NE.AND P1, PT, R10, RZ, PT ;  /* 0x000000ff0a00720c */ /* 0x000fe40003f25270 */
[----:B------:R-:W-:-:S13]  /*2d500*/  ISETP.GE.U32.AND P0, PT, R9, R6, PT ;  /* 0x000000060900720c */ /* 0x000fda0003f06070 */
[----:B------:R-:W-:-:S04]  /*2d510*/  @P0 VIADD R3, R3, 0x1 ;  /* 0x0000000103030836 */ /* 0x000fc80000000000 */
[----:B------:R-:W-:Y:S01]  /*2d520*/  @!P2 IMAD.MOV R3, RZ, RZ, -R3 ;  /* 0x000000ffff03a224 */ /* 0x000fe200078e0a03 */
[----:B------:R-:W-:Y:S01]  /*2d530*/  @!P1 LOP3.LUT R3, RZ, R10, RZ, 0x33, !PT ;  /* 0x0000000aff039212 */ /* 0x000fe200078e33ff */
[----:B------:R-:W-:-:S03]  /*2d540*/  IMAD.MOV R10, RZ, RZ, -R10 ;  /* 0x000000ffff0a7224 */ /* 0x000fc600078e0a0a */
[----:B------:R-:W-:Y:S01]  /*2d550*/  LOP3.LUT R2, RZ, R3, RZ, 0x33, !PT ;  /* 0x00000003ff027212 */ /* 0x000fe200078e33ff */
[----:B------:R-:W-:-:S04]  /*2d560*/  IMAD R18, R3, R10, R4 ;  /* 0x0000000a03127224 */ /* 0x000fc800078e0204 */
[----:B------:R-:W-:Y:S01]  /*2d570*/  IMAD.IADD R17, R5, 0x1, R2 ;  /* 0x0000000105117824 */ /* 0x000fe200078e0202 */
[----:B------:R-:W-:Y:S06]  /*2d580*/  BRA `(.L_x_1537) ;  /* 0x00000000000c7947 */ /* 0x000fec0003800000 */
.L_x_1532:
[----:B------:R-:W-:Y:S02]  /*2d590*/  IMAD.MOV.U32 R17, RZ, RZ, RZ ;  /* 0x000000ffff117224 */ /* 0x000fe400078e00ff */
[----:B------:R-:W-:Y:S02]  /*2d5a0*/  IMAD.U32 R16, RZ, RZ, UR6 ;  /* 0x00000006ff107e24 */ /* 0x000fe4000f8e00ff */
[----:B------:R-:W-:-:S07]  /*2d5b0*/  IMAD.MOV.U32 R18, RZ, RZ, RZ ;  /* 0x000000ffff127224 */ /* 0x000fce00078e00ff */
.L_x_1537:
[----:B------:R-:W-:-:S13]  /*2d5c0*/  ISETP.NE.AND P0, PT, R0, RZ, PT ;  /* 0x000000ff0000720c */ /* 0x000fda0003f05270 */
[----:B------:R-:W1:Y:S01]  /*2d5d0*/  @!P0 S2R R3, SR_CgaCtaId ;  /* 0x0000000000038919 */ /* 0x000e620000008800 */
[----:B------:R-:W-:-:S04]  /*2d5e0*/  @!P0 MOV R0, 0x400 ;  /* 0x0000040000008802 */ /* 0x000fc80000000f00 */
[----:B-1----:R-:W-:-:S05]  /*2d5f0*/  @!P0 LEA R0, R3, R0, 0x18 ;  /* 0x0000000003008211 */ /* 0x002fca00078ec0ff */
[----:B------:R1:W-:Y:S01]  /*2d600*/  @!P0 STS.128 [R0+0x2e8d0], R16 ;  /* 0x02e8d01000008388 */ /* 0x0003e20000000c00 */
[----:B------:R-:W-:Y:S06]  /*2d610*/  BAR.ARV 0x5, 0x180 ;  /* 0x0146000000007b1d */ /* 0x000fec0000002000 */
.L_x_1530:
[----:B-1----:R-:W-:Y:S01]  /*2d620*/  IMAD.MOV.U32 R0, RZ, RZ, 0x1 ;  /* 0x00000001ff007424 */ /* 0x002fe200078e00ff */
[----:B------:R1:W-:Y:S01]  /*2d630*/  STL [R1+0x8], RZ ;  /* 0x000008ff01007387 */ /* 0x0003e20000100800 */
[----:B------:R-:W-:Y:S02]  /*2d640*/  ULDC UR4, c[0x0][0xc3c] ;  /* 0x00030f0000047ab9 */ /* 0x000fe40000000800 */
[----:B--2---:R-:W-:Y:S01]  /*2d650*/  ISETP.GE.AND P0, PT, R19, UR4, PT ;  /* 0x0000000413007c0c */ /* 0x004fe2000bf06270 */
[----:B------:R1:W-:Y:S04]  /*2d660*/  STL [R1+0x10], R0 ;  /* 0x0000100001007387 */ /* 0x0003e80000100800 */
[----:B------:R1:W-:Y:S08]  /*2d670*/  STL [R1+0x54], RZ ;  /* 0x000054ff01007387 */ /* 0x0003f00000100800 */
[----:B-1----:R-:W-:Y:S05]  /*2d680*/  @P0 BRA `(.L_x_1538) ;  /* 0x0000006000640947 */ /* 0x002fea0003800000 */
        /* <DEDUP_REMOVED lines=23> */
[----:B------:R-:W-:Y:S01]  /*2d800*/  IMAD.SHL.U32 R3, R9, 0x80, RZ ;  /* 0x0000008009037824 */ /* 0x000fe200078e00ff */
[----:B------:R-:W-:Y:S01]  /*2d810*/  LOP3.LUT R4, R4, 0x60, R5, 0xf8, !PT ;  /* 0x0000006004047812 */ /* 0x000fe200078ef805 */
[----:B------:R-:W-:-:S03]  /*2d820*/  ULOP3.LUT UR39, UR6, 0x2, URZ, 0xfc, !UPT ;  /* 0x0000000206277892 */ /* 0x000fc6000f8efc3f */
        /* <DEDUP_REMOVED lines=25> */
.L_x_1656:
[----:B------:R-:W-:Y:S05]  /*2d9c0*/  YIELD ;  /* 0x0000000000007946 */ /* 0x000fea0003800000 */
[----:B------:R-:W-:Y:S01]  /*2d9d0*/  ULDC.64 UR4, c[0x0][0xa28] ;  /* 0x00028a0000047ab9 */ /* 0x000fe20000000a00 */
[----:B------:R-:W-:Y:S02]  /*2d9e0*/  CS2R R6, SRZ ;  /* 0x0000000000067805 */ /* 0x000fe4000001ff00 */
[----:B------:R-:W-:Y:S01]  /*2d9f0*/  ISETP.NE.U32.AND P0, PT, RZ, UR4, PT ;  /* 0x00000004ff007c0c */ /* 0x000fe2000bf05070 */
[----:B-1----:R-:W1:Y:S01]  /*2da00*/  LDC.64 R12, c[0x0][0xa00] ;  /* 0x00028000ff0c7b82 */ /* 0x002e620000000a00 */
[----:B------:R-:W-:Y:S01]  /*2da10*/  ULDC.64 UR10, c[0x0][0x208] ;  /* 0x00008200000a7ab9 */ /* 0x000fe20000000a00 */
[----:B------:R-:W-:Y:S01]  /*2da20*/  ULDC.64 UR6, c[0x0][0xa08] ;  /* 0x0002820000067ab9 */ /* 0x000fe20000000a00 */
[----:B------:R-:W-:Y:S01]  /*2da30*/  ISETP.NE.AND.EX P0, PT, RZ, UR5, PT, P0 ;  /* 0x00000005ff007c0c */ /* 0x000fe2000bf05300 */
[----:B------:R-:W-:Y:S01]  /*2da40*/  ULDC.64 UR4, c[0x0][0xa18] ;  /* 0x0002860000047ab9 */ /* 0x000fe20000000a00 */
[----:B------:R-:W-:-:S03]  /*2da50*/  ULDC.64 UR8, c[0x0][0xa10] ;  /* 0x0002840000087ab9 */ /* 0x000fc60000000a00 */
[----:B0-----:R-:W0:Y:S08]  /*2da60*/  LDC.64 R4, c[0x0][0xa08] ;  /* 0x00028200ff047b82 */ /* 0x001e300000000a00 */
[----:B--2---:R-:W2:Y:S02]  /*2da70*/  @P0 LDC.64 R2, c[0x0][0xa28] ;  /* 0x00028a00ff020b82 */ /* 0x004ea40000000a00 */
[----:B--2---:R-:W-:-:S05]  /*2da80*/  @P0 IMAD.WIDE R2, R19, 0x4, R2 ;  /* 0x0000000413020825 */ /* 0x004fca00078e0202 */
[----:B------:R2:W5:Y:S01]  /*2da90*/  @P0 LDG.E R6, desc[UR10][R2.64] ;  /* 0x0000000a02060981 */ /* 0x000562000c1e1900 */
[----:B------:R-:W-:Y:S01]  /*2daa0*/  ISETP.NE.U32.AND P0, PT, RZ, UR4, PT ;  /* 0x00000004ff007c0c */ /* 0x000fe2000bf05070 */
[----:B-1----:R-:W-:Y:S01]  /*2dab0*/  IMAD.WIDE R12, R19, 0x4, R12 ;  /* 0x00000004130c7825 */ /* 0x002fe200078e020c */
[----:B------:R-:W-:Y:S02]  /*2dac0*/  ISETP.NE.U32.AND P2, PT, RZ, UR6, PT ;  /* 0x00000006ff007c0c */ /* 0x000fe4000bf45070 */
[----:B------:R-:W-:Y:S01]  /*2dad0*/  ISETP.NE.AND.EX P0, PT, RZ, UR5, PT, P0 ;  /* 0x00000005ff007c0c */ /* 0x000fe2000bf05300 */
[----:B------:R-:W-:Y:S01]  /*2dae0*/  ULDC.64 UR4, c[0x0][0xa00] ;  /* 0x0002800000047ab9 */ /* 0x000fe20000000a00 */
[----:B------:R-:W-:Y:S01]  /*2daf0*/  ISETP.NE.U32.AND P4, PT, RZ, UR8, PT ;  /* 0x00000008ff007c0c */ /* 0x000fe2000bf85070 */
[----:B------:R-:W-:Y:S01]  /*2db00*/  IMAD.MOV.U32 R8, RZ, RZ, RZ ;  /* 0x000000ffff087224 */ /* 0x000fe200078e00ff */
[----:B------:R-:W-:Y:S01]  /*2db10*/  ISETP.NE.U32.AND P1, PT, RZ, UR4, PT ;  /* 0x00000004ff007c0c */ /* 0x000fe2000bf25070 */
[----:B--2---:R-:W1:Y:S01]  /*2db20*/  LDC.64 R2, c[0x0][0xa10] ;  /* 0x00028400ff027b82 */ /* 0x004e620000000a00 */
[----:B------:R-:W-:-:S02]  /*2db30*/  IMAD.MOV.U32 R0, RZ, RZ, RZ ;  /* 0x000000ffff007224 */ /* 0x000fc400078e00ff */
[----:B------:R-:W-:Y:S01]  /*2db40*/  ISETP.NE.AND.EX P3, PT, RZ, UR5, PT, P1 ;  /* 0x00000005ff007c0c */ /* 0x000fe2000bf65310 */
[----:B0-----:R-:W-:-:S04]  /*2db50*/  IMAD.WIDE R4, R19, 0x4, R4 ;  /* 0x0000000413047825 */ /* 0x001fc800078e0204 */
[----:B------:R-:W0:Y:S01]  /*2db60*/  @P0 LDC.64 R10, c[0x0][0xa18] ;  /* 0x00028600ff0a0b82 */ /* 0x000e220000000a00 */
[----:B------:R-:W-:Y:S01]  /*2db70*/  ULDC UR4, c[0x0][0x288] ;  /* 0x0000a20000047ab9 */ /* 0x000fe20000000800 */
[----:B------:R-:W-:Y:S02]  /*2db80*/  ISETP.NE.AND.EX P1, PT, RZ, UR7, PT, P2 ;  /* 0x00000007ff007c0c */ /* 0x000fe4000bf25320 */
[----:B------:R-:W-:-:S04]  /*2db90*/  ISETP.NE.AND.EX P2, PT, RZ, UR9, PT, P4 ;  /* 0x00000009ff007c0c */ /* 0x000fc8000bf45340 */
[----:B------:R-:W2:Y:S07]  /*2dba0*/  @P3 LDG.E R7, desc[UR10][R12.64] ;  /* 0x0000000a0c073981 */ /* 0x000eae000c1e1900 */
[----:B------:R-:W5:Y:S01]  /*2dbb0*/  @P1 LDG.E R8, desc[UR10][R4.64] ;  /* 0x0000000a04081981 */ /* 0x000f62000c1e1900 */
[----:B-1----:R-:W-:-:S05]  /*2dbc0*/  IMAD.WIDE R2, R19, 0x4, R2 ;  /* 0x0000000413027825 */ /* 0x002fca00078e0202 */
[----:B------:R-:W5:Y:S01]  /*2dbd0*/  @P2 LDG.E R0, desc[UR10][R2.64] ;  /* 0x0000000a02002981 */ /* 0x000f62000c1e1900 */
[----:B0-----:R-:W-:-:S03]  /*2dbe0*/  @P0 IMAD.WIDE R10, R19, 0x4, R10 ;  /* 0x00000004130a0825 */ /* 0x001fc600078e020a */
        /* <DEDUP_REMOVED lines=12> */
[----:B--2---:R0:W-:Y:S01]  /*2dcb0*/  STL [R1+0x38], R7 ;  /* 0x0000380701007387 */ /* 0x0041e20000100800 */
[----:B------:R-:W-:Y:S02]  /*2dcc0*/  IMAD.MOV.U32 R11, RZ, RZ, R7 ;  /* 0x000000ffff0b7224 */ /* 0x000fe400078e0007 */
[----:B0-----:R-:W-:Y:S01]  /*2dcd0*/  IMAD.U32 R7, RZ, RZ, UR4 ;  /* 0x00000004ff077e24 */ /* 0x001fe2000f8e00ff */
[----:B------:R-:W-:Y:S06]  /*2dce0*/  @P0 BRA `(.L_x_1539) ;  /* 0x0000000000180947 */ /* 0x000fec0003800000 */
[----:B------:R-:W-:Y:S05]  /*2dcf0*/  @!P3 BRA `(.L_x_1539) ;  /* 0x000000000014b947 */ /* 0x000fea0003800000 */
[----:B------:R-:W-:Y:S02]  /*2dd00*/  ULDC.64 UR4, c[0x0][0x208] ;  /* 0x0000820000047ab9 */ /* 0x000fe40000000a00 */
[----:B------:R-:W2:Y:S04]  /*2dd10*/  LDG.E R9, desc[UR4][R12.64] ;  /* 0x000000040c097981 */ /* 0x000ea8000c1e1900 */
[----:B------:R-:W2:Y:S02]  /*2dd20*/  LDG.E R12, desc[UR4][R12.64+0x4] ;  /* 0x000004040c0c7981 */ /* 0x000ea4000c1e1900 */
[----:B--2---:R-:W-:-:S05]  /*2dd30*/  IMAD.IADD R11, R12, 0x1, -R9 ;  /* 0x000000010c0b7824 */ /* 0x004fca00078e0a09 */
[----:B------:R0:W-:Y:S02]  /*2dd40*/  STL [R1+0x38], R11 ;  /* 0x0000380b01007387 */ /* 0x0001e40000100800 */
.L_x_1539:
[----:B-----5:R-:W-:Y:S01]  /*2dd50*/  IMAD.IADD R8, R8, 0x1, R6 ;  /* 0x0000000108087824 */ /* 0x020fe200078e0206 */
[----:B------:R-:W-:Y:S02]  /*2dd60*/  ULDC.64 UR4, c[0x0][0xa20] ;  /* 0x0002880000047ab9 */ /* 0x000fe40000000a00 */
[----:B------:R-:W-:Y:S02]  /*2dd70*/  ISETP.NE.U32.AND P0, PT, RZ, UR4, PT ;  /* 0x00000004ff007c0c */ /* 0x000fe4000bf05070 */
[----:B------:R1:W-:Y:S02]  /*2dd80*/  STL [R1+0x24], R8 ;  /* 0x0000240801007387 */ /* 0x0003e40000100800 */
[----:B------:R-:W-:-:S13]  /*2dd90*/  ISETP.NE.AND.EX P0, PT, RZ, UR5, PT, P0 ;  /* 0x00000005ff007c0c */ /* 0x000fda000bf05300 */
[----:B-1----:R-:W-:Y:S05]  /*2dda0*/  @!P0 BRA `(.L_x_1540) ;  /* 0x0000000000148947 */ /* 0x002fea0003800000 */
[----:B------:R-:W1:Y:S01]  /*2ddb0*/  LDC.64 R4, c[0x0][0xa20] ;  /* 0x00028800ff047b82 */ /* 0x000e620000000a00 */
[----:B------:R-:W-:Y:S01]  /*2ddc0*/  ULDC.64 UR4, c[0x0][0x208] ;  /* 0x0000820000047ab9 */ /* 0x000fe20000000a00 */
[----:B-1----:R-:W-:-:S05]  /*2ddd0*/  IMAD.WIDE R4, R19, 0x4, R4 ;  /* 0x0000000413047825 */ /* 0x002fca00078e0204 */
[----:B------:R1:W5:Y:S01]  /*2dde0*/  LDG.E R7, desc[UR4][R4.64] ;  /* 0x0000000404077981 */ /* 0x000362000c1e1900 */
[----:B------:R-:W-:Y:S05]  /*2ddf0*/  BRA `(.L_x_1541) ;  /* 0x0000000000147947 */ /* 0x000fea0003800000 */
.L_x_1540:
[----:B------:R-:W-:Y:S05]  /*2de00*/  @!P1 BRA `(.L_x_1541) ;  /* 0x0000000000109947 */ /* 0x000fea0003800000 */
[----:B------:R-:W-:Y:S02]  /*2de10*/  ULDC.64 UR4, c[0x0][0x208] ;  /* 0x0000820000047ab9 */ /* 0x000fe40000000a00 */
[----:B------:R-:W2:Y:S04]  /*2de20*/  LDG.E R7, desc[UR4][R4.64] ;  /* 0x0000000404077981 */ /* 0x000ea8000c1e1900 */
[----:B------:R-:W2:Y:S02]  /*2de30*/  LDG.E R4, desc[UR4][R4.64+0x4] ;  /* 0x0000040404047981 */ /* 0x000ea4000c1e1900 */
[----:B--2---:R-:W-:-:S07]  /*2de40*/  IMAD.IADD R7, R4, 0x1, -R7 ;  /* 0x0000000104077824 */ /* 0x004fce00078e0a07 */
.L_x_1541:
[----:B------:R-:W-:Y:S02]  /*2de50*/  ULDC.64 UR4, c[0x0][0x208] ;  /* 0x0000820000047ab9 */ /* 0x000fe40000000a00 */
[----:B-1----:R-:W2:Y:S04]  /*2de60*/  @P2 LDG.E R4, desc[UR4][R2.64] ;  /* 0x0000000402042981 */ /* 0x002ea8000c1e1900 */
[----:B------:R1:W2:Y:S01]  /*2de70*/  @P2 LDG.E R2, desc[UR4][R2.64+0x4] ;  /* 0x0000040402022981 */ /* 0x0002a2000c1e1900 */
[----:B------:R-:W-:Y:S02]  /*2de80*/  IMAD.SHL.U32 R12, R17, 0x80, RZ ;  /* 0x00000080110c7824 */ /* 0x000fe400078e00ff */
[----:B-----5:R-:W-:Y:S02]  /*2de90*/  IMAD.IADD R9, R7, 0x1, -R6 ;  /* 0x0000000107097824 */ /* 0x020fe400078e0a06 */
[----:B------:R-:W-:Y:S01]  /*2dea0*/  VIADD R6, R12, 0x7f ;  /* 0x0000007f0c067836 */ /* 0x000fe20000000000 */
[----:B------:R3:W-:Y:S01]  /*2deb0*/  STL [R1+0x28], R12 ;  /* 0x0000280c01007387 */ /* 0x0007e20000100800 */
[----:B-1----:R-:W1:Y:S02]  /*2dec0*/  LDC R3, c[0x0][0x448] ;  /* 0x00011200ff037b82 */ /* 0x002e640000000800 */
[----:B-1----:R-:W-:-:S13]  /*2ded0*/  ISETP.NE.AND P1, PT, R3, 0x1, PT ;  /* 0x000000010300780c */ /* 0x002fda0003f25270 */
[----:B------:R-:W1:Y:S08]  /*2dee0*/  @P1 LDC R3, c[0x0][0x44c] ;  /* 0x00011300ff031b82 */ /* 0x000e700000000800 */
[----:B------:R-:W4:Y:S01]  /*2def0*/  @P1 LDC R5, c[0x0][0x450] ;  /* 0x00011400ff051b82 */ /* 0x000f220000000800 */
[----:B--2---:R-:W-:Y:S02]  /*2df00*/  @P2 IMAD.IADD R10, R2, 0x1, -R4 ;  /* 0x00000001020a2824 */ /* 0x004fe400078e0a04 */
[----:B-1----:R-:W-:-:S04]  /*2df10*/  @P1 IMAD.HI.U32 R2, R6, R3, RZ ;  /* 0x0000000306021227 */ /* 0x002fc800078e00ff */
[----:B------:R-:W-:Y:S01]  /*2df20*/  IMAD.IADD R7, R9, 0x1, R10 ;  /* 0x0000000109077824 */ /* 0x000fe200078e020a */
[----:B----4-:R-:W-:Y:S01]  /*2df30*/  @P1 SHF.R.U32.HI R6, RZ, R5, R2 ;  /* 0x00000005ff061219 */ /* 0x010fe20000011602 */
[----:B------:R-:W-:Y:S02]  /*2df40*/  IMAD.MOV.U32 R2, RZ, RZ, RZ ;  /* 0x000000ffff027224 */ /* 0x000fe400078e00ff */
[C---:B------:R-:W-:Y:S01]  /*2df50*/  VIADD R3, R7.reuse, 0xdf ;  /* 0x000000df07037836 */ /* 0x040fe20000000000 */
[----:B------:R-:W-:-:S03]  /*2df60*/  IADD3 R17, R7, 0x1, -R11 ;  /* 0x0000000107117810 */ /* 0x000fc60007ffe80b */
[----:B------:R-:W-:-:S04]  /*2df70*/  IMAD.HI R2, R3, -0x6db6db6d, R2 ;  /* 0x9249249303027827 */ /* 0x000fc800078e0202 */
[----:B------:R-:W-:Y:S01]  /*2df80*/  IMAD.IADD R6, R17, 0x1, R6 ;  /* 0x0000000111067824 */ /* 0x000fe200078e0206 */
[----:B------:R-:W-:-:S04]  /*2df90*/  SHF.R.U32.HI R21, RZ, 0x1f, R2 ;  /* 0x0000001fff157819 */ /* 0x000fc80000011602 */
[----:B------:R-:W-:Y:S02]  /*2dfa0*/  LEA.HI.SX32 R21, R2, R21, 0x19 ;  /* 0x0000001502157211 */ /* 0x000fe400078fcaff */
[----:B------:R-:W1:Y:S02]  /*2dfb0*/  LDC.64 R2, c[0x0][0x9e0] ;  /* 0x00027800ff027b82 */ /* 0x000e640000000a00 */
[----:B-1----:R-:W-:Y:S01]  /*2dfc0*/  ISETP.GE.AND P3, PT, R3, 0x1, PT ;  /* 0x000000010300780c */ /* 0x002fe20003f66270 */
[----:B------:R-:W-:-:S12]  /*2dfd0*/  IMAD.IADD R8, R6, 0x1, R2 ;  /* 0x0000000106087824 */ /* 0x000fd800078e0202 */
[----:B---3--:R-:W-:Y:S05]  /*2dfe0*/  @!P3 BRA `(.L_x_1542) ;  /* 0x000000000048b947 */ /* 0x008fea0003800000 */
[C---:B------:R-:W-:Y:S01]  /*2dff0*/  ISETP.GT.AND P0, PT, R6.reuse, RZ, PT ;  /* 0x000000ff0600720c */ /* 0x040fe20003f04270 */
[----:B------:R-:W-:Y:S01]  /*2e000*/  BSSY B0, `(.L_x_1543) ;  /* 0x000000e000007945 */ /* 0x000fe20003800000 */
[----:B------:R-:W-:-:S11]  /*2e010*/  VIADD R2, R6, 0xffffffff ;  /* 0xffffffff06027836 */ /* 0x000fd60000000000 */
[----:B------:R-:W-:Y:S05]  /*2e020*/  @P0 BRA `(.L_x_1544) ;  /* 0x00000000001c0947 */ /* 0x000fea0003800000 */
[----:B------:R-:W-:Y:S01]  /*2e030*/  ISETP.NE.AND P0, PT, R3, 0x1, PT ;  /* 0x000000010300780c */ /* 0x000fe20003f05270 */
[----:B------:R-:W-:-:S12]  /*2e040*/  IMAD.MOV R2, RZ, RZ, -R6 ;  /* 0x000000ffff027224 */ /* 0x000fd800078e0a06 */
[----:B------:R-:W1:Y:S02]  /*2e050*/  @P0 LDC.64 R4, c[0x0][0x9e8] ;  /* 0x00027a00ff040b82 */ /* 0x000e640000000a00 */
[----:B-1----:R-:W-:-:S05]  /*2e060*/  @P0 IMAD.HI.U32 R4, R2, R4, RZ ;  /* 0x0000000402040227 */ /* 0x002fca00078e00ff */
[----:B------:R-:W-:-:S04]  /*2e070*/  @P0 SHF.R.U32.HI R2, RZ, R5, R4 ;  /* 0x00000005ff020219 */ /* 0x000fc80000011604 */
[----:B------:R-:W-:Y:S01]  /*2e080*/  LOP3.LUT R2, RZ, R2, RZ, 0x33, !PT ;  /* 0x00000002ff027212 */ /* 0x000fe200078e33ff */
[----:B------:R-:W-:Y:S06]  /*2e090*/  BRA `(.L_x_1545) ;  /* 0x0000000000107947 */ /* 0x000fec0003800000 */
.L_x_1544:
[----:B------:R-:W-:-:S13]  /*2e0a0*/  ISETP.NE.AND P0, PT, R3, 0x1, PT ;  /* 0x000000010300780c */ /* 0x000fda0003f05270 */
[----:B------:R-:W1:Y:S02]  /*2e0b0*/  @P0 LDC.64 R4, c[0x0][0x9e8] ;  /* 0x00027a00ff040b82 */ /* 0x000e640000000a00 */
[----:B-1----:R-:W-:-:S05]  /*2e0c0*/  @P0 IMAD.HI.U32 R4, R2, R4, RZ ;  /* 0x0000000402040227 */ /* 0x002fca00078e00ff */
[----:B------:R-:W-:-:S07]  /*2e0d0*/  @P0 SHF.R.U32.HI R2, RZ, R5, R4 ;  /* 0x00000005ff020219 */ /* 0x000fce0000011604 */
.L_x_1545:
[----:B------:R-:W-:Y:S05]  /*2e0e0*/  BSYNC B0 ;  /* 0x0000000000007941 */ /* 0x000fea0003800000 */
.L_x_1543:
[----:B------:R-:W-:-:S05]  /*2e0f0*/  IMAD R2, R2, R3, R3 ;  /* 0x0000000302027224 */ /* 0x000fca00078e0203 */
[----:B------:R-:W-:-:S07]  /*2e100*/  VIMNMX R8, R8, R2, PT ;  /* 0x0000000208087248 */ /* 0x000fce0003fe0100 */
.L_x_1542:
[----:B------:R-:W1:Y:S01]  /*2e110*/  @P1 LDC R4, c[0x0][0x44c] ;  /* 0x00011300ff041b82 */ /* 0x000e620000000800 */
[----:B------:R-:W-:Y:S01]  /*2e120*/  IMAD.MOV.U32 R2, RZ, RZ, R12 ;  /* 0x000000ffff027224 */ /* 0x000fe200078e000c */
[----:B------:R-:W-:Y:S01]  /*2e130*/  ULDC UR4, c[0x0][0x9dc] ;  /* 0x0002770000047ab9 */ /* 0x000fe20000000800 */
[----:B------:R-:W-:-:S05]  /*2e140*/  IMAD.IADD R20, R7, 0x1, -R11 ;  /* 0x0000000107147824 */ /* 0x000fca00078e0a0b */
[----:B------:R-:W2:Y:S01]  /*2e150*/  @P1 LDC R5, c[0x0][0x450] ;  /* 0x00011400ff051b82 */ /* 0x000ea20000000800 */
[----:B-1----:R-:W-:-:S05]  /*2e160*/  @P1 IMAD.HI.U32 R4, R12, R4, RZ ;  /* 0x000000040c041227 */ /* 0x002fca00078e00ff */
[----:B--2---:R-:W-:-:S05]  /*2e170*/  @P1 SHF.R.U32.HI R2, RZ, R5, R4 ;  /* 0x00000005ff021219 */ /* 0x004fca0000011604 */
        /* <DEDUP_REMOVED lines=8> */
[----:B------:R-:W1:Y:S02]  /*2e200*/  @P0 LDC.64 R4, c[0x0][0x9e8] ;  /* 0x00027a00ff040b82 */ /* 0x000e640000000a00 */
[----:B-1----:R-:W-:-:S05]  /*2e210*/  @P0 IMAD.HI.U32 R4, R2, R4, RZ ;  /* 0x0000000402040227 */ /* 0x002fca00078e00ff */
[----:B------:R-:W-:-:S04]  /*2e220*/  @P0 SHF.R.U32.HI R2, RZ, R5, R4 ;  /* 0x00000005ff020219 */ /* 0x000fc80000011604 */
[----:B------:R-:W-:Y:S01]  /*2e230*/  LOP3.LUT R2, RZ, R2, RZ, 0x33, !PT ;  /* 0x00000002ff027212 */ /* 0x000fe200078e33ff */
[----:B------:R-:W-:Y:S06]  /*2e240*/  BRA `(.L_x_1549) ;  /* 0x0000000000107947 */ /* 0x000fec0003800000 */
.L_x_1548:
[----:B------:R-:W-:-:S13]  /*2e250*/  ISETP.NE.AND P0, PT, R3, 0x1, PT ;  /* 0x000000010300780c */ /* 0x000fda0003f05270 */
[----:B------:R-:W1:Y:S02]  /*2e260*/  @P0 LDC.64 R4, c[0x0][0x9e8] ;  /* 0x00027a00ff040b82 */ /* 0x000e640000000a00 */
[----:B-1----:R-:W-:-:S05]  /*2e270*/  @P0 IMAD.HI.U32 R4, R2, R4, RZ ;  /* 0x0000000402040227 */ /* 0x002fca00078e00ff */
[----:B------:R-:W-:-:S07]  /*2e280*/  @P0 SHF.R.U32.HI R2, RZ, R5, R4 ;  /* 0x00000005ff020219 */ /* 0x000fce0000011604 */
.L_x_1549:
[----:B------:R-:W-:Y:S05]  /*2e290*/  BSYNC B0 ;  /* 0x0000000000007941 */ /* 0x000fea0003800000 */
.L_x_1547:
[----:B------:R-:W-:-:S05]  /*2e2a0*/  IMAD R2, R2, R3, RZ ;  /* 0x0000000302027224 */ /* 0x000fca00078e02ff */
[----:B------:R-:W-:-:S07]  /*2e2b0*/  VIMNMX R6, R6, R2, !PT ;  /* 0x0000000206067248 */ /* 0x000fce0007fe0100 */
.L_x_1546:
[----:B------:R-:W-:Y:S01]  /*2e2c0*/  VIADD R3, R8, 0xdf ;  /* 0x000000df08037836 */ /* 0x000fe20000000000 */
[----:B------:R-:W-:Y:S01]  /*2e2d0*/  BSSY B0, `(.L_x_1550) ;  /* 0x00000f4000007945 */ /* 0x000fe20003800000 */
[----:B------:R-:W-:Y:S02]  /*2e2e0*/  IMAD.MOV.U32 R2, RZ, RZ, RZ ;  /* 0x000000ffff027224 */ /* 0x000fe400078e00ff */
[----:B------:R-:W-:Y:S02]  /*2e2f0*/  IMAD.MOV.U32 R4, RZ, RZ, RZ ;  /* 0x000000ffff047224 */ /* 0x000fe400078e00ff */
[----:B------:R-:W-:-:S04]  /*2e300*/  IMAD.HI R2, R3, -0x6db6db6d, R2 ;  /* 0x9249249303027827 */ /* 0x000fc800078e0202 */
[----:B------:R-:W-:Y:S01]  /*2e310*/  IMAD.MOV.U32 R5, RZ, RZ, R6 ;  /* 0x000000ffff057224 */ /* 0x000fe200078e0006 */
[----:B------:R-:W-:Y:S01]  /*2e320*/  SHF.R.U32.HI R3, RZ, 0x1f, R2 ;  /* 0x0000001fff037819 */ /* 0x000fe20000011602 */
[----:B------:R-:W-:-:S03]  /*2e330*/  IMAD.HI R6, R6, -0x6db6db6d, R4 ;  /* 0x9249249306067827 */ /* 0x000fc600078e0204 */
[----:B------:R-:W-:Y:S02]  /*2e340*/  LEA.HI.SX32 R3, R2, R3, 0x19 ;  /* 0x0000000302037211 */ /* 0x000fe400078fcaff */
[----:B------:R-:W-:Y:S02]  /*2e350*/  SHF.R.U32.HI R2, RZ, 0x1f, R6 ;  /* 0x0000001fff027819 */ /* 0x000fe40000011606 */
[----:B------:R-:W-:Y:S02]  /*2e360*/  VIMNMX R4, R21, R3, PT ;  /* 0x0000000315047248 */ /* 0x000fe40003fe0100 */
[----:B------:R-:W-:-:S03]  /*2e370*/  LEA.HI.SX32 R6, R6, R2, 0x19 ;  /* 0x0000000206067211 */ /* 0x000fc600078fcaff */
[----:B------:R-:W-:Y:S01]  /*2e380*/  IMAD R4, R4, 0xe0, -R9 ;  /* 0x000000e004047824 */ /* 0x000fe200078e0a09 */
[----:B------:R-:W-:-:S04]  /*2e390*/  VIMNMX R6, RZ, R6, !PT ;  /* 0x00000006ff067248 */ /* 0x000fc80007fe0100 */
[----:B------:R-:W-:Y:S01]  /*2e3a0*/  VIMNMX R4, R4, R10, PT ;  /* 0x0000000a04047248 */ /* 0x000fe20003fe0100 */
[----:B------:R-:W-:-:S05]  /*2e3b0*/  IMAD R2, R6, 0xe0, -R9 ;  /* 0x000000e006027824 */ /* 0x000fca00078e0a09 */
[----:B------:R-:W-:-:S04]  /*2e3c0*/  VIMNMX R2, RZ, R2, !PT ;  /* 0x00000002ff027248 */ /* 0x000fc80007fe0100 */
[----:B------:R-:W-:Y:S02]  /*2e3d0*/  ISETP.GT.AND P0, PT, R4, R2, PT ;  /* 0x000000020400720c */ /* 0x000fe40003f04270 */
[----:B------:R-:W-:-:S05]  /*2e3e0*/  SHF.R.U32.HI R2, RZ, 0x5, R2 ;  /* 0x00000005ff027819 */ /* 0x000fca0000011602 */
[----:B------:R-:W-:-:S04]  /*2e3f0*/  IMAD.WIDE.U32 R2, R2, 0x24924925, RZ ;  /* 0x2492492502027825 */ /* 0x000fc800078e00ff */
[----:B------:R-:W-:Y:S02]  /*2e400*/  IMAD.MOV.U32 R8, RZ, RZ, R3 ;  /* 0x000000ffff087224 */ /* 0x000fe400078e0003 */
        /* <DEDUP_REMOVED lines=11> */
[----:B------:R-:W1:Y:S02]  /*2e4c0*/  S2R R4, SR_TID.X ;  /* 0x0000000000047919 */ /* 0x000e640000002100 */
[----:B-1----:R-:W-:-:S04]  /*2e4d0*/  SHF.R.U32.HI R4, RZ, 0x5, R4 ;  /* 0x00000005ff047819 */ /* 0x002fc80000011604 */
[----:B------:R-:W-:-:S05]  /*2e4e0*/  LOP3.LUT R4, R4, 0x3, RZ, 0xc0, !PT ;  /* 0x0000000304047812 */ /* 0x000fca00078ec0ff */
[----:B------:R1:W2:Y:S02]  /*2e4f0*/  SHFL.IDX PT, R14, R4, RZ, 0x1f ;  /* 0x00001fff040e7589 */ /* 0x0002a400000e0000 */
.L_x_1752:
[----:B--2---:R-:W-:Y:S02]  /*2e500*/  ISETP.NE.AND P0, PT, R14, RZ, PT ;  /* 0x000000ff0e00720c */ /* 0x004fe40003f05270 */
[----:B------:R-:W-:-:S11]  /*2e510*/  PLOP3.LUT P6, PT, PT, PT, PT, 0x8, 0x0 ;  /* 0x000000000000781c */ /* 0x000fd60003fce170 */
[----:B------:R-:W-:Y:S05]  /*2e520*/  @P0 BRA `(.L_x_1553) ;  /* 0x00000000000c0947 */ /* 0x000fea0003800000 */
[----:B------:R-:W-:-:S03]  /*2e530*/  UMOV UR4, 0xffffffff ;  /* 0xffffffff00047882 */ /* 0x000fc60000000000 */
[----:B------:R-:W-:Y:S05]  /*2e540*/  BRA.DIV UR4, `(.L_x_1554) ;  /* 0x0000007a04547947 */ /* 0x000fea000b800000 */
[----:B------:R-:W-:-:S13]  /*2e550*/  ELECT P6, URZ, PT ;  /* 0x00000000003f782f */ /* 0x000fda00038c0000 */
.L_x_1553:
[----:B-1----:R-:W2:Y:S04]  /*2e560*/  LDL R4, [R1+0x54] ;  /* 0x0000540001047983 */ /* 0x002ea80000100800 */
[----:B------:R-:W3:Y:S01]  /*2e570*/  LDL R6, [R1+0x4] ;  /* 0x0000040001067983 */ /* 0x000ee20000100800 */
[----:B------:R-:W-:Y:S01]  /*2e580*/  BSSY B1, `(.L_x_1555) ;  /* 0x0000008000017945 */ /* 0x000fe20003800000 */
[----:B--2---:R-:W-:-:S05]  /*2e590*/  VIADD R4, R4, 0x1 ;  /* 0x0000000104047836 */ /* 0x004fca0000000000 */
[----:B------:R-:W-:-:S04]  /*2e5a0*/  LEA.HI R5, R4, R4, RZ, 0x1 ;  /* 0x0000000404057211 */ /* 0x000fc800078f08ff */
[----:B------:R-:W-:-:S05]  /*2e5b0*/  LOP3.LUT R5, R5, 0xfffffffe, RZ, 0xc0, !PT ;  /* 0xfffffffe05057812 */ /* 0x000fca00078ec0ff */
[----:B------:R-:W-:-:S05]  /*2e5c0*/  IMAD.IADD R4, R4, 0x1, -R5 ;  /* 0x0000000104047824 */ /* 0x000fca00078e0a05 */
[----:B------:R-:W-:-:S04]  /*2e5d0*/  SHF.L.U32 R4, R4, 0x1f, RZ ;  /* 0x0000001f04047819 */ /* 0x000fc800000006ff */
[----:B---3--:R-:W1:Y:S02]  /*2e5e0*/  SYNCS.PHASECHK.TRANS64.TRYWAIT P0, [R6+URZ+0x2e820], R4 ;  /* 0x02e82004060075a7 */ /* 0x008e64000800017f */
[----:B-1----:R-:W-:Y:S05]  /*2e5f0*/  @!P0 BRA `(.L_x_1556) ;  /* 0x0000007800488947 */ /* 0x002fea0003800000 */
.L_x_1755:
[----:B------:R-:W-:Y:S05]  /*2e600*/  BSYNC B1 ;  /* 0x0000000000017941 */ /* 0x000fea0003800000 */
.L_x_1555:
[----:B------:R-:W-:Y:S04]  /*2e610*/  BSSY B1, `(.L_x_1557) ;  /* 0x0000053000017945 */ /* 0x000fe80003800000 */
[----:B------:R-:W-:Y:S05]  /*2e620*/  @!P6 BRA `(.L_x_1558) ;  /* 0x000000040044e947 */ /* 0x000fea0003800000 */
[----:B------:R-:W2:Y:S04]  /*2e630*/  LDL R6, [R1+0x4] ;  /* 0x0000040001067983 */ /* 0x000ea80000100800 */
[----:B------:R-:W3:Y:S01]  /*2e640*/  LDL R7, [R1+0xc] ;  /* 0x00000c0001077983 */ /* 0x000ee20000100800 */
[----:B-1----:R-:W1:Y:S01]  /*2e650*/  S2R R5, SR_TID.X ;  /* 0x0000000000057919 */ /* 0x002e620000002100 */
[----:B--2---:R-:W-:Y:S02]  /*2e660*/  IMAD.MOV.U32 R9, RZ, RZ, R6 ;  /* 0x000000ffff097224 */ /* 0x004fe400078e0006 */
[----:B------:R-:W2:Y:S02]  /*2e670*/  LDL R6, [R1+0x14] ;  /* 0x0000140001067983 */ /* 0x000ea40000100800 */
[----:B---3--:R-:W-:Y:S01]  /*2e680*/  IMAD R4, R7, 0x8, R9 ;  /* 0x0000000807047824 */ /* 0x008fe200078e0209 */
[----:B-1----:R-:W-:Y:S01]  /*2e690*/  LOP3.LUT R5, R5, 0x7f, RZ, 0xc0, !PT ;  /* 0x0000007f05057812 */ /* 0x002fe200078ec0ff */
[----:B------:R-:W-:Y:S03]  /*2e6a0*/  BSSY B2, `(.L_x_1559) ;  /* 0x0000005000027945 */ /* 0x000fe60003800000 */
[----:B------:R-:W-:-:S02]  /*2e6b0*/  ISETP.NE.AND P1, PT, R5, RZ, PT ;  /* 0x000000ff0500720c */ /* 0x000fc40003f25270 */
[----:B--2---:R-:W-:-:S04]  /*2e6c0*/  SHF.L.U32 R9, R6, 0x1f, RZ ;  /* 0x0000001f06097819 */ /* 0x004fc800000006ff */
[----:B------:R-:W1:Y:S02]  /*2e6d0*/  SYNCS.PHASECHK.TRANS64.TRYWAIT P0, [R4+URZ+0x2e8a0], R9 ;  /* 0x02e8a009040075a7 */ /* 0x000e64000800017f */
[----:B-1----:R-:W-:Y:S05]  /*2e6e0*/  @!P0 BRA `(.L_x_1560) ;  /* 0x0000007800248947 */ /* 0x002fea0003800000 */
.L_x_1756:
[----:B------:R-:W-:Y:S05]  /*2e6f0*/  BSYNC B2 ;  /* 0x0000000000027941 */ /* 0x000fea0003800000 */
.L_x_1559:
        /* <DEDUP_REMOVED lines=9> */
.L_x_1562:
[----:B------:R-:W-:Y:S05]  /*2e790*/  BSYNC B2 ;  /* 0x0000000000027941 */ /* 0x000fea0003800000 */
.L_x_1561:
[----:B------:R-:W2:Y:S04]  /*2e7a0*/  LDL R7, [R1+0x4] ;  /* 0x0000040001077983 */ /* 0x000ea80000100800 */
[----:B------:R-:W2:Y:S01]  /*2e7b0*/  LDL R6, [R1+0xc] ;  /* 0x00000c0001067983 */ /* 0x000ea20000100800 */
[----:B0-----:R-:W-:Y:S01]  /*2e7c0*/  IMAD.MOV.U32 R11, RZ, RZ, RZ ;  /* 0x000000ffff0b7224 */ /* 0x001fe200078e00ff */
        /* <DEDUP_REMOVED lines=11> */
.L_x_1563:
        /* <DEDUP_REMOVED lines=9> */
[----:B0-----:R-:W-:Y:S05]  /*2e910*/  @P0 BRA.U.ANY `(.L_x_1563) ;  /* 0xfffffffd00d80947 */ /* 0x001fea000393ffff */
[----:B------:R-:W0:Y:S01]  /*2e920*/  SYNCS.PHASECHK.TRANS64.TRYWAIT P0, [R4+URZ+0x2e8c0], R9 ;  /* 0x02e8c009040075a7 */ /* 0x000e22000800017f */
[----:B------:R-:W-:Y:S04]  /*2e930*/  BSSY B2, `(.L_x_1564) ;  /* 0x0000002000027945 */ /* 0x000fe80003800000 */
[----:B0-----:R-:W-:Y:S05]  /*2e940*/  @!P0 BRA `(.L_x_1565) ;  /* 0x0000007400a08947 */ /* 0x001fea0003800000 */
.L_x_1757:
[----:B------:R-:W-:Y:S05]  /*2e950*/  BSYNC B2 ;  /* 0x0000000000027941 */ /* 0x000fea0003800000 */
.L_x_1564:
        /* <DEDUP_REMOVED lines=9> */
[----:B---3--:R-:W-:Y:S05]  /*2e9f0*/  @!P0 BRA `(.L_x_1567) ;  /* 0x0000000000048947 */ /* 0x008fea0003800000 */
[----:B------:R-:W-:Y:S01]  /*2ea00*/  BPT.TRAP 0x1 ;  /* 0x000000040000795c */ /* 0x000fe20000300000 */
.L_x_1567:
[----:B------:R-:W-:Y:S05]  /*2ea10*/  BSYNC B2 ;  /* 0x0000000000027941 */ /* 0x000fea0003800000 */
.L_x_1566:
[----:B------:R-:W-:Y:S01]  /*2ea20*/  R2UR UR10, R11 ;  /* 0x000000000b0a72ca */ /* 0x000fe200000e0000 */
[----:B------:R-:W-:Y:S01]  /*2ea30*/  UIADD3 UR4, UP0, UR36, 0x670, URZ ;  /* 0x0000067024047890 */ /* 0x000fe2000ff1e03f */
[----:B------:R-:W-:Y:S01]  /*2ea40*/  R2UR UR7, R7 ;  /* 0x00000000070772ca */ /* 0x000fe200000e0000 */
[----:B01----:R-:W-:Y:S01]  /*2ea50*/  VIADD R4, R4, 0x2e8b0 ;  /* 0x0002e8b004047836 */ /* 0x003fe20000000000 */
[----:B------:R-:W-:Y:S01]  /*2ea60*/  R2UR UR6, R6 ;  /* 0x00000000060672ca */ /* 0x000fe200000e0000 */
[----:B------:R-:W-:Y:S01]  /*2ea70*/  VIADD R6, R10, 0xe400 ;  /* 0x0000e4000a067836 */ /* 0x000fe20000000000 */
[----:B------:R-:W-:Y:S01]  /*2ea80*/  PLOP3.LUT P0, PT, PT, PT, PT, 0x80, 0x0 ;  /* 0x000000000000781c */ /* 0x000fe20003f0f070 */
[----:B------:R-:W-:-:S12]  /*2ea90*/  UIADD3.X UR5, URZ, UR37, URZ, UP0, !UPT ;  /* 0x000000253f057290 */ /* 0x000fd800087fe43f */
.L_x_1568:
        /* <DEDUP_REMOVED lines=9> */
[----:B--2---:R-:W-:Y:S05]  /*2eb30*/  @P0 BRA.U.ANY `(.L_x_1568) ;  /* 0xfffffffd00d80947 */ /* 0x004fea000393ffff */
.L_x_1558:
[----:B------:R-:W-:Y:S05]  /*2eb40*/  BSYNC B1 ;  /* 0x0000000000017941 */ /* 0x000fea0003800000 */
.L_x_1557:
[----:B------:R-:W2:Y:S04]  /*2eb50*/  LDL.LU R9, [R1+0xc] ;  /* 0x00000c0001097983 */ /* 0x000ea80000300800 */
[----:B------:R-:W3:Y:S01]  /*2eb60*/  LDL.LU R7, [R1+0x14] ;  /* 0x0000140001077983 */ /* 0x000ee20000300800 */
[----:B-1----:R-:W-:Y:S01]  /*2eb70*/  VIADD R4, R8, 0xfffffffe ;  /* 0xfffffffe08047836 */ /* 0x002fe20000000000 */
        /* <DEDUP_REMOVED lines=10> */
.L_x_1581:
[----:B------:R-:W-:Y:S05]  /*2ec20*/  YIELD ;  /* 0x0000000000007946 */ /* 0x000fea0003800000 */
[----:B------:R-:W-:Y:S04]  /*2ec30*/  BSSY B1, `(.L_x_1569) ;  /* 0x0000051000017945 */ /* 0x000fe80003800000 */
[----:B--2---:R-:W-:Y:S05]  /*2ec40*/  @!P6 BRA `(.L_x_1570) ;  /* 0x00000004003ce947 */ /* 0x004fea0003800000 */
[----:B------:R-:W2:Y:S04]  /*2ec50*/  LDL R8, [R1+0x4] ;  /* 0x0000040001087983 */ /* 0x000ea80000100800 */
[----:B-1----:R-:W2:Y:S04]  /*2ec60*/  LDL R5, [R1+0xc] ;  /* 0x00000c0001057983 */ /* 0x002ea80000100800 */
[----:B------:R-:W3:Y:S01]  /*2ec70*/  LDL R6, [R1+0x14] ;  /* 0x0000140001067983 */ /* 0x000ee20000100800 */
[----:B------:R-:W1:Y:S01]  /*2ec80*/  S2R R7, SR_TID.X ;  /* 0x0000000000077919 */ /* 0x000e620000002100 */
[----:B------:R-:W-:Y:S01]  /*2ec90*/  BSSY B2, `(.L_x_1571) ;  /* 0x0000007000027945 */ /* 0x000fe20003800000 */
[----:B-1----:R-:W-:-:S04]  /*2eca0*/  LOP3.LUT R7, R7, 0x7f, RZ, 0xc0, !PT ;  /* 0x0000007f07077812 */ /* 0x002fc800078ec0ff */
[----:B------:R-:W-:Y:S01]  /*2ecb0*/  ISETP.NE.AND P2, PT, R7, RZ, PT ;  /* 0x000000ff0700720c */ /* 0x000fe20003f45270 */
[----:B--2---:R-:W-:Y:S01]  /*2ecc0*/  IMAD R5, R5, 0x8, R8 ;  /* 0x0000000805057824 */ /* 0x004fe200078e0208 */
[----:B---3--:R-:W-:-:S04]  /*2ecd0*/  SHF.L.U32 R6, R6, 0x1f, RZ ;  /* 0x0000001f06067819 */ /* 0x008fc800000006ff */
[----:B------:R-:W1:Y:S02]  /*2ece0*/  SYNCS.PHASECHK.TRANS64.TRYWAIT P1, [R5+URZ+0x2e8a0], R6 ;  /* 0x02e8a006050075a7 */ /* 0x000e64000802017f */
[----:B-1----:R-:W-:Y:S05]  /*2ecf0*/  @!P1 BRA `(.L_x_1572) ;  /* 0x0000007000c89947 */ /* 0x002fea0003800000 */
.L_x_1758:
[----:B------:R-:W-:Y:S05]  /*2ed00*/  BSYNC B2 ;  /* 0x0000000000027941 */ /* 0x000fea0003800000 */
.L_x_1571:
        /* <DEDUP_REMOVED lines=9> */
.L_x_1574:
[----:B------:R-:W-:Y:S05]  /*2eda0*/  BSYNC B2 ;  /* 0x0000000000027941 */ /* 0x000fea0003800000 */
.L_x_1573:
[----:B------:R-:W2:Y:S04]  /*2edb0*/  LDL R8, [R1+0x4] ;  /* 0x0000040001087983 */ /* 0x000ea80000100800 */
[----:B------:R-:W2:Y:S01]  /*2edc0*/  LDL R7, [R1+0xc] ;  /* 0x00000c0001077983 */ /* 0x000ea20000100800 */
[----:B0-----:R-:W-:Y:S01]  /*2edd0*/  IMAD.MOV.U32 R11, RZ, RZ, RZ ;  /* 0x000000ffff0b7224 */ /* 0x001fe200078e00ff */
        /* <DEDUP_REMOVED lines=10> */
.L_x_1575:
        /* <DEDUP_REMOVED lines=13> */
.L_x_1759:
[----:B------:R-:W-:Y:S05]  /*2ef50*/  BSYNC B2 ;  /* 0x0000000000027941 */ /* 0x000fea0003800000 */
.L_x_1576:
        /* <DEDUP_REMOVED lines=11> */
.L_x_1579:
[----:B------:R-:W-:Y:S05]  /*2f010*/  BSYNC B2 ;  /* 0x0000000000027941 */ /* 0x000fea0003800000 */
.L_x_1578:
        /* <DEDUP_REMOVED lines=8> */
.L_x_1580:
        /* <DEDUP_REMOVED lines=10> */
.L_x_1570:
[----:B------:R-:W-:Y:S05]  /*2f140*/  BSYNC B1 ;  /* 0x0000000000017941 */ /* 0x000fea0003800000 */
.L_x_1569:
[----:B------:R-:W1:Y:S04]  /*2f150*/  LDL.LU R6, [R1+0xc] ;  /* 0x00000c0001067983 */ /* 0x000e680000300800 */
[----:B------:R-:W2:Y:S01]  /*2f160*/  LDL.LU R9, [R1+0x14] ;  /* 0x0000140001097983 */ /* 0x000ea20000300800 */
[C---:B------:R-:W-:Y:S01]  /*2f170*/  ISETP.GT.AND P2, PT, R4.reuse, R3, PT ;  /* 0x000000030400720c */ /* 0x040fe20003f44270 */
[----:B------:R-:W-:Y:S02]  /*2f180*/  VIADD R4, R4, 0xffffffff ;  /* 0xffffffff04047836 */ /* 0x000fe40000000000 */
[----:B-1----:R-:W-:-:S05]  /*2f190*/  VIADD R5, R6, 0x1 ;  /* 0x0000000106057836 */ /* 0x002fca0000000000 */
[----:B------:R-:W-:-:S04]  /*2f1a0*/  ISETP.NE.AND P1, PT, R5, 0x2, PT ;  /* 0x000000020500780c */ /* 0x000fc80003f25270 */
[----:B------:R-:W-:Y:S02]  /*2f1b0*/  SEL R6, RZ, 0x1, P1 ;  /* 0x00000001ff067807 */ /* 0x000fe40000800000 */
[----:B------:R-:W-:Y:S02]  /*2f1c0*/  SEL R5, R5, RZ, P1 ;  /* 0x000000ff05057207 */ /* 0x000fe40000800000 */
[----:B--2---:R-:W-:-:S05]  /*2f1d0*/  LOP3.LUT R9, R9, R6, RZ, 0x3c, !PT ;  /* 0x0000000609097212 */ /* 0x004fca00078e3cff */
[----:B------:R2:W-:Y:S04]  /*2f1e0*/  STL [R1+0x14], R9 ;  /* 0x0000140901007387 */ /* 0x0005e80000100800 */
[----:B------:R2:W-:Y:S01]  /*2f1f0*/  STL [R1+0xc], R5 ;  /* 0x00000c0501007387 */ /* 0x0005e20000100800 */
[----:B------:R-:W-:Y:S05]  /*2f200*/  @P2 BRA `(.L_x_1581) ;  /* 0xfffffff800842947 */ /* 0x000fea000383ffff */
.L_x_1551:
[----:B------:R-:W-:Y:S05]  /*2f210*/  BSYNC B0 ;  /* 0x0000000000007941 */ /* 0x000fea0003800000 */
.L_x_1550:
[----:B-1----:R-:W3:Y:S01]  /*2f220*/  LDL R7, [R1+0x28] ;  /* 0x0000280001077983 */ /* 0x002ee20000100800 */
[----:B------:R-:W1:Y:S01]  /*2f230*/  LDC R0, c[0x0][0x448] ;  /* 0x00011200ff007b82 */ /* 0x000e620000000800 */
[----:B------:R-:W-:Y:S07]  /*2f240*/  @!P0 WARPSYNC.ALL ;  /* 0x0000000000008948 */ /* 0x000fee0003800000 */
[----:B------:R-:W-:Y:S01]  /*2f250*/  @!P0 BAR.SYNC.DEFER_BLOCKING 0xc, 0x180 ;  /* 0x0306000000008b1d */ /* 0x000fe20000010000 */
[----:B-1----:R-:W-:-:S13]  /*2f260*/  ISETP.NE.AND P1, PT, R0, 0x1, PT ;  /* 0x000000010000780c */ /* 0x002fda0003f25270 */
[----:B------:R-:W1:Y:S08]  /*2f270*/  @P1 LDC R2, c[0x0][0x44c] ;  /* 0x00011300ff021b82 */ /* 0x000e700000000800 */
[----:B------:R-:W4:Y:S01]  /*2f280*/  @P1 LDC R3, c[0x0][0x450] ;  /* 0x00011400ff031b82 */ /* 0x000f220000000800 */
[----:B---3--:R-:W-:-:S04]  /*2f290*/  VIADD R0, R7, 0x7f ;  /* 0x0000007f07007836 */ /* 0x008fc80000000000 */
[----:B-1----:R-:W-:-:S05]  /*2f2a0*/  @P1 IMAD.HI.U32 R2, R0, R2, RZ ;  /* 0x0000000200021227 */ /* 0x002fca00078e00ff */
[----:B----4-:R-:W-:Y:S02]  /*2f2b0*/  @P1 SHF.R.U32.HI R0, RZ, R3, R2 ;  /* 0x00000003ff001219 */ /* 0x010fe40000011602 */
[----:B------:R-:W1:Y:S03]  /*2f2c0*/  LDC.64 R2, c[0x0][0x9e0] ;  /* 0x00027800ff027b82 */ /* 0x000e660000000a00 */
[----:B------:R-:W-:Y:S01]  /*2f2d0*/  IMAD.IADD R0, R17, 0x1, R0 ;  /* 0x0000000111007824 */ /* 0x000fe200078e0200 */
[----:B-1----:R-:W-:-:S03]  /*2f2e0*/  ISETP.GE.AND P2, PT, R3, 0x1, PT ;  /* 0x000000010300780c */ /* 0x002fc60003f46270 */
[----:B------:R-:W-:-:S10]  /*2f2f0*/  IMAD.IADD R2, R0, 0x1, R2 ;  /* 0x0000000100027824 */ /* 0x000fd400078e0202 */
[----:B------:R-:W-:Y:S05]  /*2f300*/  @!P2 BRA `(.L_x_1582) ;  /* 0x000000000048a947 */ /* 0x000fea0003800000 */
[C---:B------:R-:W-:Y:S01]  /*2f310*/  ISETP.GT.AND P0, PT, R0.reuse, RZ, PT ;  /* 0x000000ff0000720c */ /* 0x040fe20003f04270 */
[----:B------:R-:W-:Y:S01]  /*2f320*/  BSSY B0, `(.L_x_1583) ;  /* 0x000000e000007945 */ /* 0x000fe20003800000 */
[----:B------:R-:W-:-:S11]  /*2f330*/  VIADD R6, R0, 0xffffffff ;  /* 0xffffffff00067836 */ /* 0x000fd60000000000 */
[----:B------:R-:W-:Y:S05]  /*2f340*/  @P0 BRA `(.L_x_1584) ;  /* 0x00000000001c0947 */ /* 0x000fea0003800000 */
[----:B------:R-:W-:Y:S01]  /*2f350*/  ISETP.NE.AND P0, PT, R3, 0x1, PT ;  /* 0x000000010300780c */ /* 0x000fe20003f05270 */
[----:B------:R-:W-:-:S12]  /*2f360*/  IMAD.MOV R0, RZ, RZ, -R0 ;  /* 0x000000ffff007224 */ /* 0x000fd800078e0a00 */
[----:B--2---:R-:W1:Y:S02]  /*2f370*/  @P0 LDC.64 R4, c[0x0][0x9e8] ;  /* 0x00027a00ff040b82 */ /* 0x004e640000000a00 */
[----:B-1----:R-:W-:-:S05]  /*2f380*/  @P0 IMAD.HI.U32 R4, R0, R4, RZ ;  /* 0x0000000400040227 */ /* 0x002fca00078e00ff */
[----:B------:R-:W-:-:S04]  /*2f390*/  @P0 SHF.R.U32.HI R0, RZ, R5, R4 ;  /* 0x00000005ff000219 */ /* 0x000fc80000011604 */
[----:B------:R-:W-:Y:S01]  /*2f3a0*/  LOP3.LUT R6, RZ, R0, RZ, 0x33, !PT ;  /* 0x00000000ff067212 */ /* 0x000fe200078e33ff */
[----:B------:R-:W-:Y:S06]  /*2f3b0*/  BRA `(.L_x_1585) ;  /* 0x0000000000107947 */ /* 0x000fec0003800000 */
.L_x_1584:
[----:B------:R-:W-:-:S13]  /*2f3c0*/  ISETP.NE.AND P0, PT, R3, 0x1, PT ;  /* 0x000000010300780c */ /* 0x000fda0003f05270 */
[----:B--2---:R-:W1:Y:S02]  /*2f3d0*/  @P0 LDC.64 R4, c[0x0][0x9e8] ;  /* 0x00027a00ff040b82 */ /* 0x004e640000000a00 */
[----:B-1----:R-:W-:-:S05]  /*2f3e0*/  @P0 IMAD.HI.U32 R4, R6, R4, RZ ;  /* 0x0000000406040227 */ /* 0x002fca00078e00ff */
[----:B------:R-:W-:-:S07]  /*2f3f0*/  @P0 SHF.R.U32.HI R6, RZ, R5, R4 ;  /* 0x00000005ff060219 */ /* 0x000fce0000011604 */
.L_x_1585:
[----:B------:R-:W-:Y:S05]  /*2f400*/  BSYNC B0 ;  /* 0x0000000000007941 */ /* 0x000fea0003800000 */
.L_x_1583:
[----:B------:R-:W-:-:S05]  /*2f410*/  IMAD R6, R6, R3, R3 ;  /* 0x0000000306067224 */ /* 0x000fca00078e0203 */
[----:B------:R-:W-:-:S07]  /*2f420*/  VIMNMX R2, R2, R6, PT ;  /* 0x0000000602027248 */ /* 0x000fce0003fe0100 */
.L_x_1582:
[----:B--2---:R-:W-:Y:S01]  /*2f430*/  VIADD R5, R2, 0xdf ;  /* 0x000000df02057836 */ /* 0x004fe20000000000 */
[----:B------:R-:W-:Y:S01]  /*2f440*/  ULDC UR4, c[0x0][0x9dc] ;  /* 0x0002770000047ab9 */ /* 0x000fe20000000800 */
[----:B------:R-:W-:Y:S01]  /*2f450*/  IMAD.MOV.U32 R4, RZ, RZ, RZ ;  /* 0x000000ffff047224 */ /* 0x000fe200078e00ff */
[----:B------:R-:W1:Y:S03]  /*2f460*/  @P1 LDC R2, c[0x0][0x44c] ;  /* 0x00011300ff021b82 */ /* 0x000e660000000800 */
[----:B------:R-:W-:-:S05]  /*2f470*/  IMAD.HI R4, R5, -0x6db6db6d, R4 ;  /* 0x9249249305047827 */ /* 0x000fca00078e0204 */
[----:B------:R-:W-:-:S04]  /*2f480*/  SHF.R.U32.HI R0, RZ, 0x1f, R4 ;  /* 0x0000001fff007819 */ /* 0x000fc80000011604 */
[----:B------:R-:W-:Y:S02]  /*2f490*/  LEA.HI.SX32 R0, R4, R0, 0x19 ;  /* 0x0000000004007211 */ /* 0x000fe400078fcaff */
[----:B------:R-:W2:Y:S02]  /*2f4a0*/  @P1 LDC R4, c[0x0][0x450] ;  /* 0x00011400ff041b82 */ /* 0x000ea40000000800 */
[----:B------:R-:W-:Y:S01]  /*2f4b0*/  VIMNMX R6, R21, R0, PT ;  /* 0x0000000015067248 */ /* 0x000fe20003fe0100 */
[----:B------:R-:W-:-:S04]  /*2f4c0*/  IMAD.MOV.U32 R0, RZ, RZ, R7 ;  /* 0x000000ffff007224 */ /* 0x000fc800078e0007 */
[----:B------:R3:W-:Y:S01]  /*2f4d0*/  STL [R1+0x40], R6 ;  /* 0x0000400601007387 */ /* 0x0007e20000100800 */
[----:B-1----:R-:W-:-:S05]  /*2f4e0*/  @P1 IMAD.HI.U32 R2, R7, R2, RZ ;  /* 0x0000000207021227 */ /* 0x002fca00078e00ff */
[----:B--2---:R-:W-:-:S05]  /*2f4f0*/  @P1 SHF.R.U32.HI R0, RZ, R4, R2 ;  /* 0x00000004ff001219 */ /* 0x004fca0000011602 */
[----:B------:R-:W-:-:S04]  /*2f500*/  IMAD.IADD R2, R20, 0x1, R0 ;  /* 0x0000000114027824 */ /* 0x000fc800078e0200 */
[----:B------:R-:W-:Y:S01]  /*2f510*/  VIADD R0, R2, -UR4 ;  /* 0x8000000402007c36 */ /* 0x000fe20008000000 */
[----:B---3--:R-:W-:Y:S06]  /*2f520*/  @!P2 BRA `(.L_x_1586) ;  /* 0x000000000044a947 */ /* 0x008fec0003800000 */
        /* <DEDUP_REMOVED lines=10> */
.L_x_1588:
[----:B------:R-:W-:-:S13]  /*2f5d0*/  ISETP.NE.AND P0, PT, R3, 0x1, PT ;  /* 0x000000010300780c */ /* 0x000fda0003f05270 */
[----:B------:R-:W1:Y:S02]  /*2f5e0*/  @P0 LDC.64 R4, c[0x0][0x9e8] ;  /* 0x00027a00ff040b82 */ /* 0x000e640000000a00 */
[----:B-1----:R-:W-:-:S05]  /*2f5f0*/  @P0 IMAD.HI.U32 R4, R2, R4, RZ ;  /* 0x0000000402040227 */ /* 0x002fca00078e00ff */
[----:B------:R-:W-:-:S07]  /*2f600*/  @P0 SHF.R.U32.HI R2, RZ, R5, R4 ;  /* 0x00000005ff020219 */ /* 0x000fce0000011604 */
.L_x_1589:
[----:B------:R-:W-:Y:S05]  /*2f610*/  BSYNC B0 ;  /* 0x0000000000007941 */ /* 0x000fea0003800000 */
.L_x_1587:
[----:B------:R-:W-:-:S05]  /*2f620*/  IMAD R2, R2, R3, RZ ;  /* 0x0000000302027224 */ /* 0x000fca00078e02ff */
[----:B------:R-:W-:-:S07]  /*2f630*/  VIMNMX R0, R0, R2, !PT ;  /* 0x0000000200007248 */ /* 0x000fce0007fe0100 */
.L_x_1586:
[----:B------:R-:W-:Y:S02]  /*2f640*/  IMAD.MOV.U32 R2, RZ, RZ, RZ ;  /* 0x000000ffff027224 */ /* 0x000fe400078e00ff */
[----:B------:R-:W-:Y:S02]  /*2f650*/  IMAD.MOV.U32 R3, RZ, RZ, R0 ;  /* 0x000000ffff037224 */ /* 0x000fe400078e0000 */
[----:B------:R-:W-:-:S05]  /*2f660*/  IMAD.HI R0, R0, -0x6db6db6d, R2 ;  /* 0x9249249300007827 */ /* 0x000fca00078e0202 */
[----:B------:R-:W-:-:S04]  /*2f670*/  SHF.R.U32.HI R2, RZ, 0x1f, R0 ;  /* 0x0000001fff027819 */ /* 0x000fc80000011600 */
[----:B------:R-:W-:-:S04]  /*2f680*/  LEA.HI.SX32 R2, R0, R2, 0x19 ;  /* 0x0000000200027211 */ /* 0x000fc800078fcaff */
[----:B------:R-:W-:-:S04]  /*2f690*/  VIMNMX R4, RZ, R2, !PT ;  /* 0x00000002ff047248 */ /* 0x000fc80007fe0100 */
[----:B------:R-:W-:Y:S01]  /*2f6a0*/  ISETP.GT.AND P0, PT, R6, R4, PT ;  /* 0x000000040600720c */ /* 0x000fe20003f04270 */
[----:B------:R1:W-:-:S12]  /*2f6b0*/  STL [R1+0x20], R4 ;  /* 0x0000200401007387 */ /* 0x0003d80000100800 */
[----:B-1----:R-:W-:Y:S05]  /*2f6c0*/  @P0 BRA `(.L_x_1590) ;  /* 0x0000000000480947 */ /* 0x002fea0003800000 */
[----:B------:R-:W1:Y:S02]  /*2f6d0*/  S2R R4, SR_TID.X ;  /* 0x0000000000047919 */ /* 0x000e640000002100 */
[----:B-1----:R-:W-:-:S04]  /*2f6e0*/  LOP3.LUT R4, R4, 0x7f, RZ, 0xc0, !PT ;  /* 0x0000007f04047812 */ /* 0x002fc800078ec0ff */
[----:B------:R-:W-:-:S13]  /*2f6f0*/  ISETP.NE.AND P0, PT, R4, RZ, PT ;  /* 0x000000ff0400720c */ /* 0x000fda0003f05270 */
[----:B------:R-:W-:Y:S05]  /*2f700*/  @P0 BRA `(.L_x_1591) ;  /* 0x00000034001c0947 */ /* 0x000fea0003800000 */
[----:B------:R-:W1:Y:S01]  /*2f710*/  S2R R3, SR_LANEID ;  /* 0x0000000000037919 */ /* 0x000e620000000000 */
[----:B------:R-:W-:Y:S01]  /*2f720*/  VOTEU.ANY UR4, UPT, PT ;  /* 0x0000000000047886 */ /* 0x000fe200038e0100 */
[----:B------:R-:W2:Y:S01]  /*2f730*/  LDC.64 R4, c[0x0][0xc60] ;  /* 0x00031800ff047b82 */ /* 0x000ea20000000a00 */
[----:B------:R-:W1:Y:S01]  /*2f740*/  FLO.U32 R0, UR4 ;  /* 0x0000000400007d00 */ /* 0x000e6200080e0000 */
[----:B------:R-:W-:-:S07]  /*2f750*/  ULDC.64 UR6, c[0x0][0x208] ;  /* 0x0000820000067ab9 */ /* 0x000fce0000000a00 */
[----:B------:R-:W2:Y:S01]  /*2f760*/  POPC R2, UR4 ;  /* 0x0000000400027d09 */ /* 0x000ea20008000000 */
[----:B-1----:R-:W-:-:S13]  /*2f770*/  ISETP.EQ.U32.AND P0, PT, R0, R3, PT ;  /* 0x000000030000720c */ /* 0x002fda0003f02070 */
[----:B--2---:R-:W2:Y:S01]  /*2f780*/  @P0 ATOMG.E.ADD.STRONG.GPU PT, R5, desc[UR6][R4.64], R2 ;  /* 0x00000002040509a8 */ /* 0x004ea200081ee1c6 */
[----:B------:R-:W1:Y:S02]  /*2f790*/  S2R R3, SR_LTMASK ;  /* 0x0000000000037919 */ /* 0x000e640000003900 */
[----:B-1----:R-:W-:-:S06]  /*2f7a0*/  LOP3.LUT R3, R3, UR4, RZ, 0xc0, !PT ;  /* 0x0000000403037c12 */ /* 0x002fcc000f8ec0ff */
[----:B------:R-:W1:Y:S01]  /*2f7b0*/  POPC R3, R3 ;  /* 0x0000000300037309 */ /* 0x000e620000000000 */
[----:B--2---:R-:W1:Y:S02]  /*2f7c0*/  SHFL.IDX PT, R0, R5, R0, 0x1f ;  /* 0x00001f0005007589 */ /* 0x004e6400000e0000 */
[----:B-1----:R-:W-:Y:S01]  /*2f7d0*/  IADD3 R16, R0, UR40, R3 ;  /* 0x0000002800107c10 */ /* 0x002fe2000fffe003 */
[----:B------:R-:W-:Y:S06]  /*2f7e0*/  BRA `(.L_x_1591) ;  /* 0x0000003000e47947 */ /* 0x000fec0003800000 */
.L_x_1590:
[----:B------:R-:W2:Y:S01]  /*2f7f0*/  LDL R17, [R1+0x4] ;  /* 0x0000040001117983 */ /* 0x000ea20000100800 */
        /* <DEDUP_REMOVED lines=14> */
[----:B0-----:R-:W-:Y:S02]  /*2f8e0*/  IMAD.U32 R11, RZ, RZ, UR5 ;  /* 0x00000005ff0b7e24 */ /* 0x001fe4000f8e00ff */
[----:B------:R-:W-:Y:S02]  /*2f8f0*/  IMAD.MOV.U32 R8, RZ, RZ, 0x70 ;  /* 0x00000070ff087424 */ /* 0x000fe400078e00ff */
[----:B------:R-:W-:Y:S02]  /*2f900*/  IMAD.MOV.U32 R12, RZ, RZ, 0x1 ;  /* 0x00000001ff0c7424 */ /* 0x000fe400078e00ff */
[----:B------:R-:W-:-:S07]  /*2f910*/  IMAD.MOV.U32 R13, RZ, RZ, RZ ;  /* 0x000000ffff0d7224 */ /* 0x000fce00078e00ff */
[----:B------:R-:W-:-:S07]  /*2f920*/  LEPC R20, `(.L_x_1593) ;  /* 0x000000001014794e */ /* 0x000fce0000000000 */
[----:B-1----:R-:W-:Y:S05]  /*2f930*/  CALL.ABS.NOINC R2 ;  /* 0x0000000002007343 */ /* 0x002fea0003c00000 */
.L_x_1593:
[----:B------:R-:W-:Y:S05]  /*2f940*/  BSYNC B6 ;  /* 0x0000000000067941 */ /* 0x000fea0003800000 */
.L_x_1592:
[----:B------:R-:W-:Y:S02]  /*2f950*/  IMAD.MOV.U32 R2, RZ, RZ, R17 ;  /* 0x000000ffff027224 */ /* 0x000fe400078e0011 */
[----:B------:R-:W2:Y:S01]  /*2f960*/  LDL.LU R17, [R1] ;  /* 0x0000000001117983 */ /* 0x000ea20000300800 */
[----:B------:R-:W-:Y:S01]  /*2f970*/  BSSY B6, `(.L_x_1594) ;  /* 0x0000017000067945 */ /* 0x000fe20003800000 */
[----:B------:R-:W-:-:S05]  /*2f980*/  VIADD R0, R2, 0xe400 ;  /* 0x0000e40002007836 */ /* 0x000fca0000000000 */
[----:B------:R-:W-:Y:S02]  /*2f990*/  LOP3.LUT P0, RZ, R0, 0x3ff, RZ, 0xc0, !PT ;  /* 0x000003ff00ff7812 */ /* 0x000fe4000780c0ff */
[----:B--2---:R-:W-:-:S11]  /*2f9a0*/  LOP3.LUT R17, R17, 0xfffffffe, RZ, 0xc0, !PT ;  /* 0xfffffffe11117812 */ /* 0x004fd600078ec0ff */
[----:B------:R-:W-:-:S05]  /*2f9b0*/  @P0 LOP3.LUT R17, R17, 0x1, RZ, 0xfc, !PT ;  /* 0x0000000111110812 */ /* 0x000fca00078efcff */
[----:B------:R1:W-:Y:S01]  /*2f9c0*/  STL [R1], R17 ;  /* 0x0000001101007387 */ /* 0x0003e20000100800 */
[----:B------:R-:W-:Y:S05]  /*2f9d0*/  @!P0 BRA `(.L_x_1595) ;  /* 0x0000000000408947 */ /* 0x000fea0003800000 */
[----:B------:R-:W-:Y:S01]  /*2f9e0*/  MOV R2, 0x0 ;  /* 0x0000000000027802 */ /* 0x000fe20000000f00 */
[----:B------:R-:W-:Y:S01]  /*2f9f0*/  ULDC.64 UR6, c[0x4][0x98] ;  /* 0x0100260000067ab9 */ /* 0x000fe20000000a00 */
[----:B------:R-:W-:Y:S01]  /*2fa00*/  ULDC.64 UR8, c[0x4][0xa0] ;  /* 0x0100280000087ab9 */ /* 0x000fe20000000a00 */
[----:B------:R-:W-:Y:S01]  /*2fa10*/  ULDC.64 UR4, c[0x4][0x10] ;  /* 0x0100040000047ab9 */ /* 0x000fe20000000a00 */
[----:B------:R-:W-:Y:S02]  /*2fa20*/  IMAD.U32 R4, RZ, RZ, UR6 ;  /* 0x00000006ff047e24 */ /* 0x000fe4000f8e00ff */
[----:B------:R-:W2:Y:S01]  /*2fa30*/  LDC.64 R2, c[0x4][R2] ;  /* 0x0100000002027b82 */ /* 0x000ea20000000a00 */
        /* <DEDUP_REMOVED lines=9> */
[----:B-12---:R-:W-:Y:S05]  /*2fad0*/  CALL.ABS.NOINC R2 ;  /* 0x0000000002007343 */ /* 0x006fea0003c00000 */
.L_x_1595:
[----:B------:R-:W-:Y:S05]  /*2fae0*/  BSYNC B6 ;  /* 0x0000000000067941 */ /* 0x000fea0003800000 */
.L_x_1594:
        /* <DEDUP_REMOVED lines=21> */
.L_x_1597:
[----:B------:R-:W-:Y:S05]  /*2fc40*/  BSYNC B6 ;  /* 0x0000000000067941 */ /* 0x000fea0003800000 */
.L_x_1596:
        /* <DEDUP_REMOVED lines=19> */
.L_x_1599:
[----:B------:R-:W-:Y:S05]  /*2fd80*/  BSYNC B6 ;  /* 0x0000000000067941 */ /* 0x000fea0003800000 */
.L_x_1598:
[----:B------:R-:W-:Y:S01]  /*2fd90*/  ULDC.64 UR4, c[0x0][0x9f8] ;  /* 0x00027e0000047ab9 */ /* 0x000fe20000000a00 */
[----:B------:R-:W-:Y:S01]  /*2fda0*/  IMAD.MOV.U32 R8, RZ, RZ, R19 ;  /* 0x000000ffff087224 */ /* 0x000fe200078e0013 */
[----:B------:R-:W-:Y:S01]  /*2fdb0*/  ISETP.NE.U32.AND P0, PT, RZ, UR4, PT ;  /* 0x00000004ff007c0c */ /* 0x000fe2000bf05070 */
[----:B------:R-:W-:-:S03]  /*2fdc0*/  ULDC.64 UR6, c[0x0][0x208] ;  /* 0x0000820000067ab9 */ /* 0x000fc60000000a00 */
[----:B------:R-:W-:Y:S01]  /*2fdd0*/  ISETP.NE.AND.EX P0, PT, RZ, UR5, PT, P0 ;  /* 0x00000005ff007c0c */ /* 0x000fe2000bf05300 */
[----:B------:R-:W-:-:S12]  /*2fde0*/  ULDC.64 UR4, c[0x0][0xa08] ;  /* 0x0002820000047ab9 */ /* 0x000fd80000000a00 */
[----:B------:R-:W2:Y:S02]  /*2fdf0*/  @P0 LDC.64 R2, c[0x0][0x9f8] ;  /* 0x00027e00ff020b82 */ /* 0x000ea40000000a00 */
[----:B--2---:R-:W-:-:S05]  /*2fe00*/  @P0 IMAD.WIDE R2, R19, 0x4, R2 ;  /* 0x0000000413020825 */ /* 0x004fca00078e0202 */
[----:B------:R2:W3:Y:S02]  /*2fe10*/  @P0 LDG.E R8, desc[UR6][R2.64] ;  /* 0x0000000602080981 */ /* 0x0004e4000c1e1900 */
[----:B--2---:R-:W2:Y:S02]  /*2fe20*/  LDC.64 R2, c[0x0][0x418] ;  /* 0x00010600ff027b82 */ /* 0x004ea40000000a00 */
[----:B--2---:R-:W-:Y:S01]  /*2fe30*/  LOP3.LUT P0, RZ, R2, UR4, RZ, 0xfc, !PT ;  /* 0x0000000402ff7c12 */ /* 0x004fe2000f80fcff */
[----:B------:R-:W-:-:S03]  /*2fe40*/  UMOV UR4, 0xffffffff ;  /* 0xffffffff00047882 */ /* 0x000fc60000000000 */
[----:B------:R-:W-:Y:S02]  /*2fe50*/  LOP3.LUT P0, RZ, R3, UR5, RZ, 0xfc, P0 ;  /* 0x0000000503ff7c12 */ /* 0x000fe4000800fcff */
[----:B---3--:R-:W-:Y:S01]  /*2fe60*/  SHF.R.S32.HI R9, RZ, 0x1f, R8 ;  /* 0x0000001fff097819 */ /* 0x008fe20000011408 */
[----:B------:R2:W-:Y:S01]  /*2fe70*/  STL [R1+0x18], R8 ;  /* 0x0000180801007387 */ /* 0x0005e20000100800 */
[----:B-1----:R-:W-:-:S03]  /*2fe80*/  SEL R17, R8, RZ, !P0 ;  /* 0x000000ff08117207 */ /* 0x002fc60004000000 */
[----:B------:R2:W-:Y:S01]  /*2fe90*/  STL [R1+0x1c], R9 ;  /* 0x00001c0901007387 */ /* 0x0005e20000100800 */
[----:B------:R-:W-:Y:S05]  /*2fea0*/  BRA.DIV UR4, `(.L_x_1600) ;  /* 0x0000006204847947 */ /* 0x000fea000b800000 */
[----:B------:R-:W1:Y:S02]  /*2feb0*/  S2R R0, SR_TID.X ;  /* 0x0000000000007919 */ /* 0x000e640000002100 */
[----:B-1----:R-:W-:-:S04]  /*2fec0*/  SHF.R.U32.HI R0, RZ, 0x5, R0 ;  /* 0x00000005ff007819 */ /* 0x002fc80000011600 */
[----:B------:R-:W-:-:S05]  /*2fed0*/  LOP3.LUT R0, R0, 0x3, RZ, 0xc0, !PT ;  /* 0x0000000300007812 */ /* 0x000fca00078ec0ff */
[----:B------:R1:W3:Y:S02]  /*2fee0*/  SHFL.IDX PT, R14, R0, RZ, 0x1f ;  /* 0x00001fff000e7589 */ /* 0x0002e400000e0000 */
.L_x_1762:
[----:B-1----:R-:W4:Y:S01]  /*2fef0*/  LDL.LU R0, [R1] ;  /* 0x0000000001007983 */ /* 0x002f220000300800 */
[----:B------:R-:W-:Y:S02]  /*2ff00*/  PLOP3.LUT P1, PT, PT, PT, PT, 0x8, 0x0 ;  /* 0x000000000000781c */ /* 0x000fe40003f2e170 */
[----:B---3--:R-:W-:Y:S02]  /*2ff10*/  ISETP.NE.AND P0, PT, R14, RZ, PT ;  /* 0x000000ff0e00720c */ /* 0x008fe40003f05270 */
[----:B----4-:R-:W-:-:S09]  /*2ff20*/  LOP3.LUT R0, R0, 0xfffffffe, RZ, 0xc0, !PT ;  /* 0xfffffffe00007812 */ /* 0x010fd200078ec0ff */
[----:B------:R-:W-:-:S05]  /*2ff30*/  @P1 LOP3.LUT R0, R0, 0x1, RZ, 0xfc, !PT ;  /* 0x0000000100001812 */ /* 0x000fca00078efcff */
[----:B------:R1:W-:Y:S01]  /*2ff40*/  STL [R1], R0 ;  /* 0x0000000001007387 */ /* 0x0003e20000100800 */
[----:B------:R-:W-:Y:S05]  /*2ff50*/  @P0 BRA `(.L_x_1601) ;  /* 0x0000000400700947 */ /* 0x000fea0003800000 */
[----:B------:R-:W-:-:S03]  /*2ff60*/  UMOV UR4, 0xffffffff ;  /* 0xffffffff00047882 */ /* 0x000fc60000000000 */
[----:B------:R-:W-:Y:S05]  /*2ff70*/  BRA.DIV UR4, `(.L_x_1602) ;  /* 0x0000006204847947 */ /* 0x000fea000b800000 */
[----:B------:R-:W-:-:S13]  /*2ff80*/  ELECT P6, URZ, PT ;  /* 0x00000000003f782f */ /* 0x000fda00038c0000 */
.L_x_1765:
[----:B------:R-:W-:Y:S05]  /*2ff90*/  @!P6 BRA `(.L_x_1601) ;  /* 0x000000040060e947 */ /* 0x000fea0003800000 */
[----:B-1----:R-:W3:Y:S01]  /*2ffa0*/  LDL R0, [R1+0x40] ;  /* 0x0000400001007983 */ /* 0x002ee20000100800 */
[----:B------:R-:W-:-:S04]  /*2ffb0*/  ISETP.NE.U32.AND P0, PT, R2, RZ, PT ;  /* 0x000000ff0200720c */ /* 0x000fc80003f05070 */
[----:B------:R-:W-:Y:S01]  /*2ffc0*/  ISETP.NE.AND.EX P0, PT, R3, RZ, PT, P0 ;  /* 0x000000ff0300720c */ /* 0x000fe20003f05300 */
[----:B---3--:R-:W-:-:S12]  /*2ffd0*/  VIADD R0, R0, 0xffffffff ;  /* 0xffffffff00007836 */ /* 0x008fd80000000000 */
[----:B------:R-:W-:Y:S05]  /*2ffe0*/  @!P0 BRA `(.L_x_1603) ;  /* 0x0000000000488947 */ /* 0x000fea0003800000 */
[----:B------:R-:W1:Y:S01]  /*2fff0*/  LDC R7, c[0x0][0x43c] ;  /* 0x00010f00ff077b82 */ /* 0x000e620000000800 */
[----:B------:R-:W-:Y:S01]  /*30000*/  ULDC.64 UR4, c[0x0][0x428] ;  /* 0x00010a0000047ab9 */ /* 0x000fe20000000a00 */
        /* <DEDUP_REMOVED lines=16> */
.L_x_1603:
[----:B--2---:R-:W2:Y:S04]  /*30110*/  LDL R9, [R1+0x4] ;  /* 0x0000040001097983 */ /* 0x004ea80000100800 */
[----:B-1----:R-:W2:Y:S04]  /*30120*/  LDL R2, [R1+0x8] ;  /* 0x0000080001027983 */ /* 0x002ea80000100800 */
[----:B------:R-:W3:Y:S01]  /*30130*/  LDL R3, [R1+0x10] ;  /* 0x0000100001037983 */ /* 0x000ee20000100800 */
[----:B------:R-:W1:Y:S02]  /*30140*/  S2R R8, SR_TID.X ;  /* 0x0000000000087919 */ /* 0x000e640000002100 */
[----:B-1----:R-:W-:-:S04]  /*30150*/  LOP3.LUT R8, R8, 0x7f, RZ, 0xc0, !PT ;  /* 0x0000007f08087812 */ /* 0x002fc800078ec0ff */
[----:B------:R-:W-:Y:S01]  /*30160*/  ISETP.NE.AND P1, PT, R8, RZ, PT ;  /* 0x000000ff0800720c */ /* 0x000fe20003f25270 */
[----:B--2---:R-:W-:Y:S01]  /*30170*/  IMAD R2, R2, 0x8, R9 ;  /* 0x0000000802027824 */ /* 0x004fe200078e0209 */
[----:B---3--:R-:W-:-:S04]  /*30180*/  SHF.L.U32 R4, R3, 0x1f, RZ ;  /* 0x0000001f03047819 */ /* 0x008fc800000006ff */
[----:B------:R-:W1:Y:S02]  /*30190*/  SYNCS.PHASECHK.TRANS64.TRYWAIT P0, [R2+URZ+0x2e880], R4 ;  /* 0x02e88004020075a7 */ /* 0x000e64000800017f */
[----:B-1----:R-:W-:Y:S05]  /*301a0*/  @!P0 BRA `(.L_x_1604) ;  /* 0x0000006000188947 */ /* 0x002fea0003800000 */
.L_x_1766:
        /* <DEDUP_REMOVED lines=8> */
.L_x_1605:
[----:B------:R-:W2:Y:S04]  /*30230*/  LDL R6, [R1+0x4] ;  /* 0x0000040001067983 */ /* 0x000ea80000100800 */
[----:B------:R-:W2:Y:S04]  /*30240*/  LDL R3, [R1+0x8] ;  /* 0x0000080001037983 */ /* 0x000ea80000100800 */
[----:B------:R-:W3:Y:S01]  /*30250*/  LDL R5, [R1+0x24] ;  /* 0x0000240001057983 */ /* 0x000ee20000100800 */
[----:B------:R-:W-:Y:S01]  /*30260*/  R2UR UR9, R2 ;  /* 0x00000000020972ca */ /* 0x000fe200000e0000 */
[----:B------:R-:W-:Y:S01]  /*30270*/  UIADD3 UR4, UP0, UR36, 0x470, URZ ;  /* 0x0000047024047890 */ /* 0x000fe2000ff1e03f */
[----:B------:R-:W-:Y:S01]  /*30280*/  R2UR UR12, R18 ;  /* 0x00000000120c72ca */ /* 0x000fe200000e0000 */
[----:B------:R-:W-:Y:S01]  /*30290*/  UMOV UR6, 0x0 ;  /* 0x0000000000067882 */ /* 0x000fe20000000000 */
[----:B-----5:R-:W-:Y:S01]  /*302a0*/  R2UR UR13, R17 ;  /* 0x00000000110d72ca */ /* 0x020fe200000e0000 */
[----:B------:R-:W-:Y:S01]  /*302b0*/  UIADD3.X UR5, URZ, UR37, URZ, UP0, !UPT ;  /* 0x000000253f057290 */ /* 0x000fe200087fe43f */
[----:B------:R-:W-:Y:S01]  /*302c0*/  UMOV UR7, 0x14f00000 ;  /* 0x14f0000000077882 */ /* 0x000fe20000000000 */
[----:B------:R-:W-:-:S06]  /*302d0*/  UMOV UR10, URZ ;  /* 0x0000003f000a7c82 */ /* 0x000fcc0008000000 */
[----:B------:R-:W-:Y:S01]  /*302e0*/  UIADD3 UR9, UR9, 0x2e870, URZ ;  /* 0x0002e87009097890 */ /* 0x000fe2000fffe03f */
[----:B--2---:R-:W-:Y:S02]  /*302f0*/  IMAD R3, R3, 0x7000, R6 ;  /* 0x0000700003037824 */ /* 0x004fe400078e0206 */
[----:B---3--:R-:W-:-:S03]  /*30300*/  IMAD R0, R0, 0xe0, R5 ;  /* 0x000000e000007824 */ /* 0x008fc600078e0205 */
[----:B------:R-:W-:Y:S02]  /*30310*/  R2UR UR8, R3 ;  /* 0x00000000030872ca */ /* 0x000fe400000e0000 */
[----:B------:R-:W-:-:S11]  /*30320*/  R2UR UR11, R0 ;  /* 0x00000000000b72ca */ /* 0x000fd600000e0000 */
[----:B------:R-:W-:-:S09]  /*30330*/  UIADD3 UR8, UR8, 0xe400, URZ ;  /* 0x0000e40008087890 */ /* 0x000fd2000fffe03f */
[----:B------:R2:W-:Y:S01]  /*30340*/  UTMALDG.4D [UR8], [UR4], desc[UR6] ;  /* 0x00000608040075b4 */ /* 0x0005e20008019000 */
[----:B------:R-:W3:Y:S02]  /*30350*/  SYNCS.PHASECHK.TRANS64.TRYWAIT P0, [R2+URZ+0x2e840], R4 ;  /* 0x02e84004020075a7 */ /* 0x000ee4000800017f */
[----:B--23--:R-:W-:Y:S05]  /*30360*/  @!P0 BRA `(.L_x_1606) ;  /* 0x0000005c00bc8947 */ /* 0x00cfea0003800000 */
.L_x_1767:
        /* <DEDUP_REMOVED lines=8> */
.L_x_1607:
[----:B-12---:R-:W2:Y:S01]  /*303f0*/  LDL.LU R4, [R1] ;  /* 0x0000000001047983 */ /* 0x006ea20000300800 */
        /* <DEDUP_REMOVED lines=10> */
[----:B------:R-:W-:-:S03]  /*304a0*/  R2UR UR13, R17 ;  /* 0x00000000110d72ca */ /* 0x000fc600000e0000 */
[----:B------:R-:W-:Y:S02]  /*304b0*/  UIADD3 UR8, UR8, 0x20400, URZ ;  /* 0x0002040008087890 */ /* 0x000fe4000fffe03f */
[----:B------:R-:W-:-:S09]  /*304c0*/  UIADD3 UR9, UR9, 0x2e830, URZ ;  /* 0x0002e83009097890 */ /* 0x000fd2000fffe03f */
[----:B------:R3:W-:Y:S01]  /*304d0*/  UTMALDG.4D [UR8], [UR4], desc[UR6] ;  /* 0x00000608040075b4 */ /* 0x0007e20008019000 */
[----:B--2---:R-:W-:-:S04]  /*304e0*/  LOP3.LUT R4, R4, 0xfffffffe, RZ, 0xc0, !PT ;  /* 0xfffffffe04047812 */ /* 0x004fc800078ec0ff */
[----:B------:R-:W-:-:S05]  /*304f0*/  @P0 LOP3.LUT R4, R4, 0x1, RZ, 0xfc, !PT ;  /* 0x0000000104040812 */ /* 0x000fca00078efcff */
[----:B------:R3:W-:Y:S01]  /*30500*/  STL [R1], R4 ;  /* 0x0000000401007387 */ /* 0x0007e20000100800 */
[----:B------:R-:W-:Y:S01]  /*30510*/  NOP ;  /* 0x0000000000007918 */ /* 0x000fe20000000000 */
.L_x_1601:
[----:B---3--:R-:W3:Y:S04]  /*30520*/  LDL R4, [R1+0x4] ;  /* 0x0000040001047983 */ /* 0x008ee80000100800 */
[----:B------:R-:W1:Y:S01]  /*30530*/  LDL.LU R3, [R1+0x3c] ;  /* 0x00003c0001037983 */ /* 0x000e620000300800 */
[----:B------:R-:W-:Y:S05]  /*30540*/  WARPSYNC.ALL ;  /* 0x0000000000007948 */ /* 0x000fea0003800000 */
[----:B------:R-:W-:Y:S01]  /*30550*/  ULDC.64 UR4, c[0x0][0x298] ;  /* 0x0000a60000047ab9 */ /* 0x000fe20000000a00 */
[----:B------:R-:W-:Y:S01]  /*30560*/  BSSY B6, `(.L_x_1608) ;  /* 0x000001c000067945 */ /* 0x000fe20003800000 */
[----:B------:R-:W-:Y:S01]  /*30570*/  BAR.SYNC.DEFER_BLOCKING 0x8, 0x180 ;  /* 0x0206000000007b1d */ /* 0x000fe20000010000 */
[----:B-1----:R-:W-:-:S05]  /*30580*/  SHF.R.S32.HI R0, RZ, 0x1f, R3 ;  /* 0x0000001fff007819 */ /* 0x002fca0000011403 */
[----:B------:R-:W-:Y:S02]  /*30590*/  IMAD R2, R0, UR4, RZ ;  /* 0x0000000400027c24 */ /* 0x000fe4000f8e02ff */
[----:B---3--:R-:W-:Y:S02]  /*305a0*/  VIADD R0, R4, 0x1c400 ;  /* 0x0001c40004007836 */ /* 0x008fe40000000000 */
[C---:B------:R-:W-:Y:S02]  /*305b0*/  IMAD R2, R3.reuse, UR5, R2 ;  /* 0x0000000503027c24 */ /* 0x040fe4000f8e0202 */
[----:B------:R-:W-:Y:S01]  /*305c0*/  IMAD.WIDE.U32 R4, R3, UR4, RZ ;  /* 0x0000000403047c25 */ /* 0x000fe2000f8e00ff */
[----:B------:R-:W-:-:S03]  /*305d0*/  LOP3.LUT P0, RZ, R0, 0x3ff, RZ, 0xc0, !PT ;  /* 0x000003ff00ff7812 */ /* 0x000fc6000780c0ff */
[----:B------:R-:W-:Y:S01]  /*305e0*/  IMAD.IADD R0, R5, 0x1, R2 ;  /* 0x0000000105007824 */ /* 0x000fe200078e0202 */
[----:B------:R1:W-:Y:S04]  /*305f0*/  STL.64 [R1+0x48], R4 ;  /* 0x0000480401007387 */ /* 0x0003e80000100a00 */
[----:B------:R1:W-:Y:S05]  /*30600*/  STL [R1+0x3c], R0 ;  /* 0x00003c0001007387 */ /* 0x0003ea0000100800 */
[----:B------:R-:W-:Y:S05]  /*30610*/  @!P0 BRA `(.L_x_1609) ;  /* 0x0000000000408947 */ /* 0x000fea0003800000 */
[----:B------:R-:W-:Y:S01]  /*30620*/  MOV R2, 0x0 ;  /* 0x0000000000027802 */ /* 0x000fe20000000f00 */
[----:B------:R-:W-:Y:S01]  /*30630*/  ULDC.64 UR4, c[0x4][0x98] ;  /* 0x0100260000047ab9 */ /* 0x000fe20000000a00 */
[----:B------:R-:W-:Y:S01]  /*30640*/  ULDC.64 UR6, c[0x4][0xa0] ;  /* 0x0100280000067ab9 */ /* 0x000fe20000000a00 */
[----:B------:R-:W-:Y:S01]  /*30650*/  ULDC.64 UR8, c[0x4][0x28] ;  /* 0x01000a0000087ab9 */ /* 0x000fe20000000a00 */
[----:B-1----:R-:W-:Y:S02]  /*30660*/  IMAD.U32 R4, RZ, RZ, UR4 ;  /* 0x00000004ff047e24 */ /* 0x002fe4000f8e00ff */
[----:B------:R-:W1:Y:S01]  /*30670*/  LDC.64 R2, c[0x4][R2] ;  /* 0x0100000002027b82 */ /* 0x000e620000000a00 */
[----:B------:R-:W-:Y:S02]  /*30680*/  IMAD.U32 R5, RZ, RZ, UR5 ;  /* 0x00000005ff057e24 */ /* 0x000fe4000f8e00ff */
[----:B------:R-:W-:Y:S02]  /*30690*/  IMAD.U32 R6, RZ, RZ, UR6 ;  /* 0x00000006ff067e24 */ /* 0x000fe4000f8e00ff */
[----:B------:R-:W-:-:S02]  /*306a0*/  IMAD.U32 R7, RZ, RZ, UR7 ;  /* 0x00000007ff077e24 */ /* 0x000fc4000f8e00ff */
[----:B------:R-:W-:Y:S02]  /*306b0*/  IMAD.U32 R10, RZ, RZ, UR8 ;  /* 0x00000008ff0a7e24 */ /* 0x000fe4000f8e00ff */
[----:B0-----:R-:W-:Y:S02]  /*306c0*/  IMAD.U32 R11, RZ, RZ, UR9 ;  /* 0x00000009ff0b7e24 */ /* 0x001fe4000f8e00ff */
[----:B--2---:R-:W-:Y:S02]  /*306d0*/  IMAD.MOV.U32 R8, RZ, RZ, 0x70 ;  /* 0x00000070ff087424 */ /* 0x004fe400078e00ff */
[----:B------:R-:W-:Y:S02]  /*306e0*/  IMAD.MOV.U32 R12, RZ, RZ, 0x1 ;  /* 0x00000001ff0c7424 */ /* 0x000fe400078e00ff */
[----:B------:R-:W-:-:S07]  /*306f0*/  IMAD.MOV.U32 R13, RZ, RZ, RZ ;  /* 0x000000ffff0d7224 */ /* 0x000fce00078e00ff */
[----:B------:R-:W-:-:S07]  /*30700*/  LEPC R20, `(.L_x_1609) ;  /* 0x000000001014794e */ /* 0x000fce0000000000 */
[----:B-1----:R-:W-:Y:S05]  /*30710*/  CALL.ABS.NOINC R2 ;  /* 0x0000000002007343 */ /* 0x002fea0003c00000 */
.L_x_1609:
[----:B------:R-:W-:Y:S05]  /*30720*/  BSYNC B6 ;  /* 0x0000000000067941 */ /* 0x000fea0003800000 */
.L_x_1608:
[----:B-1----:R-:W3:Y:S01]  /*30730*/  LDL.LU R0, [R1+0x3c] ;  /* 0x00003c0001007983 */ /* 0x002ee20000300800 */
[----:B------:R-:W1:Y:S01]  /*30740*/  LDC R7, c[0x0][0x448] ;  /* 0x00011200ff077b82 */ /* 0x000e620000000800 */
[----:B------:R-:W-:Y:S01]  /*30750*/  ULDC.64 UR4, c[0x0][0x2d8] ;  /* 0x0000b60000047ab9 */ /* 0x000fe20000000a00 */
[----:B------:R-:W-:Y:S01]  /*30760*/  ULDC UR6, c[0x0][0x2b8] ;  /* 0x0000ae0000067ab9 */ /* 0x000fe20000000800 */
[----:B------:R-:W3:Y:S04]  /*30770*/  LDL.LU.64 R2, [R1+0x48] ;  /* 0x0000480001027983 */ /* 0x000ee80000300a00 */
[----:B------:R-:W4:Y:S04]  /*30780*/  LDL R12, [R1+0x28] ;  /* 0x00002800010c7983 */ /* 0x000f280000100800 */
[----:B--2---:R2:W5:Y:S01]  /*30790*/  LDL R9, [R1+0x44] ;  /* 0x0000440001097983 */ /* 0x0045620000100800 */
[----:B------:R-:W0:Y:S01]  /*307a0*/  S2R R5, SR_TID.X ;  /* 0x0000000000057919 */ /* 0x000e220000002100 */
[----:B------:R-:W2:Y:S01]  /*307b0*/  S2R R6, SR_TID.X ;  /* 0x0000000000067919 */ /* 0x000ea20000002100 */
[----:B0-----:R-:W-:-:S04]  /*307c0*/  LOP3.LUT R5, R5, 0x7f, RZ, 0xc0, !PT ;  /* 0x0000007f05057812 */ /* 0x001fc800078ec0ff */
[----:B------:R-:W-:Y:S01]  /*307d0*/  SHF.R.U32.HI R5, RZ, 0x3, R5 ;  /* 0x00000003ff057819 */ /* 0x000fe20000011605 */
[----:B--2---:R-:W-:-:S05]  /*307e0*/  IMAD.SHL.U32 R8, R6, 0x10, RZ ;  /* 0x0000001006087824 */ /* 0x004fca00078e00ff */
[----:B------:R-:W-:Y:S01]  /*307f0*/  LOP3.LUT R8, R5, 0x70, R8, 0xf8, !PT ;  /* 0x0000007005087812 */ /* 0x000fe200078ef808 */
[----:B---3--:R-:W-:Y:S01]  /*30800*/  IMAD.MOV.U32 R3, RZ, RZ, R0 ;  /* 0x000000ffff037224 */ /* 0x008fe200078e0000 */
[----:B------:R-:W-:-:S05]  /*30810*/  SHF.R.S32.HI R0, RZ, 0x1f, R18 ;  /* 0x0000001fff007819 */ /* 0x000fca0000011412 */
[----:B------:R-:W-:Y:S02]  /*30820*/  IMAD R0, R0, UR4, RZ ;  /* 0x0000000400007c24 */ /* 0x000fe4000f8e02ff */
[----:B------:R-:W-:-:S04]  /*30830*/  IMAD.WIDE.U32 R2, R18, UR4, R2 ;  /* 0x0000000412027c25 */ /* 0x000fc8000f8e0002 */
[----:B------:R-:W-:Y:S01]  /*30840*/  IMAD R0, R18, UR5, R0 ;  /* 0x0000000512007c24 */ /* 0x000fe2000f8e0200 */
[----:B------:R-:W-:Y:S02]  /*30850*/  ULDC.64 UR4, c[0x0][0xa00] ;  /* 0x0002800000047ab9 */ /* 0x000fe40000000a00 */
[----:B------:R-:W-:Y:S01]  /*30860*/  ISETP.NE.U32.AND P0, PT, RZ, UR4, PT ;  /* 0x00000004ff007c0c */ /* 0x000fe2000bf05070 */
[----:B------:R-:W-:Y:S01]  /*30870*/  IMAD.IADD R3, R3, 0x1, R0 ;  /* 0x0000000103037824 */ /* 0x000fe200078e0200 */
[----:B------:R-:W-:Y:S02]  /*30880*/  SHF.R.S32.HI R0, RZ, 0x1f, R19 ;  /* 0x0000001fff007819 */ /* 0x000fe40000011413 */
[----:B------:R-:W-:Y:S01]  /*30890*/  ISETP.NE.AND.EX P0, PT, RZ, UR5, PT, P0 ;  /* 0x00000005ff007c0c */ /* 0x000fe2000bf05300 */
[----:B------:R-:W-:-:S03]  /*308a0*/  ULDC.64 UR4, c[0x0][0x2e0] ;  /* 0x0000b80000047ab9 */ /* 0x000fc60000000a00 */
[----:B------:R-:W-:Y:S02]  /*308b0*/  SEL R4, R0, RZ, !P0 ;  /* 0x000000ff00047207 */ /* 0x000fe40004000000 */
[----:B------:R-:W-:Y:S02]  /*308c0*/  SEL R0, R19, RZ, !P0 ;  /* 0x000000ff13007207 */ /* 0x000fe40004000000 */
[----:B-1----:R-:W-:-:S13]  /*308d0*/  ISETP.NE.AND P0, PT, R7, 0x1, PT ;  /* 0x000000010700780c */ /* 0x002fda0003f05270 */
[----:B------:R-:W0:Y:S08]  /*308e0*/  @P0 LDC R5, c[0x0][0x44c] ;  /* 0x00011300ff050b82 */ /* 0x000e300000000800 */
[----:B------:R-:W1:Y:S01]  /*308f0*/  @P0 LDC R6, c[0x0][0x450] ;  /* 0x00011400ff060b82 */ /* 0x000e620000000800 */
[----:B------:R-:W-:Y:S02]  /*30900*/  IMAD R4, R4, UR4, RZ ;  /* 0x0000000404047c24 */ /* 0x000fe4000f8e02ff */
[----:B------:R-:W-:-:S04]  /*30910*/  IMAD.WIDE.U32 R2, R0, UR4, R2 ;  /* 0x0000000400027c25 */ /* 0x000fc8000f8e0002 */
[----:B------:R-:W-:Y:S01]  /*30920*/  IMAD R0, R0, UR5, R4 ;  /* 0x0000000500007c24 */ /* 0x000fe2000f8e0204 */
[----:B------:R-:W-:Y:S01]  /*30930*/  ULDC.64 UR4, c[0x0][0x2d0] ;  /* 0x0000b40000047ab9 */ /* 0x000fe20000000a00 */
[----:B----4-:R-:W-:Y:S02]  /*30940*/  IMAD.IADD R4, R8, 0x1, R12 ;  /* 0x0000000108047824 */ /* 0x010fe400078e020c */
[----:B------:R-:W-:Y:S01]  /*30950*/  IMAD.IADD R3, R3, 0x1, R0 ;  /* 0x0000000103037824 */ /* 0x000fe200078e0200 */
[----:B------:R-:W2:Y:S01]  /*30960*/  S2R R8, SR_TID.X ;  /* 0x0000000000087919 */ /* 0x000ea20000002100 */
[----:B0-----:R-:W-:-:S04]  /*30970*/  @P0 IMAD.HI.U32 R5, R4, R5, RZ ;  /* 0x0000000504050227 */ /* 0x001fc800078e00ff */
[----:B------:R-:W-:Y:S01]  /*30980*/  IMAD.MOV.U32 R0, RZ, RZ, R4 ;  /* 0x000000ffff007224 */ /* 0x000fe200078e0004 */
        /* <DEDUP_REMOVED lines=18> */
[----:B------:R-:W-:Y:S02]  /*30ab0*/  LOP3.LUT R8, R8, 0x7f, RZ, 0xc0, !PT ;  /* 0x0000007f08087812 */ /* 0x000fe400078ec0ff */
[----:B------:R-:W-:Y:S02]  /*30ac0*/  ISETP.GE.AND P0, PT, R10, UR6, PT ;  /* 0x000000060a007c0c */ /* 0x000fe4000bf06270 */
[----:B------:R-:W-:Y:S02]  /*30ad0*/  IADD3.X R3, R3, UR5, R0, P1, !PT ;  /* 0x0000000503037c10 */ /* 0x000fe40008ffe400 */
[----:B------:R-:W-:Y:S01]  /*30ae0*/  SHF.R.U32.HI R8, RZ, 0x3, R8 ;  /* 0x00000003ff087819 */ /* 0x000fe20000011608 */
[----:B------:R-:W-:Y:S08]  /*30af0*/  BRA.DIV UR4, `(.L_x_1610) ;  /* 0x0000005604ec7947 */ /* 0x000ff0000b800000 */
[----:B------:R-:W2:Y:S04]  /*30b00*/  LDL.LU R6, [R1+0x38] ;  /* 0x0000380001067983 */ /* 0x000ea80000300800 */
[----:B------:R-:W3:Y:S01]  /*30b10*/  LDL.LU R11, [R1+0x28] ;  /* 0x00002800010b7983 */ /* 0x000ee20000300800 */
[----:B------:R-:W-:Y:S01]  /*30b20*/  ULDC.64 UR4, c[0x0][0x208] ;  /* 0x0000820000047ab9 */ /* 0x000fe20000000a00 */
[----:B--2---:R-:W-:Y:S02]  /*30b30*/  IMAD R2, R6, R7, RZ ;  /* 0x0000000706027224 */ /* 0x004fe400078e02ff */
[----:B------:R-:W0:Y:S01]  /*30b40*/  SHFL.IDX PT, R7, R4, RZ, 0x181f ;  /* 0x00181fff04077589 */ /* 0x000e2200000e0000 */
[----:B---3--:R-:W-:-:S03]  /*30b50*/  IMAD.IADD R0, R8, 0x1, R11 ;  /* 0x0000000108007824 */ /* 0x008fc600078e020b */
[----:B------:R-:W1:Y:S01]  /*30b60*/  SHFL.IDX PT, R6, R3, RZ, 0x181f ;  /* 0x00181fff03067589 */ /* 0x000e6200000e0000 */
[C---:B------:R-:W-:Y:S01]  /*30b70*/  VIADD R5, R0.reuse, 0x10 ;  /* 0x0000001000057836 */ /* 0x040fe20000000000 */
        /* <DEDUP_REMOVED lines=60> */
[----:B------:R0:W1:Y:S04]  /*30f40*/  SHFL.IDX PT, R5, R3, 0x7, 0x181f ;  /* 0x00f81f0003057f89 */ /* 0x00006800000e0000 */
[----:B------:R0:W-:Y:S04]  /*30f50*/  @!P1 LDGSTS.E.BYPASS.LTC128B.128 [R9+0x1f400], desc[UR4][R6.64], !P0 ;  /* 0x1f40000006099fae */ /* 0x0001e8000c101d44 */
[----:B------:R0:W2:Y:S02]  /*30f60*/  SHFL.IDX PT, R3, R4, 0x7, 0x181f ;  /* 0x00f81f0004037f89 */ /* 0x0000a400000e0000 */
.L_x_1784:
[----:B------:R3:W5:Y:S01]  /*30f70*/  LDL R8, [R1+0x4] ;  /* 0x0000040001087983 */ /* 0x0007620000100800 */
[----:B------:R-:W-:Y:S01]  /*30f80*/  VIADD R0, R0, 0x70 ;  /* 0x0000007000007836 */ /* 0x000fe20000000000 */
[----:B------:R-:W-:-:S04]  /*30f90*/  ULDC.64 UR4, c[0x0][0x208] ;  /* 0x0000820000047ab9 */ /* 0x000fc80000000a00 */
[----:B------:R-:W-:-:S13]  /*30fa0*/  ISETP.GE.AND P1, PT, R0, R2, PT ;  /* 0x000000020000720c */ /* 0x000fda0003f26270 */
[----:B--2---:R-:W-:-:S05]  /*30fb0*/  @!P1 IADD3 R2, P2, R10, R3, RZ ;  /* 0x000000030a029210 */ /* 0x004fca0007f5e0ff */
[----:B01----:R-:W-:-:S05]  /*30fc0*/  @!P1 IMAD.X R3, RZ, RZ, R5, P2 ;  /* 0x000000ffff039224 */ /* 0x003fca00010e0605 */
[----:B------:R-:W-:Y:S01]  /*30fd0*/  @!PT LDS RZ, [RZ] ;  /* 0x00000000fffff984 */ /* 0x000fe20000000800 */
[----:B------:R-:W-:Y:S01]  /*30fe0*/  @!PT LDS RZ, [RZ] ;  /* 0x00000000fffff984 */ /* 0x000fe20000000800 */
[----:B------:R-:W-:Y:S01]  /*30ff0*/  @!PT LDS RZ, [RZ] ;  /* 0x00000000fffff984 */ /* 0x000fe20000000800 */
[----:B------:R3:W-:Y:S01]  /*31000*/  @!P1 LDGSTS.E.BYPASS.LTC128B.128 [R9+0x1fc00], desc[UR4][R2.64], !P0 ;  /* 0x1fc0000002099fae */ /* 0x0007e2000c101d44 */
[----:B------:R-:W-:Y:S01]  /*31010*/  PLOP3.LUT P0, PT, PT, PT, PT, 0x80, 0x0 ;  /* 0x000000000000781c */ /* 0x000fe20003f0f070 */
[----:B------:R-:W-:-:S12]  /*31020*/  NOP ;  /* 0x0000000000007918 */ /* 0x000fd80000000000 */
.L_x_1611:
        /* <DEDUP_REMOVED lines=19> */
.L_x_1785:
[----:B------:R-:W-:Y:S05]  /*31160*/  BSYNC B0 ;  /* 0x0000000000007941 */ /* 0x000fea0003800000 */
.L_x_1612:
[----:B------:R-:W2:Y:S04]  /*31170*/  LDL.LU R3, [R1+0x40] ;  /* 0x0000400001037983 */ /* 0x000ea80000300800 */
[----:B0-----:R-:W3:Y:S01]  /*31180*/  LDL R2, [R1+0x20] ;  /* 0x0000200001027983 */ /* 0x001ee20000100800 */
[----:B--2---:R-:W-:-:S05]  /*31190*/  VIADD R3, R3, 0xfffffffe ;  /* 0xfffffffe03037836 */ /* 0x004fca0000000000 */
[----:B---3--:R-:W-:-:S13]  /*311a0*/  ISETP.GE.AND P0, PT, R3, R2, PT ;  /* 0x000000020300720c */ /* 0x008fda0003f06270 */
[----:B------:R-:W-:Y:S05]  /*311b0*/  @!P0 BRA `(.L_x_1614) ;  /* 0x0000000c00f88947 */ /* 0x000fea0003800000 */
[----:B------:R0:W5:Y:S04]  /*311c0*/  LDL.LU R0, [R1+0x8] ;  /* 0x0000080001007983 */ /* 0x0001680000300800 */
[----:B------:R0:W5:Y:S02]  /*311d0*/  LDL.LU R2, [R1+0x10] ;  /* 0x0000100001027983 */ /* 0x0001640000300800 */
.L_x_1634:
[----:B--2---:R-:W2:Y:S01]  /*311e0*/  LDL R4, [R1] ;  /* 0x0000000001047983 */ /* 0x004ea20000100800 */
[----:B-----5:R-:W-:Y:S01]  /*311f0*/  VIADD R5, R0, 0x1 ;  /* 0x0000000100057836 */ /* 0x020fe20000000000 */
[----:B------:R-:W-:Y:S05]  /*31200*/  YIELD ;  /* 0x0000000000007946 */ /* 0x000fea0003800000 */
[C---:B------:R-:W-:Y:S01]  /*31210*/  ISETP.NE.AND P0, PT, R5.reuse, 0x2, PT ;  /* 0x000000020500780c */ /* 0x040fe20003f05270 */
[----:B------:R-:W-:Y:S03]  /*31220*/  BSSY B0, `(.L_x_1615) ;  /* 0x000006f000007945 */ /* 0x000fe60003800000 */
[----:B------:R-:W-:-:S02]  /*31230*/  SEL R10, R5, RZ, P0 ;  /* 0x000000ff050a7207 */ /* 0x000fc40000000000 */
        /* <DEDUP_REMOVED lines=15> */
[----:B------:R-:W-:Y:S01]  /*31330*/  ULDC.64 UR8, c[0x0][0x208] ;  /* 0x0000820000087ab9 */ /* 0x000fe20000000a00 */
        /* <DEDUP_REMOVED lines=10> */
[----:B------:R-:W-:-:S04]  /*313e0*/  IMAD.WIDE.U32 R4, R11, UR6, R4 ;  /* 0x000000060b047c25 */ /* 0x000fc8000f8e0004 */
[----:B------:R-:W-:Y:S01]  /*313f0*/  IMAD.IADD R5, R6, 0x1, R5 ;  /* 0x0000000106057824 */ /* 0x000fe200078e0205 */
[----:B------:R-:W-:-:S04]  /*31400*/  LEA R6, P0, R4, UR4, 0x2 ;  /* 0x0000000404067c11 */ /* 0x000fc8000f8010ff */
[----:B------:R-:W-:-:S05]  /*31410*/  LEA.HI.X R7, R4, UR5, R5, 0x2, P0 ;  /* 0x0000000504077c11 */ /* 0x000fca00080f1405 */
[----:B------:R2:W5:Y:S04]  /*31420*/  LDG.E R17, desc[UR8][R6.64] ;  /* 0x0000000806117981 */ /* 0x000568000c1e1900 */
.L_x_1617:
[----:B------:R-:W2:Y:S01]  /*31430*/  LDL R5, [R1+0x4] ;  /* 0x0000040001057983 */ /* 0x000ea20000100800 */
[----:B------:R-:W3:Y:S01]  /*31440*/  S2R R4, SR_TID.X ;  /* 0x0000000000047919 */ /* 0x000ee20000002100 */
[----:B------:R-:W-:Y:S01]  /*31450*/  BSSY B1, `(.L_x_1618) ;  /* 0x0000007000017945 */ /* 0x000fe20003800000 */
[----:B---3--:R-:W-:-:S04]  /*31460*/  LOP3.LUT R4, R4, 0x7f, RZ, 0xc0, !PT ;  /* 0x0000007f04047812 */ /* 0x008fc800078ec0ff */
[----:B------:R-:W-:Y:S01]  /*31470*/  ISETP.NE.AND P1, PT, R4, RZ, PT ;  /* 0x000000ff0400720c */ /* 0x000fe20003f25270 */
[----:B--2---:R-:W-:Y:S01]  /*31480*/  IMAD R6, R10, 0x8, R5 ;  /* 0x000000080a067824 */ /* 0x004fe200078e0205 */
[----:B------:R-:W-:-:S04]  /*31490*/  SHF.L.U32 R5, R9, 0x1f, RZ ;  /* 0x0000001f09057819 */ /* 0x000fc800000006ff */
[----:B------:R-:W2:Y:S02]  /*314a0*/  SYNCS.PHASECHK.TRANS64.TRYWAIT P0, [R6+URZ+0x2e880], R5 ;  /* 0x02e88005060075a7 */ /* 0x000ea4000800017f */
[----:B--2---:R-:W-:Y:S05]  /*314b0*/  @!P0 BRA `(.L_x_1619) ;  /* 0x0000005800448947 */ /* 0x004fea0003800000 */
.L_x_1786:
[----:B------:R-:W-:Y:S05]  /*314c0*/  BSYNC B1 ;  /* 0x0000000000017941 */ /* 0x000fea0003800000 */
.L_x_1618:
        /* <DEDUP_REMOVED lines=9> */
.L_x_1621:
[----:B------:R-:W-:Y:S05]  /*31560*/  BSYNC B1 ;  /* 0x0000000000017941 */ /* 0x000fea0003800000 */
.L_x_1620:
        /* <DEDUP_REMOVED lines=14> */
.L_x_1622:
[----:B------:R-:W-:-:S13]  /*31650*/  @P0 ELECT P2, URZ, PT ;  /* 0x00000000003f082f */ /* 0x000fda0003840000 */
[----:B-----5:R-:W-:Y:S02]  /*31660*/  @P2 R2UR UR13, R17 ;  /* 0x00000000110d22ca */ /* 0x020fe400000e0000 */
        /* <DEDUP_REMOVED lines=11> */
.L_x_1787:
[----:B------:R-:W-:Y:S05]  /*31720*/  BSYNC B1 ;  /* 0x0000000000017941 */ /* 0x000fea0003800000 */
.L_x_1623:
        /* <DEDUP_REMOVED lines=11> */
.L_x_1626:
[----:B------:R-:W-:Y:S05]  /*317e0*/  BSYNC B1 ;  /* 0x0000000000017941 */ /* 0x000fea0003800000 */
.L_x_1625:
        /* <DEDUP_REMOVED lines=8> */
.L_x_1627:
        /* <DEDUP_REMOVED lines=10> */
.L_x_1616:
[----:B------:R-:W-:Y:S05]  /*31910*/  BSYNC B0 ;  /* 0x0000000000007941 */ /* 0x000fea0003800000 */
.L_x_1615:
[----:B------:R-:W-:-:S06]  /*31920*/  UISETP.NE.AND UP0, UPT, UR38, 0x3, UPT ;  /* 0x000000032600788c */ /* 0x000fcc000bf05270 */
[----:B------:R-:W-:-:S13]  /*31930*/  PLOP3.LUT P0, PT, PT, PT, UP0, 0x80, 0x0 ;  /* 0x000000000000781c */ /* 0x000fda0003f0f008 */
[----:B------:R-:W-:Y:S05]  /*31940*/  @!P0 BRA `(.L_x_1628) ;  /* 0x0000000000048947 */ /* 0x000fea0003800000 */
[----:B------:R-:W-:Y:S01]  /*31950*/  BPT.TRAP 0x1 ;  /* 0x000000040000795c */ /* 0x000fe20000300000 */
.L_x_1628:
[----:B------:R-:W2:Y:S01]  /*31960*/  LDL R5, [R1+0x4] ;  /* 0x0000040001057983 */ /* 0x000ea20000100800 */
[----:B------:R-:W-:Y:S01]  /*31970*/  IMAD.U32 R4, RZ, RZ, UR39 ;  /* 0x00000027ff047e24 */ /* 0x000fe2000f8e00ff */
[----:B------:R-:W-:Y:S04]  /*31980*/  BSSY B0, `(.L_x_1629) ;  /* 0x0000007000007945 */ /* 0x000fe80003800000 */
[----:B------:R-:W-:Y:S02]  /*31990*/  ISETP.NE.AND P1, PT, R4, 0x3, PT ;  /* 0x000000030400780c */ /* 0x000fe40003f25270 */
[----:B------:R-:W-:-:S04]  /*319a0*/  LOP3.LUT R4, R2, 0x1, RZ, 0x3c, !PT ;  /* 0x0000000102047812 */ /* 0x000fc800078e3cff */
[----:B------:R-:W-:Y:S01]  /*319b0*/  SHF.L.U32 R4, R4, 0x1f, RZ ;  /* 0x0000001f04047819 */ /* 0x000fe200000006ff */
[----:B--2---:R-:W-:-:S04]  /*319c0*/  IMAD R20, R0, 0x8, R5 ;  /* 0x0000000800147824 */ /* 0x004fc800078e0205 */
[----:B------:R-:W2:Y:S02]  /*319d0*/  SYNCS.PHASECHK.TRANS64.TRYWAIT P0, [R20+URZ+0x2e870], R4 ;  /* 0x02e87004140075a7 */ /* 0x000ea4000800017f */
[----:B--2---:R-:W-:Y:S05]  /*319e0*/  @!P0 BRA `(.L_x_1630) ;  /* 0x0000005400208947 */ /* 0x004fea0003800000 */
.L_x_1788:
[----:B------:R-:W-:Y:S05]  /*319f0*/  BSYNC B0 ;  /* 0x0000000000007941 */ /* 0x000fea0003800000 */
.L_x_1629:
[----:B------:R-:W-:Y:S05]  /*31a00*/  @!P1 BRA `(.L_x_1631) ;  /* 0x0000000000049947 */ /* 0x000fea0003800000 */
[----:B------:R-:W-:Y:S01]  /*31a10*/  BPT.TRAP 0x1 ;  /* 0x000000040000795c */ /* 0x000fe20000300000 */
.L_x_1631:
[----:B------:R-:W-:Y:S01]  /*31a20*/  SHF.L.U32 R2, R2, 0x1f, RZ ;  /* 0x0000001f02027819 */ /* 0x000fe200000006ff */
[----:B------:R-:W-:-:S03]  /*31a30*/  IMAD R12, R0, 0x7000, RZ ;  /* 0x00007000000c7824 */ /* 0x000fc600078e02ff */
[----:B------:R-:W3:Y:S02]  /*31a40*/  SYNCS.PHASECHK.TRANS64.TRYWAIT P0, [R20+URZ+0x2e860], R2 ;  /* 0x02e86002140075a7 */ /* 0x000ee4000800017f */
[----:B---3--:R-:W-:Y:S05]  /*31a50*/  @!P0 BRA `(.L_x_1632) ;  /* 0x0000005400188947 */ /* 0x008fea0003800000 */
.L_x_1789:
        /* <DEDUP_REMOVED lines=102> */
.L_x_1633:
[----:B------:R-:W3:Y:S01]  /*320c0*/  S2R R0, SR_TID.X ;  /* 0x0000000000007919 */ /* 0x000ee20000002100 */
[----:B-1----:R1:W-:Y:S01]  /*320d0*/  SYNCS.ARRIVE.TRANS64.A1T0 RZ, [R20+URZ+0x2e850], RZ ;  /* 0x02e850ff14ff79a7 */ /* 0x0023e2000810003f */
[----:B---3--:R-:W-:Y:S02]  /*320e0*/  LOP3.LUT R2, R0, 0x7f, RZ, 0xc0, !PT ;  /* 0x0000007f00027812 */ /* 0x008fe400078ec0ff */
[----:B------:R-:W3:Y:S01]  /*320f0*/  LDL R0, [R1+0x20] ;  /* 0x0000200001007983 */ /* 0x000ee20000100800 */
[----:B------:R-:W-:Y:S01]  /*32100*/  BAR.SYNC.DEFER_BLOCKING 0x2, 0x80 ;  /* 0x0082000000007b1d */ /* 0x000fe20000010000 */
[----:B------:R-:W-:-:S05]  /*32110*/  ISETP.NE.AND P0, PT, R2, RZ, PT ;  /* 0x000000ff0200720c */ /* 0x000fca0003f05270 */
[----:B------:R4:W5:Y:S08]  /*32120*/  LDL R2, [R1+0x10] ;  /* 0x0000100001027983 */ /* 0x0009700000100800 */
[----:B-1----:R-:W-:-:S05]  /*32130*/  @!P0 VIADD R20, R20, 0x2e880 ;  /* 0x0002e88014148836 */ /* 0x002fca0000000000 */
[----:B------:R-:W-:-:S04]  /*32140*/  @!P0 PRMT R20, RZ, 0x654, R20 ;  /* 0x00000654ff148816 */ /* 0x000fc80000000014 */
[----:B------:R4:W-:Y:S01]  /*32150*/  @!P0 SYNCS.ARRIVE.TRANS64.RED.A1T0 RZ, [R20+URZ], RZ ;  /* 0x000000ff14ff89a7 */ /* 0x0009e2000810043f */
[C---:B---3--:R-:W-:Y:S01]  /*32160*/  ISETP.GT.AND P0, PT, R3.reuse, R0, PT ;  /* 0x000000000300720c */ /* 0x048fe20003f04270 */
[----:B------:R-:W-:Y:S01]  /*32170*/  VIADD R3, R3, 0xffffffff ;  /* 0xffffffff03037836 */ /* 0x000fe20000000000 */
[----:B------:R4:W5:Y:S11]  /*32180*/  LDL R0, [R1+0x8] ;  /* 0x0000080001007983 */ /* 0x0009760000100800 */
[----:B----4-:R-:W-:Y:S05]  /*32190*/  @P0 BRA `(.L_x_1634) ;  /* 0xfffffff000100947 */ /* 0x010fea000383ffff */
.L_x_1614:
[----:B------:R-:W1:Y:S01]  /*321a0*/  S2R R4, SR_TID.X ;  /* 0x0000000000047919 */ /* 0x000e620000002100 */
[----:B------:R-:W-:Y:S01]  /*321b0*/  BSSY B0, `(.L_x_1635) ;  /* 0x0000011000007945 */ /* 0x000fe20003800000 */
[----:B-1----:R-:W-:-:S04]  /*321c0*/  LOP3.LUT R4, R4, 0x7f, RZ, 0xc0, !PT ;  /* 0x0000007f04047812 */ /* 0x002fc800078ec0ff */
[----:B------:R-:W-:-:S13]  /*321d0*/  ISETP.NE.AND P0, PT, R4, RZ, PT ;  /* 0x000000ff0400720c */ /* 0x000fda0003f05270 */
[----:B------:R-:W-:Y:S05]  /*321e0*/  @P0 BRA `(.L_x_1636) ;  /* 0x0000000000340947 */ /* 0x000fea0003800000 */
[----:B------:R-:W1:Y:S01]  /*321f0*/  S2R R3, SR_LANEID ;  /* 0x0000000000037919 */ /* 0x000e620000000000 */
[----:B------:R-:W-:Y:S01]  /*32200*/  VOTEU.ANY UR4, UPT, PT ;  /* 0x0000000000047886 */ /* 0x000fe200038e0100 */
[----:B------:R-:W3:Y:S01]  /*32210*/  LDC.64 R4, c[0x0][0xc60] ;  /* 0x00031800ff047b82 */ /* 0x000ee20000000a00 */
[----:B-----5:R-:W1:Y:S01]  /*32220*/  FLO.U32 R0, UR4 ;  /* 0x0000000400007d00 */ /* 0x020e6200080e0000 */
[----:B------:R-:W-:-:S07]  /*32230*/  ULDC.64 UR6, c[0x0][0x208] ;  /* 0x0000820000067ab9 */ /* 0x000fce0000000a00 */
[----:B------:R-:W3:Y:S01]  /*32240*/  POPC R2, UR4 ;  /* 0x0000000400027d09 */ /* 0x000ee20008000000 */
[----:B-1----:R-:W-:-:S13]  /*32250*/  ISETP.EQ.U32.AND P1, PT, R0, R3, PT ;  /* 0x000000030000720c */ /* 0x002fda0003f22070 */
[----:B---3--:R-:W3:Y:S01]  /*32260*/  @P1 ATOMG.E.ADD.STRONG.GPU PT, R5, desc[UR6][R4.64], R2 ;  /* 0x00000002040519a8 */ /* 0x008ee200081ee1c6 */
[----:B------:R-:W1:Y:S02]  /*32270*/  S2R R3, SR_LTMASK ;  /* 0x0000000000037919 */ /* 0x000e640000003900 */
[----:B-1----:R-:W-:-:S06]  /*32280*/  LOP3.LUT R3, R3, UR4, RZ, 0xc0, !PT ;  /* 0x0000000403037c12 */ /* 0x002fcc000f8ec0ff */
[----:B------:R-:W1:Y:S01]  /*32290*/  POPC R3, R3 ;  /* 0x0000000300037309 */ /* 0x000e620000000000 */
[----:B---3--:R-:W1:Y:S02]  /*322a0*/  SHFL.IDX PT, R0, R5, R0, 0x1f ;  /* 0x00001f0005007589 */ /* 0x008e6400000e0000 */
[----:B-1----:R-:W-:-:S07]  /*322b0*/  IADD3 R16, R0, UR40, R3 ;  /* 0x0000002800107c10 */ /* 0x002fce000fffe003 */
.L_x_1636:
[----:B------:R-:W-:Y:S05]  /*322c0*/  BSYNC B0 ;  /* 0x0000000000007941 */ /* 0x000fea0003800000 */
.L_x_1635:
[----:B------:R-:W-:-:S06]  /*322d0*/  UISETP.NE.AND UP0, UPT, UR38, 0x3, UPT ;  /* 0x000000032600788c */ /* 0x000fcc000bf05270 */
[----:B------:R-:W-:-:S13]  /*322e0*/  PLOP3.LUT P1, PT, PT, PT, UP0, 0x80, 0x0 ;  /* 0x000000000000781c */ /* 0x000fda0003f2f008 */
[----:B------:R-:W-:Y:S05]  /*322f0*/  @!P1 BRA `(.L_x_1637) ;  /* 0x0000000000049947 */ /* 0x000fea0003800000 */
[----:B------:R-:W-:Y:S01]  /*32300*/  BPT.TRAP 0x1 ;  /* 0x000000040000795c */ /* 0x000fe20000300000 */
.L_x_1637:
[----:B------:R-:W3:Y:S04]  /*32310*/  LDL R4, [R1+0x10] ;  /* 0x0000100001047983 */ /* 0x000ee80000100800 */
[----:B------:R-:W4:Y:S04]  /*32320*/  LDL R3, [R1+0x4] ;  /* 0x0000040001037983 */ /* 0x000f280000100800 */
[----:B-----5:R-:W4:Y:S01]  /*32330*/  LDL R2, [R1+0x8] ;  /* 0x0000080001027983 */ /* 0x020f220000100800 */
[----:B------:R-:W-:Y:S01]  /*32340*/  IMAD.U32 R0, RZ, RZ, UR39 ;  /* 0x00000027ff007e24 */ /* 0x000fe2000f8e00ff */
[----:B------:R-:W-:Y:S04]  /*32350*/  BSSY B0, `(.L_x_1638) ;  /* 0x0000007000007945 */ /* 0x000fe80003800000 */
[----:B------:R-:W-:-:S02]  /*32360*/  ISETP.NE.AND P2, PT, R0, 0x3, PT ;  /* 0x000000030000780c */ /* 0x000fc40003f45270 */
[----:B---3--:R-:W-:-:S04]  /*32370*/  LOP3.LUT R0, R4, 0x1, RZ, 0x3c, !PT ;  /* 0x0000000104007812 */ /* 0x008fc800078e3cff */
[----:B------:R-:W-:Y:S01]  /*32380*/  SHF.L.U32 R0, R0, 0x1f, RZ ;  /* 0x0000001f00007819 */ /* 0x000fe200000006ff */
[----:B----4-:R-:W-:-:S04]  /*32390*/  IMAD R17, R2, 0x8, R3 ;  /* 0x0000000802117824 */ /* 0x010fc800078e0203 */
[----:B------:R-:W1:Y:S02]  /*323a0*/  SYNCS.PHASECHK.TRANS64.TRYWAIT P1, [R17+URZ+0x2e870], R0 ;  /* 0x02e87000110075a7 */ /* 0x000e64000802017f */
[----:B-1----:R-:W-:Y:S05]  /*323b0*/  @!P1 BRA `(.L_x_1639) ;  /* 0x0000004800d49947 */ /* 0x002fea0003800000 */
.L_x_1790:
[----:B------:R-:W-:Y:S05]  /*323c0*/  BSYNC B0 ;  /* 0x0000000000007941 */ /* 0x000fea0003800000 */
.L_x_1638:
[----:B------:R-:W-:Y:S05]  /*323d0*/  @!P2 BRA `(.L_x_1640) ;  /* 0x000000000004a947 */ /* 0x000fea0003800000 */
[----:B------:R-:W-:Y:S01]  /*323e0*/  BPT.TRAP 0x1 ;  /* 0x000000040000795c */ /* 0x000fe20000300000 */
.L_x_1640:
[----:B-1----:R-:W3:Y:S02]  /*323f0*/  LDL R0, [R1+0x10] ;  /* 0x0000100001007983 */ /* 0x002ee40000100800 */
[----:B---3--:R-:W-:-:S04]  /*32400*/  SHF.L.U32 R0, R0, 0x1f, RZ ;  /* 0x0000001f00007819 */ /* 0x008fc800000006ff */
[----:B------:R-:W1:Y:S02]  /*32410*/  SYNCS.PHASECHK.TRANS64.TRYWAIT P1, [R17+URZ+0x2e860], R0 ;  /* 0x02e86000110075a7 */ /* 0x000e64000802017f */
[----:B-1----:R-:W-:Y:S05]  /*32420*/  @!P1 BRA `(.L_x_1641) ;  /* 0x0000004800cc9947 */ /* 0x002fea0003800000 */
.L_x_1791:
[----:B------:R-:W1:Y:S04]  /*32430*/  LDL R18, [R1+0x8] ;  /* 0x0000080001127983 */ /* 0x000e680000100800 */
[----:B------:R-:W3:Y:S04]  /*32440*/  LDL R2, [R1+0x30] ;  /* 0x0000300001027983 */ /* 0x000ee80000100800 */
[----:B--2---:R-:W2:Y:S04]  /*32450*/  LDL R12, [R1+0x4] ;  /* 0x00000400010c7983 */ /* 0x004ea80000100800 */
[----:B------:R-:W4:Y:S04]  /*32460*/  LDL R3, [R1+0x34] ;  /* 0x0000340001037983 */ /* 0x000f280000100800 */
[----:B------:R-:W5:Y:S01]  /*32470*/  LDL R13, [R1+0x2c] ;  /* 0x00002c00010d7983 */ /* 0x000f620000100800 */
[----:B------:R-:W-:Y:S05]  /*32480*/  WARPSYNC.ALL ;  /* 0x0000000000007948 */ /* 0x000fea0003800000 */
[----:B-1----:R-:W-:-:S05]  /*32490*/  IMAD R0, R18, 0x7000, RZ ;  /* 0x0000700012007824 */ /* 0x002fca00078e02ff */
[----:B---3--:R-:W-:-:S05]  /*324a0*/  LOP3.LUT R2, R0, R2, RZ, 0xfc, !PT ;  /* 0x0000000200027212 */ /* 0x008fca00078efcff */
[----:B--2---:R-:W-:-:S05]  /*324b0*/  IMAD.IADD R2, R12, 0x1, R2 ;  /* 0x000000010c027824 */ /* 0x004fca00078e0202 */
[----:B------:R-:W1:Y:S01]  /*324c0*/  LDSM.16.MT88.4 R4, [R2+0xe400] ;  /* 0x00e400000204783b */ /* 0x000e620000004200 */
[----:B----4-:R-:W-:Y:S01]  /*324d0*/  IMAD.IADD R3, R3, 0x1, R2 ;  /* 0x0000000103037824 */ /* 0x010fe200078e0202 */
[----:B-----5:R-:W-:Y:S02]  /*324e0*/  LOP3.LUT R0, R0, R13, RZ, 0xfc, !PT ;  /* 0x0000000d00007212 */ /* 0x020fe400078efcff */
        /* <DEDUP_REMOVED lines=92> */
.L_x_1642:
[----:B------:R-:W3:Y:S01]  /*32ab0*/  LDL.LU R3, [R1+0x10] ;  /* 0x0000100001037983 */ /* 0x000ee20000300800 */
[----:B-1----:R1:W-:Y:S01]  /*32ac0*/  SYNCS.ARRIVE.TRANS64.A1T0 RZ, [R17+URZ+0x2e850], RZ ;  /* 0x02e850ff11ff79a7 */ /* 0x0023e2000810003f */
[----:B--2---:R-:W-:Y:S02]  /*32ad0*/  VIADD R0, R18, 0x1 ;  /* 0x0000000112007836 */ /* 0x004fe40000000000 */
        /* <DEDUP_REMOVED lines=10> */
.L_x_1591:
[----:B-1----:R-:W2:Y:S02]  /*32b80*/  LDL R0, [R1] ;  /* 0x0000000001007983 */ /* 0x002ea40000100800 */
        /* <DEDUP_REMOVED lines=8> */
[----:B------:R2:W3:Y:S04]  /*32c10*/  LDS.128 R16, [R0+0x2e8d0] ;  /* 0x02e8d00000107984 */ /* 0x0004e80000000c00 */
[----:B------:R2:W-:Y:S01]  /*32c20*/  STL [R1+0x4], R0 ;  /* 0x0000040001007387 */ /* 0x0005e20000100800 */
[----:B------:R-:W-:Y:S06]  /*32c30*/  BAR.ARV 0x4, 0x180 ;  /* 0x0106000000007b1d */ /* 0x000fec0000002000 */
[----:B------:R-:W-:Y:S05]  /*32c40*/  BRA `(.L_x_1644) ;  /* 0x0000000800e47947 */ /* 0x000fea0003800000 */
.L_x_1643:
[----:B------:R-:W1:Y:S01]  /*32c50*/  S2R R0, SR_TID.X ;  /* 0x0000000000007919 */ /* 0x000e620000002100 */
[----:B------:R-:W-:Y:S01]  /*32c60*/  UMOV UR4, 0xffffffff ;  /* 0xffffffff00047882 */ /* 0x000fe20000000000 */
[----:B-1----:R-:W-:-:S04]  /*32c70*/  LOP3.LUT R6, R0, 0x1f, RZ, 0xc0, !PT ;  /* 0x0000001f00067812 */ /* 0x002fc800078ec0ff */
[----:B------:R-:W-:Y:S01]  /*32c80*/  ISETP.NE.AND P0, PT, R6, 0x1f, PT ;  /* 0x0000001f0600780c */ /* 0x000fe20003f05270 */
[----:B------:R-:W-:-:S12]  /*32c90*/  BRA.DIV UR4, `(.L_x_1645) ;  /* 0x0000004204c47947 */ /* 0x000fd8000b800000 */
[----:B------:R-:W-:Y:S01]  /*32ca0*/  IMAD.IADD R0, R19, 0x1, R6 ;  /* 0x0000000113007824 */ /* 0x000fe200078e0206 */
[----:B------:R-:W-:Y:S01]  /*32cb0*/  ULDC UR4, c[0x0][0xc3c] ;  /* 0x00030f0000047ab9 */ /* 0x000fe20000000800 */
[----:B------:R-:W-:-:S03]  /*32cc0*/  ULDC.64 UR6, c[0x0][0x208] ;  /* 0x0000820000067ab9 */ /* 0x000fc60000000a00 */
        /* <DEDUP_REMOVED lines=29> */
.L_x_1801:
[----:B------:R-:W-:Y:S02]  /*32ea0*/  ULDC UR4, c[0x0][0xc38] ;  /* 0x00030e0000047ab9 */ /* 0x000fe40000000800 */
[----:B------:R-:W-:-:S04]  /*32eb0*/  IMAD.U32 R4, RZ, RZ, UR4 ;  /* 0x00000004ff047e24 */ /* 0x000fc8000f8e00ff */
[----:B--2---:R-:W-:-:S04]  /*32ec0*/  IMAD R16, R16, R4, RZ ;  /* 0x0000000410107224 */ /* 0x004fc800078e02ff */
[----:B------:R-:W-:-:S05]  /*32ed0*/  IMAD.IADD R5, R5, 0x1, R16 ;  /* 0x0000000105057824 */ /* 0x000fca00078e0210 */
[----:B------:R-:W-:-:S13]  /*32ee0*/  ISETP.GT.AND P6, PT, R5, R0, PT ;  /* 0x000000000500720c */ /* 0x000fda0003fc4270 */
[----:B------:R-:W-:Y:S05]  /*32ef0*/  @P6 BRA `(.L_x_1646) ;  /* 0x0000000000a06947 */ /* 0x000fea0003800000 */
.L_x_1651:
[----:B------:R-:W2:Y:S01]  /*32f00*/  LDC R2, c[0x0][0xc3c] ;  /* 0x00030f00ff027b82 */ /* 0x000ea20000000800 */
[----:B------:R-:W-:-:S05]  /*32f10*/  VIADD R19, R19, 0x1f ;  /* 0x0000001f13137836 */ /* 0x000fca0000000000 */
[----:B--2---:R-:W-:-:S13]  /*32f20*/  ISETP.GE.AND P6, PT, R19, R2, PT ;  /* 0x000000021300720c */ /* 0x004fda0003fc6270 */
[----:B------:R-:W-:Y:S05]  /*32f30*/  @P6 BRA `(.L_x_1647) ;  /* 0x0000000400dc6947 */ /* 0x000fea0003800000 */
[----:B-1----:R-:W1:Y:S01]  /*32f40*/  S2R R3, SR_TID.X ;  /* 0x0000000000037919 */ /* 0x002e620000002100 */
[----:B------:R-:W-:Y:S01]  /*32f50*/  BSSY B0, `(.L_x_1648) ;  /* 0x000000a000007945 */ /* 0x000fe20003800000 */
[----:B-1----:R-:W-:-:S05]  /*32f60*/  LOP3.LUT R3, R3, 0x1f, RZ, 0xc0, !PT ;  /* 0x0000001f03037812 */ /* 0x002fca00078ec0ff */
[----:B------:R-:W-:-:S05]  /*32f70*/  IMAD.IADD R4, R19, 0x1, R3 ;  /* 0x0000000113047824 */ /* 0x000fca00078e0203 */
[----:B------:R-:W-:Y:S01]  /*32f80*/  ISETP.GE.OR P6, PT, R4, R2, !P0 ;  /* 0x000000020400720c */ /* 0x000fe200047c6670 */
[----:B------:R-:W-:-:S12]  /*32f90*/  IMAD.MOV.U32 R2, RZ, RZ, RZ ;  /* 0x000000ffff027224 */ /* 0x000fd800078e00ff */
[----:B------:R-:W-:Y:S05]  /*32fa0*/  @P6 BRA `(.L_x_1649) ;  /* 0x0000000000106947 */ /* 0x000fea0003800000 */
[----:B------:R-:W1:Y:S01]  /*32fb0*/  LDC.64 R2, c[0x0][0xc80] ;  /* 0x00032000ff027b82 */ /* 0x000e620000000a00 */
[----:B------:R-:W-:Y:S01]  /*32fc0*/  ULDC.64 UR4, c[0x0][0x208] ;  /* 0x0000820000047ab9 */ /* 0x000fe20000000a00 */
[----:B-1----:R-:W-:-:S06]  /*32fd0*/  IMAD.WIDE R2, R4, 0x4, R2 ;  /* 0x0000000404027825 */ /* 0x002fcc00078e0202 */
[----:B------:R1:W5:Y:S02]  /*32fe0*/  LDG.E R2, desc[UR4][R2.64] ;  /* 0x0000000402027981 */ /* 0x000364000c1e1900 */
.L_x_1649:
[----:B------:R-:W-:Y:S05]  /*32ff0*/  BSYNC B0 ;  /* 0x0000000000007941 */ /* 0x000fea0003800000 */
.L_x_1648:
        /* <DEDUP_REMOVED lines=18> */
.L_x_1809:
[----:B------:R-:W-:Y:S02]  /*33120*/  ULDC UR4, c[0x0][0xc38] ;  /* 0x00030e0000047ab9 */ /* 0x000fe40000000800 */
[----:B------:R-:W-:-:S04]  /*33130*/  IMAD.U32 R4, RZ, RZ, UR4 ;  /* 0x00000004ff047e24 */ /* 0x000fc8000f8e00ff */
[----:B--2---:R-:W-:-:S04]  /*33140*/  IMAD R16, R16, R4, RZ ;  /* 0x0000000410107224 */ /* 0x004fc800078e02ff */
[----:B------:R-:W-:-:S05]  /*33150*/  IMAD.IADD R5, R16, 0x1, R5 ;  /* 0x0000000110057824 */ /* 0x000fca00078e0205 */
[----:B------:R-:W-:-:S13]  /*33160*/  ISETP.GT.AND P6, PT, R5, R0, PT ;  /* 0x000000000500720c */ /* 0x000fda0003fc4270 */
[----:B------:R-:W-:Y:S05]  /*33170*/  @!P6 BRA `(.L_x_1651) ;  /* 0xfffffffc0060e947 */ /* 0x000fea000383ffff */
.L_x_1646:
        /* <DEDUP_REMOVED lines=8> */
.L_x_1813:
[----:B------:R-:W-:Y:S01]  /*33200*/  ISETP.NE.AND P0, PT, R6, RZ, PT ;  /* 0x000000ff0600720c */ /* 0x000fe20003f05270 */
[----:B--2---:R-:W-:-:S12]  /*33210*/  IMAD.MOV.U32 R2, RZ, RZ, RZ ;  /* 0x000000ffff027224 */ /* 0x004fd800078e00ff */
[----:B------:R-:W-:Y:S05]  /*33220*/  @!P0 BRA `(.L_x_1653) ;  /* 0x0000000000108947 */ /* 0x000fea0003800000 */
[----:B------:R-:W-:Y:S01]  /*33230*/  UMOV UR4, 0xffffffff ;  /* 0xffffffff00047882 */ /* 0x000fe20000000000 */
[----:B------:R-:W-:Y:S02]  /*33240*/  VIADD R12, R5, 0xffffffff ;  /* 0xffffffff050c7836 */ /* 0x000fe40000000000 */
[----:B------:R-:W-:Y:S05]  /*33250*/  BRA.DIV UR4, `(.L_x_1654) ;  /* 0x0000004604b47947 */ /* 0x000fea000b800000 */
[----:B------:R2:W4:Y:S02]  /*33260*/  SHFL.IDX PT, R2, R3, R12, 0x1f ;  /* 0x00001f0c03027589 */ /* 0x00052400000e0000 */
.L_x_1653:
[----:B------:R-:W5:Y:S01]  /*33270*/  LDC.64 R6, c[0x0][0xc90] ;  /* 0x00032400ff067b82 */ /* 0x000f620000000a00 */
[----:B------:R-:W-:Y:S01]  /*33280*/  IMAD.IADD R19, R5, 0x1, R19 ;  /* 0x0000000105137824 */ /* 0x000fe200078e0213 */
[----:B------:R-:W-:-:S03]  /*33290*/  ULDC.64 UR4, c[0x0][0x208] ;  /* 0x0000820000047ab9 */ /* 0x000fc60000000a00 */
[----:B-----5:R-:W-:-:S06]  /*332a0*/  IMAD.WIDE R6, R19, 0x4, R6 ;  /* 0x0000000413067825 */ /* 0x020fcc00078e0206 */
[----:B------:R-:W3:Y:S01]  /*332b0*/  LDG.E R6, desc[UR4][R6.64] ;  /* 0x0000000406067981 */ /* 0x000ee2000c1e1900 */
[----:B----4-:R-:W-:-:S04]  /*332c0*/  IMAD R16, R2, R4, R16 ;  /* 0x0000000402107224 */ /* 0x010fc800078e0210 */
[----:B------:R-:W-:Y:S02]  /*332d0*/  IMAD.IADD R0, R0, 0x1, -R16 ;  /* 0x0000000100007824 */ /* 0x000fe400078e0a10 */
[----:B---3--:R-:W-:-:S05]  /*332e0*/  IMAD R5, R17, R6, RZ ;  /* 0x0000000611057224 */ /* 0x008fca00078e02ff */
[----:B------:R-:W-:-:S04]  /*332f0*/  IABS R7, R5 ;  /* 0x0000000500077213 */ /* 0x000fc80000000000 */
[----:B-12---:R-:W1:Y:S08]  /*33300*/  I2F.RP R3, R7 ;  /* 0x0000000700037306 */ /* 0x006e700000209400 */
        /* <DEDUP_REMOVED lines=47> */
[C---:B------:R-:W-:Y:S01]  /*33600*/  LOP3.LUT R3, R0.reuse, R4, RZ, 0x3c, !PT ;  /* 0x0000000400037212 */ /* 0x040fe200078e3cff */
[----:B------:R-:W-:-:S03]  /*33610*/  IMAD.IADD R0, R0, 0x1, R7 ;  /* 0x0000000100007824 */ /* 0x000fc600078e0207 */
[----:B------:R-:W-:-:S07]  /*33620*/  ISETP.GE.AND P2, PT, R3, RZ, PT ;  /* 0x000000ff0300720c */ /* 0x000fce0003f46270 */
[----:B------:R-:W-:-:S06]  /*33630*/  @P0 VIADD R2, R2, 0x1 ;  /* 0x0000000102020836 */ /* 0x000fcc0000000000 */
[----:B------:R-:W-:Y:S01]  /*33640*/  @!P2 IMAD.MOV R2, RZ, RZ, -R2 ;  /* 0x000000ffff02a224 */ /* 0x000fe200078e0a02 */
[----:B------:R-:W-:Y:S01]  /*33650*/  @!P1 LOP3.LUT R2, RZ, R4, RZ, 0x33, !PT ;  /* 0x00000004ff029212 */ /* 0x000fe200078e33ff */
[----:B------:R-:W-:-:S04]  /*33660*/  IMAD.MOV R4, RZ, RZ, -R4 ;  /* 0x000000ffff047224 */ /* 0x000fc800078e0a04 */
[----:B------:R-:W-:Y:S01]  /*33670*/  IMAD R18, R2, R4, R0 ;  /* 0x0000000402127224 */ /* 0x000fe200078e0200 */
[----:B------:R-:W-:-:S05]  /*33680*/  LOP3.LUT R2, RZ, R2, RZ, 0x33, !PT ;  /* 0x00000002ff027212 */ /* 0x000fca00078e33ff */
[----:B------:R-:W-:Y:S01]  /*33690*/  IMAD.IADD R17, R17, 0x1, R2 ;  /* 0x0000000111117824 */ /* 0x000fe200078e0202 */
[----:B------:R-:W-:Y:S06]  /*336a0*/  BRA `(.L_x_1655) ;  /* 0x00000000001c7947 */ /* 0x000fec0003800000 */
.L_x_1647:
[----:B------:R-:W-:Y:S01]  /*336b0*/  UMOV UR4, URZ ;  /* 0x0000003f00047c82 */ /* 0x000fe20008000000 */
[----:B------:R-:W-:Y:S01]  /*336c0*/  UMOV UR5, URZ ;  /* 0x0000003f00057c82 */ /* 0x000fe20008000000 */
[----:B------:R-:W-:Y:S01]  /*336d0*/  ULDC UR6, c[0x0][0xc3c] ;  /* 0x00030f0000067ab9 */ /* 0x000fe20000000800 */
[----:B------:R-:W-:Y:S02]  /*336e0*/  IMAD.MOV.U32 R16, RZ, RZ, R0 ;  /* 0x000000ffff107224 */ /* 0x000fe400078e0000 */
[----:B------:R-:W-:Y:S02]  /*336f0*/  IMAD.U32 R17, RZ, RZ, UR4 ;  /* 0x00000004ff117e24 */ /* 0x000fe4000f8e00ff */
[----:B------:R-:W-:Y:S02]  /*33700*/  IMAD.U32 R18, RZ, RZ, UR5 ;  /* 0x00000005ff127e24 */ /* 0x000fe4000f8e00ff */
[----:B------:R-:W-:-:S07]  /*33710*/  IMAD.U32 R19, RZ, RZ, UR6 ;  /* 0x00000006ff137e24 */ /* 0x000fce000f8e00ff */
.L_x_1655:
[----:B-1----:R1:W2:Y:S01]  /*33720*/  LDL R3, [R1+0x4] ;  /* 0x0000040001037983 */ /* 0x0022a20000100800 */
[----:B------:R-:W3:Y:S01]  /*33730*/  S2R R0, SR_TID.X ;  /* 0x0000000000007919 */ /* 0x000ee20000002100 */
[----:B------:R-:W-:Y:S05]  /*33740*/  WARPSYNC.ALL ;  /* 0x0000000000007948 */ /* 0x000fea0003800000 */
[----:B---3--:R-:W-:Y:S01]  /*33750*/  LOP3.LUT R0, R0, 0x1f, RZ, 0xc0, !PT ;  /* 0x0000001f00007812 */ /* 0x008fe200078ec0ff */
        /* <DEDUP_REMOVED lines=8> */
.L_x_1644:
[----:B------:R-:W-:Y:S02]  /*337e0*/  ULDC UR4, c[0x0][0xc3c] ;  /* 0x00030f0000047ab9 */ /* 0x000fe40000000800 */
[----:B---3--:R-:W-:-:S13]  /*337f0*/  ISETP.GE.AND P0, PT, R19, UR4, PT ;  /* 0x0000000413007c0c */ /* 0x008fda000bf06270 */
[----:B------:R-:W-:Y:S05]  /*33800*/  @!P0 BRA `(.L_x_1656) ;  /* 0xffffffa0006c8947 */ /* 0x000fea000383ffff */
[----:B------:R-:W-:Y:S05]  /*33810*/  BSYNC B7 ;  /* 0x0000000000077941 */ /* 0x000fea0003800000 */
.L_x_1538:
[----:B--2---:R-:W2:Y:S01]  /*33820*/  LDL.LU R0, [R1+0x54] ;  /* 0x0000540001007983 */ /* 0x004ea20000300800 */
[----:B------:R-:W-:Y:S01]  /*33830*/  BSSY B0, `(.L_x_1657) ;  /* 0x000000b000007945 */ /* 0x000fe20003800000 */
[----:B------:R-:W3:Y:S01]  /*33840*/  S2R R5, SR_CgaCtaId ;  /* 0x0000000000057919 */ /* 0x000ee20000008800 */
[----:B--2---:R-:W-:-:S05]  /*33850*/  VIADD R0, R0, 0x1 ;  /* 0x0000000100007836 */ /* 0x004fca0000000000 */
[----:B0-----:R-:W-:-:S04]  /*33860*/  LEA.HI R2, R0, R0, RZ, 0x1 ;  /* 0x0000000000027211 */ /* 0x001fc800078f08ff */
[----:B-1----:R-:W-:-:S05]  /*33870*/  LOP3.LUT R3, R2, 0xfffffffe, RZ, 0xc0, !PT ;  /* 0xfffffffe02037812 */ /* 0x002fca00078ec0ff */
[----:B------:R-:W-:Y:S01]  /*33880*/  IMAD.IADD R3, R0, 0x1, -R3 ;  /* 0x0000000100037824 */ /* 0x000fe200078e0a03 */
[----:B------:R-:W-:-:S04]  /*33890*/  MOV R0, 0x400 ;  /* 0x0000040000007802 */ /* 0x000fc80000000f00 */
[----:B---3--:R-:W-:Y:S02]  /*338a0*/  LEA R0, R5, R0, 0x18 ;  /* 0x0000000005007211 */ /* 0x008fe400078ec0ff */
[----:B------:R-:W-:-:S04]  /*338b0*/  SHF.L.U32 R3, R3, 0x1f, RZ ;  /* 0x0000001f03037819 */ /* 0x000fc800000006ff */
[----:B------:R-:W0:Y:S02]  /*338c0*/  SYNCS.PHASECHK.TRANS64.TRYWAIT P0, [R0+URZ+0x2e820], R3 ;  /* 0x02e82003000075a7 */ /* 0x000e24000800017f */
[----:B0-----:R-:W-:Y:S05]  /*338d0*/  @!P0 BRA `(.L_x_1658) ;  /* 0x00000040003c8947 */ /* 0x001fea0003800000 */
.L_x_1816:
[----:B------:R-:W-:Y:S05]  /*338e0*/  BSYNC B0 ;  /* 0x0000000000007941 */ /* 0x000fea0003800000 */
.L_x_1657:
[----:B------:R-:W-:-:S03]  /*338f0*/  UMOV UR4, 0xffffffff ;  /* 0xffffffff00047882 */ /* 0x000fc60000000000 */
[----:B------:R-:W-:Y:S05]  /*33900*/  BRA.DIV UR4, `(.L_x_1659) ;  /* 0x0000004204447947 */ /* 0x000fea000b800000 */
[----:B------:R-:W1:Y:S02]  /*33910*/  S2R R2, SR_TID.X ;  /* 0x0000000000027919 */ /* 0x000e640000002100 */
[----:B-1----:R-:W-:-:S04]  /*33920*/  SHF.R.U32.HI R2, RZ, 0x5, R2 ;  /* 0x00000005ff027819 */ /* 0x002fc80000011602 */
[----:B------:R-:W-:-:S05]  /*33930*/  LOP3.LUT R2, R2, 0x3, RZ, 0xc0, !PT ;  /* 0x0000000302027812 */ /* 0x000fca00078ec0ff */
[----:B------:R1:W2:Y:S02]  /*33940*/  SHFL.IDX PT, R14, R2, RZ, 0x1f ;  /* 0x00001fff020e7589 */ /* 0x0002a400000e0000 */
.L_x_1819:
[----:B--2---:R-:W-:-:S13]  /*33950*/  ISETP.NE.AND P0, PT, R14, RZ, PT ;  /* 0x000000ff0e00720c */ /* 0x004fda0003f05270 */
[----:B------:R-:W-:Y:S05]  /*33960*/  @P0 BRA `(.L_x_1282) ;  /* 0x0000000000b80947 */ /* 0x000fea0003800000 */
[----:B------:R-:W-:-:S03]  /*33970*/  UMOV UR4, 0xffffffff ;  /* 0xffffffff00047882 */ /* 0x000fc60000000000 */
[----:B------:R-:W-:Y:S05]  /*33980*/  BRA.DIV UR4, `(.L_x_1660) ;  /* 0x0000004204587947 */ /* 0x000fea000b800000 */
[----:B------:R-:W-:-:S13]  /*33990*/  ELECT P6, URZ, PT ;  /* 0x00000000003f782f */ /* 0x000fda00038c0000 */
.L_x_1822:
        /* <DEDUP_REMOVED lines=8> */
.L_x_1661:
        /* <DEDUP_REMOVED lines=14> */
.L_x_1823:
[----:B------:R-:W1:Y:S02]  /*33b00*/  SYNCS.PHASECHK.TRANS64.TRYWAIT P1, [R7+URZ], R2 ;  /* 0x00000002070075a7 */ /* 0x000e64000802017f */
[----:B-1----:R-:W-:Y:S05]  /*33b10*/  @!P1 BRA `(.L_x_1663) ;  /* 0x0000004000289947 */ /* 0x002fea0003800000 */
.L_x_1824:
[----:B------:R-:W-:Y:S05]  /*33b20*/  @!P0 BRA `(.L_x_1664) ;  /* 0x0000000000048947 */ /* 0x000fea0003800000 */
[----:B------:R-:W-:Y:S01]  /*33b30*/  BPT.TRAP 0x1 ;  /* 0x000000040000795c */ /* 0x000fe20000300000 */
.L_x_1664:
[----:B------:R-:W2:Y:S02]  /*33b40*/  LDL.LU R4, [R1+0x8] ;  /* 0x0000080001047983 */ /* 0x000ea40000300800 */
[----:B--2---:R-:W-:-:S04]  /*33b50*/  IMAD R4, R4, 0x8, R0 ;  /* 0x0000000804047824 */ /* 0x004fc800078e0200 */
[----:B------:R-:W2:Y:S02]  /*33b60*/  SYNCS.PHASECHK.TRANS64.TRYWAIT P1, [R4+URZ+0x2e860], R5 ;  /* 0x02e86005040075a7 */ /* 0x000ea4000802017f */
[----:B--2---:R-:W-:Y:S05]  /*33b70*/  @!P1 BRA `(.L_x_1665) ;  /* 0x0000004000249947 */ /* 0x004fea0003800000 */
.L_x_1825:
[----:B------:R-:W-:Y:S05]  /*33b80*/  @!P0 BRA `(.L_x_1666) ;  /* 0x0000000000048947 */ /* 0x000fea0003800000 */
[----:B------:R-:W-:Y:S01]  /*33b90*/  BPT.TRAP 0x1 ;  /* 0x000000040000795c */ /* 0x000fe20000300000 */
.L_x_1666:
[----:B------:R-:W-:-:S04]  /*33ba0*/  IMAD R3, R3, 0x8, R0 ;  /* 0x0000000803037824 */ /* 0x000fc800078e0200 */
[----:B------:R-:W3:Y:S02]  /*33bb0*/  SYNCS.PHASECHK.TRANS64.TRYWAIT P1, [R3+URZ+0x2e860], R2 ;  /* 0x02e86002030075a7 */ /* 0x000ee4000802017f */
[----:B---3--:R-:W-:Y:S05]  /*33bc0*/  @!P1 BRA `(.L_x_1667) ;  /* 0x0000004000249947 */ /* 0x008fea0003800000 */
.L_x_1826:
[----:B------:R-:W-:Y:S05]  /*33bd0*/  @!P0 BRA `(.L_x_1668) ;  /* 0x0000000000048947 */ /* 0x000fea0003800000 */
[----:B------:R-:W-:Y:S01]  /*33be0*/  BPT.TRAP 0x1 ;  /* 0x000000040000795c */ /* 0x000fe20000300000 */
.L_x_1668:
[----:B------:R-:W4:Y:S02]  /*33bf0*/  SYNCS.PHASECHK.TRANS64.TRYWAIT P0, [R4+URZ+0x2e880], R5 ;  /* 0x02e88005040075a7 */ /* 0x000f24000800017f */
[----:B----4-:R-:W-:Y:S05]  /*33c00*/  @!P0 BRA `(.L_x_1669) ;  /* 0x0000004000288947 */ /* 0x010fea0003800000 */
.L_x_1670:
[----:B------:R0:W0:Y:S02]  /*33c10*/  SYNCS.PHASECHK.TRANS64.TRYWAIT P0, [R3+URZ+0x2e880], R2 ;  /* 0x02e88002030075a7 */ /* 0x000024000800017f */
[----:B0-----:R-:W-:Y:S05]  /*33c20*/  @!P0 NANOSLEEP.SYNCS 0x989680 ;  /* 0x009896800000895d */ /* 0x001fea0003900000 */
[----:B------:R-:W0:Y:S02]  /*33c30*/  @!P0 SYNCS.PHASECHK.TRANS64 P0, [R3+URZ+0x2e880], R2 ;  /* 0x02e88002030085a7 */ /* 0x000e24000800007f */
[----:B0-----:R-:W-:Y:S05]  /*33c40*/  @!P0 BRA `(.L_x_1670) ;  /* 0xfffffffc00f08947 */ /* 0x001fea000383ffff */
.L_x_1282:
[----:B------:R-:W-:Y:S05]  /*33c50*/  BSYNC B8 ;  /* 0x0000000000087941 */ /* 0x000fea0003800000 */
.L_x_1279:
[----:B------:R-:W-:Y:S05]  /*33c60*/  EXIT ;  /* 0x000000000000794d */ /* 0x000fea0003800000 */
.L_x_1312:
[----:B0-----:R0:W1:Y:S02]  /*33c70*/  SYNCS.PHASECHK.TRANS64.TRYWAIT P6, [R104+URZ+0x2e890], R128 ;  /* 0x02e89080680075a7 */ /* 0x00106400080c017f */
[----:B-1----:R-:W-:Y:S05]  /*33c80*/  @!P6 NANOSLEEP.SYNCS 0x989680 ;  /* 0x009896800000e95d */ /* 0x002fea0003900000 */
[----:B------:R-:W1:Y:S02]  /*33c90*/  @!P6 SYNCS.PHASECHK.TRANS64 P6, [R104+URZ+0x2e890], R128 ;  /* 0x02e890806800e5a7 */ /* 0x000e6400080c007f */
[----:B-1----:R-:W-:Y:S05]  /*33ca0*/  @!P6 BRA `(.L_x_1312) ;  /* 0xfffffffc00f0e947 */ /* 0x002fea000383ffff */
[----:B------:R-:W-:Y:S05]  /*33cb0*/  BRA `(.L_x_1671) ;  /* 0xfffffcf400f07947 */ /* 0x000fea000383ffff */
.L_x_1346:
[----:B0-----:R0:W1:Y:S02]  /*33cc0*/  SYNCS.PHASECHK.TRANS64.TRYWAIT P3, [R104+URZ+0x2e890], R128 ;  /* 0x02e89080680075a7 */ /* 0x001064000806017f */
[----:B-1----:R-:W-:Y:S05]  /*33cd0*/  @!P3 NANOSLEEP.SYNCS 0x989680 ;  /* 0x009896800000b95d */ /* 0x002fea0003900000 */
[----:B------:R-:W1:Y:S02]  /*33ce0*/  @!P3 SYNCS.PHASECHK.TRANS64 P3, [R104+URZ+0x2e890], R128 ;  /* 0x02e890806800b5a7 */ /* 0x000e64000806007f */
[----:B-1----:R-:W-:Y:S05]  /*33cf0*/  @!P3 BRA `(.L_x_1346) ;  /* 0xfffffffc00f0b947 */ /* 0x002fea000383ffff */
[----:B------:R-:W-:Y:S05]  /*33d00*/  BRA `(.L_x_1672) ;  /* 0xfffffd3800a47947 */ /* 0x000fea000383ffff */
.L_x_1363:
[----:B0-----:R0:W1:Y:S02]  /*33d10*/  SYNCS.PHASECHK.TRANS64.TRYWAIT P2, [R104+URZ+0x2e890], R128 ;  /* 0x02e89080680075a7 */ /* 0x001064000804017f */
[----:B-1----:R-:W-:Y:S05]  /*33d20*/  @!P2 NANOSLEEP.SYNCS 0x989680 ;  /* 0x009896800000a95d */ /* 0x002fea0003900000 */
[----:B------:R-:W1:Y:S02]  /*33d30*/  @!P2 SYNCS.PHASECHK.TRANS64 P2, [R104+URZ+0x2e890], R128 ;  /* 0x02e890806800a5a7 */ /* 0x000e64000804007f */
[----:B-1----:R-:W-:Y:S05]  /*33d40*/  @!P2 BRA `(.L_x_1363) ;  /* 0xfffffffc00f0a947 */ /* 0x002fea000383ffff */
[----:B------:R-:W-:Y:S05]  /*33d50*/  BRA `(.L_x_1673) ;  /* 0xfffffd7800ac7947 */ /* 0x000fea000383ffff */
.L_x_1373:
[----:B-1----:R1:W2:Y:S02]  /*33d60*/  SYNCS.PHASECHK.TRANS64.TRYWAIT P3, [R104+URZ+0x2e8b0], R128 ;  /* 0x02e8b080680075a7 */ /* 0x0022a4000806017f */
[----:B--2---:R-:W-:Y:S05]  /*33d70*/  @!P3 NANOSLEEP.SYNCS 0x989680 ;  /* 0x009896800000b95d */ /* 0x004fea0003900000 */
[----:B------:R-:W2:Y:S02]  /*33d80*/  @!P3 SYNCS.PHASECHK.TRANS64 P3, [R104+URZ+0x2e8b0], R128 ;  /* 0x02e8b0806800b5a7 */ /* 0x000ea4000806007f */
[----:B--2---:R-:W-:Y:S05]  /*33d90*/  @!P3 BRA `(.L_x_1373) ;  /* 0xfffffffc00f0b947 */ /* 0x004fea000383ffff */
[----:B------:R-:W-:Y:S05]  /*33da0*/  BRA `(.L_x_1674) ;  /* 0xfffffd8000a47947 */ /* 0x000fea000383ffff */
.L_x_1393:
[----:B------:R-:W-:Y:S01]  /*33db0*/  BSSY B0, `(.L_x_1675) ;  /* 0x0000007000007945 */ /* 0x000fe20003800000 */
[----:B------:R-:W-:Y:S02]  /*33dc0*/  IMAD.MOV.U32 R12, RZ, RZ, RZ ;  /* 0x000000ffff0c7224 */ /* 0x000fe400078e00ff */
[----:B------:R-:W-:Y:S02]  /*33dd0*/  IMAD.MOV.U32 R11, RZ, RZ, 0x1f ;  /* 0x0000001fff0b7424 */ /* 0x000fe400078e00ff */
[----:B------:R-:W-:-:S07]  /*33de0*/  IMAD.MOV.U32 R15, RZ, RZ, -0x1 ;  /* 0xffffffffff0f7424 */ /* 0x000fce00078e00ff */
[----:B------:R-:W-:Y:S05]  /*33df0*/  WARPSYNC.COLLECTIVE R15, `(.L_x_1676) ;  /* 0x000000000f087348 */ /* 0x000fea0003c00000 */
[----:B------:R0:W1:Y:S02]  /*33e00*/  SHFL.IDX P6, R14, R13, R12, R11 ;  /* 0x0000000c0d0e7389 */ /* 0x00006400000c000b */
[----:B01----:R-:W-:Y:S01]  /*33e10*/  ENDCOLLECTIVE ;  /* 0x000000000000791b */ /* 0x003fe20003800000 */
.L_x_1676:
[----:B------:R-:W-:Y:S05]  /*33e20*/  BSYNC B0 ;  /* 0x0000000000007941 */ /* 0x000fea0003800000 */
.L_x_1675:
[----:B------:R1:W-:Y:S01]  /*33e30*/  STL [R1+0x54], R14 ;  /* 0x0000540e01007387 */ /* 0x0003e20000100800 */
[----:B------:R-:W-:Y:S05]  /*33e40*/  BRA `(.L_x_1677) ;  /* 0xfffffd94005c7947 */ /* 0x000fea000383ffff */
.L_x_1405:
        /* <DEDUP_REMOVED lines=8> */
.L_x_1679:
[----:B------:R-:W-:Y:S05]  /*33ed0*/  BSYNC B1 ;  /* 0x0000000000017941 */ /* 0x000fea0003800000 */
.L_x_1678:
[----:B------:R-:W-:Y:S02]  /*33ee0*/  IMAD.MOV.U32 R13, RZ, RZ, R5 ;  /* 0x000000ffff0d7224 */ /* 0x000fe400078e0005 */
[----:B------:R-:W-:Y:S02]  /*33ef0*/  IMAD.MOV.U32 R12, RZ, RZ, RZ ;  /* 0x000000ffff0c7224 */ /* 0x000fe400078e00ff */
[----:B------:R-:W-:Y:S02]  /*33f00*/  IMAD.MOV.U32 R11, RZ, RZ, 0x1c1f ;  /* 0x00001c1fff0b7424 */ /* 0x000fe400078e00ff */
[----:B------:R-:W-:Y:S02]  /*33f10*/  IMAD.MOV.U32 R15, RZ, RZ, -0x1 ;  /* 0xffffffffff0f7424 */ /* 0x000fe400078e00ff */
[----:B------:R-:W-:-:S07]  /*33f20*/  IMAD.MOV.U32 R0, RZ, RZ, R14 ;  /* 0x000000ffff007224 */ /* 0x000fce00078e000e */
[----:B------:R-:W-:Y:S05]  /*33f30*/  WARPSYNC.COLLECTIVE R15, `(.L_x_1680) ;  /* 0x000000000f087348 */ /* 0x000fea0003c00000 */
[----:B------:R0:W1:Y:S02]  /*33f40*/  SHFL.IDX P6, R14, R13, R12, R11 ;  /* 0x0000000c0d0e7389 */ /* 0x00006400000c000b */
[----:B01----:R-:W-:Y:S01]  /*33f50*/  ENDCOLLECTIVE ;  /* 0x000000000000791b */ /* 0x003fe20003800000 */
.L_x_1680:
[----:B------:R-:W-:Y:S02]  /*33f60*/  IMAD.MOV.U32 R13, RZ, RZ, R8 ;  /* 0x000000ffff0d7224 */ /* 0x000fe400078e0008 */
[----:B------:R-:W-:-:S07]  /*33f70*/  IMAD.MOV.U32 R3, RZ, RZ, R14 ;  /* 0x000000ffff037224 */ /* 0x000fce00078e000e */
[----:B------:R-:W-:Y:S05]  /*33f80*/  WARPSYNC.COLLECTIVE R15, `(.L_x_1681) ;  /* 0x000000000f087348 */ /* 0x000fea0003c00000 */
[----:B------:R0:W1:Y:S02]  /*33f90*/  SHFL.IDX P6, R14, R13, R12, R11 ;  /* 0x0000000c0d0e7389 */ /* 0x00006400000c000b */
[----:B01----:R-:W-:Y:S01]  /*33fa0*/  ENDCOLLECTIVE ;  /* 0x000000000000791b */ /* 0x003fe20003800000 */
.L_x_1681:
[----:B------:R-:W-:Y:S02]  /*33fb0*/  IMAD.MOV.U32 R13, RZ, RZ, R7 ;  /* 0x000000ffff0d7224 */ /* 0x000fe400078e0007 */
[----:B------:R-:W-:-:S07]  /*33fc0*/  IMAD.MOV.U32 R4, RZ, RZ, R14 ;  /* 0x000000ffff047224 */ /* 0x000fce00078e000e */
[----:B------:R-:W-:Y:S05]  /*33fd0*/  WARPSYNC.COLLECTIVE R15, `(.L_x_1682) ;  /* 0x000000000f087348 */ /* 0x000fea0003c00000 */
[----:B------:R0:W1:Y:S02]  /*33fe0*/  SHFL.IDX P6, R14, R13, R12, R11 ;  /* 0x0000000c0d0e7389 */ /* 0x00006400000c000b */
[----:B01----:R-:W-:Y:S01]  /*33ff0*/  ENDCOLLECTIVE ;  /* 0x000000000000791b */ /* 0x003fe20003800000 */
.L_x_1682:
[----:B------:R-:W-:Y:S05]  /*34000*/  BRA `(.L_x_1683) ;  /* 0xfffffd9800d87947 */ /* 0x000fea000383ffff */
.L_x_1408:
[----:B------:R-:W-:Y:S01]  /*34010*/  BSSY B1, `(.L_x_1684) ;  /* 0x0000008000017945 */ /* 0x000fe20003800000 */
[----:B------:R-:W-:Y:S02]  /*34020*/  IMAD.MOV.U32 R13, RZ, RZ, R6 ;  /* 0x000000ffff0d7224 */ /* 0x000fe400078e0006 */
[----:B------:R-:W-:Y:S02]  /*34030*/  IMAD.MOV.U32 R12, RZ, RZ, 0x1 ;  /* 0x00000001ff0c7424 */ /* 0x000fe400078e00ff */
[----:B------:R-:W-:Y:S02]  /*34040*/  IMAD.MOV.U32 R11, RZ, RZ, 0x1c1f ;  /* 0x00001c1fff0b7424 */ /* 0x000fe400078e00ff */
[----:B------:R-:W-:-:S07]  /*34050*/  IMAD.MOV.U32 R15, RZ, RZ, -0x1 ;  /* 0xffffffffff0f7424 */ /* 0x000fce00078e00ff */
[----:B0-2345:R-:W-:Y:S05]  /*34060*/  WARPSYNC.COLLECTIVE R15, `(.L_x_1685) ;  /* 0x000000000f087348 */ /* 0x03dfea0003c00000 */
[----:B------:R1:W0:Y:S02]  /*34070*/  SHFL.IDX P6, R14, R13, R12, R11 ;  /* 0x0000000c0d0e7389 */ /* 0x00022400000c000b */
[----:B012345:R-:W-:Y:S01]  /*34080*/  ENDCOLLECTIVE ;  /* 0x000000000000791b */ /* 0x03ffe20003800000 */
.L_x_1685:
[----:B------:R-:W-:Y:S05]  /*34090*/  BSYNC B1 ;  /* 0x0000000000017941 */ /* 0x000fea0003800000 */
.L_x_1684:
[----:B------:R-:W-:Y:S02]  /*340a0*/  IMAD.MOV.U32 R13, RZ, RZ, R5 ;  /* 0x000000ffff0d7224 */ /* 0x000fe400078e0005 */
[----:B------:R-:W-:Y:S02]  /*340b0*/  IMAD.MOV.U32 R12, RZ, RZ, 0x1 ;  /* 0x00000001ff0c7424 */ /* 0x000fe400078e00ff */
[----:B------:R-:W-:Y:S02]  /*340c0*/  IMAD.MOV.U32 R11, RZ, RZ, 0x1c1f ;  /* 0x00001c1fff0b7424 */ /* 0x000fe400078e00ff */
[----:B------:R-:W-:Y:S02]  /*340d0*/  IMAD.MOV.U32 R15, RZ, RZ, -0x1 ;  /* 0xffffffffff0f7424 */ /* 0x000fe400078e00ff */
[----:B------:R-:W-:-:S07]  /*340e0*/  IMAD.MOV.U32 R0, RZ, RZ, R14 ;  /* 0x000000ffff007224 */ /* 0x000fce00078e000e */
[----:B------:R-:W-:Y:S05]  /*340f0*/  WARPSYNC.COLLECTIVE R15, `(.L_x_1686) ;  /* 0x000000000f087348 */ /* 0x000fea0003c00000 */
[----:B------:R0:W1:Y:S02]  /*34100*/  SHFL.IDX P6, R14, R13, R12, R11 ;  /* 0x0000000c0d0e7389 */ /* 0x00006400000c000b */
[----:B01----:R-:W-:Y:S01]  /*34110*/  ENDCOLLECTIVE ;  /* 0x000000000000791b */ /* 0x003fe20003800000 */
.L_x_1686:
[----:B------:R-:W-:Y:S02]  /*34120*/  IMAD.MOV.U32 R13, RZ, RZ, R8 ;  /* 0x000000ffff0d7224 */ /* 0x000fe400078e0008 */
[----:B------:R-:W-:-:S07]  /*34130*/  IMAD.MOV.U32 R3, RZ, RZ, R14 ;  /* 0x000000ffff037224 */ /* 0x000fce00078e000e */
[----:B------:R-:W-:Y:S05]  /*34140*/  WARPSYNC.COLLECTIVE R15, `(.L_x_1687) ;  /* 0x000000000f087348 */ /* 0x000fea0003c00000 */
[----:B------:R0:W1:Y:S02]  /*34150*/  SHFL.IDX P6, R14, R13, R12, R11 ;  /* 0x0000000c0d0e7389 */ /* 0x00006400000c000b */
[----:B01----:R-:W-:Y:S01]  /*34160*/  ENDCOLLECTIVE ;  /* 0x000000000000791b */ /* 0x003fe20003800000 */
.L_x_1687:
[----:B------:R-:W-:Y:S02]  /*34170*/  IMAD.MOV.U32 R13, RZ, RZ, R7 ;  /* 0x000000ffff0d7224 */ /* 0x000fe400078e0007 */
[----:B------:R-:W-:-:S07]  /*34180*/  IMAD.MOV.U32 R4, RZ, RZ, R14 ;  /* 0x000000ffff047224 */ /* 0x000fce00078e000e */
[----:B------:R-:W-:Y:S05]  /*34190*/  WARPSYNC.COLLECTIVE R15, `(.L_x_1688) ;  /* 0x000000000f087348 */ /* 0x000fea0003c00000 */
[----:B------:R0:W1:Y:S02]  /*341a0*/  SHFL.IDX P6, R14, R13, R12, R11 ;  /* 0x0000000c0d0e7389 */ /* 0x00006400000c000b */
[----:B01----:R-:W-:Y:S01]  /*341b0*/  ENDCOLLECTIVE ;  /* 0x000000000000791b */ /* 0x003fe20003800000 */
.L_x_1688:
[----:B------:R-:W-:Y:S05]  /*341c0*/  BRA `(.L_x_1689) ;  /* 0xfffffd9800fc7947 */ /* 0x000fea000383ffff */
.L_x_1412:
[----:B0-----:R0:W1:Y:S02]  /*341d0*/  SYNCS.PHASECHK.TRANS64.TRYWAIT P0, [R17+URZ+0x2e800], R6 ;  /* 0x02e80006110075a7 */ /* 0x001064000800017f */
[----:B-1----:R-:W-:Y:S05]  /*341e0*/  @!P0 NANOSLEEP.SYNCS 0x989680 ;  /* 0x009896800000895d */ /* 0x002fea0003900000 */
[----:B------:R-:W1:Y:S02]  /*341f0*/  @!P0 SYNCS.PHASECHK.TRANS64 P0, [R17+URZ+0x2e800], R6 ;  /* 0x02e80006110085a7 */ /* 0x000e64000800007f */
[----:B-1----:R-:W-:Y:S05]  /*34200*/  @!P0 BRA `(.L_x_1412) ;  /* 0xfffffffc00f08947 */ /* 0x002fea000383ffff */
[----:B------:R-:W-:Y:S05]  /*34210*/  BRA `(.L_x_1690) ;  /* 0xfffffd9c00b07947 */ /* 0x000fea000383ffff */
.L_x_1420:
[----:B------:R-:W0:Y:S01]  /*34220*/  LDC R37, c[0x0][0x3f4] ;  /* 0x0000fd00ff257b82 */ /* 0x000e220000000800 */
[----:B------:R-:W-:Y:S01]  /*34230*/  BSSY B1, `(.L_x_1691) ;  /* 0x0000008000017945 */ /* 0x000fe20003800000 */
[----:B------:R-:W-:Y:S02]  /*34240*/  IMAD.MOV.U32 R13, RZ, RZ, R10 ;  /* 0x000000ffff0d7224 */ /* 0x000fe400078e000a */
[----:B------:R-:W-:Y:S02]  /*34250*/  IMAD.MOV.U32 R12, RZ, RZ, RZ ;  /* 0x000000ffff0c7224 */ /* 0x000fe400078e00ff */
[----:B------:R-:W-:Y:S02]  /*34260*/  IMAD.MOV.U32 R11, RZ, RZ, 0x1c1f ;  /* 0x00001c1fff0b7424 */ /* 0x000fe400078e00ff */
[----:B------:R-:W-:-:S07]  /*34270*/  IMAD.MOV.U32 R15, RZ, RZ, -0x1 ;  /* 0xffffffffff0f7424 */ /* 0x000fce00078e00ff */
[----:B01----:R-:W-:Y:S05]  /*34280*/  WARPSYNC.COLLECTIVE R15, `(.L_x_1692) ;  /* 0x000000000f087348 */ /* 0x003fea0003c00000 */
[----:B-1----:R1:W2:Y:S02]  /*34290*/  SHFL.IDX P6, R14, R13, R12, R11 ;  /* 0x0000000c0d0e7389 */ /* 0x0022a400000c000b */
[----:B012---:R-:W-:Y:S01]  /*342a0*/  ENDCOLLECTIVE ;  /* 0x000000000000791b */ /* 0x007fe20003800000 */
.L_x_1692:
[----:B------:R-:W-:Y:S05]  /*342b0*/  BSYNC B1 ;  /* 0x0000000000017941 */ /* 0x000fea0003800000 */
.L_x_1691:
[----:B------:R0:W5:Y:S01]  /*342c0*/  LDL R8, [R1+0x10] ;  /* 0x0000100001087983 */ /* 0x0001620000100800 */
[----:B------:R-:W-:Y:S01]  /*342d0*/  IMAD.MOV.U32 R13, RZ, RZ, R29 ;  /* 0x000000ffff0d7224 */ /* 0x000fe200078e001d */
[----:B------:R-:W-:Y:S01]  /*342e0*/  ISETP.GE.AND P0, PT, R18, R37, PT ;  /* 0x000000251200720c */ /* 0x000fe20003f06270 */
[----:B------:R-:W-:Y:S02]  /*342f0*/  IMAD.MOV.U32 R12, RZ, RZ, RZ ;  /* 0x000000ffff0c7224 */ /* 0x000fe400078e00ff */
[----:B------:R-:W-:Y:S02]  /*34300*/  IMAD.MOV.U32 R11, RZ, RZ, 0x1c1f ;  /* 0x00001c1fff0b7424 */ /* 0x000fe400078e00ff */
[----:B------:R-:W-:Y:S02]  /*34310*/  IMAD.MOV.U32 R15, RZ, RZ, -0x1 ;  /* 0xffffffffff0f7424 */ /* 0x000fe400078e00ff */
[----:B0-----:R-:W-:-:S07]  /*34320*/  IMAD.MOV.U32 R3, RZ, RZ, R14 ;  /* 0x000000ffff037224 */ /* 0x001fce00078e000e */
[----:B-----5:R-:W-:Y:S05]  /*34330*/  WARPSYNC.COLLECTIVE R15, `(.L_x_1693) ;  /* 0x000000000f087348 */ /* 0x020fea0003c00000 */
[----:B------:R0:W1:Y:S02]  /*34340*/  SHFL.IDX P6, R14, R13, R12, R11 ;  /* 0x0000000c0d0e7389 */ /* 0x00006400000c000b */
[----:B01---5:R-:W-:Y:S01]  /*34350*/  ENDCOLLECTIVE ;  /* 0x000000000000791b */ /* 0x023fe20003800000 */
.L_x_1693:
[----:B------:R-:W-:Y:S02]  /*34360*/  IMAD.MOV.U32 R13, RZ, RZ, R31 ;  /* 0x000000ffff0d7224 */ /* 0x000fe400078e001f */
[----:B------:R-:W-:-:S07]  /*34370*/  IMAD.MOV.U32 R5, RZ, RZ, R14 ;  /* 0x000000ffff057224 */ /* 0x000fce00078e000e */
[----:B------:R-:W-:Y:S05]  /*34380*/  WARPSYNC.COLLECTIVE R15, `(.L_x_1694) ;  /* 0x000000000f087348 */ /* 0x000fea0003c00000 */
[----:B------:R0:W1:Y:S02]  /*34390*/  SHFL.IDX P6, R14, R13, R12, R11 ;  /* 0x0000000c0d0e7389 */ /* 0x00006400000c000b */
[----:B01----:R-:W-:Y:S01]  /*343a0*/  ENDCOLLECTIVE ;  /* 0x000000000000791b */ /* 0x003fe20003800000 */
.L_x_1694:
[----:B------:R-:W-:Y:S02]  /*343b0*/  IMAD.MOV.U32 R13, RZ, RZ, R28 ;  /* 0x000000ffff0d7224 */ /* 0x000fe400078e001c */
[----:B------:R-:W-:-:S07]  /*343c0*/  IMAD.MOV.U32 R7, RZ, RZ, R14 ;  /* 0x000000ffff077224 */ /* 0x000fce00078e000e */
[----:B------:R-:W-:Y:S05]  /*343d0*/  WARPSYNC.COLLECTIVE R15, `(.L_x_1695) ;  /* 0x000000000f087348 */ /* 0x000fea0003c00000 */
[----:B------:R0:W1:Y:S02]  /*343e0*/  SHFL.IDX P6, R14, R13, R12, R11 ;  /* 0x0000000c0d0e7389 */ /* 0x00006400000c000b */
[----:B01----:R-:W-:Y:S01]  /*343f0*/  ENDCOLLECTIVE ;  /* 0x000000000000791b */ /* 0x003fe20003800000 */
.L_x_1695:
[----:B------:R-:W-:Y:S01]  /*34400*/  ULDC.64 UR4, c[0x0][0x208] ;  /* 0x0000820000047ab9 */ /* 0x000fe20000000a00 */
[----:B------:R-:W-:-:S05]  /*34410*/  IMAD R30, R8, R30, RZ ;  /* 0x0000001e081e7224 */ /* 0x000fca00078e02ff */
[----:B------:R-:W-:-:S13]  /*34420*/  ISETP.GE.OR P1, PT, R39, R30, P0 ;  /* 0x0000001e2700720c */ /* 0x000fda0000726670 */
[C---:B------:R-:W-:Y:S02]  /*34430*/  @!P1 IADD3 R0, P2, R18.reuse, R5, RZ ;  /* 0x0000000512009210 */ /* 0x040fe40007f5e0ff */
[----:B------:R-:W-:-:S03]  /*34440*/  @!P1 IADD3 R14, P3, R18, R14, RZ ;  /* 0x0000000e120e9210 */ /* 0x000fc60007f7e0ff */
[--C-:B------:R-:W-:Y:S02]  /*34450*/  @!P1 IMAD.X R5, R3, 0x1, R19.reuse, P2 ;  /* 0x0000000103059824 */ /* 0x100fe400010e0613 */
[----:B------:R-:W-:Y:S02]  /*34460*/  @!P1 IMAD.X R3, R7, 0x1, R19, P3 ;  /* 0x0000000107039824 */ /* 0x000fe400018e0613 */
[----:B------:R-:W-:Y:S02]  /*34470*/  @!P1 IMAD.MOV.U32 R4, RZ, RZ, R0 ;  /* 0x000000ffff049224 */ /* 0x000fe400078e0000 */
[----:B------:R-:W-:Y:S02]  /*34480*/  @!P1 IMAD.MOV.U32 R32, RZ, RZ, R14 ;  /* 0x000000ffff209224 */ /* 0x000fe400078e000e */
[----:B------:R-:W-:Y:S02]  /*34490*/  @!P1 IMAD.MOV.U32 R33, RZ, RZ, R3 ;  /* 0x000000ffff219224 */ /* 0x000fe400078e0003 */
[----:B------:R-:W5:Y:S04]  /*344a0*/  @!P1 LD.E.128 R4, desc[UR4][R4.64] ;  /* 0x0000000404049980 */ /* 0x000f68000c101d00 */
[----:B------:R-:W5:Y:S01]  /*344b0*/  @!P1 LD.E.128 R32, desc[UR4][R32.64] ;  /* 0x0000000420209980 */ /* 0x000f62000c101d00 */
[----:B------:R-:W-:Y:S01]  /*344c0*/  IMAD.MOV.U32 R13, RZ, RZ, R10 ;  /* 0x000000ffff0d7224 */ /* 0x000fe200078e000a */
[----:B------:R-:W-:Y:S01]  /*344d0*/  CS2R R26, SRZ ;  /* 0x00000000001a7805 */ /* 0x000fe2000001ff00 */
[----:B------:R-:W-:Y:S01]  /*344e0*/  IMAD.MOV.U32 R12, RZ, RZ, 0x1 ;  /* 0x00000001ff0c7424 */ /* 0x000fe200078e00ff */
[----:B------:R-:W-:-:S02]  /*344f0*/  CS2R R24, SRZ ;  /* 0x0000000000187805 */ /* 0x000fc4000001ff00 */
[----:B------:R-:W-:Y:S02]  /*34500*/  CS2R R20, SRZ ;  /* 0x0000000000147805 */ /* 0x000fe4000001ff00 */
[----:B------:R-:W-:-:S07]  /*34510*/  CS2R R8, SRZ ;  /* 0x0000000000087805 */ /* 0x000fce000001ff00 */
[----:B-----5:R-:W-:Y:S05]  /*34520*/  WARPSYNC.COLLECTIVE R15, `(.L_x_1696) ;  /* 0x000000000f087348 */ /* 0x020fea0003c00000 */
[----:B------:R0:W1:Y:S02]  /*34530*/  SHFL.IDX P6, R14, R13, R12, R11 ;  /* 0x0000000c0d0e7389 */ /* 0x00006400000c000b */
[----:B01---5:R-:W-:Y:S01]  /*34540*/  ENDCOLLECTIVE ;  /* 0x000000000000791b */ /* 0x023fe20003800000 */
.L_x_1696:
[----:B------:R-:W-:Y:S02]  /*34550*/  IMAD.MOV.U32 R13, RZ, RZ, R29 ;  /* 0x000000ffff0d7224 */ /* 0x000fe400078e001d */
[----:B------:R-:W-:-:S07]  /*34560*/  IMAD.MOV.U32 R3, RZ, RZ, R14 ;  /* 0x000000ffff037224 */ /* 0x000fce00078e000e */
[----:B------:R-:W-:Y:S05]  /*34570*/  WARPSYNC.COLLECTIVE R15, `(.L_x_1697) ;  /* 0x000000000f087348 */ /* 0x000fea0003c00000 */
[----:B------:R0:W1:Y:S02]  /*34580*/  SHFL.IDX P6, R14, R13, R12, R11 ;  /* 0x0000000c0d0e7389 */ /* 0x00006400000c000b */
[----:B01----:R-:W-:Y:S01]  /*34590*/  ENDCOLLECTIVE ;  /* 0x000000000000791b */ /* 0x003fe20003800000 */
.L_x_1697:
[----:B------:R-:W-:Y:S02]  /*345a0*/  IMAD.MOV.U32 R13, RZ, RZ, R31 ;  /* 0x000000ffff0d7224 */ /* 0x000fe400078e001f */
[----:B------:R-:W-:-:S07]  /*345b0*/  IMAD.MOV.U32 R29, RZ, RZ, R14 ;  /* 0x000000ffff1d7224 */ /* 0x000fce00078e000e */
[----:B------:R-:W-:Y:S05]  /*345c0*/  WARPSYNC.COLLECTIVE R15, `(.L_x_1698) ;  /* 0x000000000f087348 */ /* 0x000fea0003c00000 */
[----:B------:R0:W1:Y:S02]  /*345d0*/  SHFL.IDX P6, R14, R13, R12, R11 ;  /* 0x0000000c0d0e7389 */ /* 0x00006400000c000b */
[----:B01----:R-:W-:Y:S01]  /*345e0*/  ENDCOLLECTIVE ;  /* 0x000000000000791b */ /* 0x003fe20003800000 */
.L_x_1698:
[----:B------:R-:W-:Y:S02]  /*345f0*/  IMAD.MOV.U32 R13, RZ, RZ, R28 ;  /* 0x000000ffff0d7224 */ /* 0x000fe400078e001c */
[----:B------:R-:W-:-:S07]  /*34600*/  IMAD.MOV.U32 R31, RZ, RZ, R14 ;  /* 0x000000ffff1f7224 */ /* 0x000fce00078e000e */
[----:B------:R-:W-:Y:S05]  /*34610*/  WARPSYNC.COLLECTIVE R15, `(.L_x_1699) ;  /* 0x000000000f087348 */ /* 0x000fea0003c00000 */
[----:B------:R0:W1:Y:S02]  /*34620*/  SHFL.IDX P6, R14, R13, R12, R11 ;  /* 0x0000000c0d0e7389 */ /* 0x00006400000c000b */
[----:B01----:R-:W-:Y:S01]  /*34630*/  ENDCOLLECTIVE ;  /* 0x000000000000791b */ /* 0x003fe20003800000 */
.L_x_1699:
[----:B------:R-:W-:Y:S02]  /*34640*/  @!P1 IMAD.MOV.U32 R26, RZ, RZ, R4 ;  /* 0x000000ffff1a9224 */ /* 0x000fe400078e0004 */
[----:B------:R-:W-:Y:S01]  /*34650*/  @!P1 IMAD.MOV.U32 R27, RZ, RZ, R5 ;  /* 0x000000ffff1b9224 */ /* 0x000fe200078e0005 */
[----:B------:R-:W-:Y:S01]  /*34660*/  CS2R R4, SRZ ;  /* 0x0000000000047805 */ /* 0x000fe2000001ff00 */
[----:B------:R-:W-:Y:S02]  /*34670*/  @!P1 IMAD.MOV.U32 R24, RZ, RZ, R6 ;  /* 0x000000ffff189224 */ /* 0x000fe400078e0006 */
[----:B------:R-:W-:Y:S02]  /*34680*/  @!P1 IMAD.MOV.U32 R25, RZ, RZ, R7 ;  /* 0x000000ffff199224 */ /* 0x000fe400078e0007 */
[----:B------:R-:W-:Y:S02]  /*34690*/  @!P1 IMAD.MOV.U32 R20, RZ, RZ, R32 ;  /* 0x000000ffff149224 */ /* 0x000fe400078e0020 */
[----:B------:R-:W-:-:S02]  /*346a0*/  @!P1 IMAD.MOV.U32 R21, RZ, RZ, R33 ;  /* 0x000000ffff159224 */ /* 0x000fc400078e0021 */
[----:B------:R-:W-:Y:S02]  /*346b0*/  @!P1 IMAD.MOV.U32 R8, RZ, RZ, R34 ;  /* 0x000000ffff089224 */ /* 0x000fe400078e0022 */
[----:B------:R-:W-:Y:S01]  /*346c0*/  @!P1 IMAD.MOV.U32 R9, RZ, RZ, R35 ;  /* 0x000000ffff099224 */ /* 0x000fe200078e0023 */
[----:B------:R-:W-:Y:S06]  /*346d0*/  BRA `(.L_x_1700) ;  /* 0xfffffdbc005c7947 */ /* 0x000fec000383ffff */
.L_x_1424:
[----:B0-----:R0:W1:Y:S02]  /*346e0*/  SYNCS.PHASECHK.TRANS64.TRYWAIT P1, [R17+URZ+0x2e800], R0 ;  /* 0x02e80000110075a7 */ /* 0x001064000802017f */
[----:B-1----:R-:W-:Y:S05]  /*346f0*/  @!P1 NANOSLEEP.SYNCS 0x989680 ;  /* 0x009896800000995d */ /* 0x002fea0003900000 */
[----:B------:R-:W1:Y:S02]  /*34700*/  @!P1 SYNCS.PHASECHK.TRANS64 P1, [R17+URZ+0x2e800], R0 ;  /* 0x02e80000110095a7 */ /* 0x000e64000802007f */
[----:B-1----:R-:W-:Y:S05]  /*34710*/  @!P1 BRA `(.L_x_1424) ;  /* 0xfffffffc00f09947 */ /* 0x002fea000383ffff */
[----:B------:R-:W-:Y:S05]  /*34720*/  BRA `(.L_x_1701) ;  /* 0xfffffdbc00d07947 */ /* 0x000fea000383ffff */
.L_x_1430:
[----:B-1----:R1:W2:Y:S02]  /*34730*/  SYNCS.PHASECHK.TRANS64.TRYWAIT P2, [R0+URZ+0x2e830], R5 ;  /* 0x02e83005000075a7 */ /* 0x0022a4000804017f */
[----:B--2---:R-:W-:Y:S05]  /*34740*/  @!P2 NANOSLEEP.SYNCS 0x989680 ;  /* 0x009896800000a95d */ /* 0x004fea0003900000 */
[----:B------:R-:W2:Y:S02]  /*34750*/  @!P2 SYNCS.PHASECHK.TRANS64 P2, [R0+URZ+0x2e830], R5 ;  /* 0x02e830050000a5a7 */ /* 0x000ea4000804007f */
[----:B--2---:R-:W-:Y:S05]  /*34760*/  @!P2 BRA `(.L_x_1430) ;  /* 0xfffffffc00f0a947 */ /* 0x004fea000383ffff */
[----:B------:R-:W-:Y:S05]  /*34770*/  BRA `(.L_x_1429) ;  /* 0xfffffde000247947 */ /* 0x000fea000383ffff */
.L_x_1448:
[----:B-1----:R1:W2:Y:S02]  /*34780*/  SYNCS.PHASECHK.TRANS64.TRYWAIT P3, [R15+URZ+0x2e830], R14 ;  /* 0x02e8300e0f0075a7 */ /* 0x0022a4000806017f */
[----:B--2---:R-:W-:Y:S05]  /*34790*/  @!P3 NANOSLEEP.SYNCS 0x989680 ;  /* 0x009896800000b95d */ /* 0x004fea0003900000 */
[----:B------:R-:W2:Y:S02]  /*347a0*/  @!P3 SYNCS.PHASECHK.TRANS64 P3, [R15+URZ+0x2e830], R14 ;  /* 0x02e8300e0f00b5a7 */ /* 0x000ea4000806007f */
[----:B--2---:R-:W-:Y:S05]  /*347b0*/  @!P3 BRA `(.L_x_1448) ;  /* 0xfffffffc00f0b947 */ /* 0x004fea000383ffff */
[----:B------:R-:W-:Y:S05]  /*347c0*/  BRA `(.L_x_1447) ;  /* 0xfffffe3800a07947 */ /* 0x000fea000383ffff */
.L_x_1452:
[----:B-1----:R1:W2:Y:S02]  /*347d0*/  SYNCS.PHASECHK.TRANS64.TRYWAIT P2, [R15+URZ+0x2e850], R14 ;  /* 0x02e8500e0f0075a7 */ /* 0x0022a4000804017f */
[----:B--2---:R-:W-:Y:S05]  /*347e0*/  @!P2 NANOSLEEP.SYNCS 0x989680 ;  /* 0x009896800000a95d */ /* 0x004fea0003900000 */
[----:B------:R-:W2:Y:S02]  /*347f0*/  @!P2 SYNCS.PHASECHK.TRANS64 P2, [R15+URZ+0x2e850], R14 ;  /* 0x02e8500e0f00a5a7 */ /* 0x000ea4000804007f */
[----:B--2---:R-:W-:Y:S05]  /*34800*/  @!P2 BRA `(.L_x_1452) ;  /* 0xfffffffc00f0a947 */ /* 0x004fea000383ffff */
[----:B------:R-:W-:Y:S05]  /*34810*/  BRA `(.L_x_1449) ;  /* 0xfffffe4c00b07947 */ /* 0x000fea000383ffff */
.L_x_1472:
[----:B-1----:R1:W2:Y:S02]  /*34820*/  SYNCS.PHASECHK.TRANS64.TRYWAIT P3, [R0+URZ+0x2e830], R3 ;  /* 0x02e83003000075a7 */ /* 0x0022a4000806017f */
[----:B--2---:R-:W-:Y:S05]  /*34830*/  @!P3 NANOSLEEP.SYNCS 0x989680 ;  /* 0x009896800000b95d */ /* 0x004fea0003900000 */
[----:B------:R-:W2:Y:S02]  /*34840*/  @!P3 SYNCS.PHASECHK.TRANS64 P3, [R0+URZ+0x2e830], R3 ;  /* 0x02e830030000b5a7 */ /* 0x000ea4000806007f */
[----:B--2---:R-:W-:Y:S05]  /*34850*/  @!P3 BRA `(.L_x_1472) ;  /* 0xfffffffc00f0b947 */ /* 0x004fea000383ffff */
[----:B------:R-:W-:Y:S05]  /*34860*/  BRA `(.L_x_1471) ;  /* 0xfffffea400207947 */ /* 0x000fea000383ffff */
.L_x_1476:
[----:B-1----:R1:W2:Y:S02]  /*34870*/  SYNCS.PHASECHK.TRANS64.TRYWAIT P2, [R3+URZ+0x2e850], R0 ;  /* 0x02e85000030075a7 */ /* 0x0022a4000804017f */
[----:B--2---:R-:W-:Y:S05]  /*34880*/  @!P2 NANOSLEEP.SYNCS 0x989680 ;  /* 0x009896800000a95d */ /* 0x004fea0003900000 */
[----:B------:R-:W2:Y:S02]  /*34890*/  @!P2 SYNCS.PHASECHK.TRANS64 P2, [R3+URZ+0x2e850], R0 ;  /* 0x02e850000300a5a7 */ /* 0x000ea4000804007f */
[----:B--2---:R-:W-:Y:S05]  /*348a0*/  @!P2 BRA `(.L_x_1476) ;  /* 0xfffffffc00f0a947 */ /* 0x004fea000383ffff */
[----:B------:R-:W-:Y:S05]  /*348b0*/  BRA `(.L_x_1473) ;  /* 0xfffffeb800347947 */ /* 0x000fea000383ffff */
.L_x_1484:
[----:B-1----:R1:W2:Y:S02]  /*348c0*/  SYNCS.PHASECHK.TRANS64.TRYWAIT P3, [R0+URZ+0x2e830], R3 ;  /* 0x02e83003000075a7 */ /* 0x0022a4000806017f */
[----:B--2---:R-:W-:Y:S05]  /*348d0*/  @!P3 NANOSLEEP.SYNCS 0x989680 ;  /* 0x009896800000b95d */ /* 0x004fea0003900000 */
[----:B------:R-:W2:Y:S02]  /*348e0*/  @!P3 SYNCS.PHASECHK.TRANS64 P3, [R0+URZ+0x2e830], R3 ;  /* 0x02e830030000b5a7 */ /* 0x000ea4000806007f */
[----:B--2---:R-:W-:Y:S05]  /*348f0*/  @!P3 BRA `(.L_x_1484) ;  /* 0xfffffffc00f0b947 */ /* 0x004fea000383ffff */
[----:B------:R-:W-:Y:S05]  /*34900*/  BRA `(.L_x_1483) ;  /* 0xfffffee000fc7947 */ /* 0x000fea000383ffff */
.L_x_1488:
[----:B-1----:R1:W2:Y:S02]  /*34910*/  SYNCS.PHASECHK.TRANS64.TRYWAIT P2, [R3+URZ+0x2e850], R0 ;  /* 0x02e85000030075a7 */ /* 0x0022a4000804017f */
[----:B--2---:R-:W-:Y:S05]  /*34920*/  @!P2 NANOSLEEP.SYNCS 0x989680 ;  /* 0x009896800000a95d */ /* 0x004fea0003900000 */
[----:B------:R-:W2:Y:S02]  /*34930*/  @!P2 SYNCS.PHASECHK.TRANS64 P2, [R3+URZ+0x2e850], R0 ;  /* 0x02e850000300a5a7 */ /* 0x000ea4000804007f */
[----:B--2---:R-:W-:Y:S05]  /*34940*/  @!P2 BRA `(.L_x_1488) ;  /* 0xfffffffc00f0a947 */ /* 0x004fea000383ffff */
[----:B------:R-:W-:Y:S05]  /*34950*/  BRA `(.L_x_1485) ;  /* 0xfffffef800187947 */ /* 0x000fea000383ffff */
.L_x_1502:
[----:B-1----:R1:W2:Y:S02]  /*34960*/  SYNCS.PHASECHK.TRANS64.TRYWAIT P1, [R13+URZ+0x2e850], R4 ;  /* 0x02e850040d0075a7 */ /* 0x0022a4000802017f */
[----:B--2---:R-:W-:Y:S05]  /*34970*/  @!P1 NANOSLEEP.SYNCS 0x989680 ;  /* 0x009896800000995d */ /* 0x004fea0003900000 */
[----:B------:R-:W2:Y:S02]  /*34980*/  @!P1 SYNCS.PHASECHK.TRANS64 P1, [R13+URZ+0x2e850], R4 ;  /* 0x02e850040d0095a7 */ /* 0x000ea4000802007f */
[----:B--2---:R-:W-:Y:S05]  /*34990*/  @!P1 BRA `(.L_x_1502) ;  /* 0xfffffffc00f09947 */ /* 0x004fea000383ffff */
[----:B------:R-:W-:Y:S05]  /*349a0*/  BRA `(.L_x_1501) ;  /* 0xffffff4800947947 */ /* 0x000fea000383ffff */
.L_x_1506:
[----:B------:R-:W-:Y:S01]  /*349b0*/  IMAD.MOV.U32 R12, RZ, RZ, R0 ;  /* 0x000000ffff0c7224 */ /* 0x000fe200078e0000 */
[----:B------:R-:W-:Y:S01]  /*349c0*/  SEL R5, R92, R91, P0 ;  /* 0x0000005b5c057207 */ /* 0x000fe20000000000 */
[----:B------:R-:W-:Y:S01]  /*349d0*/  IMAD.MOV.U32 R11, RZ, RZ, 0x1c1f ;  /* 0x00001c1fff0b7424 */ /* 0x000fe200078e00ff */
[----:B------:R-:W-:Y:S01]  /*349e0*/  SEL R7, R91, R92, P0 ;  /* 0x0000005c5b077207 */ /* 0x000fe20000000000 */
[----:B------:R-:W-:Y:S01]  /*349f0*/  IMAD.MOV.U32 R15, RZ, RZ, -0x1 ;  /* 0xffffffffff0f7424 */ /* 0x000fe200078e00ff */
[----:B------:R-:W-:Y:S02]  /*34a00*/  SEL R9, R37, R36, P0 ;  /* 0x0000002425097207 */ /* 0x000fe40000000000 */
[----:B------:R-:W-:-:S07]  /*34a10*/  SEL R21, R36, R37, P0 ;  /* 0x0000002524157207 */ /* 0x000fce0000000000 */
[----:B-1----:R-:W-:Y:S05]  /*34a20*/  WARPSYNC.COLLECTIVE R15, `(.L_x_1702) ;  /* 0x000000000f087348 */ /* 0x002fea0003c00000 */
[----:B------:R0:W2:Y:S02]  /*34a30*/  SHFL.IDX P6, R14, R13, R12, R11 ;  /* 0x0000000c0d0e7389 */ /* 0x0000a400000c000b */
[----:B012---:R-:W-:Y:S01]  /*34a40*/  ENDCOLLECTIVE ;  /* 0x000000000000791b */ /* 0x007fe20003800000 */
.L_x_1702:
        /* <DEDUP_REMOVED lines=19> */
.L_x_1703:
        /* <DEDUP_REMOVED lines=19> */
.L_x_1704:
        /* <DEDUP_REMOVED lines=8> */
.L_x_1705:
[----:B------:R-:W-:Y:S02]  /*34d30*/  IMAD.MOV.U32 R13, RZ, RZ, R9 ;  /* 0x000000ffff0d7224 */ /* 0x000fe400078e0009 */
[----:B------:R-:W-:Y:S02]  /*34d40*/  IMAD.MOV.U32 R12, RZ, RZ, R0 ;  /* 0x000000ffff0c7224 */ /* 0x000fe400078e0000 */
[----:B------:R-:W-:-:S07]  /*34d50*/  IMAD.MOV.U32 R7, RZ, RZ, R14 ;  /* 0x000000ffff077224 */ /* 0x000fce00078e000e */
[----:B------:R-:W-:Y:S05]  /*34d60*/  WARPSYNC.COLLECTIVE R15, `(.L_x_1706) ;  /* 0x000000000f087348 */ /* 0x000fea0003c00000 */
[----:B------:R0:W1:Y:S02]  /*34d70*/  SHFL.IDX P6, R14, R13, R12, R11 ;  /* 0x0000000c0d0e7389 */ /* 0x00006400000c000b */
[----:B01----:R-:W-:Y:S01]  /*34d80*/  ENDCOLLECTIVE ;  /* 0x000000000000791b */ /* 0x003fe20003800000 */
.L_x_1706:
        /* <DEDUP_REMOVED lines=8> */
.L_x_1707:
[----:B------:R-:W-:Y:S02]  /*34e10*/  IMAD.MOV.U32 R13, RZ, RZ, R25 ;  /* 0x000000ffff0d7224 */ /* 0x000fe400078e0019 */
[----:B------:R-:W-:Y:S02]  /*34e20*/  IMAD.MOV.U32 R12, RZ, RZ, R0 ;  /* 0x000000ffff0c7224 */ /* 0x000fe400078e0000 */
[----:B------:R-:W-:-:S07]  /*34e30*/  IMAD.MOV.U32 R21, RZ, RZ, R14 ;  /* 0x000000ffff157224 */ /* 0x000fce00078e000e */
[----:B------:R-:W-:Y:S05]  /*34e40*/  WARPSYNC.COLLECTIVE R15, `(.L_x_1708) ;  /* 0x000000000f087348 */ /* 0x000fea0003c00000 */
[----:B------:R0:W1:Y:S02]  /*34e50*/  SHFL.IDX P6, R14, R13, R12, R11 ;  /* 0x0000000c0d0e7389 */ /* 0x00006400000c000b */
[----:B01----:R-:W-:Y:S01]  /*34e60*/  ENDCOLLECTIVE ;  /* 0x000000000000791b */ /* 0x003fe20003800000 */
.L_x_1708:
        /* <DEDUP_REMOVED lines=8> */
.L_x_1709:
[----:B------:R-:W-:Y:S02]  /*34ef0*/  IMAD.MOV.U32 R13, RZ, RZ, R29 ;  /* 0x000000ffff0d7224 */ /* 0x000fe400078e001d */
[----:B------:R-:W-:Y:S02]  /*34f00*/  IMAD.MOV.U32 R12, RZ, RZ, R0 ;  /* 0x000000ffff0c7224 */ /* 0x000fe400078e0000 */
[----:B------:R-:W-:-:S07]  /*34f10*/  IMAD.MOV.U32 R27, RZ, RZ, R14 ;  /* 0x000000ffff1b7224 */ /* 0x000fce00078e000e */
[----:B------:R-:W-:Y:S05]  /*34f20*/  WARPSYNC.COLLECTIVE R15, `(.L_x_1710) ;  /* 0x000000000f087348 */ /* 0x000fea0003c00000 */
[----:B------:R0:W1:Y:S02]  /*34f30*/  SHFL.IDX P6, R14, R13, R12, R11 ;  /* 0x0000000c0d0e7389 */ /* 0x00006400000c000b */
[----:B01----:R-:W-:Y:S01]  /*34f40*/  ENDCOLLECTIVE ;  /* 0x000000000000791b */ /* 0x003fe20003800000 */
.L_x_1710:
        /* <DEDUP_REMOVED lines=8> */
.L_x_1711:
[----:B------:R-:W-:Y:S02]  /*34fd0*/  IMAD.MOV.U32 R13, RZ, RZ, R33 ;  /* 0x000000ffff0d7224 */ /* 0x000fe400078e0021 */
[----:B------:R-:W-:Y:S02]  /*34fe0*/  IMAD.MOV.U32 R12, RZ, RZ, R0 ;  /* 0x000000ffff0c7224 */ /* 0x000fe400078e0000 */
[----:B------:R-:W-:-:S07]  /*34ff0*/  IMAD.MOV.U32 R31, RZ, RZ, R14 ;  /* 0x000000ffff1f7224 */ /* 0x000fce00078e000e */
[----:B------:R-:W-:Y:S05]  /*35000*/  WARPSYNC.COLLECTIVE R15, `(.L_x_1712) ;  /* 0x000000000f087348 */ /* 0x000fea0003c00000 */
[----:B------:R0:W1:Y:S02]  /*35010*/  SHFL.IDX P6, R14, R13, R12, R11 ;  /* 0x0000000c0d0e7389 */ /* 0x00006400000c000b */
[----:B01----:R-:W-:Y:S01]  /*35020*/  ENDCOLLECTIVE ;  /* 0x000000000000791b */ /* 0x003fe20003800000 */
.L_x_1712:
        /* <DEDUP_REMOVED lines=8> */
.L_x_1713:
[----:B------:R-:W-:Y:S02]  /*350b0*/  IMAD.MOV.U32 R13, RZ, RZ, R37 ;  /* 0x000000ffff0d7224 */ /* 0x000fe400078e0025 */
[----:B------:R-:W-:Y:S02]  /*350c0*/  IMAD.MOV.U32 R12, RZ, RZ, R0 ;  /* 0x000000ffff0c7224 */ /* 0x000fe400078e0000 */
[----:B------:R-:W-:-:S07]  /*350d0*/  IMAD.MOV.U32 R35, RZ, RZ, R14 ;  /* 0x000000ffff237224 */ /* 0x000fce00078e000e */
[----:B------:R-:W-:Y:S05]  /*350e0*/  WARPSYNC.COLLECTIVE R15, `(.L_x_1714) ;  /* 0x000000000f087348 */ /* 0x000fea0003c00000 */
[----:B------:R0:W1:Y:S02]  /*350f0*/  SHFL.IDX P6, R14, R13, R12, R11 ;  /* 0x0000000c0d0e7389 */ /* 0x00006400000c000b */
[----:B01----:R-:W-:Y:S01]  /*35100*/  ENDCOLLECTIVE ;  /* 0x000000000000791b */ /* 0x003fe20003800000 */
.L_x_1714:
        /* <DEDUP_REMOVED lines=8> */
.L_x_1715:
[----:B------:R-:W-:Y:S02]  /*35190*/  IMAD.MOV.U32 R13, RZ, RZ, R41 ;  /* 0x000000ffff0d7224 */ /* 0x000fe400078e0029 */
[----:B------:R-:W-:Y:S02]  /*351a0*/  IMAD.MOV.U32 R12, RZ, RZ, R0 ;  /* 0x000000ffff0c7224 */ /* 0x000fe400078e0000 */
[----:B------:R-:W-:-:S07]  /*351b0*/  IMAD.MOV.U32 R20, RZ, RZ, R14 ;  /* 0x000000ffff147224 */ /* 0x000fce00078e000e */
[----:B------:R-:W-:Y:S05]  /*351c0*/  WARPSYNC.COLLECTIVE R15, `(.L_x_1716) ;  /* 0x000000000f087348 */ /* 0x000fea0003c00000 */
[----:B------:R0:W1:Y:S02]  /*351d0*/  SHFL.IDX P6, R14, R13, R12, R11 ;  /* 0x0000000c0d0e7389 */ /* 0x00006400000c000b */
[----:B01----:R-:W-:Y:S01]  /*351e0*/  ENDCOLLECTIVE ;  /* 0x000000000000791b */ /* 0x003fe20003800000 */
.L_x_1716:
[----:B------:R-:W-:Y:S02]  /*351f0*/  IMAD.MOV.U32 R13, RZ, RZ, R43 ;  /* 0x000000ffff0d7224 */ /* 0x000fe400078e002b */
[----:B------:R-:W-:Y:S02]  /*35200*/  IMAD.MOV.U32 R12, RZ, RZ, R2 ;  /* 0x000000ffff0c7224 */ /* 0x000fe400078e0002 */
[----:B------:R-:W-:-:S07]  /*35210*/  IMAD.MOV.U32 R41, RZ, RZ, R14 ;  /* 0x000000ffff297224 */ /* 0x000fce00078e000e */
[----:B------:R-:W-:Y:S05]  /*35220*/  WARPSYNC.COLLECTIVE R15, `(.L_x_1717) ;  /* 0x000000000f087348 */ /* 0x000fea0003c00000 */
[----:B------:R0:W1:Y:S02]  /*35230*/  SHFL.IDX P6, R14, R13, R12, R11 ;  /* 0x0000000c0d0e7389 */ /* 0x00006400000c000b */
[----:B01----:R-:W-:Y:S01]  /*35240*/  ENDCOLLECTIVE ;  /* 0x000000000000791b */ /* 0x003fe20003800000 */
.L_x_1717:
[----:B------:R-:W-:Y:S02]  /*35250*/  IMAD.MOV.U32 R13, RZ, RZ, R45 ;  /* 0x000000ffff0d7224 */ /* 0x000fe400078e002d */
[----:B------:R-:W-:Y:S02]  /*35260*/  IMAD.MOV.U32 R12, RZ, RZ, R0 ;  /* 0x000000ffff0c7224 */ /* 0x000fe400078e0000 */
[----:B------:R-:W-:-:S07]  /*35270*/  IMAD.MOV.U32 R40, RZ, RZ, R14 ;  /* 0x000000ffff287224 */ /* 0x000fce00078e000e */
[----:B------:R-:W-:Y:S05]  /*35280*/  WARPSYNC.COLLECTIVE R15, `(.L_x_1718) ;  /* 0x000000000f087348 */ /* 0x000fea0003c00000 */
[----:B------:R0:W1:Y:S02]  /*35290*/  SHFL.IDX P6, R14, R13, R12, R11 ;  /* 0x0000000c0d0e7389 */ /* 0x00006400000c000b */
[----:B01----:R-:W-:Y:S01]  /*352a0*/  ENDCOLLECTIVE ;  /* 0x000000000000791b */ /* 0x003fe20003800000 */
.L_x_1718:
        /* <DEDUP_REMOVED lines=8> */
.L_x_1719:
[----:B------:R-:W-:Y:S02]  /*35330*/  IMAD.MOV.U32 R13, RZ, RZ, R49 ;  /* 0x000000ffff0d7224 */ /* 0x000fe400078e0031 */
[----:B------:R-:W-:Y:S02]  /*35340*/  IMAD.MOV.U32 R12, RZ, RZ, R0 ;  /* 0x000000ffff0c7224 */ /* 0x000fe400078e0000 */
[----:B------:R-:W-:-:S07]  /*35350*/  IMAD.MOV.U32 R42, RZ, RZ, R14 ;  /* 0x000000ffff2a7224 */ /* 0x000fce00078e000e */
[----:B------:R-:W-:Y:S05]  /*35360*/  WARPSYNC.COLLECTIVE R15, `(.L_x_1720) ;  /* 0x000000000f087348 */ /* 0x000fea0003c00000 */
[----:B------:R0:W1:Y:S02]  /*35370*/  SHFL.IDX P6, R14, R13, R12, R11 ;  /* 0x0000000c0d0e7389 */ /* 0x00006400000c000b */
[----:B01----:R-:W-:Y:S01]  /*35380*/  ENDCOLLECTIVE ;  /* 0x000000000000791b */ /* 0x003fe20003800000 */
.L_x_1720:
        /* <DEDUP_REMOVED lines=8> */
.L_x_1721:
[----:B------:R-:W-:Y:S02]  /*35410*/  IMAD.MOV.U32 R13, RZ, RZ, R53 ;  /* 0x000000ffff0d7224 */ /* 0x000fe400078e0035 */
[----:B------:R-:W-:Y:S02]  /*35420*/  IMAD.MOV.U32 R12, RZ, RZ, R0 ;  /* 0x000000ffff0c7224 */ /* 0x000fe400078e0000 */
[----:B------:R-:W-:-:S07]  /*35430*/  IMAD.MOV.U32 R44, RZ, RZ, R14 ;  /* 0x000000ffff2c7224 */ /* 0x000fce00078e000e */
[----:B------:R-:W-:Y:S05]  /*35440*/  WARPSYNC.COLLECTIVE R15, `(.L_x_1722) ;  /* 0x000000000f087348 */ /* 0x000fea0003c00000 */
[----:B------:R0:W1:Y:S02]  /*35450*/  SHFL.IDX P6, R14, R13, R12, R11 ;  /* 0x0000000c0d0e7389 */ /* 0x00006400000c000b */
[----:B01----:R-:W-:Y:S01]  /*35460*/  ENDCOLLECTIVE ;  /* 0x000000000000791b */ /* 0x003fe20003800000 */
.L_x_1722:
[----:B------:R-:W-:Y:S01]  /*35470*/  SEL R9, R49, R44, P0 ;  /* 0x0000002c31097207 */ /* 0x000fe20000000000 */
[----:B------:R-:W-:Y:S02]  /*35480*/  IMAD.MOV.U32 R13, RZ, RZ, R55 ;  /* 0x000000ffff0d7224 */ /* 0x000fe400078e0037 */
[----:B------:R-:W-:Y:S02]  /*35490*/  IMAD.MOV.U32 R12, RZ, RZ, R2 ;  /* 0x000000ffff0c7224 */ /* 0x000fe400078e0002 */
[----:B------:R-:W-:-:S07]  /*354a0*/  IMAD.MOV.U32 R53, RZ, RZ, R14 ;  /* 0x000000ffff357224 */ /* 0x000fce00078e000e */
[----:B------:R-:W-:Y:S05]  /*354b0*/  WARPSYNC.COLLECTIVE R15, `(.L_x_1723) ;  /* 0x000000000f087348 */ /* 0x000fea0003c00000 */
[----:B------:R0:W1:Y:S02]  /*354c0*/  SHFL.IDX P6, R14, R13, R12, R11 ;  /* 0x0000000c0d0e7389 */ /* 0x00006400000c000b */
[----:B01----:R-:W-:Y:S01]  /*354d0*/  ENDCOLLECTIVE ;  /* 0x000000000000791b */ /* 0x003fe20003800000 */
.L_x_1723:
[----:B------:R-:W-:Y:S02]  /*354e0*/  IMAD.MOV.U32 R13, RZ, RZ, R57 ;  /* 0x000000ffff0d7224 */ /* 0x000fe400078e0039 */
[----:B------:R-:W-:Y:S02]  /*354f0*/  IMAD.MOV.U32 R12, RZ, RZ, R0 ;  /* 0x000000ffff0c7224 */ /* 0x000fe400078e0000 */
[----:B------:R-:W-:-:S07]  /*35500*/  IMAD.MOV.U32 R46, RZ, RZ, R14 ;  /* 0x000000ffff2e7224 */ /* 0x000fce00078e000e */
[----:B------:R-:W-:Y:S05]  /*35510*/  WARPSYNC.COLLECTIVE R15, `(.L_x_1724) ;  /* 0x000000000f087348 */ /* 0x000fea0003c00000 */
[----:B------:R0:W1:Y:S02]  /*35520*/  SHFL.IDX P6, R14, R13, R12, R11 ;  /* 0x0000000c0d0e7389 */ /* 0x00006400000c000b */
[----:B01----:R-:W-:Y:S01]  /*35530*/  ENDCOLLECTIVE ;  /* 0x000000000000791b */ /* 0x003fe20003800000 */
.L_x_1724:
        /* <DEDUP_REMOVED lines=8> */
.L_x_1725:
[----:B------:R-:W-:Y:S02]  /*355c0*/  IMAD.MOV.U32 R13, RZ, RZ, R61 ;  /* 0x000000ffff0d7224 */ /* 0x000fe400078e003d */
[----:B------:R-:W-:Y:S02]  /*355d0*/  IMAD.MOV.U32 R12, RZ, RZ, R0 ;  /* 0x000000ffff0c7224 */ /* 0x000fe400078e0000 */
[----:B------:R-:W-:-:S07]  /*355e0*/  IMAD.MOV.U32 R48, RZ, RZ, R14 ;  /* 0x000000ffff307224 */ /* 0x000fce00078e000e */
[----:B------:R-:W-:Y:S05]  /*355f0*/  WARPSYNC.COLLECTIVE R15, `(.L_x_1726) ;  /* 0x000000000f087348 */ /* 0x000fea0003c00000 */
[----:B------:R0:W1:Y:S02]  /*35600*/  SHFL.IDX P6, R14, R13, R12, R11 ;  /* 0x0000000c0d0e7389 */ /* 0x00006400000c000b */
[----:B01----:R-:W-:Y:S01]  /*35610*/  ENDCOLLECTIVE ;  /* 0x000000000000791b */ /* 0x003fe20003800000 */
.L_x_1726:
        /* <DEDUP_REMOVED lines=8> */
.L_x_1727:
[----:B------:R-:W-:Y:S02]  /*356a0*/  IMAD.MOV.U32 R13, RZ, RZ, R65 ;  /* 0x000000ffff0d7224 */ /* 0x000fe400078e0041 */
[----:B------:R-:W-:Y:S02]  /*356b0*/  IMAD.MOV.U32 R12, RZ, RZ, R0 ;  /* 0x000000ffff0c7224 */ /* 0x000fe400078e0000 */
[----:B------:R-:W-:-:S07]  /*356c0*/  IMAD.MOV.U32 R50, RZ, RZ, R14 ;  /* 0x000000ffff327224 */ /* 0x000fce00078e000e */
[----:B------:R-:W-:Y:S05]  /*356d0*/  WARPSYNC.COLLECTIVE R15, `(.L_x_1728) ;  /* 0x000000000f087348 */ /* 0x000fea0003c00000 */
[----:B------:R0:W1:Y:S02]  /*356e0*/  SHFL.IDX P6, R14, R13, R12, R11 ;  /* 0x0000000c0d0e7389 */ /* 0x00006400000c000b */
[----:B01----:R-:W-:Y:S01]  /*356f0*/  ENDCOLLECTIVE ;  /* 0x000000000000791b */ /* 0x003fe20003800000 */
.L_x_1728:
        /* <DEDUP_REMOVED lines=8> */
.L_x_1729:
[----:B------:R-:W-:Y:S02]  /*35780*/  IMAD.MOV.U32 R13, RZ, RZ, R71 ;  /* 0x000000ffff0d7224 */ /* 0x000fe400078e0047 */
[----:B------:R-:W-:Y:S02]  /*35790*/  IMAD.MOV.U32 R12, RZ, RZ, R0 ;  /* 0x000000ffff0c7224 */ /* 0x000fe400078e0000 */
[----:B------:R-:W-:-:S07]  /*357a0*/  IMAD.MOV.U32 R56, RZ, RZ, R14 ;  /* 0x000000ffff387224 */ /* 0x000fce00078e000e */
[----:B------:R-:W-:Y:S05]  /*357b0*/  WARPSYNC.COLLECTIVE R15, `(.L_x_1730) ;  /* 0x000000000f087348 */ /* 0x000fea0003c00000 */
[----:B------:R0:W1:Y:S02]  /*357c0*/  SHFL.IDX P6, R14, R13, R12, R11 ;  /* 0x0000000c0d0e7389 */ /* 0x00006400000c000b */
[----:B01----:R-:W-:Y:S01]  /*357d0*/  ENDCOLLECTIVE ;  /* 0x000000000000791b */ /* 0x003fe20003800000 */
.L_x_1730:
[----:B------:R-:W-:Y:S01]  /*357e0*/  SEL R39, R56, R65, P0 ;  /* 0x0000004138277207 */ /* 0x000fe20000000000 */
[----:B------:R-:W-:Y:S02]  /*357f0*/  IMAD.MOV.U32 R13, RZ, RZ, R73 ;  /* 0x000000ffff0d7224 */ /* 0x000fe400078e0049 */
[----:B------:R-:W-:Y:S02]  /*35800*/  IMAD.MOV.U32 R12, RZ, RZ, R2 ;  /* 0x000000ffff0c7224 */ /* 0x000fe400078e0002 */
[----:B------:R-:W-:-:S07]  /*35810*/  IMAD.MOV.U32 R71, RZ, RZ, R14 ;  /* 0x000000ffff477224 */ /* 0x000fce00078e000e */
[----:B------:R-:W-:Y:S05]  /*35820*/  WARPSYNC.COLLECTIVE R15, `(.L_x_1731) ;  /* 0x000000000f087348 */ /* 0x000fea0003c00000 */
[----:B------:R0:W1:Y:S02]  /*35830*/  SHFL.IDX P6, R14, R13, R12, R11 ;  /* 0x0000000c0d0e7389 */ /* 0x00006400000c000b */
[----:B01----:R-:W-:Y:S01]  /*35840*/  ENDCOLLECTIVE ;  /* 0x000000000000791b */ /* 0x003fe20003800000 */
.L_x_1731:
[----:B------:R-:W-:Y:S02]  /*35850*/  IMAD.MOV.U32 R13, RZ, RZ, R75 ;  /* 0x000000ffff0d7224 */ /* 0x000fe400078e004b */
[----:B------:R-:W-:Y:S02]  /*35860*/  IMAD.MOV.U32 R12, RZ, RZ, R0 ;  /* 0x000000ffff0c7224 */ /* 0x000fe400078e0000 */
[----:B------:R-:W-:-:S07]  /*35870*/  IMAD.MOV.U32 R58, RZ, RZ, R14 ;  /* 0x000000ffff3a7224 */ /* 0x000fce00078e000e */
[----:B------:R-:W-:Y:S05]  /*35880*/  WARPSYNC.COLLECTIVE R15, `(.L_x_1732) ;  /* 0x000000000f087348 */ /* 0x000fea0003c00000 */
[----:B------:R0:W1:Y:S02]  /*35890*/  SHFL.IDX P6, R14, R13, R12, R11 ;  /* 0x0000000c0d0e7389 */ /* 0x00006400000c000b */
[----:B01----:R-:W-:Y:S01]  /*358a0*/  ENDCOLLECTIVE ;  /* 0x000000000000791b */ /* 0x003fe20003800000 */
.L_x_1732:
[----:B------:R-:W-:Y:S02]  /*358b0*/  IMAD.MOV.U32 R13, RZ, RZ, R77 ;  /* 0x000000ffff0d7224 */ /* 0x000fe400078e004d */
[----:B------:R-:W-:Y:S02]  /*358c0*/  IMAD.MOV.U32 R12, RZ, RZ, R2 ;  /* 0x000000ffff0c7224 */ /* 0x000fe400078e0002 */
[----:B------:R-:W-:Y:S02]  /*358d0*/  IMAD.MOV.U32 R2, RZ, RZ, RZ ;  /* 0x000000ffff027224 */ /* 0x000fe400078e00ff */
[----:B------:R-:W-:-:S07]  /*358e0*/  IMAD.MOV.U32 R75, RZ, RZ, R14 ;  /* 0x000000ffff4b7224 */ /* 0x000fce00078e000e */
[----:B------:R-:W-:Y:S05]  /*358f0*/  WARPSYNC.COLLECTIVE R15, `(.L_x_1733) ;  /* 0x000000000f087348 */ /* 0x000fea0003c00000 */
[----:B------:R0:W1:Y:S02]  /*35900*/  SHFL.IDX P6, R14, R13, R12, R11 ;  /* 0x0000000c0d0e7389 */ /* 0x00006400000c000b */
[----:B01----:R-:W-:Y:S01]  /*35910*/  ENDCOLLECTIVE ;  /* 0x000000000000791b */ /* 0x003fe20003800000 */
.L_x_1733:
[----:B------:R-:W-:Y:S02]  /*35920*/  SEL R12, R37, R20, P0 ;  /* 0x00000014250c7207 */ /* 0x000fe40000000000 */
[----:B------:R-:W-:Y:S02]  /*35930*/  SEL R11, R44, R49, P0 ;  /* 0x000000312c0b7207 */ /* 0x000fe40000000000 */
[----:B------:R-:W-:Y:S02]  /*35940*/  SEL R13, R71, R58, P0 ;  /* 0x0000003a470d7207 */ /* 0x000fe40000000000 */
[----:B------:R-:W-:Y:S01]  /*35950*/  SEL R15, R58, R71, P0 ;  /* 0x000000473a0f7207 */ /* 0x000fe20000000000 */
[----:B------:R-:W-:Y:S01]  /*35960*/  IMAD.MOV.U32 R60, RZ, RZ, R14 ;  /* 0x000000ffff3c7224 */ /* 0x000fe200078e000e */
[----:B------:R-:W-:Y:S02]  /*35970*/  SEL R14, R20, R37, P0 ;  /* 0x00000025140e7207 */ /* 0x000fe40000000000 */
[----:B------:R-:W-:Y:S01]  /*35980*/  SEL R37, R65, R56, P0 ;  /* 0x0000003841257207 */ /* 0x000fe20000000000 */
[----:B------:R-:W-:Y:S06]  /*35990*/  BRA `(.L_x_1734) ;  /* 0xffffff5400007947 */ /* 0x000fec000383ffff */
.L_x_1518:
[----:B------:R-:W-:Y:S02]  /*359a0*/  IMAD.MOV.U32 R13, RZ, RZ, R3 ;  /* 0x000000ffff0d7224 */ /* 0x000fe400078e0003 */
[----:B------:R-:W-:Y:S02]  /*359b0*/  IMAD.MOV.U32 R12, RZ, RZ, RZ ;  /* 0x000000ffff0c7224 */ /* 0x000fe400078e00ff */
[----:B------:R-:W-:Y:S02]  /*359c0*/  IMAD.MOV.U32 R11, RZ, RZ, 0x181f ;  /* 0x0000181fff0b7424 */ /* 0x000fe400078e00ff */
[----:B------:R-:W-:-:S07]  /*359d0*/  IMAD.MOV.U32 R15, RZ, RZ, -0x1 ;  /* 0xffffffffff0f7424 */ /* 0x000fce00078e00ff */
[----:B-1----:R-:W-:Y:S05]  /*359e0*/  WARPSYNC.COLLECTIVE R15, `(.L_x_1735) ;  /* 0x000000000f087348 */ /* 0x002fea0003c00000 */
[----:B------:R0:W2:Y:S02]  /*359f0*/  SHFL.IDX P6, R14, R13, R12, R11 ;  /* 0x0000000c0d0e7389 */ /* 0x0000a400000c000b */
[----:B012---:R-:W-:Y:S01]  /*35a00*/  ENDCOLLECTIVE ;  /* 0x000000000000791b */ /* 0x007fe20003800000 */
.L_x_1735:
[----:B------:R-:W-:Y:S02]  /*35a10*/  IMAD.MOV.U32 R13, RZ, RZ, R2 ;  /* 0x000000ffff0d7224 */ /* 0x000fe400078e0002 */
[----:B------:R-:W-:-:S07]  /*35a20*/  IMAD.MOV.U32 R0, RZ, RZ, R14 ;  /* 0x000000ffff007224 */ /* 0x000fce00078e000e */
[----:B------:R-:W-:Y:S05]  /*35a30*/  WARPSYNC.COLLECTIVE R15, `(.L_x_1736) ;  /* 0x000000000f087348 */ /* 0x000fea0003c00000 */
[----:B------:R0:W1:Y:S02]  /*35a40*/  SHFL.IDX P6, R14, R13, R12, R11 ;  /* 0x0000000c0d0e7389 */ /* 0x00006400000c000b */
[----:B01----:R-:W-:Y:S01]  /*35a50*/  ENDCOLLECTIVE ;  /* 0x000000000000791b */ /* 0x003fe20003800000 */
.L_x_1736:
[----:B------:R-:W-:Y:S05]  /*35a60*/  BRA `(.L_x_1737) ;  /* 0xffffff6800dc7947 */ /* 0x000fea000383ffff */
.L_x_1521:
[----:B------:R-:W-:Y:S01]  /*35a70*/  BSSY B1, `(.L_x_1738) ;  /* 0x0000008000017945 */ /* 0x000fe20003800000 */
[----:B------:R-:W-:Y:S02]  /*35a80*/  IMAD.MOV.U32 R13, RZ, RZ, R3 ;  /* 0x000000ffff0d7224 */ /* 0x000fe400078e0003 */
[----:B------:R-:W-:Y:S02]  /*35a90*/  IMAD.MOV.U32 R12, RZ, RZ, 0x1 ;  /* 0x00000001ff0c7424 */ /* 0x000fe400078e00ff */
[----:B------:R-:W-:Y:S02]  /*35aa0*/  IMAD.MOV.U32 R11, RZ, RZ, 0x181f ;  /* 0x0000181fff0b7424 */ /* 0x000fe400078e00ff */
[----:B----4-:R-:W-:-:S07]  /*35ab0*/  IMAD.MOV.U32 R15, RZ, RZ, -0x1 ;  /* 0xffffffffff0f7424 */ /* 0x010fce00078e00ff */
[----:B0123--:R-:W-:Y:S05]  /*35ac0*/  WARPSYNC.COLLECTIVE R15, `(.L_x_1739) ;  /* 0x000000000f087348 */ /* 0x00ffea0003c00000 */
[----:B---3--:R3:W4:Y:S02]  /*35ad0*/  SHFL.IDX P6, R14, R13, R12, R11 ;  /* 0x0000000c0d0e7389 */ /* 0x00872400000c000b */
[----:B01234-:R-:W-:Y:S01]  /*35ae0*/  ENDCOLLECTIVE ;  /* 0x000000000000791b */ /* 0x01ffe20003800000 */
.L_x_1739:
[----:B------:R-:W-:Y:S05]  /*35af0*/  BSYNC B1 ;  /* 0x0000000000017941 */ /* 0x000fea0003800000 */
.L_x_1738:
        /* <DEDUP_REMOVED lines=8> */
.L_x_1740:
[----:B------:R-:W-:Y:S05]  /*35b80*/  BRA `(.L_x_1741) ;  /* 0xffffff6800e47947 */ /* 0x000fea000383ffff */
.L_x_1524:
        /* <DEDUP_REMOVED lines=8> */
.L_x_1743:
[----:B------:R-:W-:Y:S05]  /*35c10*/  BSYNC B1 ;  /* 0x0000000000017941 */ /* 0x000fea0003800000 */
.L_x_1742:
        /* <DEDUP_REMOVED lines=8> */
.L_x_1744:
[----:B------:R-:W-:Y:S05]  /*35ca0*/  BRA `(.L_x_1745) ;  /* 0xffffff6800e87947 */ /* 0x000fea000383ffff */
.L_x_1527:
        /* <DEDUP_REMOVED lines=8> */
.L_x_1747:
[----:B------:R-:W-:Y:S05]  /*35d30*/  BSYNC B1 ;  /* 0x0000000000017941 */ /* 0x000fea0003800000 */
.L_x_1746:
        /* <DEDUP_REMOVED lines=8> */
.L_x_1748:
[----:B------:R-:W-:Y:S05]  /*35dc0*/  BRA `(.L_x_1749) ;  /* 0xffffff6800ec7947 */ /* 0x000fea000383ffff */
.L_x_1552:
[----:B------:R-:W1:Y:S01]  /*35dd0*/  S2R R7, SR_TID.X ;  /* 0x0000000000077919 */ /* 0x000e620000002100 */
[----:B------:R-:W-:Y:S01]  /*35de0*/  BSSY B1, `(.L_x_1750) ;  /* 0x000000a000017945 */ /* 0x000fe20003800000 */
[----:B------:R-:W-:Y:S02]  /*35df0*/  IMAD.MOV.U32 R12, RZ, RZ, RZ ;  /* 0x000000ffff0c7224 */ /* 0x000fe400078e00ff */
[----:B0-----:R-:W-:Y:S02]  /*35e00*/  IMAD.MOV.U32 R11, RZ, RZ, 0x1f ;  /* 0x0000001fff0b7424 */ /* 0x001fe400078e00ff */
[----:B------:R-:W-:Y:S01]  /*35e10*/  IMAD.MOV.U32 R15, RZ, RZ, -0x1 ;  /* 0xffffffffff0f7424 */ /* 0x000fe200078e00ff */
[----:B-1----:R-:W-:-:S04]  /*35e20*/  SHF.R.U32.HI R7, RZ, 0x5, R7 ;  /* 0x00000005ff077819 */ /* 0x002fc80000011607 */
[----:B------:R-:W-:-:S05]  /*35e30*/  LOP3.LUT R7, R7, 0x3, RZ, 0xc0, !PT ;  /* 0x0000000307077812 */ /* 0x000fca00078ec0ff */
[----:B------:R-:W-:-:S07]  /*35e40*/  IMAD.MOV.U32 R13, RZ, RZ, R7 ;  /* 0x000000ffff0d7224 */ /* 0x000fce00078e0007 */
[----:B------:R-:W-:Y:S05]  /*35e50*/  WARPSYNC.COLLECTIVE R15, `(.L_x_1751) ;  /* 0x000000000f087348 */ /* 0x000fea0003c00000 */
[----:B------:R0:W1:Y:S02]  /*35e60*/  SHFL.IDX P6, R14, R13, R12, R11 ;  /* 0x0000000c0d0e7389 */ /* 0x00006400000c000b */
[----:B01----:R-:W-:Y:S01]  /*35e70*/  ENDCOLLECTIVE ;  /* 0x000000000000791b */ /* 0x003fe20003800000 */
.L_x_1751:
[----:B------:R-:W-:Y:S05]  /*35e80*/  BSYNC B1 ;  /* 0x0000000000017941 */ /* 0x000fea0003800000 */
.L_x_1750:
[----:B------:R-:W-:Y:S05]  /*35e90*/  BRA `(.L_x_1752) ;  /* 0xffffff8400987947 */ /* 0x000fea000383ffff */
.L_x_1554:
[----:B------:R-:W-:Y:S01]  /*35ea0*/  BSSY B1, `(.L_x_1753) ;  /* 0x0000006000017945 */ /* 0x000fe20003800000 */
[----:B------:R-:W-:-:S07]  /*35eb0*/  IMAD.MOV.U32 R15, RZ, RZ, -0x1 ;  /* 0xffffffffff0f7424 */ /* 0x000fce00078e00ff */
[----:B01----:R-:W-:Y:S05]  /*35ec0*/  WARPSYNC.COLLECTIVE R15, `(.L_x_1754) ;  /* 0x000000000f0c7348 */ /* 0x003fea0003c00000 */
[----:B------:R-:W-:Y:S02]  /*35ed0*/  ELECT P6, UR62, PT ;  /* 0x00000000003e782f */ /* 0x000fe400038c0000 */
[----:B------:R-:W-:Y:S01]  /*35ee0*/  MOV R14, UR62 ;  /* 0x0000003e000e7c02 */ /* 0x000fe20008000f00 */
[----:B01----:R-:W-:Y:S10]  /*35ef0*/  ENDCOLLECTIVE ;  /* 0x000000000000791b */ /* 0x003ff40003800000 */
.L_x_1754:
[----:B------:R-:W-:Y:S05]  /*35f00*/  BSYNC B1 ;  /* 0x0000000000017941 */ /* 0x000fea0003800000 */
.L_x_1753:
[----:B------:R-:W-:Y:S05]  /*35f10*/  BRA `(.L_x_1553) ;  /* 0xffffff8400907947 */ /* 0x000fea000383ffff */
.L_x_1556:
[----:B-1----:R-:W2:Y:S02]  /*35f20*/  LDL R5, [R1+0x4] ;  /* 0x0000040001057983 */ /* 0x002ea40000100800 */
[----:B--2---:R1:W2:Y:S02]  /*35f30*/  SYNCS.PHASECHK.TRANS64.TRYWAIT P0, [R5+URZ+0x2e820], R4 ;  /* 0x02e82004050075a7 */ /* 0x0042a4000800017f */
[----:B--2---:R-:W-:Y:S05]  /*35f40*/  @!P0 NANOSLEEP.SYNCS 0x989680 ;  /* 0x009896800000895d */ /* 0x004fea0003900000 */
[----:B------:R-:W2:Y:S02]  /*35f50*/  @!P0 SYNCS.PHASECHK.TRANS64 P0, [R5+URZ+0x2e820], R4 ;  /* 0x02e82004050085a7 */ /* 0x000ea4000800007f */
[----:B--2---:R-:W-:Y:S05]  /*35f60*/  @!P0 BRA `(.L_x_1556) ;  /* 0xfffffffc00ec8947 */ /* 0x004fea000383ffff */
[----:B------:R-:W-:Y:S05]  /*35f70*/  BRA `(.L_x_1755) ;  /* 0xffffff8400a07947 */ /* 0x000fea000383ffff */
.L_x_1560:
[----:B-1----:R1:W2:Y:S02]  /*35f80*/  SYNCS.PHASECHK.TRANS64.TRYWAIT P0, [R4+URZ+0x2e8a0], R9 ;  /* 0x02e8a009040075a7 */ /* 0x0022a4000800017f */
[----:B--2---:R-:W-:Y:S05]  /*35f90*/  @!P0 NANOSLEEP.SYNCS 0x989680 ;  /* 0x009896800000895d */ /* 0x004fea0003900000 */
[----:B------:R-:W2:Y:S02]  /*35fa0*/  @!P0 SYNCS.PHASECHK.TRANS64 P0, [R4+URZ+0x2e8a0], R9 ;  /* 0x02e8a009040085a7 */ /* 0x000ea4000800007f */
[----:B--2---:R-:W-:Y:S05]  /*35fb0*/  @!P0 BRA `(.L_x_1560) ;  /* 0xfffffffc00f08947 */ /* 0x004fea000383ffff */
[----:B------:R-:W-:Y:S05]  /*35fc0*/  BRA `(.L_x_1756) ;  /* 0xffffff8400c87947 */ /* 0x000fea000383ffff */
.L_x_1565:
[----:B0-----:R0:W2:Y:S02]  /*35fd0*/  SYNCS.PHASECHK.TRANS64.TRYWAIT P0, [R4+URZ+0x2e8c0], R9 ;  /* 0x02e8c009040075a7 */ /* 0x0010a4000800017f */
[----:B--2---:R-:W-:Y:S05]  /*35fe0*/  @!P0 NANOSLEEP.SYNCS 0x989680 ;  /* 0x009896800000895d */ /* 0x004fea0003900000 */
[----:B------:R-:W2:Y:S02]  /*35ff0*/  @!P0 SYNCS.PHASECHK.TRANS64 P0, [R4+URZ+0x2e8c0], R9 ;  /* 0x02e8c009040085a7 */ /* 0x000ea4000800007f */
[----:B--2---:R-:W-:Y:S05]  /*36000*/  @!P0 BRA `(.L_x_1565) ;  /* 0xfffffffc00f08947 */ /* 0x004fea000383ffff */
[----:B------:R-:W-:Y:S05]  /*36010*/  BRA `(.L_x_1757) ;  /* 0xffffff88004c7947 */ /* 0x000fea000383ffff */
.L_x_1572:
[----:B-1----:R1:W2:Y:S02]  /*36020*/  SYNCS.PHASECHK.TRANS64.TRYWAIT P1, [R5+URZ+0x2e8a0], R6 ;  /* 0x02e8a006050075a7 */ /* 0x0022a4000802017f */
[----:B--2---:R-:W-:Y:S05]  /*36030*/  @!P1 NANOSLEEP.SYNCS 0x989680 ;  /* 0x009896800000995d */ /* 0x004fea0003900000 */
[----:B------:R-:W2:Y:S02]  /*36040*/  @!P1 SYNCS.PHASECHK.TRANS64 P1, [R5+URZ+0x2e8a0], R6 ;  /* 0x02e8a006050095a7 */ /* 0x000ea4000802007f */
[----:B--2---:R-:W-:Y:S05]  /*36050*/  @!P1 BRA `(.L_x_1572) ;  /* 0xfffffffc00f09947 */ /* 0x004fea000383ffff */
[----:B------:R-:W-:Y:S05]  /*36060*/  BRA `(.L_x_1758) ;  /* 0xffffff8c00247947 */ /* 0x000fea000383ffff */
.L_x_1577:
[----:B0-----:R0:W2:Y:S02]  /*36070*/  SYNCS.PHASECHK.TRANS64.TRYWAIT P1, [R5+URZ+0x2e8c0], R6 ;  /* 0x02e8c006050075a7 */ /* 0x0010a4000802017f */
[----:B--2---:R-:W-:Y:S05]  /*36080*/  @!P1 NANOSLEEP.SYNCS 0x989680 ;  /* 0x009896800000995d */ /* 0x004fea0003900000 */
[----:B------:R-:W2:Y:S02]  /*36090*/  @!P1 SYNCS.PHASECHK.TRANS64 P1, [R5+URZ+0x2e8c0], R6 ;  /* 0x02e8c006050095a7 */ /* 0x000ea4000802007f */
[----:B--2---:R-:W-:Y:S05]  /*360a0*/  @!P1 BRA `(.L_x_1577) ;  /* 0xfffffffc00f09947 */ /* 0x004fea000383ffff */
[----:B------:R-:W-:Y:S05]  /*360b0*/  BRA `(.L_x_1759) ;  /* 0xffffff8c00a47947 */ /* 0x000fea000383ffff */
.L_x_1600:
        /* <DEDUP_REMOVED lines=8> */
[----:B--2---:R-:W-:Y:S05]  /*36140*/  WARPSYNC.COLLECTIVE R15, `(.L_x_1761) ;  /* 0x000000000f087348 */ /* 0x004fea0003c00000 */
[----:B------:R0:W1:Y:S02]  /*36150*/  SHFL.IDX P6, R14, R13, R12, R11 ;  /* 0x0000000c0d0e7389 */ /* 0x00006400000c000b */
[----:B012---:R-:W-:Y:S01]  /*36160*/  ENDCOLLECTIVE ;  /* 0x000000000000791b */ /* 0x007fe20003800000 */
.L_x_1761:
[----:B------:R-:W-:Y:S05]  /*36170*/  BSYNC B0 ;  /* 0x0000000000007941 */ /* 0x000fea0003800000 */
.L_x_1760:
[----:B------:R-:W-:Y:S05]  /*36180*/  BRA `(.L_x_1762) ;  /* 0xffffff9c00587947 */ /* 0x000fea000383ffff */
.L_x_1602:
[----:B------:R-:W-:Y:S01]  /*36190*/  BSSY B0, `(.L_x_1763) ;  /* 0x0000006000007945 */ /* 0x000fe20003800000 */
[----:B------:R-:W-:-:S07]  /*361a0*/  IMAD.MOV.U32 R15, RZ, RZ, -0x1 ;  /* 0xffffffffff0f7424 */ /* 0x000fce00078e00ff */
[----:B012---:R-:W-:Y:S05]  /*361b0*/  WARPSYNC.COLLECTIVE R15, `(.L_x_1764) ;  /* 0x000000000f0c7348 */ /* 0x007fea0003c00000 */
[----:B------:R-:W-:Y:S02]  /*361c0*/  ELECT P6, UR62, PT ;  /* 0x00000000003e782f */ /* 0x000fe400038c0000 */
[----:B------:R-:W-:Y:S01]  /*361d0*/  MOV R14, UR62 ;  /* 0x0000003e000e7c02 */ /* 0x000fe20008000f00 */
[----:B012---:R-:W-:Y:S10]  /*361e0*/  ENDCOLLECTIVE ;  /* 0x000000000000791b */ /* 0x007ff40003800000 */
.L_x_1764:
[----:B------:R-:W-:Y:S05]  /*361f0*/  BSYNC B0 ;  /* 0x0000000000007941 */ /* 0x000fea0003800000 */
.L_x_1763:
[----:B------:R-:W-:Y:S05]  /*36200*/  BRA `(.L_x_1765) ;  /* 0xffffff9c00607947 */ /* 0x000fea000383ffff */
.L_x_1604:
[----:B-1----:R1:W2:Y:S02]  /*36210*/  SYNCS.PHASECHK.TRANS64.TRYWAIT P0, [R2+URZ+0x2e880], R4 ;  /* 0x02e88004020075a7 */ /* 0x0022a4000800017f */
[----:B--2---:R-:W-:Y:S05]  /*36220*/  @!P0 NANOSLEEP.SYNCS 0x989680 ;  /* 0x009896800000895d */ /* 0x004fea0003900000 */
[----:B------:R-:W2:Y:S02]  /*36230*/  @!P0 SYNCS.PHASECHK.TRANS64 P0, [R2+URZ+0x2e880], R4 ;  /* 0x02e88004020085a7 */ /* 0x000ea4000800007f */
[----:B--2---:R-:W-:Y:S05]  /*36240*/  @!P0 BRA `(.L_x_1604) ;  /* 0xfffffffc00f08947 */ /* 0x004fea000383ffff */
[----:B------:R-:W-:Y:S05]  /*36250*/  BRA `(.L_x_1766) ;  /* 0xffffff9c00d47947 */ /* 0x000fea000383ffff */
.L_x_1606:
[----:B--2---:R2:W3:Y:S02]  /*36260*/  SYNCS.PHASECHK.TRANS64.TRYWAIT P0, [R2+URZ+0x2e840], R4 ;  /* 0x02e84004020075a7 */ /* 0x0044e4000800017f */
[----:B---3--:R-:W-:Y:S05]  /*36270*/  @!P0 NANOSLEEP.SYNCS 0x989680 ;  /* 0x009896800000895d */ /* 0x008fea0003900000 */
[----:B------:R-:W3:Y:S02]  /*36280*/  @!P0 SYNCS.PHASECHK.TRANS64 P0, [R2+URZ+0x2e840], R4 ;  /* 0x02e84004020085a7 */ /* 0x000ee4000800007f */
[----:B---3--:R-:W-:Y:S05]  /*36290*/  @!P0 BRA `(.L_x_1606) ;  /* 0xfffffffc00f08947 */ /* 0x008fea000383ffff */
[----:B------:R-:W-:Y:S05]  /*362a0*/  BRA `(.L_x_1767) ;  /* 0xffffffa000307947 */ /* 0x000fea000383ffff */
.L_x_1610:
[----:B------:R-:W2:Y:S01]  /*362b0*/  LDL.LU R11, [R1+0x38] ;  /* 0x00003800010b7983 */ /* 0x000ea20000300800 */
[----:B------:R-:W-:Y:S02]  /*362c0*/  IMAD.MOV.U32 R5, RZ, RZ, R12 ;  /* 0x000000ffff057224 */ /* 0x000fe400078e000c */
[----:B------:R-:W-:Y:S02]  /*362d0*/  IMAD.MOV.U32 R13, RZ, RZ, R3 ;  /* 0x000000ffff0d7224 */ /* 0x000fe400078e0003 */
[----:B------:R-:W-:Y:S02]  /*362e0*/  IMAD.MOV.U32 R12, RZ, RZ, RZ ;  /* 0x000000ffff0c7224 */ /* 0x000fe400078e00ff */
[----:B------:R-:W-:Y:S02]  /*362f0*/  IMAD.MOV.U32 R15, RZ, RZ, -0x1 ;  /* 0xffffffffff0f7424 */ /* 0x000fe400078e00ff */
[----:B------:R-:W-:-:S04]  /*36300*/  IMAD.IADD R0, R8, 0x1, R5 ;  /* 0x0000000108007824 */ /* 0x000fc800078e0205 */
[----:B------:R-:W-:Y:S02]  /*36310*/  VIADD R5, R0, 0x10 ;  /* 0x0000001000057836 */ /* 0x000fe40000000000 */
[----:B--2---:R-:W-:Y:S02]  /*36320*/  IMAD R2, R11, R7, RZ ;  /* 0x000000070b027224 */ /* 0x004fe400078e02ff */
[----:B------:R-:W-:-:S03]  /*36330*/  IMAD.MOV.U32 R11, RZ, RZ, 0x181f ;  /* 0x0000181fff0b7424 */ /* 0x000fc600078e00ff */
[----:B------:R-:W-:-:S13]  /*36340*/  ISETP.GE.AND P1, PT, R0, R2, PT ;  /* 0x000000020000720c */ /* 0x000fda0003f26270 */
[----:B-----5:R-:W-:Y:S05]  /*36350*/  WARPSYNC.COLLECTIVE R15, `(.L_x_1768) ;  /* 0x000000000f087348 */ /* 0x020fea0003c00000 */
[----:B------:R0:W1:Y:S02]  /*36360*/  SHFL.IDX P6, R14, R13, R12, R11 ;  /* 0x0000000c0d0e7389 */ /* 0x00006400000c000b */
[----:B01---5:R-:W-:Y:S01]  /*36370*/  ENDCOLLECTIVE ;  /* 0x000000000000791b */ /* 0x023fe20003800000 */
.L_x_1768:
[----:B------:R-:W-:Y:S02]  /*36380*/  IMAD.MOV.U32 R13, RZ, RZ, R4 ;  /* 0x000000ffff0d7224 */ /* 0x000fe400078e0004 */
[----:B------:R-:W-:-:S07]  /*36390*/  IMAD.MOV.U32 R6, RZ, RZ, R14 ;  /* 0x000000ffff067224 */ /* 0x000fce00078e000e */
[----:B------:R-:W-:Y:S05]  /*363a0*/  WARPSYNC.COLLECTIVE R15, `(.L_x_1769) ;  /* 0x000000000f087348 */ /* 0x000fea0003c00000 */
[----:B------:R0:W1:Y:S02]  /*363b0*/  SHFL.IDX P6, R14, R13, R12, R11 ;  /* 0x0000000c0d0e7389 */ /* 0x00006400000c000b */
[----:B01----:R-:W-:Y:S01]  /*363c0*/  ENDCOLLECTIVE ;  /* 0x000000000000791b */ /* 0x003fe20003800000 */
.L_x_1769:
[----:B------:R-:W-:Y:S01]  /*363d0*/  ULDC.64 UR4, c[0x0][0x208] ;  /* 0x0000820000047ab9 */ /* 0x000fe20000000a00 */
[----:B------:R-:W-:Y:S02]  /*363e0*/  IMAD.MOV.U32 R13, RZ, RZ, R3 ;  /* 0x000000ffff0d7224 */ /* 0x000fe400078e0003 */
[----:B------:R-:W-:Y:S02]  /*363f0*/  IMAD.MOV.U32 R12, RZ, RZ, 0x1 ;  /* 0x00000001ff0c7424 */ /* 0x000fe400078e00ff */
[----:B------:R-:W-:-:S05]  /*36400*/  IMAD.MOV.U32 R7, RZ, RZ, R14 ;  /* 0x000000ffff077224 */ /* 0x000fca00078e000e */
[----:B------:R-:W-:-:S05]  /*36410*/  @!P1 IADD3 R7, P2, R10, R7, RZ ;  /* 0x000000070a079210 */ /* 0x000fca0007f5e0ff */
[----:B------:R-:W-:-:S05]  /*36420*/  @!P1 IMAD.X R6, RZ, RZ, R6, P2 ;  /* 0x000000ffff069224 */ /* 0x000fca00010e0606 */
[----:B------:R-:W-:-:S04]  /*36430*/  @!P1 LOP3.LUT R7, R7, R6, RZ, 0x3c, !PT ;  /* 0x0000000607079212 */ /* 0x000fc800078e3cff */
[----:B------:R-:W-:-:S04]  /*36440*/  @!P1 LOP3.LUT R6, R7, R6, RZ, 0x3c, !PT ;  /* 0x0000000607069212 */ /* 0x000fc800078e3cff */
[----:B------:R-:W-:-:S05]  /*36450*/  @!P1 LOP3.LUT R7, R7, R6, RZ, 0x3c, !PT ;  /* 0x0000000607079212 */ /* 0x000fca00078e3cff */
[----:B------:R-:W-:Y:S01]  /*36460*/  @!PT LDS RZ, [RZ] ;  /* 0x00000000fffff984 */ /* 0x000fe20000000800 */
[----:B------:R-:W-:Y:S01]  /*36470*/  @!PT LDS RZ, [RZ] ;  /* 0x00000000fffff984 */ /* 0x000fe20000000800 */
[----:B------:R-:W-:Y:S01]  /*36480*/  @!PT LDS RZ, [RZ] ;  /* 0x00000000fffff984 */ /* 0x000fe20000000800 */
[----:B------:R0:W-:Y:S01]  /*36490*/  @!P1 LDGSTS.E.BYPASS.LTC128B.128 [R9+0x1c400], desc[UR4][R6.64], !P0 ;  /* 0x1c40000006099fae */ /* 0x0001e2000c101d44 */
[----:B------:R-:W-:-:S13]  /*364a0*/  ISETP.GE.AND P1, PT, R5, R2, PT ;  /* 0x000000020500720c */ /* 0x000fda0003f26270 */
[----:B0-----:R-:W-:Y:S05]  /*364b0*/  WARPSYNC.COLLECTIVE R15, `(.L_x_1770) ;  /* 0x000000000f087348 */ /* 0x001fea0003c00000 */
[----:B------:R1:W2:Y:S02]  /*364c0*/  SHFL.IDX P6, R14, R13, R12, R11 ;  /* 0x0000000c0d0e7389 */ /* 0x0002a400000c000b */
[----:B012---:R-:W-:Y:S01]  /*364d0*/  ENDCOLLECTIVE ;  /* 0x000000000000791b */ /* 0x007fe20003800000 */
.L_x_1770:
[----:B------:R-:W-:Y:S02]  /*364e0*/  IMAD.MOV.U32 R13, RZ, RZ, R4 ;  /* 0x000000ffff0d7224 */ /* 0x000fe400078e0004 */
[----:B------:R-:W-:-:S07]  /*364f0*/  IMAD.MOV.U32 R6, RZ, RZ, R14 ;  /* 0x000000ffff067224 */ /* 0x000fce00078e000e */
[----:B------:R-:W-:Y:S05]  /*36500*/  WARPSYNC.COLLECTIVE R15, `(.L_x_1771) ;  /* 0x000000000f087348 */ /* 0x000fea0003c00000 */
[----:B------:R0:W1:Y:S02]  /*36510*/  SHFL.IDX P6, R14, R13, R12, R11 ;  /* 0x0000000c0d0e7389 */ /* 0x00006400000c000b */
[----:B01----:R-:W-:Y:S01]  /*36520*/  ENDCOLLECTIVE ;  /* 0x000000000000791b */ /* 0x003fe20003800000 */
.L_x_1771:
[----:B------:R-:W-:Y:S01]  /*36530*/  ULDC.64 UR4, c[0x0][0x208] ;  /* 0x0000820000047ab9 */ /* 0x000fe20000000a00 */
[----:B------:R-:W-:Y:S02]  /*36540*/  IMAD.MOV.U32 R13, RZ, RZ, R3 ;  /* 0x000000ffff0d7224 */ /* 0x000fe400078e0003 */
[----:B------:R-:W-:Y:S02]  /*36550*/  IMAD.MOV.U32 R12, RZ, RZ, 0x2 ;  /* 0x00000002ff0c7424 */ /* 0x000fe400078e00ff */
[----:B------:R-:W-:-:S05]  /*36560*/  IMAD.MOV.U32 R5, RZ, RZ, R14 ;  /* 0x000000ffff057224 */ /* 0x000fca00078e000e */
[----:B------:R-:W-:-:S05]  /*36570*/  @!P1 IADD3 R5, P2, R10, R5, RZ ;  /* 0x000000050a059210 */ /* 0x000fca0007f5e0ff */
[----:B------:R-:W-:-:S04]  /*36580*/  @!P1 IMAD.X R6, RZ, RZ, R6, P2 ;  /* 0x000000ffff069224 */ /* 0x000fc800010e0606 */
[----:B------:R-:W-:Y:S02]  /*36590*/  @!P1 IMAD.MOV.U32 R7, RZ, RZ, R6 ;  /* 0x000000ffff079224 */ /* 0x000fe400078e0006 */
[----:B------:R-:W-:Y:S02]  /*365a0*/  @!P1 IMAD.MOV.U32 R6, RZ, RZ, R5 ;  /* 0x000000ffff069224 */ /* 0x000fe400078e0005 */
[----:B------:R-:W-:-:S03]  /*365b0*/  VIADD R5, R0, 0x20 ;  /* 0x0000002000057836 */ /* 0x000fc60000000000 */
[----:B------:R-:W-:Y:S01]  /*365c0*/  @!PT LDS RZ, [RZ] ;  /* 0x00000000fffff984 */ /* 0x000fe20000000800 */
[----:B------:R-:W-:Y:S01]  /*365d0*/  @!PT LDS RZ, [RZ] ;  /* 0x00000000fffff984 */ /* 0x000fe20000000800 */
[----:B------:R-:W-:Y:S01]  /*365e0*/  @!PT LDS RZ, [RZ] ;  /* 0x00000000fffff984 */ /* 0x000fe20000000800 */
[----:B------:R0:W-:Y:S02]  /*365f0*/  @!P1 LDGSTS.E.BYPASS.LTC128B.128 [R9+0x1cc00], desc[UR4][R6.64], !P0 ;  /* 0x1cc0000006099fae */ /* 0x0001e4000c101d44 */
[----:B------:R-:W-:-:S13]  /*36600*/  ISETP.GE.AND P1, PT, R5, R2, PT ;  /* 0x000000020500720c */ /* 0x000fda0003f26270 */
[----:B0-----:R-:W-:Y:S05]  /*36610*/  WARPSYNC.COLLECTIVE R15, `(.L_x_1772) ;  /* 0x000000000f087348 */ /* 0x001fea0003c00000 */
[----:B------:R1:W2:Y:S02]  /*36620*/  SHFL.IDX P6, R14, R13, R12, R11 ;  /* 0x0000000c0d0e7389 */ /* 0x0002a400000c000b */
[----:B012---:R-:W-:Y:S01]  /*36630*/  ENDCOLLECTIVE ;  /* 0x000000000000791b */ /* 0x007fe20003800000 */
.L_x_1772:
[----:B------:R-:W-:Y:S02]  /*36640*/  IMAD.MOV.U32 R13, RZ, RZ, R4 ;  /* 0x000000ffff0d7224 */ /* 0x000fe400078e0004 */
[----:B------:R-:W-:-:S07]  /*36650*/  IMAD.MOV.U32 R6, RZ, RZ, R14 ;  /* 0x000000ffff067224 */ /* 0x000fce00078e000e */
[----:B------:R-:W-:Y:S05]  /*36660*/  WARPSYNC.COLLECTIVE R15, `(.L_x_1773) ;  /* 0x000000000f087348 */ /* 0x000fea0003c00000 */
[----:B------:R0:W1:Y:S02]  /*36670*/  SHFL.IDX P6, R14, R13, R12, R11 ;  /* 0x0000000c0d0e7389 */ /* 0x00006400000c000b */
[----:B01----:R-:W-:Y:S01]  /*36680*/  ENDCOLLECTIVE ;  /* 0x000000000000791b */ /* 0x003fe20003800000 */
.L_x_1773:
        /* <DEDUP_REMOVED lines=17> */
.L_x_1774:
[----:B------:R-:W-:Y:S02]  /*367a0*/  IMAD.MOV.U32 R13, RZ, RZ, R4 ;  /* 0x000000ffff0d7224 */ /* 0x000fe400078e0004 */
[----:B------:R-:W-:-:S07]  /*367b0*/  IMAD.MOV.U32 R6, RZ, RZ, R14 ;  /* 0x000000ffff067224 */ /* 0x000fce00078e000e */
[----:B------:R-:W-:Y:S05]  /*367c0*/  WARPSYNC.COLLECTIVE R15, `(.L_x_1775) ;  /* 0x000000000f087348 */ /* 0x000fea0003c00000 */
[----:B------:R0:W1:Y:S02]  /*367d0*/  SHFL.IDX P6, R14, R13, R12, R11 ;  /* 0x0000000c0d0e7389 */ /* 0x00006400000c000b */
[----:B01----:R-:W-:Y:S01]  /*367e0*/  ENDCOLLECTIVE ;  /* 0x000000000000791b */ /* 0x003fe20003800000 */
.L_x_1775:
        /* <DEDUP_REMOVED lines=17> */
.L_x_1776:
[----:B------:R-:W-:Y:S02]  /*36900*/  IMAD.MOV.U32 R13, RZ, RZ, R4 ;  /* 0x000000ffff0d7224 */ /* 0x000fe400078e0004 */
[----:B------:R-:W-:-:S07]  /*36910*/  IMAD.MOV.U32 R6, RZ, RZ, R14 ;  /* 0x000000ffff067224 */ /* 0x000fce00078e000e */
[----:B------:R-:W-:Y:S05]  /*36920*/  WARPSYNC.COLLECTIVE R15, `(.L_x_1777) ;  /* 0x000000000f087348 */ /* 0x000fea0003c00000 */
[----:B------:R0:W1:Y:S02]  /*36930*/  SHFL.IDX P6, R14, R13, R12, R11 ;  /* 0x0000000c0d0e7389 */ /* 0x00006400000c000b */
[----:B01----:R-:W-:Y:S01]  /*36940*/  ENDCOLLECTIVE ;  /* 0x000000000000791b */ /* 0x003fe20003800000 */
.L_x_1777:
        /* <DEDUP_REMOVED lines=17> */
.L_x_1778:
[----:B------:R-:W-:Y:S02]  /*36a60*/  IMAD.MOV.U32 R13, RZ, RZ, R4 ;  /* 0x000000ffff0d7224 */ /* 0x000fe400078e0004 */
[----:B------:R-:W-:-:S07]  /*36a70*/  IMAD.MOV.U32 R6, RZ, RZ, R14 ;  /* 0x000000ffff067224 */ /* 0x000fce00078e000e */
[----:B------:R-:W-:Y:S05]  /*36a80*/  WARPSYNC.COLLECTIVE R15, `(.L_x_1779) ;  /* 0x000000000f087348 */ /* 0x000fea0003c00000 */
[----:B------:R0:W1:Y:S02]  /*36a90*/  SHFL.IDX P6, R14, R13, R12, R11 ;  /* 0x0000000c0d0e7389 */ /* 0x00006400000c000b */
[----:B01----:R-:W-:Y:S01]  /*36aa0*/  ENDCOLLECTIVE ;  /* 0x000000000000791b */ /* 0x003fe20003800000 */
.L_x_1779:
[----:B------:R-:W-:Y:S01]  /*36ab0*/  ULDC.64 UR4, c[0x0][0x208] ;  /* 0x0000820000047ab9 */ /* 0x000fe20000000a00 */
[----:B------:R-:W-:Y:S02]  /*36ac0*/  IMAD.MOV.U32 R13, RZ, RZ, R3 ;  /* 0x000000ffff0d7224 */ /* 0x000fe400078e0003 */
[----:B------:R-:W-:Y:S02]  /*36ad0*/  IMAD.MOV.U32 R12, RZ, RZ, 0x6 ;  /* 0x00000006ff0c7424 */ /* 0x000fe400078e00ff */
[----:B------:R-:W-:-:S05]  /*36ae0*/  IMAD.MOV.U32 R5, RZ, RZ, R14 ;  /* 0x000000ffff057224 */ /* 0x000fca00078e000e */
[----:B------:R-:W-:-:S05]  /*36af0*/  @!P1 IADD3 R5, P2, R10, R5, RZ ;  /* 0x000000050a059210 */ /* 0x000fca0007f5e0ff */
[----:B------:R-:W-:-:S04]  /*36b00*/  @!P1 IMAD.X R6, RZ, RZ, R6, P2 ;  /* 0x000000ffff069224 */ /* 0x000fc800010e0606 */
[----:B------:R-:W-:Y:S02]  /*36b10*/  @!P1 IMAD.MOV.U32 R7, RZ, RZ, R6 ;  /* 0x000000ffff079224 */ /* 0x000fe400078e0006 */
[----:B------:R-:W-:-:S05]  /*36b20*/  @!P1 IMAD.MOV.U32 R6, RZ, RZ, R5 ;  /* 0x000000ffff069224 */ /* 0x000fca00078e0005 */
[----:B------:R-:W-:Y:S01]  /*36b30*/  @!PT LDS RZ, [RZ] ;  /* 0x00000000fffff984 */ /* 0x000fe20000000800 */
[----:B------:R-:W-:Y:S01]  /*36b40*/  @!PT LDS RZ, [RZ] ;  /* 0x00000000fffff984 */ /* 0x000fe20000000800 */
[----:B------:R-:W-:Y:S01]  /*36b50*/  @!PT LDS RZ, [RZ] ;  /* 0x00000000fffff984 */ /* 0x000fe20000000800 */
[----:B------:R0:W-:Y:S02]  /*36b60*/  @!P1 LDGSTS.E.BYPASS.LTC128B.128 [R9+0x1ec00], desc[UR4][R6.64], !P0 ;  /* 0x1ec0000006099fae */ /* 0x0001e4000c101d44 */
[----:B0-----:R-:W-:Y:S05]  /*36b70*/  WARPSYNC.COLLECTIVE R15, `(.L_x_1780) ;  /* 0x000000000f087348 */ /* 0x001fea0003c00000 */
[----:B------:R1:W2:Y:S02]  /*36b80*/  SHFL.IDX P6, R14, R13, R12, R11 ;  /* 0x0000000c0d0e7389 */ /* 0x0002a400000c000b */
[----:B012---:R-:W-:Y:S01]  /*36b90*/  ENDCOLLECTIVE ;  /* 0x000000000000791b */ /* 0x007fe20003800000 */
.L_x_1780:
[----:B------:R-:W-:-:S05]  /*36ba0*/  VIADD R7, R0, 0x60 ;  /* 0x0000006000077836 */ /* 0x000fca0000000000 */
[----:B------:R-:W-:Y:S01]  /*36bb0*/  ISETP.GE.AND P1, PT, R7, R2, PT ;  /* 0x000000020700720c */ /* 0x000fe20003f26270 */
[----:B------:R-:W-:Y:S02]  /*36bc0*/  IMAD.MOV.U32 R13, RZ, RZ, R4 ;  /* 0x000000ffff0d7224 */ /* 0x000fe400078e0004 */
[----:B------:R-:W-:-:S10]  /*36bd0*/  IMAD.MOV.U32 R6, RZ, RZ, R14 ;  /* 0x000000ffff067224 */ /* 0x000fd400078e000e */
[----:B------:R-:W-:Y:S05]  /*36be0*/  WARPSYNC.COLLECTIVE R15, `(.L_x_1781) ;  /* 0x000000000f087348 */ /* 0x000fea0003c00000 */
[----:B------:R0:W1:Y:S02]  /*36bf0*/  SHFL.IDX P6, R14, R13, R12, R11 ;  /* 0x0000000c0d0e7389 */ /* 0x00006400000c000b */
[----:B01----:R-:W-:Y:S01]  /*36c00*/  ENDCOLLECTIVE ;  /* 0x000000000000791b */ /* 0x003fe20003800000 */
.L_x_1781:
        /* <DEDUP_REMOVED lines=15> */
.L_x_1782:
[----:B------:R-:W-:Y:S02]  /*36d00*/  IMAD.MOV.U32 R13, RZ, RZ, R4 ;  /* 0x000000ffff0d7224 */ /* 0x000fe400078e0004 */
[----:B------:R-:W-:-:S07]  /*36d10*/  IMAD.MOV.U32 R5, RZ, RZ, R14 ;  /* 0x000000ffff057224 */ /* 0x000fce00078e000e */
[----:B------:R-:W-:Y:S05]  /*36d20*/  WARPSYNC.COLLECTIVE R15, `(.L_x_1783) ;  /* 0x000000000f087348 */ /* 0x000fea0003c00000 */
[----:B------:R0:W1:Y:S02]  /*36d30*/  SHFL.IDX P6, R14, R13, R12, R11 ;  /* 0x0000000c0d0e7389 */ /* 0x00006400000c000b */
[----:B01----:R-:W-:Y:S01]  /*36d40*/  ENDCOLLECTIVE ;  /* 0x000000000000791b */ /* 0x003fe20003800000 */
.L_x_1783:
[----:B------:R-:W-:Y:S01]  /*36d50*/  IMAD.MOV.U32 R3, RZ, RZ, R14 ;  /* 0x000000ffff037224 */ /* 0x000fe200078e000e */
[----:B------:R-:W-:Y:S06]  /*36d60*/  BRA `(.L_x_1784) ;  /* 0xffffffa000807947 */ /* 0x000fec000383ffff */
.L_x_1613:
[----:B0-----:R-:W2:Y:S02]  /*36d70*/  LDL R2, [R1+0x4] ;  /* 0x0000040001027983 */ /* 0x001ea40000100800 */
[----:B--2---:R0:W1:Y:S02]  /*36d80*/  SYNCS.PHASECHK.TRANS64.TRYWAIT P0, [R2+URZ+0x2e820], R0 ;  /* 0x02e82000020075a7 */ /* 0x004064000800017f */
[----:B-1----:R-:W-:Y:S05]  /*36d90*/  @!P0 NANOSLEEP.SYNCS 0x989680 ;  /* 0x009896800000895d */ /* 0x002fea0003900000 */
[----:B------:R-:W1:Y:S02]  /*36da0*/  @!P0 SYNCS.PHASECHK.TRANS64 P0, [R2+URZ+0x2e820], R0 ;  /* 0x02e82000020085a7 */ /* 0x000e64000800007f */
[----:B-1----:R-:W-:Y:S05]  /*36db0*/  @!P0 BRA `(.L_x_1613) ;  /* 0xfffffffc00ec8947 */ /* 0x002fea000383ffff */
[----:B------:R-:W-:Y:S05]  /*36dc0*/  BRA `(.L_x_1785) ;  /* 0xffffffa000e47947 */ /* 0x000fea000383ffff */
.L_x_1619:
[----:B--2---:R2:W3:Y:S02]  /*36dd0*/  SYNCS.PHASECHK.TRANS64.TRYWAIT P0, [R6+URZ+0x2e880], R5 ;  /* 0x02e88005060075a7 */ /* 0x0044e4000800017f */
[----:B---3--:R-:W-:Y:S05]  /*36de0*/  @!P0 NANOSLEEP.SYNCS 0x989680 ;  /* 0x009896800000895d */ /* 0x008fea0003900000 */
[----:B------:R-:W3:Y:S02]  /*36df0*/  @!P0 SYNCS.PHASECHK.TRANS64 P0, [R6+URZ+0x2e880], R5 ;  /* 0x02e88005060085a7 */ /* 0x000ee4000800007f */
[----:B---3--:R-:W-:Y:S05]  /*36e00*/  @!P0 BRA `(.L_x_1619) ;  /* 0xfffffffc00f08947 */ /* 0x008fea000383ffff */
[----:B------:R-:W-:Y:S05]  /*36e10*/  BRA `(.L_x_1786) ;  /* 0xffffffa400a87947 */ /* 0x000fea000383ffff */
.L_x_1624:
[----:B-1----:R1:W3:Y:S02]  /*36e20*/  SYNCS.PHASECHK.TRANS64.TRYWAIT P0, [R6+URZ+0x2e840], R5 ;  /* 0x02e84005060075a7 */ /* 0x0022e4000800017f */
[----:B---3--:R-:W-:Y:S05]  /*36e30*/  @!P0 NANOSLEEP.SYNCS 0x989680 ;  /* 0x009896800000895d */ /* 0x008fea0003900000 */
[----:B------:R-:W3:Y:S02]  /*36e40*/  @!P0 SYNCS.PHASECHK.TRANS64 P0, [R6+URZ+0x2e840], R5 ;  /* 0x02e84005060085a7 */ /* 0x000ee4000800007f */
[----:B---3--:R-:W-:Y:S05]  /*36e50*/  @!P0 BRA `(.L_x_1624) ;  /* 0xfffffffc00f08947 */ /* 0x008fea000383ffff */
[----:B------:R-:W-:Y:S05]  /*36e60*/  BRA `(.L_x_1787) ;  /* 0xffffffa8002c7947 */ /* 0x000fea000383ffff */
.L_x_1630:
[----:B--2---:R2:W3:Y:S02]  /*36e70*/  SYNCS.PHASECHK.TRANS64.TRYWAIT P0, [R20+URZ+0x2e870], R4 ;  /* 0x02e87004140075a7 */ /* 0x0044e4000800017f */
[----:B---3--:R-:W-:Y:S05]  /*36e80*/  @!P0 NANOSLEEP.SYNCS 0x989680 ;  /* 0x009896800000895d */ /* 0x008fea0003900000 */
[----:B------:R-:W3:Y:S02]  /*36e90*/  @!P0 SYNCS.PHASECHK.TRANS64 P0, [R20+URZ+0x2e870], R4 ;  /* 0x02e87004140085a7 */ /* 0x000ee4000800007f */
[----:B---3--:R-:W-:Y:S05]  /*36ea0*/  @!P0 BRA `(.L_x_1630) ;  /* 0xfffffffc00f08947 */ /* 0x008fea000383ffff */
[----:B------:R-:W-:Y:S05]  /*36eb0*/  BRA `(.L_x_1788) ;  /* 0xffffffa800cc7947 */ /* 0x000fea000383ffff */
.L_x_1632:
[----:B---3--:R3:W4:Y:S02]  /*36ec0*/  SYNCS.PHASECHK.TRANS64.TRYWAIT P0, [R20+URZ+0x2e860], R2 ;  /* 0x02e86002140075a7 */ /* 0x008724000800017f */
[----:B----4-:R-:W-:Y:S05]  /*36ed0*/  @!P0 NANOSLEEP.SYNCS 0x989680 ;  /* 0x009896800000895d */ /* 0x010fea0003900000 */
[----:B------:R-:W4:Y:S02]  /*36ee0*/  @!P0 SYNCS.PHASECHK.TRANS64 P0, [R20+URZ+0x2e860], R2 ;  /* 0x02e86002140085a7 */ /* 0x000f24000800007f */
[----:B----4-:R-:W-:Y:S05]  /*36ef0*/  @!P0 BRA `(.L_x_1632) ;  /* 0xfffffffc00f08947 */ /* 0x010fea000383ffff */
[----:B------:R-:W-:Y:S05]  /*36f00*/  BRA `(.L_x_1789) ;  /* 0xffffffa800d47947 */ /* 0x000fea000383ffff */
.L_x_1639:
[----:B-1----:R1:W3:Y:S02]  /*36f10*/  SYNCS.PHASECHK.TRANS64.TRYWAIT P1, [R17+URZ+0x2e870], R0 ;  /* 0x02e87000110075a7 */ /* 0x0022e4000802017f */
[----:B---3--:R-:W-:Y:S05]  /*36f20*/  @!P1 NANOSLEEP.SYNCS 0x989680 ;  /* 0x009896800000995d */ /* 0x008fea0003900000 */
[----:B------:R-:W3:Y:S02]  /*36f30*/  @!P1 SYNCS.PHASECHK.TRANS64 P1, [R17+URZ+0x2e870], R0 ;  /* 0x02e87000110095a7 */ /* 0x000ee4000802007f */
[----:B---3--:R-:W-:Y:S05]  /*36f40*/  @!P1 BRA `(.L_x_1639) ;  /* 0xfffffffc00f09947 */ /* 0x008fea000383ffff */
[----:B------:R-:W-:Y:S05]  /*36f50*/  BRA `(.L_x_1790) ;  /* 0xffffffb400187947 */ /* 0x000fea000383ffff */
.L_x_1641:
[----:B-1----:R1:W3:Y:S02]  /*36f60*/  SYNCS.PHASECHK.TRANS64.TRYWAIT P1, [R17+URZ+0x2e860], R0 ;  /* 0x02e86000110075a7 */ /* 0x0022e4000802017f */
[----:B---3--:R-:W-:Y:S05]  /*36f70*/  @!P1 NANOSLEEP.SYNCS 0x989680 ;  /* 0x009896800000995d */ /* 0x008fea0003900000 */
[----:B------:R-:W3:Y:S02]  /*36f80*/  @!P1 SYNCS.PHASECHK.TRANS64 P1, [R17+URZ+0x2e860], R0 ;  /* 0x02e86000110095a7 */ /* 0x000ee4000802007f */
[----:B---3--:R-:W-:Y:S05]  /*36f90*/  @!P1 BRA `(.L_x_1641) ;  /* 0xfffffffc00f09947 */ /* 0x008fea000383ffff */
[----:B------:R-:W-:Y:S05]  /*36fa0*/  BRA `(.L_x_1791) ;  /* 0xffffffb400207947 */ /* 0x000fea000383ffff */
.L_x_1645:
[----:B------:R-:W-:Y:S01]  /*36fb0*/  BSSY B0, `(.L_x_1792) ;  /* 0x0000008000007945 */ /* 0x000fe20003800000 */
[----:B------:R-:W-:Y:S02]  /*36fc0*/  IMAD.MOV.U32 R13, RZ, RZ, R16 ;  /* 0x000000ffff0d7224 */ /* 0x000fe400078e0010 */
[----:B------:R-:W-:Y:S02]  /*36fd0*/  IMAD.MOV.U32 R12, RZ, RZ, RZ ;  /* 0x000000ffff0c7224 */ /* 0x000fe400078e00ff */
[----:B0-----:R-:W-:Y:S02]  /*36fe0*/  IMAD.MOV.U32 R11, RZ, RZ, 0x1f ;  /* 0x0000001fff0b7424 */ /* 0x001fe400078e00ff */
[----:B------:R-:W-:-:S07]  /*36ff0*/  IMAD.MOV.U32 R15, RZ, RZ, -0x1 ;  /* 0xffffffffff0f7424 */ /* 0x000fce00078e00ff */
[----:B------:R-:W-:Y:S05]  /*37000*/  WARPSYNC.COLLECTIVE R15, `(.L_x_1793) ;  /* 0x000000000f087348 */ /* 0x000fea0003c00000 */
[----:B------:R0:W1:Y:S02]  /*37010*/  SHFL.IDX P6, R14, R13, R12, R11 ;  /* 0x0000000c0d0e7389 */ /* 0x00006400000c000b */
[----:B01----:R-:W-:Y:S01]  /*37020*/  ENDCOLLECTIVE ;  /* 0x000000000000791b */ /* 0x003fe20003800000 */
.L_x_1793:
[----:B------:R-:W-:Y:S05]  /*37030*/  BSYNC B0 ;  /* 0x0000000000007941 */ /* 0x000fea0003800000 */
.L_x_1792:
[----:B------:R-:W-:Y:S02]  /*37040*/  IMAD.MOV.U32 R13, RZ, RZ, R16 ;  /* 0x000000ffff0d7224 */ /* 0x000fe400078e0010 */
[----:B------:R-:W-:Y:S02]  /*37050*/  IMAD.MOV.U32 R12, RZ, RZ, 0x1 ;  /* 0x00000001ff0c7424 */ /* 0x000fe400078e00ff */
[----:B------:R-:W-:Y:S02]  /*37060*/  IMAD.MOV.U32 R11, RZ, RZ, 0x1f ;  /* 0x0000001fff0b7424 */ /* 0x000fe400078e00ff */
[----:B------:R-:W-:Y:S02]  /*37070*/  IMAD.MOV.U32 R15, RZ, RZ, -0x1 ;  /* 0xffffffffff0f7424 */ /* 0x000fe400078e00ff */
[----:B------:R-:W-:Y:S02]  /*37080*/  IMAD.IADD R4, R19, 0x1, R6 ;  /* 0x0000000113047824 */ /* 0x000fe400078e0206 */
[----:B------:R-:W-:-:S07]  /*37090*/  IMAD.MOV.U32 R0, RZ, RZ, R14 ;  /* 0x000000ffff007224 */ /* 0x000fce00078e000e */
[----:B------:R-:W-:Y:S05]  /*370a0*/  WARPSYNC.COLLECTIVE R15, `(.L_x_1794) ;  /* 0x000000000f087348 */ /* 0x000fea0003c00000 */
[----:B------:R0:W1:Y:S02]  /*370b0*/  SHFL.IDX P6, R14, R13, R12, R11 ;  /* 0x0000000c0d0e7389 */ /* 0x00006400000c000b */
[----:B01----:R-:W-:Y:S01]  /*370c0*/  ENDCOLLECTIVE ;  /* 0x000000000000791b */ /* 0x003fe20003800000 */
.L_x_1794:
[----:B------:R-:W-:Y:S01]  /*370d0*/  ULDC UR4, c[0x0][0xc3c] ;  /* 0x00030f0000047ab9 */ /* 0x000fe20000000800 */
[----:B------:R-:W-:Y:S01]  /*370e0*/  ULDC.64 UR6, c[0x0][0x208] ;  /* 0x0000820000067ab9 */ /* 0x000fe20000000a00 */
        /* <DEDUP_REMOVED lines=10> */
[----:B0-----:R-:W-:Y:S02]  /*37190*/  IMAD.MOV.U32 R2, RZ, RZ, RZ ;  /* 0x000000ffff027224 */ /* 0x001fe400078e00ff */
[----:B--2---:R-:W-:Y:S01]  /*371a0*/  @!P1 IMAD.MOV.U32 R2, RZ, RZ, R3 ;  /* 0x000000ffff029224 */ /* 0x004fe200078e0003 */
[----:B------:R-:W-:-:S03]  /*371b0*/  ISETP.NE.AND P1, PT, R6, RZ, PT ;  /* 0x000000ff0600720c */ /* 0x000fc60003f25270 */
[----:B------:R-:W-:-:S10]  /*371c0*/  IMAD.MOV.U32 R13, RZ, RZ, R2 ;  /* 0x000000ffff0d7224 */ /* 0x000fd400078e0002 */
[----:B------:R-:W-:Y:S05]  /*371d0*/  WARPSYNC.COLLECTIVE R15, `(.L_x_1795) ;  /* 0x000000000f087348 */ /* 0x000fea0003c00000 */
[----:B------:R0:W1:Y:S02]  /*371e0*/  SHFL.UP P6, R14, R13, R12, R11 ;  /* 0x0400000c0d0e7389 */ /* 0x00006400000c000b */
[----:B01----:R-:W-:Y:S01]  /*371f0*/  ENDCOLLECTIVE ;  /* 0x000000000000791b */ /* 0x003fe20003800000 */
.L_x_1795:
        /* <DEDUP_REMOVED lines=8> */
.L_x_1796:
        /* <DEDUP_REMOVED lines=8> */
.L_x_1797:
        /* <DEDUP_REMOVED lines=8> */
.L_x_1798:
        /* <DEDUP_REMOVED lines=8> */
.L_x_1799:
[----:B------:R-:W-:Y:S02]  /*37400*/  IMAD.MOV.U32 R12, RZ, RZ, 0x1f ;  /* 0x0000001fff0c7424 */ /* 0x000fe400078e00ff */
        /* <DEDUP_REMOVED lines=8> */
.L_x_1800:
[----:B------:R-:W-:Y:S01]  /*37490*/  IMAD.MOV.U32 R16, RZ, RZ, R14 ;  /* 0x000000ffff107224 */ /* 0x000fe200078e000e */
[----:B------:R-:W-:Y:S06]  /*374a0*/  BRA `(.L_x_1801) ;  /* 0xffffffb8007c7947 */ /* 0x000fec000383ffff */
.L_x_1650:
[----:B------:R-:W-:Y:S01]  /*374b0*/  BSSY B0, `(.L_x_1802) ;  /* 0x0000008000007945 */ /* 0x000fe20003800000 */
[----:B-----5:R-:W-:Y:S02]  /*374c0*/  IMAD.MOV.U32 R13, RZ, RZ, R2 ;  /* 0x000000ffff0d7224 */ /* 0x020fe400078e0002 */
[----:B------:R-:W-:Y:S02]  /*374d0*/  IMAD.MOV.U32 R12, RZ, RZ, 0x1 ;  /* 0x00000001ff0c7424 */ /* 0x000fe400078e00ff */
[----:B0-----:R-:W-:Y:S02]  /*374e0*/  IMAD.MOV.U32 R11, RZ, RZ, RZ ;  /* 0x000000ffff0b7224 */ /* 0x001fe400078e00ff */
[----:B------:R-:W-:-:S07]  /*374f0*/  IMAD.MOV.U32 R15, RZ, RZ, -0x1 ;  /* 0xffffffffff0f7424 */ /* 0x000fce00078e00ff */
[----:B-1----:R-:W-:Y:S05]  /*37500*/  WARPSYNC.COLLECTIVE R15, `(.L_x_1803) ;  /* 0x000000000f087348 */ /* 0x002fea0003c00000 */
[----:B------:R0:W2:Y:S02]  /*37510*/  SHFL.UP P6, R14, R13, R12, R11 ;  /* 0x0400000c0d0e7389 */ /* 0x0000a400000c000b */
[----:B012---:R-:W-:Y:S01]  /*37520*/  ENDCOLLECTIVE ;  /* 0x000000000000791b */ /* 0x007fe20003800000 */
.L_x_1803:
[----:B------:R-:W-:Y:S05]  /*37530*/  BSYNC B0 ;  /* 0x0000000000007941 */ /* 0x000fea0003800000 */
.L_x_1802:
[----:B------:R-:W-:Y:S02]  /*37540*/  IMAD.MOV.U32 R3, RZ, RZ, R14 ;  /* 0x000000ffff037224 */ /* 0x000fe400078e000e */
[----:B------:R-:W-:Y:S02]  /*37550*/  IMAD.MOV.U32 R12, RZ, RZ, 0x2 ;  /* 0x00000002ff0c7424 */ /* 0x000fe400078e00ff */
[----:B------:R-:W-:Y:S01]  /*37560*/  IMAD.MOV.U32 R11, RZ, RZ, RZ ;  /* 0x000000ffff0b7224 */ /* 0x000fe200078e00ff */
[----:B------:R-:W-:Y:S01]  /*37570*/  SEL R3, R3, RZ, P1 ;  /* 0x000000ff03037207 */ /* 0x000fe20000800000 */
[----:B------:R-:W-:-:S04]  /*37580*/  IMAD.MOV.U32 R15, RZ, RZ, -0x1 ;  /* 0xffffffffff0f7424 */ /* 0x000fc800078e00ff */
[----:B------:R-:W-:-:S04]  /*37590*/  IMAD.IADD R3, R2, 0x1, R3 ;  /* 0x0000000102037824 */ /* 0x000fc800078e0203 */
[----:B------:R-:W-:-:S07]  /*375a0*/  IMAD.MOV.U32 R13, RZ, RZ, R3 ;  /* 0x000000ffff0d7224 */ /* 0x000fce00078e0003 */
[----:B------:R-:W-:Y:S05]  /*375b0*/  WARPSYNC.COLLECTIVE R15, `(.L_x_1804) ;  /* 0x000000000f087348 */ /* 0x000fea0003c00000 */
[----:B------:R0:W1:Y:S02]  /*375c0*/  SHFL.UP P6, R14, R13, R12, R11 ;  /* 0x0400000c0d0e7389 */ /* 0x00006400000c000b */
[----:B01----:R-:W-:Y:S01]  /*375d0*/  ENDCOLLECTIVE ;  /* 0x000000000000791b */ /* 0x003fe20003800000 */
.L_x_1804:
        /* <DEDUP_REMOVED lines=8> */
.L_x_1805:
        /* <DEDUP_REMOVED lines=8> */
.L_x_1806:
        /* <DEDUP_REMOVED lines=8> */
.L_x_1807:
        /* <DEDUP_REMOVED lines=9> */
.L_x_1808:
[----:B------:R-:W-:Y:S01]  /*377f0*/  IMAD.MOV.U32 R16, RZ, RZ, R14 ;  /* 0x000000ffff107224 */ /* 0x000fe200078e000e */
[----:B------:R-:W-:Y:S06]  /*37800*/  BRA `(.L_x_1809) ;  /* 0xffffffb800447947 */ /* 0x000fec000383ffff */
.L_x_1652:
[----:B------:R-:W-:Y:S01]  /*37810*/  BSSY B0, `(.L_x_1810) ;  /* 0x0000006000007945 */ /* 0x000fe20003800000 */
[----:B------:R-:W-:Y:S01]  /*37820*/  PLOP3.LUT P6, PT, P6, PT, PT, 0x8, 0x0 ;  /* 0x000000000000781c */ /* 0x000fe200037ce170 */
[----:B------:R-:W-:-:S12]  /*37830*/  IMAD.MOV.U32 R15, RZ, RZ, -0x1 ;  /* 0xffffffffff0f7424 */ /* 0x000fd800078e00ff */
[----:B01----:R-:W-:Y:S05]  /*37840*/  WARPSYNC.COLLECTIVE R15, `(.L_x_1811) ;  /* 0x000000000f087348 */ /* 0x003fea0003c00000 */
[----:B------:R-:W-:Y:S01]  /*37850*/  VOTE.ANY R14, PT, P6 ;  /* 0x00000000000e7806 */ /* 0x000fe200030e0100 */
[----:B01----:R-:W-:Y:S06]  /*37860*/  ENDCOLLECTIVE ;  /* 0x000000000000791b */ /* 0x003fec0003800000 */
.L_x_1811:
[----:B------:R-:W-:Y:S05]  /*37870*/  BSYNC B0 ;  /* 0x0000000000007941 */ /* 0x000fea0003800000 */
.L_x_1810:
[----:B------:R-:W-:Y:S02]  /*37880*/  IMAD.MOV.U32 R6, RZ, RZ, R14 ;  /* 0x000000ffff067224 */ /* 0x000fe400078e000e */
[----:B------:R-:W-:Y:S02]  /*37890*/  IMAD.MOV.U32 R13, RZ, RZ, R2 ;  /* 0x000000ffff0d7224 */ /* 0x000fe400078e0002 */
[----:B------:R-:W0:Y:S01]  /*378a0*/  POPC R5, R6 ;  /* 0x0000000600057309 */ /* 0x000e220000000000 */
[----:B------:R-:W-:Y:S02]  /*378b0*/  IMAD.MOV.U32 R11, RZ, RZ, 0x1f ;  /* 0x0000001fff0b7424 */ /* 0x000fe400078e00ff */
[----:B------:R-:W-:Y:S02]  /*378c0*/  IMAD.MOV.U32 R15, RZ, RZ, -0x1 ;  /* 0xffffffffff0f7424 */ /* 0x000fe400078e00ff */
[----:B0-----:R-:W-:-:S07]  /*378d0*/  IMAD.MOV.U32 R12, RZ, RZ, R5 ;  /* 0x000000ffff0c7224 */ /* 0x001fce00078e0005 */
[----:B------:R-:W-:Y:S05]  /*378e0*/  WARPSYNC.COLLECTIVE R15, `(.L_x_1812) ;  /* 0x000000000f087348 */ /* 0x000fea0003c00000 */
[----:B------:R0:W1:Y:S02]  /*378f0*/  SHFL.IDX P6, R14, R13, R12, R11 ;  /* 0x0000000c0d0e7389 */ /* 0x00006400000c000b */
[----:B01----:R-:W-:Y:S01]  /*37900*/  ENDCOLLECTIVE ;  /* 0x000000000000791b */ /* 0x003fe20003800000 */
.L_x_1812:
[----:B------:R-:W-:Y:S01]  /*37910*/  IMAD.MOV.U32 R17, RZ, RZ, R14 ;  /* 0x000000ffff117224 */ /* 0x000fe200078e000e */
[----:B------:R-:W-:Y:S06]  /*37920*/  BRA `(.L_x_1813) ;  /* 0xffffffb800347947 */ /* 0x000fec000383ffff */
.L_x_1654:
[----:B------:R-:W-:Y:S01]  /*37930*/  BSSY B0, `(.L_x_1814) ;  /* 0x0000007000007945 */ /* 0x000fe20003800000 */
[----:B------:R-:W-:Y:S02]  /*37940*/  IMAD.MOV.U32 R13, RZ, RZ, R3 ;  /* 0x000000ffff0d7224 */ /* 0x000fe400078e0003 */
[----:B0-----:R-:W-:Y:S02]  /*37950*/  IMAD.MOV.U32 R11, RZ, RZ, 0x1f ;  /* 0x0000001fff0b7424 */ /* 0x001fe400078e00ff */
[----:B------:R-:W-:-:S07]  /*37960*/  IMAD.MOV.U32 R15, RZ, RZ, -0x1 ;  /* 0xffffffffff0f7424 */ /* 0x000fce00078e00ff */
[----:B-1-3--:R-:W-:Y:S05]  /*37970*/  WARPSYNC.COLLECTIVE R15, `(.L_x_1815) ;  /* 0x000000000f087348 */ /* 0x00afea0003c00000 */
[----:B------:R0:W2:Y:S02]  /*37980*/  SHFL.IDX P6, R14, R13, R12, R11 ;  /* 0x0000000c0d0e7389 */ /* 0x0000a400000c000b */
[----:B0123--:R-:W-:Y:S01]  /*37990*/  ENDCOLLECTIVE ;  /* 0x000000000000791b */ /* 0x00ffe20003800000 */
.L_x_1815:
[----:B------:R-:W-:Y:S05]  /*379a0*/  BSYNC B0 ;  /* 0x0000000000007941 */ /* 0x000fea0003800000 */
.L_x_1814:
[----:B------:R-:W-:Y:S01]  /*379b0*/  IMAD.MOV.U32 R2, RZ, RZ, R14 ;  /* 0x000000ffff027224 */ /* 0x000fe200078e000e */
[----:B------:R-:W-:Y:S06]  /*379c0*/  BRA `(.L_x_1653) ;  /* 0xffffffb800287947 */ /* 0x000fec000383ffff */
.L_x_1658:
[----:B0-----:R0:W1:Y:S02]  /*379d0*/  SYNCS.PHASECHK.TRANS64.TRYWAIT P0, [R0+URZ+0x2e820], R3 ;  /* 0x02e82003000075a7 */ /* 0x001064000800017f */
[----:B-1----:R-:W-:Y:S05]  /*379e0*/  @!P0 NANOSLEEP.SYNCS 0x989680 ;  /* 0x009896800000895d */ /* 0x002fea0003900000 */
[----:B------:R-:W1:Y:S02]  /*379f0*/  @!P0 SYNCS.PHASECHK.TRANS64 P0, [R0+URZ+0x2e820], R3 ;  /* 0x02e82003000085a7 */ /* 0x000e64000800007f */
[----:B-1----:R-:W-:Y:S05]  /*37a00*/  @!P0 BRA `(.L_x_1658) ;  /* 0xfffffffc00f08947 */ /* 0x002fea000383ffff */
[----:B------:R-:W-:Y:S05]  /*37a10*/  BRA `(.L_x_1816) ;  /* 0xffffffbc00b07947 */ /* 0x000fea000383ffff */
.L_x_1659:
        /* <DEDUP_REMOVED lines=11> */
.L_x_1818:
[----:B------:R-:W-:Y:S05]  /*37ad0*/  BSYNC B0 ;  /* 0x0000000000007941 */ /* 0x000fea0003800000 */
.L_x_1817:
[----:B------:R-:W-:Y:S05]  /*37ae0*/  BRA `(.L_x_1819) ;  /* 0xffffffbc00987947 */ /* 0x000fea000383ffff */
.L_x_1660:
[----:B------:R-:W-:Y:S01]  /*37af0*/  BSSY B0, `(.L_x_1820) ;  /* 0x0000006000007945 */ /* 0x000fe20003800000 */
[----:B------:R-:W-:-:S07]  /*37b00*/  IMAD.MOV.U32 R15, RZ, RZ, -0x1 ;  /* 0xffffffffff0f7424 */ /* 0x000fce00078e00ff */
[----:B01----:R-:W-:Y:S05]  /*37b10*/  WARPSYNC.COLLECTIVE R15, `(.L_x_1821) ;  /* 0x000000000f0c7348 */ /* 0x003fea0003c00000 */
[----:B------:R-:W-:Y:S02]  /*37b20*/  ELECT P6, UR62, PT ;  /* 0x00000000003e782f */ /* 0x000fe400038c0000 */
[----:B------:R-:W-:Y:S01]  /*37b30*/  MOV R14, UR62 ;  /* 0x0000003e000e7c02 */ /* 0x000fe20008000f00 */
[----:B01----:R-:W-:Y:S10]  /*37b40*/  ENDCOLLECTIVE ;  /* 0x000000000000791b */ /* 0x003ff40003800000 */
.L_x_1821:
[----:B------:R-:W-:Y:S05]  /*37b50*/  BSYNC B0 ;  /* 0x0000000000007941 */ /* 0x000fea0003800000 */
.L_x_1820:
[----:B------:R-:W-:Y:S05]  /*37b60*/  BRA `(.L_x_1822) ;  /* 0xffffffbc008c7947 */ /* 0x000fea000383ffff */
.L_x_1662:
[----:B0-----:R0:W1:Y:S02]  /*37b70*/  SYNCS.PHASECHK.TRANS64.TRYWAIT P1, [R6+URZ], R5 ;  /* 0x00000005060075a7 */ /* 0x001064000802017f */
[----:B-1----:R-:W-:Y:S05]  /*37b80*/  @!P1 NANOSLEEP.SYNCS 0x989680 ;  /* 0x009896800000995d */ /* 0x002fea0003900000 */
[----:B------:R-:W1:Y:S02]  /*37b90*/  @!P1 SYNCS.PHASECHK.TRANS64 P1, [R6+URZ], R5 ;  /* 0x00000005060095a7 */ /* 0x000e64000802007f */
[----:B-1----:R-:W-:Y:S05]  /*37ba0*/  @!P1 BRA `(.L_x_1662) ;  /* 0xfffffffc00f09947 */ /* 0x002fea000383ffff */
[----:B------:R-:W-:Y:S05]  /*37bb0*/  BRA `(.L_x_1823) ;  /* 0xffffffbc00d07947 */ /* 0x000fea000383ffff */
.L_x_1663:
[----:B-1----:R1:W2:Y:S02]  /*37bc0*/  SYNCS.PHASECHK.TRANS64.TRYWAIT P1, [R7+URZ], R2 ;  /* 0x00000002070075a7 */ /* 0x0022a4000802017f */
[----:B--2---:R-:W-:Y:S05]  /*37bd0*/  @!P1 NANOSLEEP.SYNCS 0x989680 ;  /* 0x009896800000995d */ /* 0x004fea0003900000 */
[----:B------:R-:W2:Y:S02]  /*37be0*/  @!P1 SYNCS.PHASECHK.TRANS64 P1, [R7+URZ], R2 ;  /* 0x00000002070095a7 */ /* 0x000ea4000802007f */
[----:B--2---:R-:W-:Y:S05]  /*37bf0*/  @!P1 BRA `(.L_x_1663) ;  /* 0xfffffffc00f09947 */ /* 0x004fea000383ffff */
[----:B------:R-:W-:Y:S05]  /*37c00*/  BRA `(.L_x_1824) ;  /* 0xffffffbc00c47947 */ /* 0x000fea000383ffff */
.L_x_1665:
[----:B--2---:R2:W3:Y:S02]  /*37c10*/  SYNCS.PHASECHK.TRANS64.TRYWAIT P1, [R4+URZ+0x2e860], R5 ;  /* 0x02e86005040075a7 */ /* 0x0044e4000802017f */
[----:B---3--:R-:W-:Y:S05]  /*37c20*/  @!P1 NANOSLEEP.SYNCS 0x989680 ;  /* 0x009896800000995d */ /* 0x008fea0003900000 */
[----:B------:R-:W3:Y:S02]  /*37c30*/  @!P1 SYNCS.PHASECHK.TRANS64 P1, [R4+URZ+0x2e860], R5 ;  /* 0x02e86005040095a7 */ /* 0x000ee4000802007f */
[----:B---3--:R-:W-:Y:S05]  /*37c40*/  @!P1 BRA `(.L_x_1665) ;  /* 0xfffffffc00f09947 */ /* 0x008fea000383ffff */
[----:B------:R-:W-:Y:S05]  /*37c50*/  BRA `(.L_x_1825) ;  /* 0xffffffbc00c87947 */ /* 0x000fea000383ffff */
.L_x_1667:
[----:B---3--:R3:W4:Y:S02]  /*37c60*/  SYNCS.PHASECHK.TRANS64.TRYWAIT P1, [R3+URZ+0x2e860], R2 ;  /* 0x02e86002030075a7 */ /* 0x008724000802017f */
[----:B----4-:R-:W-:Y:S05]  /*37c70*/  @!P1 NANOSLEEP.SYNCS 0x989680 ;  /* 0x009896800000995d */ /* 0x010fea0003900000 */
[----:B------:R-:W4:Y:S02]  /*37c80*/  @!P1 SYNCS.PHASECHK.TRANS64 P1, [R3+URZ+0x2e860], R2 ;  /* 0x02e86002030095a7 */ /* 0x000f24000802007f */
[----:B----4-:R-:W-:Y:S05]  /*37c90*/  @!P1 BRA `(.L_x_1667) ;  /* 0xfffffffc00f09947 */ /* 0x010fea000383ffff */
[----:B------:R-:W-:Y:S05]  /*37ca0*/  BRA `(.L_x_1826) ;  /* 0xffffffbc00c87947 */ /* 0x000fea000383ffff */
.L_x_1669:
[----:B----4-:R4:W0:Y:S02]  /*37cb0*/  SYNCS.PHASECHK.TRANS64.TRYWAIT P0, [R4+URZ+0x2e880], R5 ;  /* 0x02e88005040075a7 */ /* 0x010824000800017f */
[----:B0-----:R-:W-:Y:S05]  /*37cc0*/  @!P0 NANOSLEEP.SYNCS 0x989680 ;  /* 0x009896800000895d */ /* 0x001fea0003900000 */
[----:B------:R-:W0:Y:S02]  /*37cd0*/  @!P0 SYNCS.PHASECHK.TRANS64 P0, [R4+URZ+0x2e880], R5 ;  /* 0x02e88005040085a7 */ /* 0x000e24000800007f */
[----:B0-----:R-:W-:Y:S05]  /*37ce0*/  @!P0 BRA `(.L_x_1669) ;  /* 0xfffffffc00f08947 */ /* 0x001fea000383ffff */
[----:B------:R-:W-:Y:S05]  /*37cf0*/  BRA `(.L_x_1670) ;  /* 0xffffffbc00c47947 */ /* 0x000fea000383ffff */
.L_x_1827:
        /* <DEDUP_REMOVED lines=16> */
.L_x_2699:


//--------------------- .text._ZN7cutlass13device_kernelIN5flash11enable_sm90INS1_16FlashAttnFwdSm90INS1_25CollectiveMainloopFwdSm90ILi2EN4cute5tupleIJNS5_1CILi1EEES8_S8_EEENS6_IJNS7_ILi128EEENS7_ILi224EEESA_EEELi128ENS_12float_e4m3_tEfNS_4arch4Sm90ELb1ELb0ELb0ELb0ELb0ELb0ELb0ELb1ELb1ELb1ELb0ELb0EEENS1_21CollectiveEpilogueFwdINS6_IJSA_SA_SB_EEES9_NS_10bfloat16_tESF_Li256ELb0ELb1ELb0ELb1EEENS1_30DynamicPersistentTileSchedulerILi256ELi128ELb0ELb1ELb1EEEEEEEEEvNT_6ParamsE --------------------------
	.section	.text._ZN7cutlass13device_kernelIN5flash11enable_sm90INS1_16FlashAttnFwdSm90INS1_25CollectiveMainloopFwdSm90ILi2EN4cute5tupleIJNS5_1CILi1EEES8_S8_EEENS6_IJNS7_ILi128EEENS7_ILi224EEESA_EEELi128ENS_12float_e4m3_tEfNS_4arch4Sm90ELb1ELb0ELb0ELb0ELb0ELb0ELb0ELb1ELb1ELb1ELb0ELb0EEENS1_21CollectiveEpilogueFwdINS6_IJSA_SA_SB_EEES9_NS_10bfloat16_tESF_Li256ELb0ELb1ELb0ELb1EEENS1_30DynamicPersistentTileSchedulerILi256ELi128ELb0ELb1ELb1EEEEEEEEEvNT_6ParamsE,"ax",@progbits
	.align	128
.text._ZN7cutlass13device_kernelIN5flash11enable_sm90INS1_16FlashAttnFwdSm90INS1_25CollectiveMainloopFwdSm90ILi2EN4cute5tupleIJNS5_1CILi1EEES8_S8_EEENS6_IJNS7_ILi128EEENS7_ILi224EEESA_EEELi128ENS_12float_e4m3_tEfNS_4arch4Sm90ELb1ELb0ELb0ELb0ELb0ELb0ELb0ELb1ELb1ELb1ELb0ELb0EEENS1_21CollectiveEpilogueFwdINS6_IJSA_SA_SB_EEES9_NS_10bfloat16_tESF_Li256ELb0ELb1ELb0ELb1EEENS1_30DynamicPersistentTileSchedulerILi256ELi128ELb0ELb1ELb1EEEEEEEEEvNT_6ParamsE:
        .type           _ZN7cutlass13device_kernelIN5flash11enable_sm90INS1_16FlashAttnFwdSm90INS1_25CollectiveMainloopFwdSm90ILi2EN4cute5tupleIJNS5_1CILi1EEES8_S8_EEENS6_IJNS7_ILi128EEENS7_ILi224EEESA_EEELi128ENS_12float_e4m3_tEfNS_4arch4Sm90ELb1ELb0ELb0ELb0ELb0ELb0ELb0ELb1ELb1ELb1ELb0ELb0EEENS1_21CollectiveEpilogueFwdINS6_IJSA_SA_SB_EEES9_NS_10bfloat16_tESF_Li256ELb0ELb1ELb0ELb1EEENS1_30DynamicPersistentTileSchedulerILi256ELi128ELb0ELb1ELb1EEEEEEEEEvNT_6ParamsE,@function
        .size           _ZN7cutlass13device_kernelIN5flash11enable_sm90INS1_16FlashAttnFwdSm90INS1_25CollectiveMainloopFwdSm90ILi2EN4cute5tupleIJNS5_1CILi1EEES8_S8_EEENS6_IJNS7_ILi128EEENS7_ILi224EEESA_EEELi128ENS_12float_e4m3_tEfNS_4arch4Sm90ELb1ELb0ELb0ELb0ELb0ELb0ELb0ELb1ELb1ELb1ELb0ELb0EEENS1_21CollectiveEpilogueFwdINS6_IJSA_SA_SB_EEES9_NS_10bfloat16_tESF_Li256ELb0ELb1ELb0ELb1EEENS1_30DynamicPersistentTileSchedulerILi256ELi128ELb0ELb1ELb1EEEEEEEEEvNT_6ParamsE,(.L_x_2700 - _ZN7cutlass13device_kernelIN5flash11enable_sm90INS1_16FlashAttnFwdSm90INS1_25CollectiveMainloopFwdSm90ILi2EN4cute5tupleIJNS5_1CILi1EEES8_S8_EEENS6_IJNS7_ILi128EEENS7_ILi224EEESA_EEELi128ENS_12float_e4m3_tEfNS_4arch4Sm90ELb1ELb0ELb0ELb0ELb0ELb0ELb0ELb1ELb1ELb1ELb0ELb0EEENS1_21CollectiveEpilogueFwdINS6_IJSA_SA_SB_EEES9_NS_10bfloat16_tESF_Li256ELb0ELb1ELb0ELb1EEENS1_30DynamicPersistentTileSchedulerILi256ELi128ELb0ELb1ELb1EEEEEEEEEvNT_6ParamsE)
        .other          _ZN7cutlass13device_kernelIN5flash11enable_sm90INS1_16FlashAttnFwdSm90INS1_25CollectiveMainloopFwdSm90ILi2EN4cute5tupleIJNS5_1CILi1EEES8_S8_EEENS6_IJNS7_ILi128EEENS7_ILi224EEESA_EEELi128ENS_12float_e4m3_tEfNS_4arch4Sm90ELb1ELb0ELb0ELb0ELb0ELb0ELb0ELb1ELb1ELb1ELb0ELb0EEENS1_21CollectiveEpilogueFwdINS6_IJSA_SA_SB_EEES9_NS_10bfloat16_tESF_Li256ELb0ELb1ELb0ELb1EEENS1_30DynamicPersistentTileSchedulerILi256ELi128ELb0ELb1ELb1EEEEEEEEEvNT_6ParamsE,@"STO_CUDA_ENTRY STV_DEFAULT"
_ZN7cutlass13device_kernelIN5flash11enable_sm90INS1_16FlashAttnFwdSm90INS1_25CollectiveMainloopFwdSm90ILi2EN4cute5tupleIJNS5_1CILi1EEES8_S8_EEENS6_IJNS7_ILi128EEENS7_ILi224EEESA_EEELi128ENS_12float_e4m3_tEfNS_4arch4Sm90ELb1ELb0ELb0ELb0ELb0ELb0ELb0ELb1ELb1ELb1ELb0ELb0EEENS1_21CollectiveEpilogueFwdINS6_IJSA_SA_SB_EEES9_NS_10bfloat16_tESF_Li256ELb0ELb1ELb0ELb1EEENS1_30DynamicPersistentTileSchedulerILi256ELi128ELb0ELb1ELb1EEEEEEEEEvNT_6ParamsE:
        /* <DEDUP_REMOVED lines=18> */
.L_x_1829:
[----:B------:R-:W-:Y:S05]  /*0120*/  BSYNC B0 ;  /* 0x0000000000007941 */ /* 0x000fea0003800000 */
.L_x_1828:
        /* <DEDUP_REMOVED lines=41> */
.L_x_1830:
        /* <DEDUP_REMOVED lines=22> */
.L_x_1831:
        /* <DEDUP_REMOVED lines=18> */
.L_x_1832:
        /* <DEDUP_REMOVED lines=22> */
.L_x_1833:
        /* <DEDUP_REMOVED lines=22> */
.L_x_1834:
[----:B------:R-:W-:Y:S01]  /*0900*/  PLOP3.LUT P0, PT, PT, PT, UP0, 0x80, 0x0 ;  /* 0x000000000000781c */ /* 0x000fe20003f0f008 */
[----:B------:R-:W-:Y:S01]  /*0910*/  UMOV UR38, 0x1 ;  /* 0x0000000100267882 */ /* 0x000fe20000000000 */
[----:B------:R-:W-:Y:S01]  /*0920*/  NOP ;  /* 0x0000000000007918 */ /* 0x000fe20000000000 */
[----:B------:R-:W-:Y:S01]  /*0930*/  USEL UR38, UR38, 0x2, !UP0 ;  /* 0x0000000226267887 */ /* 0x000fe2000c000000 */
[----:B------:R-:W-:Y:S01]  /*0940*/  ULDC.64 UR50, c[0x0][0x208] ;  /* 0x0000820000327ab9 */ /* 0x000fe20000000a00 */
[----:B012-4-:R-:W-:Y:S08]  /*0950*/  BAR.SYNC.DEFER_BLOCKING 0x0 ;  /* 0x0000000000007b1d */ /* 0x017ff00000010000 */
[----:B------:R-:W-:Y:S05]  /*0960*/  @!P0 BRA `(.L_x_1835) ;  /* 0x000000f800948947 */ /* 0x000fea0003800000 */
.L_x_1836:
        /* <DEDUP_REMOVED lines=23> */
[----:B------:R-:W-:Y:S01]  /*0ae0*/  LEA.HI R2, R3, R234, RZ, 0x4 ;  /* 0x000000ea03027211 */ /* 0x000fe200078f20ff */
[----:B------:R-:W-:Y:S01]  /*0af0*/  IMAD.SHL.U32 R4, R4, 0x20, RZ ;  /* 0x0000002004047824 */ /* 0x000fe200078e00ff */
[----:B------:R-:W-:Y:S01]  /*0b00*/  SHF.R.S32.HI R229, RZ, 0x7, R0 ;  /* 0x00000007ffe57819 */ /* 0x000fe20000011400 */
[----:B------:R-:W-:Y:S01]  /*0b10*/  IMAD.IADD R228, R234, 0x1, -R5 ;  /* 0x00000001eae47824 */ /* 0x000fe200078e0a05 */
[----:B------:R-:W-:-:S02]  /*0b20*/  SHF.R.S32.HI R7, RZ, 0x4, R2 ;  /* 0x00000004ff077819 */ /* 0x000fc40000011402 */
[----:B------:R-:W-:Y:S02]  /*0b30*/  LOP3.LUT R5, R2, 0x3fffff0, RZ, 0xc0, !PT ;  /* 0x03fffff002057812 */ /* 0x000fe400078ec0ff */
[----:B------:R-:W-:Y:S02]  /*0b40*/  SHF.R.S32.HI R9, RZ, 0x1f, R228 ;  /* 0x0000001fff097819 */ /* 0x000fe400000114e4 */
[----:B------:R-:W-:Y:S01]  /*0b50*/  LOP3.LUT R4, R4, 0xfffffc00, RZ, 0xc0, !PT ;  /* 0xfffffc0004047812 */ /* 0x000fe200078ec0ff */
[----:B------:R-:W-:Y:S01]  /*0b60*/  IMAD.IADD R5, R234, 0x1, -R5 ;  /* 0x00000001ea057824 */ /* 0x000fe200078e0a05 */
[----:B------:R-:W-:Y:S02]  /*0b70*/  LEA.HI R2, R2, R7, RZ, 0x1 ;  /* 0x0000000702027211 */ /* 0x000fe400078f08ff */
[----:B------:R-:W-:Y:S01]  /*0b80*/  LEA.HI R6, R9, R228, RZ, 0x2 ;  /* 0x000000e409067211 */ /* 0x000fe200078f10ff */
[----:B------:R-:W-:Y:S01]  /*0b90*/  IMAD R5, R5, 0x40, R4 ;  /* 0x0000004005057824 */ /* 0x000fe200078e0204 */
[----:B------:R-:W-:-:S02]  /*0ba0*/  LOP3.LUT R2, R2, 0x1ffffffe, RZ, 0xc0, !PT ;  /* 0x1ffffffe02027812 */ /* 0x000fc400078ec0ff */
[-C--:B------:R-:W-:Y:S02]  /*0bb0*/  LEA.HI R4, R3, R234.reuse, RZ, 0x2 ;  /* 0x000000ea03047211 */ /* 0x080fe400078f10ff */
[----:B------:R-:W-:Y:S01]  /*0bc0*/  SHF.R.S32.HI R8, RZ, 0x2, R6 ;  /* 0x00000002ff087819 */ /* 0x000fe20000011406 */
[----:B------:R-:W-:Y:S01]  /*0bd0*/  IMAD.IADD R2, R7, 0x1, -R2 ;  /* 0x0000000107027824 */ /* 0x000fe200078e0a02 */
[----:B------:R-:W-:Y:S02]  /*0be0*/  SHF.R.S32.HI R11, RZ, 0x1f, R6 ;  /* 0x0000001fff0b7819 */ /* 0x000fe40000011406 */
[----:B------:R-:W-:Y:S01]  /*0bf0*/  LOP3.LUT R7, R4, 0xfffffffc, RZ, 0xc0, !PT ;  /* 0xfffffffc04077812 */ /* 0x000fe200078ec0ff */
[----:B------:R-:W-:Y:S01]  /*0c00*/  IMAD R231, R2, 0x8, R5 ;  /* 0x0000000802e77824 */ /* 0x000fe200078e0205 */
[----:B------:R-:W-:Y:S02]  /*0c10*/  LEA.HI R3, R3, R234, RZ, 0x3 ;  /* 0x000000ea03037211 */ /* 0x000fe400078f18ff */
[----:B------:R-:W-:Y:S01]  /*0c20*/  LEA.HI R11, R11, R8, RZ, 0x3 ;  /* 0x000000080b0b7211 */ /* 0x000fe200078f18ff */
[----:B------:R-:W-:Y:S01]  /*0c30*/  IMAD.IADD R7, R234, 0x1, -R7 ;  /* 0x00000001ea077824 */ /* 0x000fe200078e0a07 */
[----:B------:R-:W-:-:S02]  /*0c40*/  LOP3.LUT R5, R3, 0xfffffff8, RZ, 0xc0, !PT ;  /* 0xfffffff803057812 */ /* 0x000fc400078ec0ff */
[----:B------:R-:W-:Y:S02]  /*0c50*/  LOP3.LUT R11, R11, 0xfffffff8, RZ, 0xc0, !PT ;  /* 0xfffffff80b0b7812 */ /* 0x000fe400078ec0ff */
[----:B------:R-:W-:Y:S01]  /*0c60*/  LEA.HI R9, R9, R228, RZ, 0x5 ;  /* 0x000000e409097211 */ /* 0x000fe200078f28ff */
[----:B------:R-:W-:Y:S01]  /*0c70*/  IMAD.IADD R22, R234, 0x1, -R5 ;  /* 0x00000001ea167824 */ /* 0x000fe200078e0a05 */
[----:B------:R-:W-:Y:S01]  /*0c80*/  LEA.HI R0, R0, R229, RZ, 0x1 ;  /* 0x000000e500007211 */ /* 0x000fe200078f08ff */
[----:B------:R-:W-:Y:S01]  /*0c90*/  IMAD.IADD R8, R8, 0x1, -R11 ;  /* 0x0000000108087824 */ /* 0x000fe200078e0a0b */
[----:B------:R-:W-:Y:S01]  /*0ca0*/  LEA.HI R2, R7, R7, RZ, 0x1 ;  /* 0x0000000707027211 */ /* 0x000fe200078f08ff */
[----:B------:R-:W-:Y:S01]  /*0cb0*/  IMAD.SHL.U32 R16, R22, 0x8, RZ ;  /* 0x0000000816107824 */ /* 0x000fe200078e00ff */
[----:B------:R-:W-:Y:S02]  /*0cc0*/  SHF.R.S32.HI R9, RZ, 0x5, R9 ;  /* 0x00000005ff097819 */ /* 0x000fe40000011409 */
        /* <DEDUP_REMOVED lines=9> */
[----:B------:R-:W-:Y:S01]  /*0d60*/  IMAD R230, R0, 0x40, R9 ;  /* 0x0000004000e67824 */ /* 0x000fe200078e0209 */
[----:B------:R-:W-:Y:S01]  /*0d70*/  SHF.R.S32.HI R232, RZ, 0x1f, R19 ;  /* 0x0000001fffe87819 */ /* 0x000fe20000011413 */
[----:B------:R-:W-:-:S02]  /*0d80*/  IMAD.IADD R17, R228, 0x1, -R17 ;  /* 0x00000001e4117824 */ /* 0x000fc400078e0a11 */
[----:B------:R-:W-:-:S07]  /*0d90*/  IMAD R18, R7, 0x8, R230 ;  /* 0x0000000807127824 */ /* 0x000fce00078e02e6 */
.L_x_1890:
        /* <DEDUP_REMOVED lines=21> */
.L_x_1837:
[----:B------:R-:W-:Y:S01]  /*0ef0*/  ULDC UR6, c[0x0][0xc54] ;  /* 0x0003150000067ab9 */ /* 0x000fe20000000800 */
[----:B------:R-:W-:Y:S01]  /*0f00*/  UMOV UR8, UR7 ;  /* 0x0000000700087c82 */ /* 0x000fe20008000000 */
[----:B------:R-:W-:-:S11]  /*0f10*/  UISETP.NE.AND UP0, UPT, UR6, 0x1, UPT ;  /* 0x000000010600788c */ /* 0x000fd6000bf05270 */
[----:B------:R-:W-:Y:S02]  /*0f20*/  @UP0 ULDC.64 UR10, c[0x0][0xc58] ;  /* 0x00031600000a0ab9 */ /* 0x000fe40000000a00 */
[----:B------:R-:W-:-:S04]  /*0f30*/  UIMAD.WIDE.U32 UR4, UR7, UR10, URZ ;  /* 0x0000000a070472a5 */ /* 0x000fc8000f8e003f */
[----:B------:R-:W-:-:S04]  /*0f40*/  @UP0 USHF.R.U32.HI UR8, URZ, UR11, UR5 ;  /* 0x0000000b3f080299 */ /* 0x000fc80008011605 */
[----:B------:R-:W-:-:S12]  /*0f50*/  UIMAD UR4, UR8, UR6, URZ ;  /* 0x00000006080472a4 */ /* 0x000fd8000f8e023f */
.L_x_1838:
[----:B------:R-:W-:Y:S01]  /*0f60*/  ULDC UR36, c[0x0][0xc48] ;  /* 0x0003120000247ab9 */ /* 0x000fe20000000800 */
[----:B------:R-:W-:Y:S01]  /*0f70*/  UIADD3 UR6, UR7, -UR4, URZ ;  /* 0x8000000407067290 */ /* 0x000fe2000fffe03f */
[----:B------:R-:W-:Y:S01]  /*0f80*/  IMAD.MOV.U32 R7, RZ, RZ, 0x3f800000 ;  /* 0x3f800000ff077424 */ /* 0x000fe200078e00ff */
[----:B------:R-:W-:Y:S01]  /*0f90*/  UISETP.NE.AND UP2, UPT, UR36, 0x1, UPT ;  /* 0x000000012400788c */ /* 0x000fe2000bf45270 */
[----:B------:R-:W-:Y:S01]  /*0fa0*/  IMAD.MOV.U32 R0, RZ, RZ, 0x3f800000 ;  /* 0x3f800000ff007424 */ /* 0x000fe200078e00ff */
[----:B------:R-:W-:Y:S01]  /*0fb0*/  ULDC.64 UR4, c[0x0][0x990] ;  /* 0x0002640000047ab9 */ /* 0x000fe20000000a00 */
[----:B------:R-:W-:Y:S01]  /*0fc0*/  ULDC UR18, c[0x0][0xc54] ;  /* 0x0003150000127ab9 */ /* 0x000fe20000000800 */
[----:B------:R-:W-:Y:S02]  /*0fd0*/  UISETP.NE.U32.AND UP0, UPT, UR4, URZ, UPT ;  /* 0x0000003f0400728c */ /* 0x000fe4000bf05070 */
[----:B------:R-:W-:Y:S02]  /*0fe0*/  UIMAD UR18, UR9, UR18, UR6 ;  /* 0x00000012091272a4 */ /* 0x000fe4000f8e0206 */
[----:B------:R-:W-:Y:S01]  /*0ff0*/  UISETP.NE.AND.EX UP0, UPT, UR5, URZ, UPT, UP0 ;  /* 0x0000003f0500728c */ /* 0x000fe2000bf05300 */
[----:B------:R-:W-:-:S02]  /*1000*/  ULDC.64 UR6, c[0x0][0x998] ;  /* 0x0002660000067ab9 */ /* 0x000fc40000000a00 */
[----:B------:R-:W-:Y:S01]  /*1010*/  @UP2 ULDC UR10, c[0x0][0xc4c] ;  /* 0x00031300000a2ab9 */ /* 0x000fe20000000800 */
[----:B------:R-:W-:Y:S02]  /*1020*/  UISETP.NE.U32.AND UP1, UPT, UR6, URZ, UPT ;  /* 0x0000003f0600728c */ /* 0x000fe4000bf25070 */
[----:B------:R-:W-:Y:S01]  /*1030*/  UIMAD.WIDE.U32 UR10, UR18, UR10, URZ ;  /* 0x0000000a120a72a5 */ /* 0x000fe2000f8e003f */
[----:B------:R-:W-:Y:S01]  /*1040*/  PLOP3.LUT P0, PT, PT, PT, UP0, 0x80, 0x0 ;  /* 0x000000000000781c */ /* 0x000fe20003f0f008 */
[----:B------:R-:W-:Y:S01]  /*1050*/  @UP2 ULDC UR9, c[0x0][0xc50] ;  /* 0x0003140000092ab9 */ /* 0x000fe20000000800 */
[----:B------:R-:W-:Y:S01]  /*1060*/  UISETP.NE.AND.EX UP1, UPT, UR7, URZ, UPT, UP1 ;  /* 0x0000003f0700728c */ /* 0x000fe2000bf25310 */
[----:B------:R-:W-:Y:S01]  /*1070*/  UMOV UR43, UR18 ;  /* 0x00000012002b7c82 */ /* 0x000fe20008000000 */
[----:B------:R-:W-:Y:S02]  /*1080*/  @UP2 USHF.R.U32.HI UR43, URZ, UR9, UR11 ;  /* 0x000000093f2b2299 */ /* 0x000fe4000801160b */
[----:B------:R-:W-:-:S02]  /*1090*/  ULOP3.LUT UR8, UR8, 0x1ffffff, URZ, 0x3c, !UPT ;  /* 0x01ffffff08087892 */ /* 0x000fc4000f8e3c3f */
[----:B------:R-:W-:Y:S01]  /*10a0*/  PLOP3.LUT P1, PT, PT, PT, UP1, 0x80, 0x0 ;  /* 0x000000000000781c */ /* 0x000fe20003f2f018 */
[----:B------:R-:W-:Y:S01]  /*10b0*/  @UP0 USHF.R.S32.HI UR9, URZ, 0x1f, UR43 ;  /* 0x0000001f3f090899 */ /* 0x000fe2000801142b */
[----:B------:R-:W-:Y:S01]  /*10c0*/  @UP0 ULDC.64 UR10, c[0x0][0x9a8] ;  /* 0x00026a00000a0ab9 */ /* 0x000fe20000000a00 */
[----:B------:R-:W-:Y:S02]  /*10d0*/  UIADD3 UR15, -UR43, URZ, URZ ;  /* 0x0000003f2b0f7290 */ /* 0x000fe4000fffe13f */
[----:B------:R-:W-:Y:S02]  /*10e0*/  @UP0 UIMAD UR9, UR9, UR10, URZ ;  /* 0x0000000a090902a4 */ /* 0x000fe4000f8e023f */
[----:B------:R-:W-:Y:S02]  /*10f0*/  @UP0 UIMAD.WIDE.U32 UR12, UR43, UR10, URZ ;  /* 0x0000000a2b0c02a5 */ /* 0x000fe4000f8e003f */
[----:B------:R-:W-:Y:S01]  /*1100*/  @UP1 USHF.R.S32.HI UR10, URZ, 0x1f, UR43 ;  /* 0x0000001f3f0a1899 */ /* 0x000fe2000801142b */
[----:B------:R-:W-:Y:S01]  /*1110*/  @UP1 ULDC.64 UR16, c[0x0][0x9b8] ;  /* 0x00026e0000101ab9 */ /* 0x000fe20000000a00 */
[----:B------:R-:W-:-:S02]  /*1120*/  @UP0 UIMAD UR14, UR43, UR11, UR9 ;  /* 0x0000000b2b0e02a4 */ /* 0x000fc4000f8e0209 */
[----:B------:R-:W-:Y:S02]  /*1130*/  @UP1 UIMAD UR9, UR10, UR16, URZ ;  /* 0x000000100a0912a4 */ /* 0x000fe4000f8e023f */
[----:B------:R-:W-:Y:S02]  /*1140*/  UIMAD UR36, UR36, UR15, UR18 ;  /* 0x0000000f242472a4 */ /* 0x000fe4000f8e0212 */
[----:B------:R-:W-:Y:S02]  /*1150*/  @UP1 UIMAD UR15, UR43, UR17, UR9 ;  /* 0x000000112b0f12a4 */ /* 0x000fe4000f8e0209 */
[----:B------:R-:W-:Y:S02]  /*1160*/  @UP0 USHF.R.S32.HI UR9, URZ, 0x1f, UR36 ;  /* 0x0000001f3f090899 */ /* 0x000fe40008011424 */
[----:B------:R-:W-:Y:S02]  /*1170*/  @UP1 UIMAD.WIDE.U32 UR10, UR43, UR16, URZ ;  /* 0x000000102b0a12a5 */ /* 0x000fe4000f8e003f */
[----:B------:R-:W-:Y:S01]  /*1180*/  @UP1 USHF.R.S32.HI UR20, URZ, 0x1f, UR36 ;  /* 0x0000001f3f141899 */ /* 0x000fe20008011424 */
[----:B------:R-:W-:Y:S01]  /*1190*/  @UP0 ULDC.64 UR16, c[0x0][0x9b0] ;  /* 0x00026c0000100ab9 */ /* 0x000fe20000000a00 */
[----:B------:R-:W-:Y:S01]  /*11a0*/  @UP1 ULDC.64 UR18, c[0x0][0x9c0] ;  /* 0x0002700000121ab9 */ /* 0x000fe20000000a00 */
[----:B------:R-:W-:-:S02]  /*11b0*/  @UP0 UIADD3 UR13, UR13, UR14, URZ ;  /* 0x0000000e0d0d0290 */ /* 0x000fc4000fffe03f */
[----:B------:R-:W-:Y:S02]  /*11c0*/  @UP0 UIMAD UR9, UR9, UR16, URZ ;  /* 0x00000010090902a4 */ /* 0x000fe4000f8e023f */
[----:B------:R-:W-:Y:S02]  /*11d0*/  @UP1 UIADD3 UR11, UR11, UR15, URZ ;  /* 0x0000000f0b0b1290 */ /* 0x000fe4000fffe03f */
[----:B------:R-:W-:Y:S02]  /*11e0*/  @UP1 UIMAD UR14, UR20, UR18, URZ ;  /* 0x00000012140e12a4 */ /* 0x000fe4000f8e023f */
[----:B------:R-:W-:Y:S02]  /*11f0*/  @UP0 UIMAD UR9, UR36, UR17, UR9 ;  /* 0x00000011240902a4 */ /* 0x000fe4000f8e0209 */
[----:B------:R-:W-:Y:S02]  /*1200*/  @UP0 UIMAD.WIDE.U32 UR12, UR36, UR16, UR12 ;  /* 0x00000010240c02a5 */ /* 0x000fe4000f8e000c */
[----:B------:R-:W-:-:S02]  /*1210*/  @UP1 UIMAD UR14, UR36, UR19, UR14 ;  /* 0x00000013240e12a4 */ /* 0x000fc4000f8e020e */
[----:B------:R-:W-:Y:S02]  /*1220*/  @UP1 UIMAD.WIDE.U32 UR10, UR36, UR18, UR10 ;  /* 0x00000012240a12a5 */ /* 0x000fe4000f8e000a */
        /* <DEDUP_REMOVED lines=8> */
[----:B------:R-:W-:Y:S01]  /*12b0*/  ULDC UR4, c[0x0][0x988] ;  /* 0x0002620000047ab9 */ /* 0x000fe20000000800 */
[----:B------:R-:W-:Y:S01]  /*12c0*/  IMAD.U32 R3, RZ, RZ, UR5 ;  /* 0x00000005ff037e24 */ /* 0x000fe2000f8e00ff */
[----:B------:R-:W-:Y:S01]  /*12d0*/  ULDC UR5, c[0x0][0x448] ;  /* 0x0001120000057ab9 */ /* 0x000fe20000000800 */
[----:B------:R-:W-:Y:S01]  /*12e0*/  IMAD.U32 R5, RZ, RZ, UR7 ;  /* 0x00000007ff057e24 */ /* 0x000fe2000f8e00ff */
[----:B------:R-:W-:Y:S01]  /*12f0*/  ULDC UR47, c[0x0][0x424] ;  /* 0x00010900002f7ab9 */ /* 0x000fe20000000800 */
[----:B------:R-:W-:Y:S01]  /*1300*/  ULDC UR9, c[0x0][0x2f0] ;  /* 0x0000bc0000097ab9 */ /* 0x000fe20000000800 */
[----:B------:R0:W2:Y:S01]  /*1310*/  @P0 LDG.E R7, desc[UR50][R2.64] ;  /* 0x0000003202070981 */ /* 0x0000a2000c1e1900 */
[----:B------:R-:W-:Y:S01]  /*1320*/  UISETP.NE.AND UP1, UPT, UR5, 0x1, UPT ;  /* 0x000000010500788c */ /* 0x000fe2000bf25270 */
[----:B------:R-:W-:Y:S02]  /*1330*/  ULDC.64 UR6, c[0x0][0x418] ;  /* 0x0001060000067ab9 */ /* 0x000fe40000000a00 */
[----:B------:R1:W2:Y:S01]  /*1340*/  @P1 LDG.E R0, desc[UR50][R4.64] ;  /* 0x0000003204001981 */ /* 0x0002a2000c1e1900 */
[----:B------:R-:W-:Y:S01]  /*1350*/  UISETP.NE.U32.AND UP0, UPT, UR6, URZ, UPT ;  /* 0x0000003f0600728c */ /* 0x000fe2000bf05070 */
[----:B------:R-:W-:-:S02]  /*1360*/  PLOP3.LUT P0, PT, PT, PT, PT, 0x80, 0x0 ;  /* 0x000000000000781c */ /* 0x000fc40003f0f070 */
[----:B------:R-:W-:Y:S02]  /*1370*/  CS2R R86, SRZ ;  /* 0x0000000000567805 */ /* 0x000fe4000001ff00 */
[----:B------:R-:W-:Y:S01]  /*1380*/  CS2R R84, SRZ ;  /* 0x0000000000547805 */ /* 0x000fe2000001ff00 */
[----:B------:R-:W-:Y:S01]  /*1390*/  UISETP.NE.AND.EX UP0, UPT, UR7, URZ, UPT, UP0 ;  /* 0x0000003f0700728c */ /* 0x000fe2000bf05300 */
[----:B0-----:R-:W-:Y:S02]  /*13a0*/  CS2R R2, SRZ ;  /* 0x0000000000027805 */ /* 0x001fe4000001ff00 */
[----:B------:R-:W-:Y:S01]  /*13b0*/  CS2R R78, SRZ ;  /* 0x00000000004e7805 */ /* 0x000fe2000001ff00 */
[----:B------:R-:W-:Y:S01]  /*13c0*/  ULDC UR7, c[0x0][0x288] ;  /* 0x0000a20000077ab9 */ /* 0x000fe20000000800 */
[----:B------:R-:W-:Y:S01]  /*13d0*/  USEL UR47, UR47, 0x1, UP0 ;  /* 0x000000012f2f7887 */ /* 0x000fe20008000000 */
[----:B-1----:R-:W-:Y:S01]  /*13e0*/  CS2R R4, SRZ ;  /* 0x0000000000047805 */ /* 0x002fe2000001ff00 */
[----:B------:R-:W-:Y:S01]  /*13f0*/  UIADD3 UR7, -UR7, 0xe0, URZ ;  /* 0x000000e007077890 */ /* 0x000fe2000fffe13f */
[----:B------:R-:W-:-:S02]  /*1400*/  CS2R R8, SRZ ;  /* 0x0000000000087805 */ /* 0x000fc4000001ff00 */
[----:B------:R-:W-:Y:S02]  /*1410*/  CS2R R76, SRZ ;  /* 0x00000000004c7805 */ /* 0x000fe4000001ff00 */
[----:B------:R-:W-:Y:S01]  /*1420*/  CS2R R10, SRZ ;  /* 0x00000000000a7805 */ /* 0x000fe2000001ff00 */
[----:B------:R-:W-:Y:S01]  /*1430*/  UIMAD UR7, UR47, UR9, UR7 ;  /* 0x000000092f0772a4 */ /* 0x000fe2000f8e0207 */
        /* <DEDUP_REMOVED lines=18> */
[----:B------:R-:W-:Y:S02]  /*1560*/  CS2R R88, SRZ ;  /* 0x0000000000587805 */ /* 0x000fe4000001ff00 */
[----:B------:R-:W-:Y:S02]  /*1570*/  CS2R R40, SRZ ;  /* 0x0000000000287805 */ /* 0x000fe4000001ff00 */
[----:B------:R-:W-:Y:S02]  /*1580*/  CS2R R90, SRZ ;  /* 0x00000000005a7805 */ /* 0x000fe4000001ff00 */
[----:B------:R-:W-:Y:S02]  /*1590*/  CS2R R48, SRZ ;  /* 0x0000000000307805 */ /* 0x000fe4000001ff00 */
[----:B------:R-:W-:Y:S01]  /*15a0*/  CS2R R92, SRZ ;  /* 0x00000000005c7805 */ /* 0x000fe2000001ff00 */
[----:B------:R-:W-:Y:S01]  /*15b0*/  IMAD.MOV.U32 R57, RZ, RZ, RZ ;  /* 0x000000ffff397224 */ /* 0x000fe200078e00ff */
[----:B------:R-:W-:Y:S01]  /*15c0*/  CS2R R94, SRZ ;  /* 0x00000000005e7805 */ /* 0x000fe2000001ff00 */
[----:B--2---:R-:W-:Y:S01]  /*15d0*/  FMUL.FTZ R0, R7, R0 ;  /* 0x0000000007007220 */ /* 0x004fe20000410000 */
[----:B------:R-:W-:-:S03]  /*15e0*/  CS2R R6, SRZ ;  /* 0x0000000000067805 */ /* 0x000fc6000001ff00 */
[----:B------:R-:W-:Y:S01]  /*15f0*/  FMUL.FTZ R0, R0, UR4 ;  /* 0x0000000400007c20 */ /* 0x000fe20008410000 */
[----:B------:R-:W-:Y:S02]  /*1600*/  ULDC UR4, c[0x0][0xc3c] ;  /* 0x00030f0000047ab9 */ /* 0x000fe40000000800 */
[----:B------:R-:W-:Y:S02]  /*1610*/  UIADD3 UR4, UR8, UR4, URZ ;  /* 0x0000000408047290 */ /* 0x000fe4000fffe03f */
[----:B------:R-:W-:Y:S01]  /*1620*/  R2UR UR37, R0 ;  /* 0x00000000002572ca */ /* 0x000fe200000e0000 */
[----:B------:R-:W-:Y:S01]  /*1630*/  @UP1 ULDC UR8, c[0x0][0x450] ;  /* 0x0001140000081ab9 */ /* 0x000fe20000000800 */
[----:B------:R-:W-:-:S03]  /*1640*/  USHF.L.U32 UR39, UR4, 0x7, URZ ;  /* 0x0000000704277899 */ /* 0x000fc6000800063f */
[----:B------:R-:W-:Y:S01]  /*1650*/  @UP1 ULDC UR4, c[0x0][0x44c] ;  /* 0x0001130000041ab9 */ /* 0x000fe20000000800 */
[----:B------:R-:W-:-:S04]  /*1660*/  UIADD3 UR6, UR39, 0x7f, URZ ;  /* 0x0000007f27067890 */ /* 0x000fc8000fffe03f */
[----:B------:R-:W-:-:S04]  /*1670*/  UIMAD.WIDE.U32 UR4, UR6, UR4, URZ ;  /* 0x00000004060472a5 */ /* 0x000fc8000f8e003f */
[----:B------:R-:W-:Y:S02]  /*1680*/  @UP1 USHF.R.U32.HI UR6, URZ, UR8, UR5 ;  /* 0x000000083f061299 */ /* 0x000fe40008011605 */
[----:B------:R-:W-:Y:S02]  /*1690*/  UIMAD UR5, UR47, UR9, 0xdf ;  /* 0x000000df2f0574a4 */ /* 0x000fe4000f8e0209 */
[----:B------:R-:W-:Y:S01]  /*16a0*/  UIADD3 UR7, UR7, UR6, URZ ;  /* 0x0000000607077290 */ /* 0x000fe2000fffe03f */
[----:B------:R-:W-:Y:S02]  /*16b0*/  UMOV UR4, URZ ;  /* 0x0000003f00047c82 */ /* 0x000fe40008000000 */
[----:B------:R-:W-:Y:S01]  /*16c0*/  UMOV UR6, URZ ;  /* 0x0000003f00067c82 */ /* 0x000fe20008000000 */
[----:B------:R-:W-:Y:S02]  /*16d0*/  UIMAD.WIDE UR4, UR5, -0x6db6db6d, UR4 ;  /* 0x92492493050478a5 */ /* 0x000fe4000f8e0204 */
[----:B------:R-:W-:-:S02]  /*16e0*/  UIMAD.WIDE UR6, UR7, -0x6db6db6d, UR6 ;  /* 0x92492493070678a5 */ /* 0x000fc4000f8e0206 */
[----:B------:R-:W-:Y:S02]  /*16f0*/  USHF.R.U32.HI UR4, URZ, 0x1f, UR5 ;  /* 0x0000001f3f047899 */ /* 0x000fe40008011605 */
[----:B------:R-:W-:Y:S02]  /*1700*/  USHF.R.U32.HI UR6, URZ, 0x1f, UR7 ;  /* 0x0000001f3f067899 */ /* 0x000fe40008011607 */
[----:B------:R-:W-:Y:S02]  /*1710*/  ULEA.HI.SX32 UR4, UR5, UR4, 0x19 ;  /* 0x0000000405047291 */ /* 0x000fe4000f8fca3f */
[----:B------:R-:W-:-:S04]  /*1720*/  ULEA.HI.SX32 UR6, UR7, UR6, 0x19 ;  /* 0x0000000607067291 */ /* 0x000fc8000f8fca3f */
[----:B------:R-:W-:-:S04]  /*1730*/  UISETP.LT.AND UP0, UPT, UR4, UR6, UPT ;  /* 0x000000060400728c */ /* 0x000fc8000bf01270 */
[----:B------:R-:W-:-:S04]  /*1740*/  USEL UR49, UR4, UR6, UP0 ;  /* 0x0000000604317287 */ /* 0x000fc80008000000 */
[----:B------:R-:W-:-:S06]  /*1750*/  UISETP.GE.AND UP0, UPT, UR49, 0x1, UPT ;  /* 0x000000013100788c */ /* 0x000fcc000bf06270 */
[----:B------:R-:W-:-:S13]  /*1760*/  PLOP3.LUT P1, PT, PT, PT, UP0, 0x80, 0x0 ;  /* 0x000000000000781c */ /* 0x000fda0003f2f008 */
[----:B------:R-:W-:Y:S05]  /*1770*/  @!P1 BRA `(.L_x_1839) ;  /* 0x000000c800309947 */ /* 0x000fea0003800000 */
        /* <DEDUP_REMOVED lines=31> */
.L_x_1840:
        /* <DEDUP_REMOVED lines=9> */
.L_x_1967:
[----:B------:R-:W-:Y:S05]  /*1a00*/  @!P0 BRA `(.L_x_1842) ;  /* 0x0000000000048947 */ /* 0x000fea0003800000 */
[----:B------:R-:W-:Y:S01]  /*1a10*/  BPT.TRAP 0x1 ;  /* 0x000000040000795c */ /* 0x000fe20000300000 */
.L_x_1842:
[----:B------:R-:W-:Y:S02]  /*1a20*/  IMAD.U32 R2, RZ, RZ, UR48 ;  /* 0x00000030ff027e24 */ /* 0x000fe4000f8e00ff */
[----:B0-----:R-:W-:-:S03]  /*1a30*/  IMAD.U32 R3, RZ, RZ, UR44 ;  /* 0x0000002cff037e24 */ /* 0x001fc6000f8e00ff */
[----:B------:R-:W-:Y:S02]  /*1a40*/  LEA R2, R2, UR41, 0x3 ;  /* 0x0000002902027c11 */ /* 0x000fe4000f8e18ff */
[----:B------:R-:W-:-:S04]  /*1a50*/  SHF.L.U32 R3, R3, 0x1f, RZ ;  /* 0x0000001f03037819 */ /* 0x000fc800000006ff */
[----:B------:R0:W1:Y:S01]  /*1a60*/  SYNCS.PHASECHK.TRANS64.TRYWAIT P1, [R2+URZ+0x2e830], R3 ;  /* 0x02e83003020075a7 */ /* 0x000062000802017f */
[----:B------:R-:W-:Y:S05]  /*1a70*/  @!P0 BRA `(.L_x_1843) ;  /* 0x0000000000048947 */ /* 0x000fea0003800000 */
[----:B------:R-:W-:Y:S01]  /*1a80*/  BPT.TRAP 0x1 ;  /* 0x000000040000795c */ /* 0x000fe20000300000 */
.L_x_1843:
[----:B-1----:R-:W-:Y:S05]  /*1a90*/  @P1 BRA `(.L_x_1844) ;  /* 0x0000000000081947 */ /* 0x002fea0003800000 */
[----:B------:R-:W1:Y:S02]  /*1aa0*/  SYNCS.PHASECHK.TRANS64.TRYWAIT P1, [R2+URZ+0x2e830], R3 ;  /* 0x02e83003020075a7 */ /* 0x000e64000802017f */
[----:B-1----:R-:W-:Y:S05]  /*1ab0*/  @!P1 BRA `(.L_x_1845) ;  /* 0x00000128009c9947 */ /* 0x002fea0003800000 */
.L_x_1844:
[----:B------:R-:W2:Y:S01]  /*1ac0*/  S2R R0, SR_TID.X ;  /* 0x0000000000007919 */ /* 0x000ea20000002100 */
[----:B------:R-:W-:-:S04]  /*1ad0*/  UIADD3 UR4, UR41, 0x20400, URZ ;  /* 0x0002040029047890 */ /* 0x000fc8000fffe03f */
        /* <DEDUP_REMOVED lines=13> */
[----:B------:R-:W-:Y:S01]  /*1bb0*/  UMOV UR7, 0x40000040 ;  /* 0x4000004000077882 */ /* 0x000fe20000000000 */
[----:B------:R-:W-:Y:S01]  /*1bc0*/  UMOV UR16, UR12 ;  /* 0x0000000c00107c82 */ /* 0x000fe20008000000 */
[----:B------:R-:W-:-:S02]  /*1bd0*/  UIADD3 UR10, UR12, 0x4, URZ ;  /* 0x000000040c0a7890 */ /* 0x000fc4000fffe03f */
[----:B01----:R-:W-:Y:S01]  /*1be0*/  @!P1 VIADD R2, R2, 0x2e840 ;  /* 0x0002e84002029836 */ /* 0x003fe20000000000 */
[----:B------:R-:W-:Y:S01]  /*1bf0*/  UMOV UR11, 0x40000040 ;  /* 0x40000040000b7882 */ /* 0x000fe20000000000 */
[----:B------:R-:W-:Y:S02]  /*1c00*/  UIADD3 UR12, UR12, 0x6, URZ ;  /* 0x000000060c0c7890 */ /* 0x000fe4000fffe03f */
[----:B------:R-:W-:Y:S01]  /*1c10*/  UIMAD UR20, UR48, 0x700, UR20 ;  /* 0x00000700301478a4 */ /* 0x000fe2000f8e0214 */
[----:B------:R-:W-:Y:S01]  /*1c20*/  UMOV UR15, 0x40000040 ;  /* 0x40000040000f7882 */ /* 0x000fe20000000000 */
[----:B------:R-:W-:Y:S02]  /*1c30*/  UIADD3 UR52, UR49, -0x2, URZ ;  /* 0xfffffffe31347890 */ /* 0x000fe4000fffe03f */
[----:B------:R-:W-:-:S03]  /*1c40*/  UIADD3 UR4, UR20, 0x300, URZ ;  /* 0x0000030014047890 */ /* 0x000fc6000fffe03f */
[----:B------:R-:W-:Y:S01]  /*1c50*/  UMOV UR18, UR20 ;  /* 0x0000001400127c82 */ /* 0x000fe20008000000 */
[----:B------:R-:W-:Y:S01]  /*1c60*/  UIADD3 UR5, UR20, 0x400, URZ ;  /* 0x0000040014057890 */ /* 0x000fe2000fffe03f */
[----:B------:R-:W-:Y:S01]  /*1c70*/  QGMMA.64x32x32.F32.E4M3.E4M3 R120, gdesc[UR16], RZ, !UPT, gsb0 ;  /* 0x00600000107879f3 */ /* 0x000fe2000c0008ff */
[----:B------:R-:W-:Y:S01]  /*1c80*/  UIADD3 UR18, UR20, 0x100, URZ ;  /* 0x0000010014127890 */ /* 0x000fe2000fffe03f */
[----:B------:R-:W-:Y:S01]  /*1c90*/  UMOV UR19, 0x40000040 ;  /* 0x4000004000137882 */ /* 0x000fe20000000000 */
[----:B------:R-:W-:Y:S02]  /*1ca0*/  UIADD3 UR8, UR20, 0x2, URZ ;  /* 0x0000000214087890 */ /* 0x000fe4000fffe03f */
[----:B------:R-:W-:Y:S02]  /*1cb0*/  UIADD3 UR9, UR20, 0x402, URZ ;  /* 0x0000040214097890 */ /* 0x000fe4000fffe03f */
[----:B------:R-:W-:Y:S02]  /*1cc0*/  UIADD3 UR13, UR20, 0x4, URZ ;  /* 0x00000004140d7890 */ /* 0x000fe4000fffe03f */
[----:B------:R-:W-:Y:S01]  /*1cd0*/  UIADD3 UR14, UR20, 0x6, URZ ;  /* 0x00000006140e7890 */ /* 0x000fe2000fffe03f */
        /* <DEDUP_REMOVED lines=22> */
[----:B------:R-:W-:Y:S01]  /*1e40*/  UMOV UR4, UR6 ;  /* 0x0000000600047c82 */ /* 0x000fe20008000000 */
[----:B------:R-:W-:Y:S01]  /*1e50*/  UMOV UR6, UR8 ;  /* 0x0000000800067c82 */ /* 0x000fe20008000000 */
        /* <DEDUP_REMOVED lines=10> */
[----:B------:R-:W-:Y:S02]  /*1f00*/  ULDC UR18, c[0x0][0x288] ;  /* 0x0000a20000127ab9 */ /* 0x000fe40000000800 */
        /* <DEDUP_REMOVED lines=29> */
[----:B------:R-:W-:Y:S02]  /*20e0*/  ULDC UR13, c[0x0][0x448] ;  /* 0x00011200000d7ab9 */ /* 0x000fe40000000800 */
[----:B------:R-:W-:-:S03]  /*20f0*/  UISETP.NE.AND UP0, UPT, UR13, 0x1, UPT ;  /* 0x000000010d00788c */ /* 0x000fc6000bf05270 */
[----:B------:R-:W-:-:S03]  /*2100*/  UMOV UR13, 0x40000040 ;  /* 0x40000040000d7882 */ /* 0x000fc60000000000 */
[----:B------:R-:W-:Y:S01]  /*2110*/  PLOP3.LUT P2, PT, PT, PT, UP0, 0x80, 0x0 ;  /* 0x000000000000781c */ /* 0x000fe20003f4f008 */
        /* <DEDUP_REMOVED lines=38> */
[----:B------:R-:W-:Y:S02]  /*2380*/  @UP0 ULDC UR6, c[0x0][0x44c] ;  /* 0x0001130000060ab9 */ /* 0x000fe40000000800 */
[----:B------:R-:W-:Y:S01]  /*2390*/  @P2 IMAD.HI.U32 R0, R139, UR6, RZ ;  /* 0x000000068b002c27 */ /* 0x000fe2000f8e00ff */
[----:B------:R-:W-:-:S04]  /*23a0*/  @UP0 ULDC UR6, c[0x0][0x450] ;  /* 0x0001140000060ab9 */ /* 0x000fc80000000800 */
[----:B------:R-:W-:Y:S01]  /*23b0*/  @P2 SHF.R.U32.HI R139, RZ, UR6, R0 ;  /* 0x00000006ff8b2c19 */ /* 0x000fe20008011600 */
[----:B------:R-:W-:Y:S02]  /*23c0*/  ULDC UR6, c[0x0][0x2f0] ;  /* 0x0000bc0000067ab9 */ /* 0x000fe40000000800 */
[----:B------:R-:W-:Y:S02]  /*23d0*/  IMAD.U32 R6, RZ, RZ, UR6 ;  /* 0x00000006ff067e24 */ /* 0x000fe4000f8e00ff */
[----:B------:R-:W0:Y:S01]  /*23e0*/  SHFL.IDX PT, R3, R139, RZ, 0x1c1f ;  /* 0x001c1fff8b037589 */ /* 0x000e2200000e0000 */
[----:B------:R-:W-:Y:S02]  /*23f0*/  WARPGROUP.DEPBAR.LE gsb0, 0x0 ;  /* 0x00008000000079c5 */ /* 0x000fe40000010000 */
[----:B------:R-:W-:-:S06]  /*2400*/  WARPGROUP.ARRIVE ;  /* 0x00000000000079c5 */ /* 0x000fcc0000000000 */
[----:B------:R-:W-:Y:S01]  /*2410*/  QGMMA.64x32x32.F32.E4M3.E4M3 R40, gdesc[UR8], R40, gsb0 ;  /* 0x00600000082879f3 */ /* 0x000fe20008000828 */
[----:B------:R-:W-:Y:S01]  /*2420*/  UMOV UR10, UR7 ;  /* 0x00000007000a7c82 */ /* 0x000fe20008000000 */
[----:B------:R-:W-:Y:S01]  /*2430*/  UMOV UR11, 0x40000040 ;  /* 0x40000040000b7882 */ /* 0x000fe20000000000 */
[----:B------:R-:W-:Y:S01]  /*2440*/  UIMAD UR7, UR49, -0xe0, URZ ;  /* 0xffffff20310778a4 */ /* 0x000fe2000f8e023f */
[----:B------:R-:W-:Y:S02]  /*2450*/  WARPGROUP.DEPBAR.LE gsb0, 0x0 ;  /* 0x00008000000079c5 */ /* 0x000fe40000010000 */
[----:B------:R-:W-:-:S06]  /*2460*/  WARPGROUP.ARRIVE ;  /* 0x00000000000079c5 */ /* 0x000fcc0000000000 */
[----:B------:R-:W-:Y:S01]  /*2470*/  QGMMA.64x32x32.F32.E4M3.E4M3 R24, gdesc[UR8], R24, gsb0 ;  /* 0x00600000081879f3 */ /* 0x000fe20008000818 */
[----:B------:R-:W-:Y:S02]  /*2480*/  UIADD3 UR10, UR7, 0xe1, URZ ;  /* 0x000000e1070a7890 */ /* 0x000fe4000fffe03f */
[----:B------:R-:W-:Y:S02]  /*2490*/  UIMAD UR7, UR47, UR6, UR7 ;  /* 0x000000062f0772a4 */ /* 0x000fe4000f8e0207 */
[----:B------:R-:W-:Y:S02]  /*24a0*/  UIMAD UR6, UR47, UR6, -UR18 ;  /* 0x000000062f0672a4 */ /* 0x000fe4000f8e0a12 */
[----:B------:R-:W-:Y:S01]  /*24b0*/  IMAD.U32 R0, RZ, RZ, UR10 ;  /* 0x0000000aff007e24 */ /* 0x000fe2000f8e00ff */
[----:B------:R-:W-:Y:S01]  /*24c0*/  UIADD3 UR7, UR7, 0xe0, URZ ;  /* 0x000000e007077890 */ /* 0x000fe2000fffe03f */
[----:B------:R-:W-:Y:S02]  /*24d0*/  @UP0 ULDC UR10, c[0x0][0x44c] ;  /* 0x00011300000a0ab9 */ /* 0x000fe40000000800 */
[----:B------:R-:W-:Y:S01]  /*24e0*/  IMAD R137, R17, -0x2, R0 ;  /* 0xfffffffe11897824 */ /* 0x000fe200078e0200 */
[----:B------:R-:W-:-:S02]  /*24f0*/  UIMAD.WIDE.U32 UR10, UR39, UR10, URZ ;  /* 0x0000000a270a72a5 */ /* 0x000fc4000f8e003f */
[----:B------:R-:W-:Y:S01]  /*2500*/  IMAD.U32 R0, RZ, RZ, UR7 ;  /* 0x00000007ff007e24 */ /* 0x000fe2000f8e00ff */
[----:B------:R-:W-:Y:S01]  /*2510*/  UMOV UR7, UR39 ;  /* 0x0000002700077c82 */ /* 0x000fe20008000000 */
[----:B------:R-:W-:Y:S02]  /*2520*/  IMAD R137, R6, UR47, R137 ;  /* 0x0000002f06897c24 */ /* 0x000fe4000f8e0289 */
[----:B------:R-:W-:Y:S02]  /*2530*/  IMAD R7, R17, -0x2, R0 ;  /* 0xfffffffe11077824 */ /* 0x000fe400078e0200 */
[----:B------:R-:W-:-:S05]  /*2540*/  VIADD R0, R137, -UR18 ;  /* 0x8000001289007c36 */ /* 0x000fca0008000000 */
[----:B0-----:R-:W-:-:S04]  /*2550*/  VIADDMNMX R0, R3, R0, R7, PT ;  /* 0x0000000003007246 */ /* 0x001fc80003800107 */
[C---:B------:R-:W-:Y:S02]  /*2560*/  ISETP.GT.AND P3, PT, R0.reuse, RZ, PT ;  /* 0x000000ff0000720c */ /* 0x040fe40003f64270 */
[C---:B------:R-:W-:Y:S02]  /*2570*/  ISETP.GT.AND P4, PT, R0.reuse, 0x1, PT ;  /* 0x000000010000780c */ /* 0x040fe40003f84270 */
[----:B------:R-:W-:Y:S01]  /*2580*/  ISETP.GT.AND P5, PT, R0, 0x8, PT ;  /* 0x000000080000780c */ /* 0x000fe20003fa4270 */
        /* <DEDUP_REMOVED lines=9> */
[----:B------:R-:W-:Y:S01]  /*2620*/  ISETP.GT.AND P3, PT, R0, 0x9, PT ;  /* 0x000000090000780c */ /* 0x000fe20003f64270 */
[----:B------:R-:W-:Y:S01]  /*2630*/  QGMMA.64x32x32.F32.E4M3.E4M3 R104, gdesc[UR12], R104, gsb0 ;  /* 0x006000000c6879f3 */ /* 0x000fe20008000868 */
[----:B------:R-:W-:Y:S01]  /*2640*/  UIADD3 UR14, UR20, 0x206, URZ ;  /* 0x00000206140e7890 */ /* 0x000fe2000fffe03f */
[----:B------:R-:W-:Y:S01]  /*2650*/  FSEL R12, R124, -INF , P5 ;  /* 0xff8000007c0c7808 */ /* 0x000fe20002800000 */
[----:B------:R-:W-:Y:S01]  /*2660*/  UMOV UR15, 0x40000040 ;  /* 0x40000040000f7882 */ /* 0x000fe20000000000 */
[----:B------:R-:W-:-:S02]  /*2670*/  FMNMX.FTZ R3, R8, R14, !PT ;  /* 0x0000000e08037209 */ /* 0x000fc40007810000 */
[----:B------:R-:W-:Y:S02]  /*2680*/  ISETP.GT.AND P4, PT, R0, 0x10, PT ;  /* 0x000000100000780c */ /* 0x000fe40003f84270 */
[----:B------:R-:W-:Y:S02]  /*2690*/  FSEL R10, R125, -INF , P3 ;  /* 0xff8000007d0a7808 */ /* 0x000fe40001800000 */
[----:B------:R-:W-:Y:S02]  /*26a0*/  FMNMX.FTZ R3, R12, R3, !PT ;  /* 0x000000030c037209 */ /* 0x000fe40007810000 */
[----:B------:R-:W-:Y:S02]  /*26b0*/  ISETP.GT.AND P3, PT, R0, 0x11, PT ;  /* 0x000000110000780c */ /* 0x000fe40003f64270 */
[----:B------:R-:W-:Y:S02]  /*26c0*/  FSEL R20, R128, -INF , P4 ;  /* 0xff80000080147808 */ /* 0x000fe40002000000 */
        /* <DEDUP_REMOVED lines=11> */
[----:B------:R-:W-:Y:S01]  /*2780*/  FMNMX.FTZ R3, R162, R3, !PT ;  /* 0x00000003a2037209 */ /* 0x000fe20007810000 */
[----:B------:R-:W-:Y:S02]  /*2790*/  WARPGROUP.DEPBAR.LE gsb0, 0x0 ;  /* 0x00008000000079c5 */ /* 0x000fe40000010000 */
[----:B------:R-:W-:Y:S01]  /*27a0*/  WARPGROUP.ARRIVE ;  /* 0x00000000000079c5 */ /* 0x000fe20000000000 */
[----:B------:R-:W-:-:S02]  /*27b0*/  FSEL R158, R104, -INF , P4 ;  /* 0xff800000689e7808 */ /* 0x000fc40002000000 */
[----:B------:R-:W-:Y:S02]  /*27c0*/  ISETP.GT.AND P4, PT, R0, 0x28, PT ;  /* 0x000000280000780c */ /* 0x000fe40003f84270 */
[----:B------:R-:W-:Y:S01]  /*27d0*/  FSEL R164, R105, -INF , P3 ;  /* 0xff80000069a47808 */ /* 0x000fe20001800000 */
[----:B------:R-:W-:Y:S01]  /*27e0*/  QGMMA.64x32x32.F32.E4M3.E4M3 R88, gdesc[UR12], R88, gsb0 ;  /* 0x006000000c5879f3 */ /* 0x000fe20008000858 */
[----:B------:R-:W-:Y:S01]  /*27f0*/  UIADD3 UR14, UR20, 0x306, URZ ;  /* 0x00000306140e7890 */ /* 0x000fe2000fffe03f */
[----:B------:R-:W-:Y:S01]  /*2800*/  FMNMX.FTZ R3, R158, R3, !PT ;  /* 0x000000039e037209 */ /* 0x000fe20007810000 */
[----:B------:R-:W-:Y:S01]  /*2810*/  UMOV UR15, 0x40000040 ;  /* 0x40000040000f7882 */ /* 0x000fe20000000000 */
        /* <DEDUP_REMOVED lines=89> */
[----:B------:R-:W-:Y:S01]  /*2db0*/  FMNMX.FTZ R3, R100, R3, !PT ;  /* 0x0000000364037209 */ /* 0x000fe20007810000 */
[----:B------:R-:W0:Y:S01]  /*2dc0*/  SHFL.IDX PT, R60, R139, 0x1, 0x1c1f ;  /* 0x003c1f008b3c7f89 */ /* 0x000e2200000e0000 */
[----:B------:R-:W-:-:S02]  /*2dd0*/  ISETP.GT.AND P4, PT, R0, 0x90, PT ;  /* 0x000000900000780c */ /* 0x000fc40003f84270 */
[----:B------:R-:W-:Y:S02]  /*2de0*/  FSEL R92, R61, -INF , P3 ;  /* 0xff8000003d5c7808 */ /* 0x000fe40001800000 */
[----:B------:R-:W-:Y:S02]  /*2df0*/  FMNMX.FTZ R3, R96, R3, !PT ;  /* 0x0000000360037209 */ /* 0x000fe40007810000 */
[----:B------:R-:W-:Y:S02]  /*2e00*/  ISETP.GT.AND P3, PT, R0, 0x91, PT ;  /* 0x000000910000780c */ /* 0x000fe40003f64270 */
[----:B------:R-:W-:Y:S02]  /*2e10*/  FSEL R88, R64, -INF , P4 ;  /* 0xff80000040587808 */ /* 0x000fe40002000000 */
[----:B------:R-:W-:Y:S02]  /*2e20*/  FMNMX.FTZ R3, R92, R3, !PT ;  /* 0x000000035c037209 */ /* 0x000fe40007810000 */
        /* <DEDUP_REMOVED lines=10> */
[----:B------:R-:W-:Y:S02]  /*2ed0*/  FMNMX.FTZ R3, R69, R6, !PT ;  /* 0x0000000645037209 */ /* 0x000fe40007810000 */
[----:B0-----:R-:W-:-:S04]  /*2ee0*/  IADD3 R60, R60, -UR18, R137 ;  /* 0x800000123c3c7c10 */ /* 0x001fc8000fffe089 */
[----:B------:R-:W-:-:S04]  /*2ef0*/  VIMNMX R7, R7, R60, PT ;  /* 0x0000003c07077248 */ /* 0x000fc80003fe0100 */
[----:B------:R-:W-:-:S04]  /*2f00*/  ISETP.GT.AND P5, PT, R7, 0x8, PT ;  /* 0x000000080700780c */ /* 0x000fc80003fa4270 */
[----:B------:R-:W-:Y:S01]  /*2f10*/  FSEL R126, R126, -INF , P5 ;  /* 0xff8000007e7e7808 */ /* 0x000fe20002800000 */
[----:B------:R-:W-:Y:S02]  /*2f20*/  WARPGROUP.DEPBAR.LE gsb0, 0x0 ;  /* 0x00008000000079c5 */ /* 0x000fe40000010000 */
[----:B------:R-:W-:Y:S01]  /*2f30*/  WARPGROUP.ARRIVE ;  /* 0x00000000000079c5 */ /* 0x000fe20000000000 */
[----:B------:R-:W-:Y:S02]  /*2f40*/  FSEL R40, R40, -INF , P4 ;  /* 0xff80000028287808 */ /* 0x000fe40002000000 */
[----:B------:R-:W-:Y:S02]  /*2f50*/  ISETP.GT.AND P4, PT, R0, 0xa8, PT ;  /* 0x000000a80000780c */ /* 0x000fe40003f84270 */
[----:B------:R-:W-:Y:S01]  /*2f60*/  FSEL R41, R41, -INF , P3 ;  /* 0xff80000029297808 */ /* 0x000fe20001800000 */
[----:B------:R-:W-:Y:S01]  /*2f70*/  QGMMA.64x32x32.F32.E4M3.E4M3 R24, gdesc[UR12], R24, gsb0 ;  /* 0x006000000c1879f3 */ /* 0x000fe20008000818 */
[----:B------:R-:W-:Y:S01]  /*2f80*/  FMNMX.FTZ R6, R40, R3, !PT ;  /* 0x0000000328067209 */ /* 0x000fe20007810000 */
[----:B------:R-:W-:Y:S01]  /*2f90*/  @UP0 ULDC UR14, c[0x0][0x450] ;  /* 0x00011400000e0ab9 */ /* 0x000fe20000000800 */
[----:B------:R-:W-:Y:S01]  /*2fa0*/  ISETP.GT.AND P3, PT, R0, 0xa9, PT ;  /* 0x000000a90000780c */ /* 0x000fe20003f64270 */
[----:B------:R-:W-:Y:S01]  /*2fb0*/  @UP0 USHF.R.U32.HI UR7, URZ, UR14, UR11 ;  /* 0x0000000e3f070299 */ /* 0x000fe2000801160b */
[----:B------:R-:W-:-:S02]  /*2fc0*/  FSEL R44, R44, -INF , P4 ;  /* 0xff8000002c2c7808 */ /* 0x000fc40002000000 */
[----:B------:R-:W-:Y:S01]  /*2fd0*/  FMNMX.FTZ R3, R41, R6, !PT ;  /* 0x0000000629037209 */ /* 0x000fe20007810000 */
[----:B------:R-:W-:Y:S01]  /*2fe0*/  UIADD3 UR7, UR6, UR7, URZ ;  /* 0x0000000706077290 */ /* 0x000fe2000fffe03f */
[----:B------:R-:W-:Y:S02]  /*2ff0*/  ISETP.GT.AND P4, PT, R0, 0xb0, PT ;  /* 0x000000b00000780c */ /* 0x000fe40003f84270 */
[----:B------:R-:W-:Y:S01]  /*3000*/  FSEL R45, R45, -INF , P3 ;  /* 0xff8000002d2d7808 */ /* 0x000fe20001800000 */
[----:B------:R-:W-:Y:S01]  /*3010*/  UMOV UR6, URZ ;  /* 0x0000003f00067c82 */ /* 0x000fe20008000000 */
[----:B------:R-:W-:Y:S01]  /*3020*/  FMNMX.FTZ R6, R44, R3, !PT ;  /* 0x000000032c067209 */ /* 0x000fe20007810000 */
[----:B------:R-:W-:Y:S01]  /*3030*/  UIMAD.WIDE UR6, UR7, -0x6db6db6d, UR6 ;  /* 0x92492493070678a5 */ /* 0x000fe2000f8e0206 */
[----:B------:R-:W-:Y:S02]  /*3040*/  ISETP.GT.AND P3, PT, R0, 0xb1, PT ;  /* 0x000000b10000780c */ /* 0x000fe40003f64270 */
[----:B------:R-:W-:Y:S01]  /*3050*/  FSEL R48, R48, -INF , P4 ;  /* 0xff80000030307808 */ /* 0x000fe20002000000 */
[----:B------:R-:W-:Y:S01]  /*3060*/  USHF.R.U32.HI UR6, URZ, 0x1f, UR7 ;  /* 0x0000001f3f067899 */ /* 0x000fe20008011607 */
[----:B------:R-:W-:-:S02]  /*3070*/  FMNMX.FTZ R3, R45, R6, !PT ;  /* 0x000000062d037209 */ /* 0x000fc40007810000 */
[----:B------:R-:W-:Y:S01]  /*3080*/  ISETP.GT.AND P4, PT, R0, 0xb8, PT ;  /* 0x000000b80000780c */ /* 0x000fe20003f84270 */
[----:B------:R-:W-:Y:S01]  /*3090*/  ULEA.HI.SX32 UR6, UR7, UR6, 0x19 ;  /* 0x0000000607067291 */ /* 0x000fe2000f8fca3f */
[----:B------:R-:W-:Y:S02]  /*30a0*/  FSEL R49, R49, -INF , P3 ;  /* 0xff80000031317808 */ /* 0x000fe40001800000 */
[----:B------:R-:W-:Y:S01]  /*30b0*/  FMNMX.FTZ R6, R48, R3, !PT ;  /* 0x0000000330067209 */ /* 0x000fe20007810000 */
[----:B------:R-:W-:Y:S01]  /*30c0*/  UISETP.LT.AND UP1, UPT, URZ, UR6, UPT ;  /* 0x000000063f00728c */ /* 0x000fe2000bf21270 */
[----:B------:R-:W-:Y:S02]  /*30d0*/  ISETP.GT.AND P3, PT, R0, 0xb9, PT ;  /* 0x000000b90000780c */ /* 0x000fe40003f64270 */
[----:B------:R-:W-:Y:S01]  /*30e0*/  FSEL R52, R52, -INF , P4 ;  /* 0xff80000034347808 */ /* 0x000fe20002000000 */
[----:B------:R-:W-:Y:S01]  /*30f0*/  USEL UR49, URZ, UR6, !UP1 ;  /* 0x000000063f317287 */ /* 0x000fe2000c800000 */
[----:B------:R-:W-:-:S02]  /*3100*/  FMNMX.FTZ R3, R49, R6, !PT ;  /* 0x0000000631037209 */ /* 0x000fc40007810000 */
[----:B------:R-:W-:Y:S01]  /*3110*/  ISETP.GT.AND P4, PT, R0, 0xc0, PT ;  /* 0x000000c00000780c */ /* 0x000fe20003f84270 */
[----:B------:R-:W-:Y:S01]  /*3120*/  UISETP.GE.AND UP1, UPT, UR52, UR49, UPT ;  /* 0x000000313400728c */ /* 0x000fe2000bf26270 */
[----:B------:R-:W-:Y:S02]  /*3130*/  FSEL R53, R53, -INF , P3 ;  /* 0xff80000035357808 */ /* 0x000fe40001800000 */
[----:B------:R-:W-:Y:S02]  /*3140*/  FMNMX.FTZ R6, R52, R3, !PT ;  /* 0x0000000334067209 */ /* 0x000fe40007810000 */
[----:B------:R-:W-:Y:S02]  /*3150*/  ISETP.GT.AND P3, PT, R0, 0xc1, PT ;  /* 0x000000c10000780c */ /* 0x000fe40003f64270 */
[----:B------:R-:W-:Y:S01]  /*3160*/  FMNMX.FTZ R3, R53, R6, !PT ;  /* 0x0000000635037209 */ /* 0x000fe20007810000 */
[----:B------:R-:W-:Y:S02]  /*3170*/  WARPGROUP.DEPBAR.LE gsb0, 0x0 ;  /* 0x00008000000079c5 */ /* 0x000fe40000010000 */
[----:B------:R-:W-:-:S02]  /*3180*/  FSEL R24, R24, -INF , P4 ;  /* 0xff80000018187808 */ /* 0x000fc40002000000 */
        /* <DEDUP_REMOVED lines=18> */
[----:B------:R-:W-:Y:S02]  /*32b0*/  FSEL R6, R37, -INF , P3 ;  /* 0xff80000025067808 */ /* 0x000fe40001800000 */
[----:B------:R-:W-:Y:S02]  /*32c0*/  FMNMX.FTZ R3, R36, R3, !PT ;  /* 0x0000000324037209 */ /* 0x000fe40007810000 */
[----:B------:R-:W-:Y:S02]  /*32d0*/  ISETP.GT.AND P4, PT, R7, 0x1, PT ;  /* 0x000000010700780c */ /* 0x000fe40003f84270 */
[----:B------:R-:W-:Y:S01]  /*32e0*/  FMNMX.FTZ R9, R6, R3, !PT ;  /* 0x0000000306097209 */ /* 0x000fe20007810000 */
[----:B------:R-:W-:Y:S01]  /*32f0*/  IMAD.U32 R3, RZ, RZ, UR37 ;  /* 0x00000025ff037e24 */ /* 0x000fe2000f8e00ff */
[----:B------:R-:W-:Y:S02]  /*3300*/  FSEL R123, R123, -INF , P4 ;  /* 0xff8000007b7b7808 */ /* 0x000fe40002000000 */
[----:B------:R-:W-:Y:S01]  /*3310*/  ISETP.GT.AND P4, PT, R7, 0x10, PT ;  /* 0x000000100700780c */ /* 0x000fe20003f84270 */
[----:B------:R-:W0:Y:S03]  /*3320*/  SHFL.BFLY PT, R0, R9, 0x2, 0x1f ;  /* 0x0c401f0009007f89 */ /* 0x000e2600000e0000 */
[----:B------:R-:W-:-:S02]  /*3330*/  FSEL R130, R130, -INF , P4 ;  /* 0xff80000082827808 */ /* 0x000fc40002000000 */
[----:B------:R-:W-:-:S04]  /*3340*/  ISETP.GT.AND P4, PT, R7, 0x18, PT ;  /* 0x000000180700780c */ /* 0x000fc80003f84270 */
[----:B------:R-:W-:Y:S02]  /*3350*/  FSEL R134, R134, -INF , P4 ;  /* 0xff80000086867808 */ /* 0x000fe40002000000 */
[----:B------:R-:W-:-:S04]  /*3360*/  ISETP.GT.AND P4, PT, R7, 0x21, PT ;  /* 0x000000210700780c */ /* 0x000fc80003f84270 */
[----:B------:R-:W-:Y:S02]  /*3370*/  FSEL R107, R107, -INF , P4 ;  /* 0xff8000006b6b7808 */ /* 0x000fe40002000000 */
[----:B------:R-:W-:-:S04]  /*3380*/  ISETP.GT.AND P4, PT, R7, 0x29, PT ;  /* 0x000000290700780c */ /* 0x000fc80003f84270 */
[----:B------:R-:W-:Y:S02]  /*3390*/  FSEL R111, R111, -INF , P4 ;  /* 0xff8000006f6f7808 */ /* 0x000fe40002000000 */
[----:B------:R-:W-:Y:S02]  /*33a0*/  ISETP.GT.AND P4, PT, R7, 0x31, PT ;  /* 0x000000310700780c */ /* 0x000fe40003f84270 */
[----:B0-----:R-:W-:Y:S02]  /*33b0*/  FMNMX.FTZ R11, R9, R0, !PT ;  /* 0x00000000090b7209 */ /* 0x001fe40007810000 */
        /* <DEDUP_REMOVED lines=13> */
[C---:B------:R-:W-:Y:S01]  /*3490*/  FSETP.NEU.FTZ.AND P3, PT, R0.reuse, -INF , PT ;  /* 0xff8000000000780b */ /* 0x040fe20003f7d000 */
[----:B------:R-:W-:-:S01]  /*34a0*/  FFMA.FTZ R3, R0, R3, -8 ;  /* 0xc100000000037423 */ /* 0x000fc20000010003 */
[----:B------:R-:W-:-:S04]  /*34b0*/  ISETP.GT.AND P4, PT, R7, 0x61, PT ;  /* 0x000000610700780c */ /* 0x000fc80003f84270 */
[----:B------:R-:W-:Y:S02]  /*34c0*/  FSEL R3, R3, RZ, P3 ;  /* 0x000000ff03037208 */ /* 0x000fe40001800000 */
[----:B------:R-:W-:-:S03]  /*34d0*/  ISETP.GT.AND P3, PT, R7, RZ, PT ;  /* 0x000000ff0700720c */ /* 0x000fc60003f64270 */
[--C-:B------:R-:W-:Y:S01]  /*34e0*/  FFMA.FTZ R93, R136, UR37, -R3.reuse ;  /* 0x00000025885d7c23 */ /* 0x100fe20008010803 */
[----:B------:R-:W-:Y:S01]  /*34f0*/  FSEL R122, R122, -INF , P3 ;  /* 0xff8000007a7a7808 */ /* 0x000fe20001800000 */
[--C-:B------:R-:W-:Y:S01]  /*3500*/  FFMA.FTZ R101, R132, UR37, -R3.reuse ;  /* 0x0000002584657c23 */ /* 0x100fe20008010803 */
[----:B------:R-:W-:Y:S01]  /*3510*/  ISETP.GT.AND P3, PT, R7, 0x9, PT ;  /* 0x000000090700780c */ /* 0x000fe20003f64270 */
[--C-:B------:R-:W-:Y:S01]  /*3520*/  FFMA.FTZ R109, R120, UR37, -R3.reuse ;  /* 0x00000025786d7c23 */ /* 0x100fe20008010803 */
[----:B------:R-:W-:Y:S01]  /*3530*/  FMNMX.FTZ R61, R122, R123, !PT ;  /* 0x0000007b7a3d7209 */ /* 0x000fe20007810000 */
[--C-:B------:R-:W-:Y:S01]  /*3540*/  FFMA.FTZ R113, R116, UR37, -R3.reuse ;  /* 0x0000002574717c23 */ /* 0x100fe20008010803 */
[----:B------:R-:W-:Y:S01]  /*3550*/  FSEL R127, R127, -INF , P3 ;  /* 0xff8000007f7f7808 */ /* 0x000fe20001800000 */
[--C-:B------:R-:W-:Y:S01]  /*3560*/  FFMA.FTZ R121, R69, UR37, -R3.reuse ;  /* 0x0000002545797c23 */ /* 0x100fe20008010803 */
[----:B------:R-:W-:Y:S01]  /*3570*/  FMNMX.FTZ R72, R126, R61, !PT ;  /* 0x0000003d7e487209 */ /* 0x000fe20007810000 */
        /* <DEDUP_REMOVED lines=62> */
[----:B------:R-:W-:Y:S01]  /*3960*/  FFMA.FTZ R84, R138, UR37, -R3 ;  /* 0x000000258a547c23 */ /* 0x000fe20008010803 */
[----:B------:R-:W-:Y:S01]  /*3970*/  ISETP.GT.AND P3, PT, R7, 0x50, PT ;  /* 0x000000500700780c */ /* 0x000fe20003f64270 */
[----:B------:R-:W-:Y:S01]  /*3980*/  MUFU.EX2 R5, R5 ;  /* 0x0000000500057308 */ /* 0x000fe20000000800 */
[----:B------:R-:W-:-:S02]  /*3990*/  FMNMX.FTZ R138, R94, R85, !PT ;  /* 0x000000555e8a7209 */ /* 0x000fc40007810000 */
[----:B------:R-:W-:Y:S02]  /*39a0*/  FSEL R98, R98, -INF , P3 ;  /* 0xff80000062627808 */ /* 0x000fe40001800000 */
[----:B------:R-:W-:Y:S02]  /*39b0*/  FMNMX.FTZ R85, R95, R138, !PT ;  /* 0x0000008a5f557209 */ /* 0x000fe40007810000 */
[----:B------:R-:W-:Y:S01]  /*39c0*/  ISETP.GT.AND P3, PT, R7, 0x58, PT ;  /* 0x000000580700780c */ /* 0x000fe20003f64270 */
[----:B------:R-:W-:Y:S01]  /*39d0*/  MUFU.EX2 R8, R8 ;  /* 0x0000000800087308 */ /* 0x000fe20000000800 */
[----:B------:R-:W-:Y:S02]  /*39e0*/  FMNMX.FTZ R136, R98, R85, !PT ;  /* 0x0000005562887209 */ /* 0x000fe40007810000 */
[----:B------:R-:W-:Y:S02]  /*39f0*/  FSEL R102, R102, -INF , P3 ;  /* 0xff80000066667808 */ /* 0x000fe40001800000 */
[----:B------:R-:W-:-:S02]  /*3a00*/  FMNMX.FTZ R89, R99, R136, !PT ;  /* 0x0000008863597209 */ /* 0x000fc40007810000 */
[----:B------:R-:W-:Y:S01]  /*3a10*/  ISETP.GT.AND P3, PT, R7, 0x60, PT ;  /* 0x000000600700780c */ /* 0x000fe20003f64270 */
[----:B------:R0:W-:Y:S01]  /*3a20*/  MUFU.EX2 R85, R93 ;  /* 0x0000005d00557308 */ /* 0x0001e20000000800 */
[----:B------:R-:W-:Y:S02]  /*3a30*/  FMNMX.FTZ R132, R102, R89, !PT ;  /* 0x0000005966847209 */ /* 0x000fe40007810000 */
[----:B------:R-:W-:Y:S02]  /*3a40*/  FSEL R89, R74, -INF , P3 ;  /* 0xff8000004a597808 */ /* 0x000fe40001800000 */
[----:B------:R-:W-:Y:S02]  /*3a50*/  FMNMX.FTZ R132, R103, R132, !PT ;  /* 0x0000008467847209 */ /* 0x000fe40007810000 */
[----:B------:R-:W-:Y:S01]  /*3a60*/  ISETP.GT.AND P3, PT, R7, 0x68, PT ;  /* 0x000000680700780c */ /* 0x000fe20003f64270 */
[----:B------:R1:W-:Y:S01]  /*3a70*/  MUFU.EX2 R74, R101 ;  /* 0x00000065004a7308 */ /* 0x0003e20000000800 */
[----:B0-----:R-:W-:-:S02]  /*3a80*/  FSEL R93, R75, -INF , P4 ;  /* 0xff8000004b5d7808 */ /* 0x001fc40002000000 */
[----:B------:R-:W-:Y:S02]  /*3a90*/  FMNMX.FTZ R132, R89, R132, !PT ;  /* 0x0000008459847209 */ /* 0x000fe40007810000 */
[----:B------:R-:W-:Y:S02]  /*3aa0*/  ISETP.GT.AND P4, PT, R7, 0x69, PT ;  /* 0x000000690700780c */ /* 0x000fe40003f84270 */
[----:B------:R-:W-:Y:S01]  /*3ab0*/  FSEL R97, R78, -INF , P3 ;  /* 0xff8000004e617808 */ /* 0x000fe20001800000 */
[----:B------:R-:W-:Y:S01]  /*3ac0*/  MUFU.EX2 R9, R9 ;  /* 0x0000000900097308 */ /* 0x000fe20000000800 */
[----:B------:R-:W-:Y:S02]  /*3ad0*/  FMNMX.FTZ R132, R93, R132, !PT ;  /* 0x000000845d847209 */ /* 0x000fe40007810000 */
[----:B------:R-:W-:Y:S02]  /*3ae0*/  ISETP.GT.AND P3, PT, R7, 0x70, PT ;  /* 0x000000700700780c */ /* 0x000fe40003f64270 */
[----:B-1----:R-:W-:Y:S01]  /*3af0*/  FSEL R101, R79, -INF , P4 ;  /* 0xff8000004f657808 */ /* 0x002fe20002000000 */
[----:B------:R-:W-:Y:S01]  /*3b00*/  FFMA.FTZ R79, R124, UR37, -R3 ;  /* 0x000000257c4f7c23 */ /* 0x000fe20008010803 */
[----:B------:R-:W-:Y:S01]  /*3b10*/  FMNMX.FTZ R132, R97, R132, !PT ;  /* 0x0000008461847209 */ /* 0x000fe20007810000 */
[----:B------:R-:W0:Y:S01]  /*3b20*/  MUFU.EX2 R10, R10 ;  /* 0x0000000a000a7308 */ /* 0x000e220000000800 */
[----:B------:R-:W-:-:S02]  /*3b30*/  ISETP.GT.AND P4, PT, R7, 0x71, PT ;  /* 0x000000710700780c */ /* 0x000fc40003f84270 */
[----:B------:R-:W-:Y:S02]  /*3b40*/  FSEL R82, R82, -INF , P3 ;  /* 0xff80000052527808 */ /* 0x000fe40001800000 */
[----:B------:R-:W-:Y:S02]  /*3b50*/  FMNMX.FTZ R75, R101, R132, !PT ;  /* 0x00000084654b7209 */ /* 0x000fe40007810000 */
[----:B------:R-:W-:Y:S01]  /*3b60*/  ISETP.GT.AND P3, PT, R7, 0x78, PT ;  /* 0x000000780700780c */ /* 0x000fe20003f64270 */
[----:B------:R-:W-:Y:S01]  /*3b70*/  MUFU.EX2 R11, R11 ;  /* 0x0000000b000b7308 */ /* 0x000fe20000000800 */
[----:B------:R-:W-:Y:S02]  /*3b80*/  FSEL R83, R83, -INF , P4 ;  /* 0xff80000053537808 */ /* 0x000fe40002000000 */
[----:B------:R-:W-:Y:S02]  /*3b90*/  FMNMX.FTZ R120, R82, R75, !PT ;  /* 0x0000004b52787209 */ /* 0x000fe40007810000 */
[----:B------:R-:W-:-:S02]  /*3ba0*/  ISETP.GT.AND P4, PT, R7, 0x79, PT ;  /* 0x000000790700780c */ /* 0x000fc40003f84270 */
[----:B------:R-:W-:Y:S01]  /*3bb0*/  FSEL R86, R86, -INF , P3 ;  /* 0xff80000056567808 */ /* 0x000fe20001800000 */
[----:B------:R1:W-:Y:S01]  /*3bc0*/  MUFU.EX2 R75, R109 ;  /* 0x0000006d004b7308 */ /* 0x0003e20000000800 */
[----:B------:R-:W-:Y:S01]  /*3bd0*/  FMNMX.FTZ R105, R83, R120, !PT ;  /* 0x0000007853697209 */ /* 0x000fe20007810000 */
[----:B------:R-:W-:Y:S01]  /*3be0*/  FFMA.FTZ R120, R68, UR37, -R3 ;  /* 0x0000002544787c23 */ /* 0x000fe20008010803 */
[----:B------:R-:W-:Y:S02]  /*3bf0*/  FSEL R87, R87, -INF , P4 ;  /* 0xff80000057577808 */ /* 0x000fe40002000000 */
[C---:B------:R-:W-:Y:S02]  /*3c00*/  ISETP.GT.AND P3, PT, R7.reuse, 0x80, PT ;  /* 0x000000800700780c */ /* 0x040fe40003f64270 */
[----:B------:R-:W-:Y:S01]  /*3c10*/  FMNMX.FTZ R116, R86, R105, !PT ;  /* 0x0000006956747209 */ /* 0x000fe20007810000 */
[----:B------:R-:W-:Y:S01]  /*3c20*/  MUFU.EX2 R12, R12 ;  /* 0x0000000c000c7308 */ /* 0x000fe20000000800 */
[----:B------:R-:W-:-:S02]  /*3c30*/  ISETP.GT.AND P4, PT, R7, 0x81, PT ;  /* 0x000000810700780c */ /* 0x000fc40003f84270 */
[----:B------:R-:W-:Y:S02]  /*3c40*/  FSEL R105, R58, -INF , P3 ;  /* 0xff8000003a697808 */ /* 0x000fe40001800000 */
[----:B------:R-:W-:Y:S02]  /*3c50*/  FMNMX.FTZ R116, R87, R116, !PT ;  /* 0x0000007457747209 */ /* 0x000fe40007810000 */
[----:B------:R-:W-:Y:S01]  /*3c60*/  ISETP.GT.AND P3, PT, R7, 0x88, PT ;  /* 0x000000880700780c */ /* 0x000fe20003f64270 */
[----:B------:R2:W-:Y:S01]  /*3c70*/  MUFU.EX2 R58, R113 ;  /* 0x00000071003a7308 */ /* 0x0005e20000000800 */
[----:B-1----:R-:W-:Y:S01]  /*3c80*/  FSEL R109, R59, -INF , P4 ;  /* 0xff8000003b6d7808 */ /* 0x002fe20002000000 */
[----:B------:R-:W-:Y:S01]  /*3c90*/  FFMA.FTZ R59, R112, UR37, -R3 ;  /* 0x00000025703b7c23 */ /* 0x000fe20008010803 */
[----:B------:R-:W-:Y:S02]  /*3ca0*/  FMNMX.FTZ R116, R105, R116, !PT ;  /* 0x0000007469747209 */ /* 0x000fe40007810000 */
[----:B------:R-:W-:-:S02]  /*3cb0*/  ISETP.GT.AND P4, PT, R7, 0x89, PT ;  /* 0x000000890700780c */ /* 0x000fc40003f84270 */
[----:B------:R-:W-:Y:S01]  /*3cc0*/  FSEL R112, R62, -INF , P3 ;  /* 0xff8000003e707808 */ /* 0x000fe20001800000 */
[----:B------:R-:W-:Y:S01]  /*3cd0*/  MUFU.EX2 R13, R13 ;  /* 0x0000000d000d7308 */ /* 0x000fe20000000800 */
[----:B------:R-:W-:Y:S01]  /*3ce0*/  FMNMX.FTZ R117, R109, R116, !PT ;  /* 0x000000746d757209 */ /* 0x000fe20007810000 */
[----:B------:R-:W-:Y:S01]  /*3cf0*/  FFMA.FTZ R116, R108, UR37, -R3 ;  /* 0x000000256c747c23 */ /* 0x000fe20008010803 */
[----:B------:R-:W-:Y:S02]  /*3d00*/  ISETP.GT.AND P3, PT, R7, 0x90, PT ;  /* 0x000000900700780c */ /* 0x000fe40003f64270 */
[----:B--2---:R-:W-:Y:S02]  /*3d10*/  FSEL R113, R63, -INF , P4 ;  /* 0xff8000003f717808 */ /* 0x004fe40002000000 */
[----:B------:R-:W-:Y:S01]  /*3d20*/  FMNMX.FTZ R62, R112, R117, !PT ;  /* 0x00000075703e7209 */ /* 0x000fe20007810000 */
[----:B------:R-:W-:Y:S01]  /*3d30*/  MUFU.EX2 R78, R128 ;  /* 0x00000080004e7308 */ /* 0x000fe20000000800 */
[----:B------:R-:W-:-:S02]  /*3d40*/  ISETP.GT.AND P4, PT, R7, 0x91, PT ;  /* 0x000000910700780c */ /* 0x000fc40003f84270 */
[----:B------:R-:W-:Y:S02]  /*3d50*/  FSEL R108, R66, -INF , P3 ;  /* 0xff800000426c7808 */ /* 0x000fe40001800000 */
[----:B------:R-:W-:Y:S01]  /*3d60*/  FMNMX.FTZ R63, R113, R62, !PT ;  /* 0x0000003e713f7209 */ /* 0x000fe20007810000 */
[----:B------:R-:W-:Y:S01]  /*3d70*/  FFMA.FTZ R62, R104, UR37, -R3 ;  /* 0x00000025683e7c23 */ /* 0x000fe20008010803 */
[----:B------:R-:W-:Y:S01]  /*3d80*/  ISETP.GT.AND P3, PT, R7, 0x98, PT ;  /* 0x000000980700780c */ /* 0x000fe20003f64270 */
[----:B------:R1:W-:Y:S01]  /*3d90*/  MUFU.EX2 R66, R116 ;  /* 0x0000007400427308 */ /* 0x0003e20000000800 */
[----:B------:R-:W-:Y:S02]  /*3da0*/  FSEL R67, R67, -INF , P4 ;  /* 0xff80000043437808 */ /* 0x000fe40002000000 */
[----:B------:R-:W-:Y:S02]  /*3db0*/  FMNMX.FTZ R104, R108, R63, !PT ;  /* 0x0000003f6c687209 */ /* 0x000fe40007810000 */
[----:B------:R-:W-:-:S02]  /*3dc0*/  ISETP.GT.AND P4, PT, R7, 0x99, PT ;  /* 0x000000990700780c */ /* 0x000fc40003f84270 */
[----:B------:R-:W-:Y:S01]  /*3dd0*/  FSEL R70, R70, -INF , P3 ;  /* 0xff80000046467808 */ /* 0x000fe20001800000 */
[----:B------:R-:W2:Y:S01]  /*3de0*/  MUFU.EX2 R14, R14 ;  /* 0x0000000e000e7308 */ /* 0x000ea20000000800 */
[----:B------:R-:W-:Y:S01]  /*3df0*/  FMNMX.FTZ R63, R67, R104, !PT ;  /* 0x00000068433f7209 */ /* 0x000fe20007810000 */
[----:B-1----:R-:W-:Y:S01]  /*3e00*/  FFMA.FTZ R116, R100, UR37, -R3 ;  /* 0x0000002564747c23 */ /* 0x002fe20008010803 */
[----:B------:R-:W-:Y:S02]  /*3e10*/  FSEL R71, R71, -INF , P4 ;  /* 0xff80000047477808 */ /* 0x000fe40002000000 */
[C---:B------:R-:W-:Y:S02]  /*3e20*/  ISETP.GT.AND P3, PT, R7.reuse, 0xa0, PT ;  /* 0x000000a00700780c */ /* 0x040fe40003f64270 */
[----:B------:R-:W-:Y:S01]  /*3e30*/  FMNMX.FTZ R104, R70, R63, !PT ;  /* 0x0000003f46687209 */ /* 0x000fe20007810000 */
[----:B------:R-:W-:Y:S01]  /*3e40*/  MUFU.EX2 R15, R15 ;  /* 0x0000000f000f7308 */ /* 0x000fe20000000800 */
[----:B------:R-:W-:-:S02]  /*3e50*/  ISETP.GT.AND P4, PT, R7, 0xa1, PT ;  /* 0x000000a10700780c */ /* 0x000fc40003f84270 */
[----:B------:R-:W-:Y:S01]  /*3e60*/  FSEL R100, R42, -INF , P3 ;  /* 0xff8000002a647808 */ /* 0x000fe20001800000 */
[----:B------:R-:W-:-:S01]  /*3e70*/  FFMA.FTZ R42, R96, UR37, -R3 ;  /* 0x00000025602a7c23 */ /* 0x000fc20008010803 */
[----:B------:R-:W-:Y:S02]  /*3e80*/  FMNMX.FTZ R117, R71, R104, !PT ;  /* 0x0000006847757209 */ /* 0x000fe40007810000 */
[----:B------:R-:W-:Y:S01]  /*3e90*/  ISETP.GT.AND P3, PT, R7, 0xa8, PT ;  /* 0x000000a80700780c */ /* 0x000fe20003f64270 */
[----:B------:R1:W-:Y:S01]  /*3ea0*/  MUFU.EX2 R63, R116 ;  /* 0x00000074003f7308 */ /* 0x0003e20000000800 */
[----:B------:R-:W-:Y:S01]  /*3eb0*/  FSEL R104, R43, -INF , P4 ;  /* 0xff8000002b687808 */ /* 0x000fe20002000000 */
[--C-:B------:R-:W-:Y:S01]  /*3ec0*/  FFMA.FTZ R43, R92, UR37, -R3.reuse ;  /* 0x000000255c2b7c23 */ /* 0x100fe20008010803 */
[----:B------:R-:W-:Y:S01]  /*3ed0*/  FMNMX.FTZ R117, R100, R117, !PT ;  /* 0x0000007564757209 */ /* 0x000fe20007810000 */
[----:B------:R-:W-:Y:S01]  /*3ee0*/  FFMA.FTZ R92, R65, UR37, -R3 ;  /* 0x00000025415c7c23 */ /* 0x000fe20008010803 */
[----:B------:R-:W-:-:S02]  /*3ef0*/  ISETP.GT.AND P4, PT, R7, 0xa9, PT ;  /* 0x000000a90700780c */ /* 0x000fc40003f84270 */
[----:B------:R-:W-:Y:S01]  /*3f00*/  FSEL R96, R46, -INF , P3 ;  /* 0xff8000002e607808 */ /* 0x000fe20001800000 */
[----:B------:R-:W-:-:S01]  /*3f10*/  FFMA.FTZ R46, R88, UR37, -R3 ;  /* 0x00000025582e7c23 */ /* 0x000fc20008010803 */
[----:B------:R-:W-:Y:S01]  /*3f20*/  FMNMX.FTZ R117, R104, R117, !PT ;  /* 0x0000007568757209 */ /* 0x000fe20007810000 */
[----:B------:R-:W-:Y:S01]  /*3f30*/  MUFU.EX2 R20, R20 ;  /* 0x0000001400147308 */ /* 0x000fe20000000800 */
[----:B------:R-:W-:Y:S02]  /*3f40*/  ISETP.GT.AND P3, PT, R7, 0xb0, PT ;  /* 0x000000b00700780c */ /* 0x000fe40003f64270 */
[----:B-1----:R-:W-:Y:S02]  /*3f50*/  FSEL R116, R47, -INF , P4 ;  /* 0xff8000002f747808 */ /* 0x002fe40002000000 */
[----:B------:R-:W-:Y:S02]  /*3f60*/  FMNMX.FTZ R117, R96, R117, !PT ;  /* 0x0000007560757209 */ /* 0x000fe40007810000 */
[----:B------:R-:W-:Y:S01]  /*3f70*/  ISETP.GT.AND P4, PT, R7, 0xb1, PT ;  /* 0x000000b10700780c */ /* 0x000fe20003f84270 */
[----:B------:R-:W-:Y:S01]  /*3f80*/  MUFU.EX2 R21, R21 ;  /* 0x0000001500157308 */ /* 0x000fe20000000800 */
[----:B------:R-:W-:-:S02]  /*3f90*/  FSEL R50, R50, -INF , P3 ;  /* 0xff80000032327808 */ /* 0x000fc40001800000 */
[----:B------:R-:W-:Y:S02]  /*3fa0*/  FMNMX.FTZ R117, R116, R117, !PT ;  /* 0x0000007574757209 */ /* 0x000fe40007810000 */
[----:B------:R-:W-:Y:S02]  /*3fb0*/  ISETP.GT.AND P3, PT, R7, 0xb8, PT ;  /* 0x000000b80700780c */ /* 0x000fe40003f64270 */
[----:B------:R-:W-:Y:S01]  /*3fc0*/  FSEL R51, R51, -INF , P4 ;  /* 0xff80000033337808 */ /* 0x000fe20002000000 */
[----:B------:R-:W1:Y:S01]  /*3fd0*/  MUFU.EX2 R56, R56 ;  /* 0x0000003800387308 */ /* 0x000e620000000800 */
[----:B------:R-:W-:Y:S02]  /*3fe0*/  FMNMX.FTZ R88, R50, R117, !PT ;  /* 0x0000007532587209 */ /* 0x000fe40007810000 */
[----:B------:R-:W-:Y:S02]  /*3ff0*/  ISETP.GT.AND P4, PT, R7, 0xb9, PT ;  /* 0x000000b90700780c */ /* 0x000fe40003f84270 */
[----:B------:R-:W-:-:S02]  /*4000*/  FSEL R54, R54, -INF , P3 ;  /* 0xff80000036367808 */ /* 0x000fc40001800000 */
[----:B------:R-:W-:Y:S01]  /*4010*/  FMNMX.FTZ R47, R51, R88, !PT ;  /* 0x00000058332f7209 */ /* 0x000fe20007810000 */
[----:B------:R-:W-:Y:S01]  /*4020*/  MUFU.EX2 R37, R37 ;  /* 0x0000002500257308 */ /* 0x000fe20000000800 */
[----:B------:R-:W-:Y:S02]  /*4030*/  ISETP.GT.AND P3, PT, R7, 0xc0, PT ;  /* 0x000000c00700780c */ /* 0x000fe40003f64270 */
[----:B------:R-:W-:Y:S02]  /*4040*/  FSEL R55, R55, -INF , P4 ;  /* 0xff80000037377808 */ /* 0x000fe40002000000 */
[----:B------:R-:W-:Y:S02]  /*4050*/  FMNMX.FTZ R88, R54, R47, !PT ;  /* 0x0000002f36587209 */ /* 0x000fe40007810000 */
[----:B------:R-:W-:Y:S01]  /*4060*/  ISETP.GT.AND P4, PT, R7, 0xc1, PT ;  /* 0x000000c10700780c */ /* 0x000fe20003f84270 */
[----:B------:R3:W-:Y:S01]  /*4070*/  MUFU.EX2 R47, R92 ;  /* 0x0000005c002f7308 */ /* 0x0007e20000000800 */
[----:B------:R-:W-:-:S02]  /*4080*/  FSEL R65, R26, -INF , P3 ;  /* 0xff8000001a417808 */ /* 0x000fc40001800000 */
[----:B------:R-:W-:Y:S02]  /*4090*/  FMNMX.FTZ R26, R55, R88, !PT ;  /* 0x00000058371a7209 */ /* 0x000fe40007810000 */
[----:B------:R-:W-:Y:S02]  /*40a0*/  FSEL R88, R27, -INF , P4 ;  /* 0xff8000001b587808 */ /* 0x000fe40002000000 */
[----:B------:R-:W-:Y:S01]  /*40b0*/  ISETP.GT.AND P3, PT, R7, 0xc8, PT ;  /* 0x000000c80700780c */ /* 0x000fe20003f64270 */
[----:B------:R-:W-:Y:S01]  /*40c0*/  MUFU.EX2 R60, R60 ;  /* 0x0000003c003c7308 */ /* 0x000fe20000000800 */
[----:B------:R-:W-:Y:S02]  /*40d0*/  FMNMX.FTZ R27, R65, R26, !PT ;  /* 0x0000001a411b7209 */ /* 0x000fe40007810000 */
[----:B------:R-:W-:Y:S02]  /*40e0*/  ISETP.GT.AND P4, PT, R7, 0xc9, PT ;  /* 0x000000c90700780c */ /* 0x000fe40003f84270 */
[----:B------:R-:W-:-:S02]  /*40f0*/  FSEL R68, R30, -INF , P3 ;  /* 0xff8000001e447808 */ /* 0x000fc40001800000 */
[----:B------:R-:W-:Y:S01]  /*4100*/  FMNMX.FTZ R27, R88, R27, !PT ;  /* 0x0000001b581b7209 */ /* 0x000fe20007810000 */
[----:B------:R4:W-:Y:S01]  /*4110*/  MUFU.EX2 R26, R120 ;  /* 0x00000078001a7308 */ /* 0x0009e20000000800 */
[----:B------:R-:W-:Y:S02]  /*4120*/  ISETP.GT.AND P3, PT, R7, 0xd0, PT ;  /* 0x000000d00700780c */ /* 0x000fe40003f64270 */
[----:B------:R-:W-:Y:S02]  /*4130*/  FSEL R31, R31, -INF , P4 ;  /* 0xff8000001f1f7808 */ /* 0x000fe40002000000 */
[----:B------:R-:W-:Y:S02]  /*4140*/  FMNMX.FTZ R30, R68, R27, !PT ;  /* 0x0000001b441e7209 */ /* 0x000fe40007810000 */
[----:B------:R-:W-:Y:S01]  /*4150*/  ISETP.GT.AND P4, PT, R7, 0xd1, PT ;  /* 0x000000d10700780c */ /* 0x000fe20003f84270 */
[----:B------:R-:W-:Y:S01]  /*4160*/  MUFU.EX2 R27, R121 ;  /* 0x00000079001b7308 */ /* 0x000fe20000000800 */
[----:B------:R-:W-:-:S02]  /*4170*/  FSEL R34, R34, -INF , P3 ;  /* 0xff80000022227808 */ /* 0x000fc40001800000 */
[----:B------:R-:W-:Y:S01]  /*4180*/  FMNMX.FTZ R117, R31, R30, !PT ;  /* 0x0000001e1f757209 */ /* 0x000fe20007810000 */
[----:B------:R-:W-:-:S01]  /*4190*/  FFMA.FTZ R30, R40, UR37, -R3 ;  /* 0x00000025281e7c23 */ /* 0x000fc20008010803 */
[----:B------:R-:W-:Y:S02]  /*41a0*/  ISETP.GT.AND P3, PT, R7, 0xd8, PT ;  /* 0x000000d80700780c */ /* 0x000fe40003f64270 */
[----:B------:R-:W-:Y:S01]  /*41b0*/  FSEL R69, R35, -INF , P4 ;  /* 0xff80000023457808 */ /* 0x000fe20002000000 */
[--C-:B------:R-:W-:Y:S01]  /*41c0*/  FFMA.FTZ R35, R41, UR37, -R3.reuse ;  /* 0x0000002529237c23 */ /* 0x100fe20008010803 */
[----:B---3--:R-:W-:Y:S01]  /*41d0*/  FMNMX.FTZ R92, R34, R117, !PT ;  /* 0x00000075225c7209 */ /* 0x008fe20007810000 */
[--C-:B------:R-:W-:Y:S01]  /*41e0*/  FFMA.FTZ R41, R48, UR37, -R3.reuse ;  /* 0x0000002530297c23 */ /* 0x100fe20008010803 */
[----:B------:R-:W-:Y:S01]  /*41f0*/  ISETP.GT.AND P4, PT, R7, 0xd9, PT ;  /* 0x000000d90700780c */ /* 0x000fe20003f84270 */
[--C-:B------:R-:W-:Y:S01]  /*4200*/  FFMA.FTZ R48, R53, UR37, -R3.reuse ;  /* 0x0000002535307c23 */ /* 0x100fe20008010803 */
[----:B------:R-:W-:Y:S01]  /*4210*/  FSEL R40, R38, -INF , P3 ;  /* 0xff80000026287808 */ /* 0x000fe20001800000 */
[--C-:B------:R-:W-:Y:S01]  /*4220*/  FFMA.FTZ R38, R44, UR37, -R3.reuse ;  /* 0x000000252c267c23 */ /* 0x100fe20008010803 */
[----:B------:R-:W-:Y:S01]  /*4230*/  FMNMX.FTZ R7, R69, R92, !PT ;  /* 0x0000005c45077209 */ /* 0x000fe20007810000 */
[--C-:B------:R-:W-:Y:S01]  /*4240*/  FFMA.FTZ R44, R49, UR37, -R3.reuse ;  /* 0x00000025312c7c23 */ /* 0x100fe20008010803 */
[----:B------:R-:W-:Y:S01]  /*4250*/  FSEL R92, R39, -INF , P4 ;  /* 0xff800000275c7808 */ /* 0x000fe20002000000 */
[--C-:B------:R-:W-:Y:S01]  /*4260*/  FFMA.FTZ R39, R45, UR37, -R3.reuse ;  /* 0x000000252d277c23 */ /* 0x100fe20008010803 */
[----:B------:R-:W-:Y:S01]  /*4270*/  FMNMX.FTZ R7, R40, R7, !PT ;  /* 0x0000000728077209 */ /* 0x000fe20007810000 */
[----:B------:R-:W-:Y:S01]  /*4280*/  FFMA.FTZ R45, R52, UR37, -R3 ;  /* 0x00000025342d7c23 */ /* 0x000fe20008010803 */
[----:B------:R-:W-:-:S02]  /*4290*/  IMAD.U32 R52, RZ, RZ, UR37 ;  /* 0x00000025ff347e24 */ /* 0x000fc4000f8e00ff */
[----:B------:R-:W-:Y:S01]  /*42a0*/  FFMA.FTZ R3, R6, UR37, -R3 ;  /* 0x0000002506037c23 */ /* 0x000fe20008010803 */
[----:B------:R-:W-:Y:S01]  /*42b0*/  FMNMX.FTZ R7, R92, R7, !PT ;  /* 0x000000075c077209 */ /* 0x000fe20007810000 */
[----:B------:R-:W-:Y:S01]  /*42c0*/  MUFU.EX2 R57, R57 ;  /* 0x0000003900397308 */ /* 0x000fe20000000800 */
[----:B0-----:R-:W-:Y:S02]  /*42d0*/  F2FP.SATFINITE.E4M3.F32.PACK_AB_MERGE_C R224, R10, R9, RZ ;  /* 0x000000090ae0723e */ /* 0x001fe400048070ff */
[----:B--2---:R-:W-:Y:S01]  /*42e0*/  F2FP.SATFINITE.E4M3.F32.PACK_AB_MERGE_C R226, R14, R13, RZ ;  /* 0x0000000d0ee2723e */ /* 0x004fe200048070ff */
[----:B----4-:R-:W0:Y:S01]  /*42f0*/  SHFL.BFLY PT, R120, R7, 0x2, 0x1f ;  /* 0x0c401f0007787f89 */ /* 0x010e2200000e0000 */
[----:B-1----:R-:W-:Y:S02]  /*4300*/  F2FP.SATFINITE.E4M3.F32.PACK_AB_MERGE_C R220, R56, R21, RZ ;  /* 0x0000001538dc723e */ /* 0x002fe400048070ff */
[----:B------:R-:W-:Y:S01]  /*4310*/  F2FP.SATFINITE.E4M3.F32.PACK_AB_MERGE_C R224, R8, R5, R224 ;  /* 0x0000000508e0723e */ /* 0x000fe200048070e0 */
[----:B------:R-:W1:Y:S01]  /*4320*/  MUFU.EX2 R64, R64 ;  /* 0x0000004000407308 */ /* 0x000e620000000800 */
[----:B------:R-:W-:-:S02]  /*4330*/  F2FP.SATFINITE.E4M3.F32.PACK_AB_MERGE_C R226, R12, R11, R226 ;  /* 0x0000000b0ce2723e */ /* 0x000fc400048070e2 */
[----:B------:R-:W-:-:S05]  /*4340*/  F2FP.SATFINITE.E4M3.F32.PACK_AB_MERGE_C R220, R20, R15, R220 ;  /* 0x0000000f14dc723e */ /* 0x000fca00048070dc */
[----:B------:R-:W-:Y:S08]  /*4350*/  MUFU.EX2 R61, R152 ;  /* 0x00000098003d7308 */ /* 0x000ff00000000800 */
[----:B------:R-:W-:Y:S01]  /*4360*/  MUFU.EX2 R72, R72 ;  /* 0x0000004800487308 */ /* 0x000fe20000000800 */
[----:B-1----:R-:W-:Y:S02]  /*4370*/  F2FP.SATFINITE.E4M3.F32.PACK_AB_MERGE_C R222, R64, R57, RZ ;  /* 0x0000003940de723e */ /* 0x002fe400048070ff */
[----:B0-----:R-:W-:-:S02]  /*4380*/  FMNMX.FTZ R120, R7, R120, !PT ;  /* 0x0000007807787209 */ /* 0x001fc40007810000 */
[----:B------:R-:W-:-:S03]  /*4390*/  F2FP.SATFINITE.E4M3.F32.PACK_AB_MERGE_C R222, R60, R37, R222 ;  /* 0x000000253cde723e */ /* 0x000fc600048070de */
[----:B------:R-:W-:Y:S01]  /*43a0*/  MUFU.EX2 R73, R148 ;  /* 0x0000009400497308 */ /* 0x000fe20000000800 */
[----:B------:R-:W0:Y:S07]  /*43b0*/  SHFL.BFLY PT, R7, R120, 0x1, 0x1f ;  /* 0x0c201f0078077f89 */ /* 0x000e2e00000e0000 */
[----:B------:R-:W1:Y:S08]  /*43c0*/  MUFU.EX2 R76, R76 ;  /* 0x0000004c004c7308 */ /* 0x000e700000000800 */
[----:B------:R-:W-:Y:S08]  /*43d0*/  MUFU.EX2 R77, R144 ;  /* 0x00000090004d7308 */ /* 0x000ff00000000800 */
[----:B------:R-:W-:Y:S01]  /*43e0*/  MUFU.EX2 R80, R80 ;  /* 0x0000005000507308 */ /* 0x000fe20000000800 */
[----:B0-----:R-:W-:-:S02]  /*43f0*/  FMNMX.FTZ R7, R120, R7, !PT ;  /* 0x0000000778077209 */ /* 0x001fc40007810000 */
[----:B-1----:R-:W-:Y:S02]  /*4400*/  F2FP.SATFINITE.E4M3.F32.PACK_AB_MERGE_C R216, R76, R73, RZ ;  /* 0x000000494cd8723e */ /* 0x002fe400048070ff */
[C---:B------:R-:W-:Y:S01]  /*4410*/  FSETP.NEU.FTZ.AND P3, PT, R7.reuse, -INF , PT ;  /* 0xff8000000700780b */ /* 0x040fe20003f7d000 */
[----:B------:R-:W-:Y:S01]  /*4420*/  FFMA.FTZ R52, R7, R52, -8 ;  /* 0xc100000007347423 */ /* 0x000fe20000010034 */
[----:B------:R-:W-:Y:S01]  /*4430*/  F2FP.SATFINITE.E4M3.F32.PACK_AB_MERGE_C R216, R72, R61, R216 ;  /* 0x0000003d48d8723e */ /* 0x000fe200048070d8 */
[----:B------:R-:W-:Y:S03]  /*4440*/  MUFU.EX2 R81, R140 ;  /* 0x0000008c00517308 */ /* 0x000fe60000000800 */
[----:B------:R-:W-:Y:S02]  /*4450*/  FSEL R52, R52, RZ, P3 ;  /* 0x000000ff34347208 */ /* 0x000fe40001800000 */
[----:B------:R-:W-:-:S03]  /*4460*/  PLOP3.LUT P3, PT, PT, PT, UP1, 0x80, 0x0 ;  /* 0x000000000000781c */ /* 0x000fc60003f6f018 */
        /* <DEDUP_REMOVED lines=12> */
[----:B------:R-:W-:Y:S01]  /*4530*/  FFMA.FTZ R94, R98, UR37, -R52 ;  /* 0x00000025625e7c23 */ /* 0x000fe20008010834 */
[----:B------:R-:W-:-:S01]  /*4540*/  FADD.FTZ R130, R5, R8 ;  /* 0x0000000805827221 */ /* 0x000fc20000010000 */
[----:B------:R-:W0:Y:S01]  /*4550*/  MUFU.EX2 R49, R49 ;  /* 0x0000003100317308 */ /* 0x000e220000000800 */
[----:B------:R-:W-:-:S01]  /*4560*/  FFMA.FTZ R98, R93, UR37, -R52 ;  /* 0x000000255d627c23 */ /* 0x000fc20008010834 */
[--C-:B------:R-:W-:Y:S01]  /*4570*/  FFMA.FTZ R93, R97, UR37, -R52.reuse ;  /* 0x00000025615d7c23 */ /* 0x100fe20008010834 */
[----:B------:R-:W-:-:S01]  /*4580*/  FFMA.FTZ R124, R135, UR37, -R52 ;  /* 0x00000025877c7c23 */ /* 0x000fc20008010834 */
[----:B------:R-:W-:Y:S01]  /*4590*/  FFMA.FTZ R97, R87, UR37, -R52 ;  /* 0x0000002557617c23 */ /* 0x000fe20008010834 */
[----:B------:R-:W-:-:S01]  /*45a0*/  FADD.FTZ R87, R9, R130 ;  /* 0x0000008209577221 */ /* 0x000fc20000010000 */
[--C-:B------:R-:W-:Y:S01]  /*45b0*/  FFMA.FTZ R128, R101, UR37, -R52.reuse ;  /* 0x0000002565807c23 */ /* 0x100fe20008010834 */
[----:B------:R-:W-:-:S01]  /*45c0*/  FFMA.FTZ R106, R106, UR37, -R52 ;  /* 0x000000256a6a7c23 */ /* 0x000fc20008010834 */
[----:B------:R-:W1:Y:S01]  /*45d0*/  MUFU.EX2 R117, R117 ;  /* 0x0000007500757308 */ /* 0x000e620000000800 */
[----:B------:R-:W-:-:S01]  /*45e0*/  FFMA.FTZ R126, R111, UR37, -R52 ;  /* 0x000000256f7e7c23 */ /* 0x000fc20008010834 */
[----:B------:R-:W-:Y:S01]  /*45f0*/  FFMA.FTZ R111, R115, UR37, -R52 ;  /* 0x00000025736f7c23 */ /* 0x000fe20008010834 */
[----:B------:R-:W-:-:S01]  /*4600*/  FADD.FTZ R130, R10, R87 ;  /* 0x000000570a827221 */ /* 0x000fc20000010000 */
        /* <DEDUP_REMOVED lines=8> */
[----:B------:R-:W-:Y:S01]  /*4690*/  FFMA.FTZ R105, R105, UR37, -R52 ;  /* 0x0000002569697c23 */ /* 0x000fe20008010834 */
[----:B------:R-:W-:Y:S01]  /*46a0*/  @!P1 PRMT R87, RZ, 0x654, R2 ;  /* 0x00000654ff579816 */ /* 0x000fe20000000002 */
[--C-:B------:R-:W-:Y:S01]  /*46b0*/  FFMA.FTZ R90, R90, UR37, -R52.reuse ;  /* 0x000000255a5a7c23 */ /* 0x100fe20008010834 */
[----:B------:R-:W-:-:S01]  /*46c0*/  FFMA.FTZ R91, R91, UR37, -R52 ;  /* 0x000000255b5b7c23 */ /* 0x000fc20008010834 */
[----:B------:R-:W0:Y:S01]  /*46d0*/  MUFU.EX2 R53, R53 ;  /* 0x0000003500357308 */ /* 0x000e220000000800 */
[----:B-1----:R-:W-:-:S01]  /*46e0*/  FADD.FTZ R101, R117, R132 ;  /* 0x0000008475657221 */ /* 0x002fc20000010000 */
[----:B------:R1:W-:Y:S01]  /*46f0*/  @!P1 SYNCS.ARRIVE.TRANS64.RED.A1T0 RZ, [R87+URZ], RZ ;  /* 0x000000ff57ff99a7 */ /* 0x0003e2000810043f */
[----:B------:R-:W-:-:S01]  /*4700*/  FFMA.FTZ R113, R113, UR37, -R52 ;  /* 0x0000002571717c23 */ /* 0x000fc20008010834 */
[--C-:B------:R-:W-:Y:S01]  /*4710*/  FFMA.FTZ R108, R108, UR37, -R52.reuse ;  /* 0x000000256c6c7c23 */ /* 0x100fe20008010834 */
[----:B------:R-:W-:-:S01]  /*4720*/  FFMA.FTZ R89, R89, UR37, -R52 ;  /* 0x0000002559597c23 */ /* 0x000fc20008010834 */
[--C-:B------:R-:W-:Y:S01]  /*4730*/  FFMA.FTZ R82, R82, UR37, -R52.reuse ;  /* 0x0000002552527c23 */ /* 0x100fe20008010834 */
[----:B------:R-:W-:-:S01]  /*4740*/  FFMA.FTZ R83, R83, UR37, -R52 ;  /* 0x0000002553537c23 */ /* 0x000fc20008010834 */
[----:B------:R-:W3:Y:S01]  /*4750*/  MUFU.EX2 R120, R120 ;  /* 0x0000007800787308 */ /* 0x000ee20000000800 */
[----:B--2---:R-:W-:-:S01]  /*4760*/  FADD.FTZ R132, R122, R101 ;  /* 0x000000657a847221 */ /* 0x004fc20000010000 */
[----:B------:R-:W-:Y:S01]  /*4770*/  FADD.FTZ R101, R11, R130 ;  /* 0x000000820b657221 */ /* 0x000fe20000010000 */
[----:B-1----:R-:W-:-:S01]  /*4780*/  FFMA.FTZ R87, R109, UR37, -R52 ;  /* 0x000000256d577c23 */ /* 0x002fc20008010834 */
[--C-:B------:R-:W-:Y:S01]  /*4790*/  FFMA.FTZ R86, R86, UR37, -R52.reuse ;  /* 0x0000002556567c23 */ /* 0x100fe20008010834 */
[----:B------:R-:W-:-:S01]  /*47a0*/  FFMA.FTZ R71, R71, UR37, -R52 ;  /* 0x0000002547477c23 */ /* 0x000fc20008010834 */
[----:B------:R-:W-:Y:S01]  /*47b0*/  FADD.FTZ R130, R12, R101 ;  /* 0x000000650c827221 */ /* 0x000fe20000010000 */
[----:B------:R-:W-:-:S01]  /*47c0*/  FFMA.FTZ R101, R112, UR37, -R52 ;  /* 0x0000002570657c23 */ /* 0x000fc20008010834 */
[----:B------:R-:W-:Y:S01]  /*47d0*/  MUFU.EX2 R121, R121 ;  /* 0x0000007900797308 */ /* 0x000fe20000000800 */
        /* <DEDUP_REMOVED lines=9> */
[----:B------:R-:W-:Y:S01]  /*4870*/  FADD.FTZ R103, R13, R130 ;  /* 0x000000820d677221 */ /* 0x000fe20000010000 */
[----:B------:R-:W-:-:S01]  /*4880*/  FFMA.FTZ R65, R65, UR37, -R52 ;  /* 0x0000002541417c23 */ /* 0x000fc20008010834 */
[--C-:B------:R-:W-:Y:S01]  /*4890*/  FFMA.FTZ R88, R88, UR37, -R52.reuse ;  /* 0x0000002558587c23 */ /* 0x100fe20008010834 */
[----:B------:R-:W-:-:S01]  /*48a0*/  FFMA.FTZ R68, R68, UR37, -R52 ;  /* 0x0000002544447c23 */ /* 0x000fc20008010834 */
[--C-:B------:R-:W-:Y:S01]  /*48b0*/  FFMA.FTZ R34, R34, UR37, -R52.reuse ;  /* 0x0000002522227c23 */ /* 0x100fe20008010834 */
[----:B------:R-:W-:-:S01]  /*48c0*/  FFMA.FTZ R69, R69, UR37, -R52 ;  /* 0x0000002545457c23 */ /* 0x000fc20008010834 */
[----:B------:R-:W1:Y:S01]  /*48d0*/  MUFU.EX2 R106, R106 ;  /* 0x0000006a006a7308 */ /* 0x000e620000000800 */
[----:B------:R-:W-:-:S01]  /*48e0*/  FFMA.FTZ R40, R40, UR37, -R52 ;  /* 0x0000002528287c23 */ /* 0x000fc20008010834 */
[----:B------:R-:W-:-:S04]  /*48f0*/  F2FP.SATFINITE.E4M3.F32.PACK_AB_MERGE_C R225, R122, R117, RZ ;  /* 0x000000757ae1723e */ /* 0x000fc800048070ff */
[----:B------:R-:W-:Y:S02]  /*4900*/  F2FP.SATFINITE.E4M3.F32.PACK_AB_MERGE_C R225, R49, R6, R225 ;  /* 0x0000000631e1723e */ /* 0x000fe400048070e1 */
[----:B------:R-:W2:Y:S01]  /*4910*/  MUFU.EX2 R107, R107 ;  /* 0x0000006b006b7308 */ /* 0x000ea20000000800 */
[----:B0-----:R-:W-:-:S04]  /*4920*/  F2FP.SATFINITE.E4M3.F32.PACK_AB_MERGE_C R227, R124, R121, RZ ;  /* 0x000000797ce3723e */ /* 0x001fc800048070ff */
[----:B------:R-:W-:-:S03]  /*4930*/  F2FP.SATFINITE.E4M3.F32.PACK_AB_MERGE_C R227, R120, R53, R227 ;  /* 0x0000003578e3723e */ /* 0x000fc600048070e3 */
[----:B------:R-:W0:Y:S08]  /*4940*/  MUFU.EX2 R123, R123 ;  /* 0x0000007b007b7308 */ /* 0x000e300000000800 */
[----:B------:R3:W-:Y:S08]  /*4950*/  MUFU.EX2 R2, R105 ;  /* 0x0000006900027308 */ /* 0x0007f00000000800 */
[----:B------:R-:W4:Y:S01]  /*4960*/  MUFU.EX2 R126, R126 ;  /* 0x0000007e007e7308 */ /* 0x000f220000000800 */
[----:B---3--:R-:W-:-:S01]  /*4970*/  FADD.FTZ R105, R121, R112 ;  /* 0x0000007079697221 */ /* 0x008fc20000010000 */
[----:B------:R-:W-:Y:S01]  /*4980*/  FADD.FTZ R112, R14, R103 ;  /* 0x000000670e707221 */ /* 0x000fe20000010000 */
[----:B------:R-:W-:-:S02]  /*4990*/  FFMA.FTZ R103, R67, UR37, -R52 ;  /* 0x0000002543677c23 */ /* 0x000fc40008010834 */
[----:B------:R-:W-:Y:S01]  /*49a0*/  FADD.FTZ R67, R124, R105 ;  /* 0x000000697c437221 */ /* 0x000fe20000010000 */
[----:B------:R-:W-:-:S01]  /*49b0*/  FADD.FTZ R109, R15, R112 ;  /* 0x000000700f6d7221 */ /* 0x000fc20000010000 */
[----:B------:R-:W-:Y:S01]  /*49c0*/  FFMA.FTZ R105, R70, UR37, -R52 ;  /* 0x0000002546697c23 */ /* 0x000fe20008010834 */
[----:B------:R-:W3:Y:S01]  /*49d0*/  MUFU.EX2 R110, R110 ;  /* 0x0000006e006e7308 */ /* 0x000ee20000000800 */
[----:B-1----:R-:W-:-:S01]  /*49e0*/  FADD.FTZ R70, R106, R67 ;  /* 0x000000436a467221 */ /* 0x002fc20000010000 */
[----:B------:R-:W-:-:S03]  /*49f0*/  FADD.FTZ R112, R20, R109 ;  /* 0x0000006d14707221 */ /* 0x000fc60000010000 */
[----:B--2---:R-:W-:Y:S01]  /*4a00*/  FADD.FTZ R130, R107, R70 ;  /* 0x000000466b827221 */ /* 0x004fe20000010000 */
[----:B------:R-:W-:-:S02]  /*4a10*/  FADD.FTZ R67, R21, R112 ;  /* 0x0000007015437221 */ /* 0x000fc40000010000 */
[----:B------:R-:W-:Y:S01]  /*4a20*/  MUFU.EX2 R111, R111 ;  /* 0x0000006f006f7308 */ /* 0x000fe20000000800 */
[----:B0-----:R-:W-:-:S01]  /*4a30*/  FADD.FTZ R109, R123, R130 ;  /* 0x000000827b6d7221 */ /* 0x001fc20000010000 */
[----:B------:R-:W-:Y:S01]  /*4a40*/  FADD.FTZ R112, R56, R67 ;  /* 0x0000004338707221 */ /* 0x000fe20000010000 */
[C---:B----4-:R-:W-:Y:S02]  /*4a50*/  F2FP.SATFINITE.E4M3.F32.PACK_AB_MERGE_C R221, R126.reuse, R123, RZ ;  /* 0x0000007b7edd723e */ /* 0x050fe400048070ff */
[----:B------:R-:W-:Y:S01]  /*4a60*/  FADD.FTZ R125, R126, R109 ;  /* 0x0000006d7e7d7221 */ /* 0x000fe20000010000 */
[----:B------:R-:W-:-:S01]  /*4a70*/  FADD.FTZ R127, R37, R112 ;  /* 0x00000070257f7221 */ /* 0x000fc20000010000 */
[----:B------:R-:W-:Y:S01]  /*4a80*/  FFMA.FTZ R109, R50, UR37, -R52 ;  /* 0x00000025326d7c23 */ /* 0x000fe20008010834 */
[----:B------:R-:W-:Y:S01]  /*4a90*/  MUFU.EX2 R114, R114 ;  /* 0x0000007200727308 */ /* 0x000fe20000000800 */
[----:B---3--:R-:W-:-:S01]  /*4aa0*/  FADD.FTZ R50, R110, R125 ;  /* 0x0000007d6e327221 */ /* 0x008fc20000010000 */
[----:B------:R-:W-:Y:S01]  /*4ab0*/  FADD.FTZ R130, R60, R127 ;  /* 0x0000007f3c827221 */ /* 0x000fe20000010000 */
[----:B------:R-:W-:-:S01]  /*4ac0*/  FFMA.FTZ R112, R54, UR37, -R52 ;  /* 0x0000002536707c23 */ /* 0x000fc20008010834 */
[----:B------:R-:W-:-:S02]  /*4ad0*/  F2FP.SATFINITE.E4M3.F32.PACK_AB_MERGE_C R221, R107, R106, R221 ;  /* 0x0000006a6bdd723e */ /* 0x000fc400048070dd */
[----:B------:R-:W-:-:S02]  /*4ae0*/  FADD.FTZ R125, R57, R130 ;  /* 0x00000082397d7221 */ /* 0x000fc40000010000 */
[----:B------:R-:W0:Y:S08]  /*4af0*/  MUFU.EX2 R115, R115 ;  /* 0x0000007300737308 */ /* 0x000e300000000800 */
[----:B------:R-:W1:Y:S08]  /*4b00*/  MUFU.EX2 R90, R90 ;  /* 0x0000005a005a7308 */ /* 0x000e700000000800 */
[----:B------:R-:W2:Y:S01]  /*4b10*/  MUFU.EX2 R91, R91 ;  /* 0x0000005b005b7308 */ /* 0x000ea20000000800 */
[----:B0-----:R-:W-:-:S04]  /*4b20*/  F2FP.SATFINITE.E4M3.F32.PACK_AB_MERGE_C R223, R115, R114, RZ ;  /* 0x0000007273df723e */ /* 0x001fc800048070ff */
[----:B------:R-:W-:-:S03]  /*4b30*/  F2FP.SATFINITE.E4M3.F32.PACK_AB_MERGE_C R223, R111, R110, R223 ;  /* 0x0000006e6fdf723e */ /* 0x000fc600048070df */
[----:B------:R0:W-:Y:S08]  /*4b40*/  MUFU.EX2 R70, R113 ;  /* 0x0000007100467308 */ /* 0x0001f00000000800 */
[----:B------:R-:W3:Y:S01]  /*4b50*/  MUFU.EX2 R118, R118 ;  /* 0x0000007600767308 */ /* 0x000ee20000000800 */
[----:B0-----:R-:W-:-:S04]  /*4b60*/  FADD.FTZ R113, R111, R50 ;  /* 0x000000326f717221 */ /* 0x001fc80000010000 */
[----:B------:R-:W-:-:S03]  /*4b70*/  FADD.FTZ R54, R114, R113 ;  /* 0x0000007172367221 */ /* 0x000fc60000010000 */
[----:B------:R0:W-:Y:S01]  /*4b80*/  MUFU.EX2 R67, R108 ;  /* 0x0000006c00437308 */ /* 0x0001e20000000800 */
[----:B------:R-:W-:-:S04]  /*4b90*/  FADD.FTZ R113, R115, R54 ;  /* 0x0000003673717221 */ /* 0x000fc80000010000 */
[----:B-1----:R-:W-:-:S03]  /*4ba0*/  FADD.FTZ R54, R90, R113 ;  /* 0x000000715a367221 */ /* 0x002fc60000010000 */
[----:B------:R-:W1:Y:S01]  /*4bb0*/  MUFU.EX2 R119, R119 ;  /* 0x0000007700777308 */ /* 0x000e620000000800 */
[----:B0-----:R-:W-:-:S04]  /*4bc0*/  FADD.FTZ R108, R64, R125 ;  /* 0x0000007d406c7221 */ /* 0x001fc80000010000 */
[----:B------:R-:W-:Y:S01]  /*4bd0*/  FADD.FTZ R125, R61, R108 ;  /* 0x0000006c3d7d7221 */ /* 0x000fe20000010000 */
[----:B------:R-:W-:Y:S02]  /*4be0*/  CS2R R60, SRZ ;  /* 0x00000000003c7805 */ /* 0x000fe4000001ff00 */
[----:B------:R-:W0:Y:S01]  /*4bf0*/  MUFU.EX2 R94, R94 ;  /* 0x0000005e005e7308 */ /* 0x000e220000000800 */
[----:B------:R-:W-:-:S04]  /*4c00*/  FADD.FTZ R108, R72, R125 ;  /* 0x0000007d486c7221 */ /* 0x000fc80000010000 */
[----:B------:R-:W-:Y:S01]  /*4c10*/  FADD.FTZ R113, R73, R108 ;  /* 0x0000006c49717221 */ /* 0x000fe20000010000 */
[----:B------:R-:W-:Y:S02]  /*4c20*/  CS2R R72, SRZ ;  /* 0x0000000000487805 */ /* 0x000fe4000001ff00 */
[----:B------:R4:W-:Y:S01]  /*4c30*/  MUFU.EX2 R50, R103 ;  /* 0x0000006700327308 */ /* 0x0009e20000000800 */
[----:B------:R-:W-:-:S04]  /*4c40*/  FADD.FTZ R130, R76, R113 ;  /* 0x000000714c827221 */ /* 0x000fc80000010000 */
[----:B------:R-:W-:-:S03]  /*4c50*/  FADD.FTZ R125, R77, R130 ;  /* 0x000000824d7d7221 */ /* 0x000fc60000010000 */
[----:B------:R-:W5:Y:S01]  /*4c60*/  MUFU.EX2 R95, R95 ;  /* 0x0000005f005f7308 */ /* 0x000f620000000800 */
[----:B----4-:R-:W-:-:S01]  /*4c70*/  FFMA.FTZ R103, R31, UR37, -R52 ;  /* 0x000000251f677c23 */ /* 0x010fc20008010834 */
[----:B--2---:R-:W-:Y:S01]  /*4c80*/  FADD.FTZ R31, R91, R54 ;  /* 0x000000365b1f7221 */ /* 0x004fe20000010000 */
[----:B------:R-:W-:-:S01]  /*4c90*/  FFMA.FTZ R52, R92, UR37, -R52 ;  /* 0x000000255c347c23 */ /* 0x000fc20008010834 */
[----:B------:R-:W-:Y:S02]  /*4ca0*/  FADD.FTZ R92, R80, R125 ;  /* 0x0000007d505c7221 */ /* 0x000fe40000010000 */
[----:B---3--:R-:W-:-:S01]  /*4cb0*/  FADD.FTZ R108, R118, R31 ;  /* 0x0000001f766c7221 */ /* 0x008fc20000010000 */
[----:B-1----:R-:W-:Y:S01]  /*4cc0*/  F2FP.SATFINITE.E4M3.F32.PACK_AB_MERGE_C R118, R119, R118, RZ ;  /* 0x000000767776723e */ /* 0x002fe200048070ff */
[----:B------:R-:W1:Y:S01]  /*4cd0*/  MUFU.EX2 R99, R99 ;  /* 0x0000006300637308 */ /* 0x000e620000000800 */
[----:B------:R-:W-:-:S01]  /*4ce0*/  FADD.FTZ R9, R81, R92 ;  /* 0x0000005c51097221 */ /* 0x000fc20000010000 */
[----:B------:R-:W-:Y:S01]  /*4cf0*/  FADD.FTZ R113, R119, R108 ;  /* 0x0000006c77717221 */ /* 0x000fe20000010000 */
[----:B------:R-:W-:-:S03]  /*4d00*/  F2FP.SATFINITE.E4M3.F32.PACK_AB_MERGE_C R217, R91, R90, R118 ;  /* 0x0000005a5bd9723e */ /* 0x000fc60004807076 */
[----:B0-----:R-:W-:Y:S02]  /*4d10*/  FADD.FTZ R10, R94, R113 ;  /* 0x000000715e0a7221 */ /* 0x001fe40000010000 */
[----:B------:R-:W0:Y:S02]  /*4d20*/  MUFU.EX2 R84, R84 ;  /* 0x0000005400547308 */ /* 0x000e240000000800 */
[----:B-----5:R-:W-:-:S06]  /*4d30*/  FADD.FTZ R14, R95, R10 ;  /* 0x0000000a5f0e7221 */ /* 0x020fcc0000010000 */
[----:B------:R-:W2:Y:S01]  /*4d40*/  MUFU.EX2 R102, R102 ;  /* 0x0000006600667308 */ /* 0x000ea20000000800 */
[----:B-1----:R-:W-:-:S07]  /*4d50*/  FADD.FTZ R13, R99, R14 ;  /* 0x0000000e630d7221 */ /* 0x002fce0000010000 */
[----:B------:R-:W1:Y:S01]  /*4d60*/  MUFU.EX2 R89, R89 ;  /* 0x0000005900597308 */ /* 0x000e620000000800 */
[----:B0-----:R-:W-:-:S01]  /*4d70*/  FADD.FTZ R14, R84, R9 ;  /* 0x00000009540e7221 */ /* 0x001fc20000010000 */
[----:B------:R-:W-:-:S03]  /*4d80*/  F2FP.SATFINITE.E4M3.F32.PACK_AB_MERGE_C R81, R84, R81, RZ ;  /* 0x000000515451723e */ /* 0x000fc600048070ff */
[----:B------:R-:W-:Y:S01]  /*4d90*/  FADD.FTZ R9, R85, R14 ;  /* 0x0000000e55097221 */ /* 0x000fe20000010000 */
[----:B------:R-:W-:Y:S02]  /*4da0*/  F2FP.SATFINITE.E4M3.F32.PACK_AB_MERGE_C R218, R80, R77, R81 ;  /* 0x0000004d50da723e */ /* 0x000fe40004807051 */
[----:B------:R-:W-:Y:S01]  /*4db0*/  CS2R R80, SRZ ;  /* 0x0000000000507805 */ /* 0x000fe2000001ff00 */
[----:B------:R-:W0:Y:S01]  /*4dc0*/  MUFU.EX2 R98, R98 ;  /* 0x0000006200627308 */ /* 0x000e220000000800 */
[----:B--2---:R-:W-:-:S01]  /*4dd0*/  FADD.FTZ R56, R102, R13 ;  /* 0x0000000d66387221 */ /* 0x004fc20000010000 */
[----:B------:R-:W-:Y:S01]  /*4de0*/  FADD.FTZ R21, R74, R9 ;  /* 0x000000094a157221 */ /* 0x000fe20000010000 */
[----:B------:R-:W-:Y:S02]  /*4df0*/  F2FP.SATFINITE.E4M3.F32.PACK_AB_MERGE_C R99, R102, R99, RZ ;  /* 0x000000636663723e */ /* 0x000fe400048070ff */
[----:B------:R-:W-:Y:S02]  /*4e00*/  CS2R R76, SRZ ;  /* 0x00000000004c7805 */ /* 0x000fe4000001ff00 */
[----:B------:R-:W-:Y:S01]  /*4e10*/  F2FP.SATFINITE.E4M3.F32.PACK_AB_MERGE_C R219, R95, R94, R99 ;  /* 0x0000005e5fdb723e */ /* 0x000fe20004807063 */
[----:B------:R-:W2:Y:S01]  /*4e20*/  MUFU.EX2 R93, R93 ;  /* 0x0000005d005d7308 */ /* 0x000ea20000000800 */
[----:B-1----:R-:W-:-:S01]  /*4e30*/  FADD.FTZ R13, R89, R56 ;  /* 0x00000038590d7221 */ /* 0x002fc20000010000 */
[----:B------:R-:W-:-:S06]  /*4e40*/  FADD.FTZ R56, R78, R21 ;  /* 0x000000154e387221 */ /* 0x000fcc0000010000 */
[----:B------:R-:W1:Y:S01]  /*4e50*/  MUFU.EX2 R79, R79 ;  /* 0x0000004f004f7308 */ /* 0x000e620000000800 */
[----:B0-----:R-:W-:-:S07]  /*4e60*/  FADD.FTZ R14, R98, R13 ;  /* 0x0000000d620e7221 */ /* 0x001fce0000010000 */
[----:B------:R-:W0:Y:S01]  /*4e70*/  MUFU.EX2 R128, R128 ;  /* 0x0000008000807308 */ /* 0x000e220000000800 */
[----:B--2---:R-:W-:-:S07]  /*4e80*/  FADD.FTZ R13, R93, R14 ;  /* 0x0000000e5d0d7221 */ /* 0x004fce0000010000 */
[----:B------:R-:W2:Y:S01]  /*4e90*/  MUFU.EX2 R82, R82 ;  /* 0x0000005200527308 */ /* 0x000ea20000000800 */
[----:B-1----:R-:W-:-:S01]  /*4ea0*/  FADD.FTZ R56, R79, R56 ;  /* 0x000000384f387221 */ /* 0x002fc20000010000 */
[----:B------:R-:W-:-:S03]  /*4eb0*/  F2FP.SATFINITE.E4M3.F32.PACK_AB_MERGE_C R78, R79, R78, RZ ;  /* 0x0000004e4f4e723e */ /* 0x000fc600048070ff */
[----:B------:R-:W-:Y:S01]  /*4ec0*/  FADD.FTZ R21, R75, R56 ;  /* 0x000000384b157221 */ /* 0x000fe20000010000 */
[----:B------:R-:W-:Y:S02]  /*4ed0*/  F2FP.SATFINITE.E4M3.F32.PACK_AB_MERGE_C R212, R74, R85, R78 ;  /* 0x000000554ad4723e */ /* 0x000fe4000480704e */
[----:B------:R-:W-:Y:S01]  /*4ee0*/  CS2R R84, SRZ ;  /* 0x0000000000547805 */ /* 0x000fe2000001ff00 */
[----:B------:R-:W1:Y:S01]  /*4ef0*/  MUFU.EX2 R83, R83 ;  /* 0x0000005300537308 */ /* 0x000e620000000800 */
[----:B0-----:R-:W-:-:S01]  /*4f00*/  FADD.FTZ R13, R128, R13 ;  /* 0x0000000d800d7221 */ /* 0x001fc20000010000 */
[----:B------:R-:W-:Y:S01]  /*4f10*/  FADD.FTZ R56, R58, R21 ;  /* 0x000000153a387221 */ /* 0x000fe20000010000 */
[----:B------:R-:W-:Y:S02]  /*4f20*/  F2FP.SATFINITE.E4M3.F32.PACK_AB_MERGE_C R93, R128, R93, RZ ;  /* 0x0000005d805d723e */ /* 0x000fe400048070ff */
[----:B------:R-:W-:Y:S02]  /*4f30*/  CS2R R78, SRZ ;  /* 0x00000000004e7805 */ /* 0x000fe4000001ff00 */
[----:B------:R-:W-:Y:S01]  /*4f40*/  F2FP.SATFINITE.E4M3.F32.PACK_AB_MERGE_C R213, R98, R89, R93 ;  /* 0x0000005962d5723e */ /* 0x000fe2000480705d */
[----:B------:R-:W0:Y:S01]  /*4f50*/  MUFU.EX2 R59, R59 ;  /* 0x0000003b003b7308 */ /* 0x000e220000000800 */
[----:B--2---:R-:W-:-:S07]  /*4f60*/  FADD.FTZ R14, R82, R13 ;  /* 0x0000000d520e7221 */ /* 0x004fce0000010000 */
[----:B------:R-:W2:Y:S01]  /*4f70*/  MUFU.EX2 R86, R86 ;  /* 0x0000005600567308 */ /* 0x000ea20000000800 */
[----:B-1----:R-:W-:-:S07]  /*4f80*/  FADD.FTZ R5, R83, R14 ;  /* 0x0000000e53057221 */ /* 0x002fce0000010000 */
[----:B------:R-:W1:Y:S01]  /*4f90*/  MUFU.EX2 R97, R97 ;  /* 0x0000006100617308 */ /* 0x000e620000000800 */
[----:B0-----:R-:W-:-:S01]  /*4fa0*/  FADD.FTZ R13, R59, R56 ;  /* 0x000000383b0d7221 */ /* 0x001fc20000010000 */
[C---:B------:R-:W-:Y:S02]  /*4fb0*/  F2FP.SATFINITE.E4M3.F32.PACK_AB_MERGE_C R59, R66.reuse, R59, RZ ;  /* 0x0000003b423b723e */ /* 0x040fe400048070ff */
[----:B------:R-:W-:Y:S01]  /*4fc0*/  CS2R R56, SRZ ;  /* 0x0000000000387805 */ /* 0x000fe2000001ff00 */
[----:B------:R-:W-:Y:S01]  /*4fd0*/  FADD.FTZ R13, R66, R13 ;  /* 0x0000000d420d7221 */ /* 0x000fe20000010000 */
[----:B------:R-:W-:Y:S02]  /*4fe0*/  F2FP.SATFINITE.E4M3.F32.PACK_AB_MERGE_C R214, R58, R75, R59 ;  /* 0x0000004b3ad6723e */ /* 0x000fe4000480703b */
[----:B------:R-:W-:Y:S01]  /*4ff0*/  CS2R R74, SRZ ;  /* 0x00000000004a7805 */ /* 0x000fe2000001ff00 */
[----:B------:R-:W0:Y:S01]  /*5000*/  MUFU.EX2 R62, R62 ;  /* 0x0000003e003e7308 */ /* 0x000e220000000800 */
[----:B--2---:R-:W-:-:S01]  /*5010*/  FADD.FTZ R6, R86, R5 ;  /* 0x0000000556067221 */ /* 0x004fc20000010000 */
[----:B------:R-:W-:-:S06]  /*5020*/  CS2R R58, SRZ ;  /* 0x00000000003a7805 */ /* 0x000fcc000001ff00 */
[----:B------:R-:W2:Y:S01]  /*5030*/  MUFU.EX2 R87, R87 ;  /* 0x0000005700577308 */ /* 0x000ea20000000800 */
[C---:B-1----:R-:W-:Y:S01]  /*5040*/  F2FP.SATFINITE.E4M3.F32.PACK_AB_MERGE_C R86, R97.reuse, R86, RZ ;  /* 0x000000566156723e */ /* 0x042fe200048070ff */
[----:B------:R-:W-:-:S03]  /*5050*/  FADD.FTZ R97, R97, R6 ;  /* 0x0000000661617221 */ /* 0x000fc60000010000 */
[----:B------:R-:W-:Y:S01]  /*5060*/  F2FP.SATFINITE.E4M3.F32.PACK_AB_MERGE_C R215, R83, R82, R86 ;  /* 0x0000005253d7723e */ /* 0x000fe20004807056 */
[----:B------:R-:W-:-:S01]  /*5070*/  FADD.FTZ R12, R2, R97 ;  /* 0x00000061020c7221 */ /* 0x000fc20000010000 */
[----:B------:R-:W-:Y:S01]  /*5080*/  CS2R R82, SRZ ;  /* 0x0000000000527805 */ /* 0x000fe2000001ff00 */
[----:B------:R-:W1:Y:S01]  /*5090*/  MUFU.EX2 R42, R42 ;  /* 0x0000002a002a7308 */ /* 0x000e620000000800 */
[----:B0-----:R-:W-:-:S04]  /*50a0*/  FADD.FTZ R6, R62, R13 ;  /* 0x0000000d3e067221 */ /* 0x001fc80000010000 */
[----:B------:R-:W-:-:S03]  /*50b0*/  FADD.FTZ R5, R63, R6 ;  /* 0x000000063f057221 */ /* 0x000fc60000010000 */
[----:B------:R-:W0:Y:S01]  /*50c0*/  MUFU.EX2 R101, R101 ;  /* 0x0000006500657308 */ /* 0x000e220000000800 */
[----:B--2---:R-:W-:-:S07]  /*50d0*/  FADD.FTZ R12, R87, R12 ;  /* 0x0000000c570c7221 */ /* 0x004fce0000010000 */
        /* <DEDUP_REMOVED lines=9> */
[C---:B--2---:R-:W-:Y:S01]  /*5170*/  F2FP.SATFINITE.E4M3.F32.PACK_AB_MERGE_C R42, R43.reuse, R42, RZ ;  /* 0x0000002a2b2a723e */ /* 0x044fe200048070ff */
[----:B------:R-:W-:Y:S01]  /*5180*/  FADD.FTZ R43, R43, R6 ;  /* 0x000000062b2b7221 */ /* 0x000fe20000010000 */
[----:B------:R-:W-:-:S02]  /*5190*/  FADD.FTZ R5, R67, R70 ;  /* 0x0000004643057221 */ /* 0x000fc40000010000 */
[----:B------:R-:W-:Y:S02]  /*51a0*/  F2FP.SATFINITE.E4M3.F32.PACK_AB_MERGE_C R208, R63, R62, R42 ;  /* 0x0000003e3fd0723e */ /* 0x000fe4000480702a */
[----:B------:R-:W-:Y:S01]  /*51b0*/  CS2R R62, SRZ ;  /* 0x00000000003e7805 */ /* 0x000fe2000001ff00 */
[----:B------:R2:W3:Y:S01]  /*51c0*/  MUFU.EX2 R54, R71 ;  /* 0x0000004700367308 */ /* 0x0004e20000000800 */
[----:B-1----:R-:W-:-:S01]  /*51d0*/  FADD.FTZ R6, R46, R43 ;  /* 0x0000002b2e067221 */ /* 0x002fc20000010000 */
[----:B------:R-:W-:-:S03]  /*51e0*/  CS2R R42, SRZ ;  /* 0x00000000002a7805 */ /* 0x000fc6000001ff00 */
[----:B------:R-:W-:Y:S01]  /*51f0*/  FADD.FTZ R11, R47, R6 ;  /* 0x000000062f0b7221 */ /* 0x000fe20000010000 */
[----:B------:R-:W-:-:S02]  /*5200*/  FADD.FTZ R6, R50, R5 ;  /* 0x0000000532067221 */ /* 0x000fc40000010000 */
[----:B------:R-:W1:Y:S01]  /*5210*/  MUFU.EX2 R30, R30 ;  /* 0x0000001e001e7308 */ /* 0x000e620000000800 */
[----:B------:R-:W-:-:S01]  /*5220*/  FADD.FTZ R12, R26, R11 ;  /* 0x0000000b1a0c7221 */ /* 0x000fc20000010000 */
[----:B0-----:R-:W-:Y:S01]  /*5230*/  FADD.FTZ R5, R105, R6 ;  /* 0x0000000669057221 */ /* 0x001fe20000010000 */
[C---:B------:R-:W-:Y:S02]  /*5240*/  F2FP.SATFINITE.E4M3.F32.PACK_AB_MERGE_C R26, R27.reuse, R26, RZ ;  /* 0x0000001a1b1a723e */ /* 0x040fe400048070ff */
[----:B--2---:R-:W-:Y:S01]  /*5250*/  CS2R R70, SRZ ;  /* 0x0000000000467805 */ /* 0x004fe2000001ff00 */
[----:B------:R-:W-:-:S01]  /*5260*/  FADD.FTZ R27, R27, R12 ;  /* 0x0000000c1b1b7221 */ /* 0x000fc20000010000 */
[----:B------:R-:W-:Y:S01]  /*5270*/  F2FP.SATFINITE.E4M3.F32.PACK_AB_MERGE_C R210, R47, R46, R26 ;  /* 0x0000002e2fd2723e */ /* 0x000fe2000480701a */
[----:B------:R-:W0:Y:S01]  /*5280*/  MUFU.EX2 R31, R100 ;  /* 0x00000064001f7308 */ /* 0x000e220000000800 */
[C---:B---3--:R-:W-:Y:S01]  /*5290*/  F2FP.SATFINITE.E4M3.F32.PACK_AB_MERGE_C R105, R54.reuse, R105, RZ ;  /* 0x000000693669723e */ /* 0x048fe200048070ff */
[----:B------:R-:W-:Y:S01]  /*52a0*/  FADD.FTZ R54, R54, R5 ;  /* 0x0000000536367221 */ /* 0x000fe20000010000 */
[----:B------:R-:W-:-:S02]  /*52b0*/  CS2R R46, SRZ ;  /* 0x00000000002e7805 */ /* 0x000fc4000001ff00 */
[----:B------:R-:W-:Y:S02]  /*52c0*/  F2FP.SATFINITE.E4M3.F32.PACK_AB_MERGE_C R211, R50, R67, R105 ;  /* 0x0000004332d3723e */ /* 0x000fe40004807069 */
[----:B------:R-:W-:Y:S01]  /*52d0*/  CS2R R66, SRZ ;  /* 0x0000000000427805 */ /* 0x000fe2000001ff00 */
[----:B------:R-:W2:Y:S01]  /*52e0*/  MUFU.EX2 R35, R35 ;  /* 0x0000002300237308 */ /* 0x000ea20000000800 */
[----:B-1----:R-:W-:-:S01]  /*52f0*/  FADD.FTZ R6, R30, R27 ;  /* 0x0000001b1e067221 */ /* 0x002fc20000010000 */
[----:B------:R-:W-:-:S06]  /*5300*/  CS2R R26, SRZ ;  /* 0x00000000001a7805 */ /* 0x000fcc000001ff00 */
        /* <DEDUP_REMOVED lines=12> */
[----:B------:R-:W-:-:S04]  /*53d0*/  F2FP.SATFINITE.E4M3.F32.PACK_AB_MERGE_C R38, R39, R38, RZ ;  /* 0x000000262726723e */ /* 0x000fc800048070ff */
[----:B------:R-:W-:Y:S02]  /*53e0*/  F2FP.SATFINITE.E4M3.F32.PACK_AB_MERGE_C R204, R35, R30, R38 ;  /* 0x0000001e23cc723e */ /* 0x000fe40004807026 */
[----:B------:R-:W-:Y:S01]  /*53f0*/  CS2R R38, SRZ ;  /* 0x0000000000267805 */ /* 0x000fe2000001ff00 */
[----:B------:R-:W1:Y:S01]  /*5400*/  MUFU.EX2 R109, R109 ;  /* 0x0000006d006d7308 */ /* 0x000e620000000800 */
[----:B0-----:R-:W-:-:S01]  /*5410*/  FADD.FTZ R12, R9, R12 ;  /* 0x0000000c090c7221 */ /* 0x001fc20000010000 */
[----:B------:R-:W-:-:S04]  /*5420*/  F2FP.SATFINITE.E4M3.F32.PACK_AB_MERGE_C R96, R9, R96, RZ ;  /* 0x000000600960723e */ /* 0x000fc800048070ff */
[----:B------:R-:W-:Y:S02]  /*5430*/  F2FP.SATFINITE.E4M3.F32.PACK_AB_MERGE_C R205, R10, R31, R96 ;  /* 0x0000001f0acd723e */ /* 0x000fe40004807060 */
[----:B------:R-:W-:Y:S01]  /*5440*/  CS2R R30, SRZ ;  /* 0x00000000001e7805 */ /* 0x000fe2000001ff00 */
[----:B------:R-:W0:Y:S01]  /*5450*/  MUFU.EX2 R44, R44 ;  /* 0x0000002c002c7308 */ /* 0x000e220000000800 */
[----:B--2---:R-:W-:-:S07]  /*5460*/  FADD.FTZ R5, R41, R6 ;  /* 0x0000000629057221 */ /* 0x004fce0000010000 */
[----:B------:R2:W3:Y:S01]  /*5470*/  MUFU.EX2 R8, R51 ;  /* 0x0000003300087308 */ /* 0x0004e20000000800 */
[----:B-1----:R-:W-:-:S07]  /*5480*/  FADD.FTZ R9, R109, R12 ;  /* 0x0000000c6d097221 */ /* 0x002fce0000010000 */
[----:B------:R-:W1:Y:S01]  /*5490*/  MUFU.EX2 R45, R45 ;  /* 0x0000002d002d7308 */ /* 0x000e620000000800 */
[----:B0-----:R-:W-:-:S01]  /*54a0*/  FADD.FTZ R6, R44, R5 ;  /* 0x000000052c067221 */ /* 0x001fc20000010000 */
[----:B--2---:R-:W-:-:S06]  /*54b0*/  CS2R R50, SRZ ;  /* 0x0000000000327805 */ /* 0x004fcc000001ff00 */
[----:B------:R-:W0:Y:S01]  /*54c0*/  MUFU.EX2 R112, R112 ;  /* 0x0000007000707308 */ /* 0x000e220000000800 */
[----:B---3--:R-:W-:-:S07]  /*54d0*/  FADD.FTZ R9, R8, R9 ;  /* 0x0000000908097221 */ /* 0x008fce0000010000 */
[----:B------:R-:W2:Y:S01]  /*54e0*/  MUFU.EX2 R48, R48 ;  /* 0x0000003000307308 */ /* 0x000ea20000000800 */
[----:B-1----:R-:W-:-:S07]  /*54f0*/  FADD.FTZ R5, R45, R6 ;  /* 0x000000062d057221 */ /* 0x002fce0000010000 */
[----:B------:R-:W1:Y:S01]  /*5500*/  MUFU.EX2 R55, R55 ;  /* 0x0000003700377308 */ /* 0x000e620000000800 */
[----:B0-----:R-:W-:-:S07]  /*5510*/  FADD.FTZ R2, R112, R9 ;  /* 0x0000000970027221 */ /* 0x001fce0000010000 */
[----:B------:R-:W0:Y:S01]  /*5520*/  MUFU.EX2 R24, R24 ;  /* 0x0000001800187308 */ /* 0x000e220000000800 */
[----:B--2---:R-:W-:-:S01]  /*5530*/  FADD.FTZ R5, R48, R5 ;  /* 0x0000000530057221 */ /* 0x004fc20000010000 */
[----:B------:R-:W-:Y:S02]  /*5540*/  F2FP.SATFINITE.E4M3.F32.PACK_AB_MERGE_C R45, R48, R45, RZ ;  /* 0x0000002d302d723e */ /* 0x000fe400048070ff */
[----:B------:R-:W-:Y:S02]  /*5550*/  CS2R R48, SRZ ;  /* 0x0000000000307805 */ /* 0x000fe4000001ff00 */
[----:B------:R-:W-:Y:S02]  /*5560*/  F2FP.SATFINITE.E4M3.F32.PACK_AB_MERGE_C R206, R44, R41, R45 ;  /* 0x000000292cce723e */ /* 0x000fe4000480702d */
[----:B------:R-:W-:Y:S01]  /*5570*/  CS2R R44, SRZ ;  /* 0x00000000002c7805 */ /* 0x000fe2000001ff00 */
[----:B------:R-:W2:Y:S01]  /*5580*/  MUFU.EX2 R65, R65 ;  /* 0x0000004100417308 */ /* 0x000ea20000000800 */
[----:B-1----:R-:W-:-:S01]  /*5590*/  FADD.FTZ R2, R55, R2 ;  /* 0x0000000237027221 */ /* 0x002fc20000010000 */
[----:B------:R-:W-:-:S02]  /*55a0*/  F2FP.SATFINITE.E4M3.F32.PACK_AB_MERGE_C R112, R55, R112, RZ ;  /* 0x000000703770723e */ /* 0x000fc400048070ff */
[----:B------:R-:W-:Y:S02]  /*55b0*/  CS2R R54, SRZ ;  /* 0x0000000000367805 */ /* 0x000fe4000001ff00 */
[----:B------:R-:W-:Y:S02]  /*55c0*/  F2FP.SATFINITE.E4M3.F32.PACK_AB_MERGE_C R207, R8, R109, R112 ;  /* 0x0000006d08cf723e */ /* 0x000fe40004807070 */
        /* <DEDUP_REMOVED lines=13> */
[C---:B0-----:R-:W-:Y:S01]  /*56a0*/  F2FP.SATFINITE.E4M3.F32.PACK_AB_MERGE_C R28, R29.reuse, R28, RZ ;  /* 0x0000001c1d1c723e */ /* 0x041fe200048070ff */
[----:B------:R-:W-:-:S03]  /*56b0*/  FADD.FTZ R29, R29, R2 ;  /* 0x000000021d1d7221 */ /* 0x000fc60000010000 */
[----:B------:R-:W-:Y:S02]  /*56c0*/  F2FP.SATFINITE.E4M3.F32.PACK_AB_MERGE_C R200, R25, R24, R28 ;  /* 0x0000001819c8723e */ /* 0x000fe4000480701c */
[----:B------:R-:W-:Y:S01]  /*56d0*/  CS2R R24, SRZ ;  /* 0x0000000000187805 */ /* 0x000fe2000001ff00 */
[----:B------:R-:W0:Y:S01]  /*56e0*/  MUFU.EX2 R34, R34 ;  /* 0x0000002200227308 */ /* 0x000e220000000800 */
[C---:B--2---:R-:W-:Y:S01]  /*56f0*/  F2FP.SATFINITE.E4M3.F32.PACK_AB_MERGE_C R68, R103.reuse, R68, RZ ;  /* 0x000000446744723e */ /* 0x044fe200048070ff */
[----:B------:R-:W-:-:S03]  /*5700*/  FADD.FTZ R103, R103, R6 ;  /* 0x0000000667677221 */ /* 0x000fc60000010000 */
[----:B------:R-:W-:Y:S02]  /*5710*/  F2FP.SATFINITE.E4M3.F32.PACK_AB_MERGE_C R201, R88, R65, R68 ;  /* 0x0000004158c9723e */ /* 0x000fe40004807044 */
[----:B------:R-:W-:Y:S01]  /*5720*/  CS2R R64, SRZ ;  /* 0x0000000000407805 */ /* 0x000fe2000001ff00 */
[----:B------:R-:W2:Y:S01]  /*5730*/  MUFU.EX2 R33, R33 ;  /* 0x0000002100217308 */ /* 0x000ea20000000800 */
[----:B-1----:R-:W-:-:S01]  /*5740*/  FADD.FTZ R2, R32, R29 ;  /* 0x0000001d20027221 */ /* 0x002fc20000010000 */
[----:B------:R-:W-:-:S06]  /*5750*/  CS2R R28, SRZ ;  /* 0x00000000001c7805 */ /* 0x000fcc000001ff00 */
[----:B------:R-:W1:Y:S01]  /*5760*/  MUFU.EX2 R69, R69 ;  /* 0x0000004500457308 */ /* 0x000e620000000800 */
[----:B0-----:R-:W-:-:S07]  /*5770*/  FADD.FTZ R6, R34, R103 ;  /* 0x0000006722067221 */ /* 0x001fce0000010000 */
[----:B------:R-:W-:Y:S01]  /*5780*/  MUFU.EX2 R36, R36 ;  /* 0x0000002400247308 */ /* 0x000fe20000000800 */
[----:B--2---:R-:W-:-:S07]  /*5790*/  FADD.FTZ R9, R33, R2 ;  /* 0x0000000221097221 */ /* 0x004fce0000010000 */
[----:B------:R-:W0:Y:S01]  /*57a0*/  MUFU.EX2 R3, R3 ;  /* 0x0000000300037308 */ /* 0x000e220000000800 */
[----:B-1----:R-:W-:-:S07]  /*57b0*/  FADD.FTZ R11, R69, R6 ;  /* 0x00000006450b7221 */ /* 0x002fce0000010000 */
[----:B------:R-:W1:Y:S08]  /*57c0*/  MUFU.EX2 R40, R40 ;  /* 0x0000002800287308 */ /* 0x000e700000000800 */
[----:B------:R2:W3:Y:S01]  /*57d0*/  MUFU.EX2 R5, R52 ;  /* 0x0000003400057308 */ /* 0x0004e20000000800 */
[----:B0-----:R-:W-:Y:S01]  /*57e0*/  F2FP.SATFINITE.E4M3.F32.PACK_AB_MERGE_C R6, R3, R36, RZ ;  /* 0x000000240306723e */ /* 0x001fe200048070ff */
[----:B------:R-:W-:-:S03]  /*57f0*/  FADD.FTZ R36, R36, R9 ;  /* 0x0000000924247221 */ /* 0x000fc60000010000 */
[----:B------:R-:W-:Y:S01]  /*5800*/  F2FP.SATFINITE.E4M3.F32.PACK_AB_MERGE_C R202, R33, R32, R6 ;  /* 0x0000002021ca723e */ /* 0x000fe20004807006 */
[----:B------:R-:W-:-:S01]  /*5810*/  FADD.FTZ R3, R3, R36 ;  /* 0x0000002403037221 */ /* 0x000fc20000010000 */
[----:B------:R-:W-:Y:S02]  /*5820*/  CS2R R36, SRZ ;  /* 0x0000000000247805 */ /* 0x000fe4000001ff00 */
[----:B------:R-:W-:Y:S01]  /*5830*/  CS2R R32, SRZ ;  /* 0x0000000000207805 */ /* 0x000fe2000001ff00 */
[----:B-1----:R-:W-:Y:S01]  /*5840*/  FADD.FTZ R2, R40, R11 ;  /* 0x0000000b28027221 */ /* 0x002fe20000010000 */
[----:B--2---:R-:W-:Y:S02]  /*5850*/  CS2R R52, SRZ ;  /* 0x0000000000347805 */ /* 0x004fe4000001ff00 */
[C---:B---3--:R-:W-:Y:S01]  /*5860*/  F2FP.SATFINITE.E4M3.F32.PACK_AB_MERGE_C R8, R5.reuse, R40, RZ ;  /* 0x000000280508723e */ /* 0x048fe200048070ff */
[----:B------:R-:W-:-:S01]  /*5870*/  FADD.FTZ R2, R5, R2 ;  /* 0x0000000205027221 */ /* 0x000fc20000010000 */
[----:B------:R-:W-:-:S02]  /*5880*/  CS2R R40, SRZ ;  /* 0x0000000000287805 */ /* 0x000fc4000001ff00 */
[----:B------:R-:W-:Y:S02]  /*5890*/  F2FP.SATFINITE.E4M3.F32.PACK_AB_MERGE_C R203, R69, R34, R8 ;  /* 0x0000002245cb723e */ /* 0x000fe40004807008 */
[----:B------:R-:W-:Y:S02]  /*58a0*/  CS2R R68, SRZ ;  /* 0x0000000000447805 */ /* 0x000fe4000001ff00 */
[----:B------:R-:W-:Y:S01]  /*58b0*/  CS2R R34, SRZ ;  /* 0x0000000000227805 */ /* 0x000fe2000001ff00 */
[----:B------:R-:W-:Y:S06]  /*58c0*/  @!P3 BRA `(.L_x_1846) ;  /* 0x00000044007cb947 */ /* 0x000fec0003800000 */
[----:B------:R-:W-:Y:S01]  /*58d0*/  IMAD.MOV.U32 R6, RZ, RZ, R7 ;  /* 0x000000ffff067224 */ /* 0x000fe200078e0007 */
[----:B------:R-:W-:Y:S01]  /*58e0*/  UMOV UR54, UR48 ;  /* 0x0000003000367c82 */ /* 0x000fe20008000000 */
[----:B------:R-:W-:Y:S01]  /*58f0*/  IMAD.MOV.U32 R5, RZ, RZ, R0 ;  /* 0x000000ffff057224 */ /* 0x000fe200078e0000 */
[----:B------:R-:W-:Y:S01]  /*5900*/  UMOV UR55, UR44 ;  /* 0x0000002c00377c82 */ /* 0x000fe20008000000 */
[----:B------:R-:W-:Y:S01]  /*5910*/  IMAD.MOV.U32 R87, RZ, RZ, RZ ;  /* 0x000000ffff577224 */ /* 0x000fe200078e00ff */
[----:B------:R-:W-:-:S06]  /*5920*/  ULDC UR48, c[0x0][0x288] ;  /* 0x0000a20000307ab9 */ /* 0x000fcc0000000800 */
.L_x_1856:
[----:B------:R-:W-:Y:S01]  /*5930*/  ISETP.NE.AND P4, PT, RZ, UR42, PT ;  /* 0x0000002aff007c0c */ /* 0x000fe2000bf85270 */
[----:B------:R-:W-:-:S04]  /*5940*/  UISETP.NE.AND UP1, UPT, UR54, 0x1, UPT ;  /* 0x000000013600788c */ /* 0x000fc8000bf25270 */
[----:B------:R-:W-:-:S04]  /*5950*/  USEL UR44, URZ, 0x1, UP1 ;  /* 0x000000013f2c7887 */ /* 0x000fc80008800000 */
[----:B------:R-:W-:-:S04]  /*5960*/  ULOP3.LUT UR44, UR55, UR44, URZ, 0x3c, !UPT ;  /* 0x0000002c372c7292 */ /* 0x000fc8000f8e3c3f */
[----:B------:R-:W-:Y:S08]  /*5970*/  @P4 BRA `(.L_x_1847) ;  /* 0x0000000000384947 */ /* 0x000ff00003800000 */
[----:B------:R-:W-:Y:S05]  /*5980*/  @!P0 BRA `(.L_x_1848) ;  /* 0x0000000000048947 */ /* 0x000fea0003800000 */
[----:B------:R-:W-:Y:S01]  /*5990*/  BPT.TRAP 0x1 ;  /* 0x000000040000795c */ /* 0x000fe20000300000 */
.L_x_1848:
        /* <DEDUP_REMOVED lines=9> */
.L_x_1849:
[----:B-1----:R-:W-:Y:S05]  /*5a30*/  @P3 BRA `(.L_x_1847) ;  /* 0x0000000000083947 */ /* 0x002fea0003800000 */
[----:B------:R-:W1:Y:S02]  /*5a40*/  SYNCS.PHASECHK.TRANS64.TRYWAIT P3, [UR6+0x2e830], R0 ;  /* 0x02e83000ff0075a7 */ /* 0x000e640008060146 */
[----:B-1----:R-:W-:Y:S05]  /*5a50*/  @!P3 BRA `(.L_x_1850) ;  /* 0x000000e800c8b947 */ /* 0x002fea0003800000 */
.L_x_1847:
[----:B-1----:R-:W1:Y:S01]  /*5a60*/  S2R R7, SR_TID.X ;  /* 0x0000000000077919 */ /* 0x002e620000002100 */
[----:B------:R-:W-:Y:S01]  /*5a70*/  R2UR UR56, R4 ;  /* 0x00000000043872ca */ /* 0x000fe200000e0000 */
[----:B------:R-:W-:Y:S01]  /*5a80*/  UIADD3 UR53, UR54, 0x1, URZ ;  /* 0x0000000136357890 */ /* 0x000fe2000fffe03f */
[----:B------:R-:W-:Y:S01]  /*5a90*/  UMOV UR19, 0x40000040 ;  /* 0x4000004000137882 */ /* 0x000fe20000000000 */
[----:B------:R-:W-:Y:S02]  /*5aa0*/  UMOV UR20, UR16 ;  /* 0x0000001000147c82 */ /* 0x000fe40008000000 */
[----:B------:R-:W-:Y:S01]  /*5ab0*/  UISETP.NE.AND UP1, UPT, UR53, 0x2, UPT ;  /* 0x000000023500788c */ /* 0x000fe2000bf25270 */
[----:B------:R-:W-:Y:S01]  /*5ac0*/  UMOV UR21, UR17 ;  /* 0x0000001100157c82 */ /* 0x000fe20008000000 */
[----:B------:R-:W-:Y:S02]  /*5ad0*/  UMOV UR23, 0x40000040 ;  /* 0x4000004000177882 */ /* 0x000fe40000000000 */
[----:B------:R-:W-:Y:S01]  /*5ae0*/  USEL UR53, UR53, URZ, UP1 ;  /* 0x0000003f35357287 */ /* 0x000fe20008800000 */
[----:B------:R-:W-:Y:S01]  /*5af0*/  UMOV UR24, UR16 ;  /* 0x0000001000187c82 */ /* 0x000fe20008000000 */
[----:B------:R-:W-:-:S02]  /*5b00*/  UMOV UR25, UR17 ;  /* 0x0000001100197c82 */ /* 0x000fc40008000000 */
[----:B------:R-:W-:Y:S01]  /*5b10*/  UIMAD UR56, UR53, 0x700, UR56 ;  /* 0x00000700353878a4 */ /* 0x000fe2000f8e0238 */
[----:B------:R-:W-:Y:S01]  /*5b20*/  UMOV UR27, 0x40000040 ;  /* 0x40000040001b7882 */ /* 0x000fe20000000000 */
[----:B------:R-:W-:Y:S02]  /*5b30*/  UMOV UR28, UR16 ;  /* 0x00000010001c7c82 */ /* 0x000fe40008000000 */
[----:B------:R-:W-:Y:S02]  /*5b40*/  UIADD3 UR22, UR56, 0x100, URZ ;  /* 0x0000010038167890 */ /* 0x000fe4000fffe03f */
[----:B------:R-:W-:Y:S02]  /*5b50*/  UIADD3 UR26, UR56, 0x200, URZ ;  /* 0x00000200381a7890 */ /* 0x000fe4000fffe03f */
[----:B------:R-:W-:Y:S01]  /*5b60*/  UMOV UR18, UR56 ;  /* 0x0000003800127c82 */ /* 0x000fe20008000000 */
[----:B------:R-:W-:Y:S01]  /*5b70*/  UIADD3 UR30, UR56, 0x300, URZ ;  /* 0x00000300381e7890 */ /* 0x000fe2000fffe03f */
[----:B------:R-:W-:Y:S01]  /*5b80*/  UMOV UR29, UR17 ;  /* 0x00000011001d7c82 */ /* 0x000fe20008000000 */
[----:B------:R-:W-:Y:S01]  /*5b90*/  UMOV UR31, 0x40000040 ;  /* 0x40000040001f7882 */ /* 0x000fe20000000000 */
[----:B------:R-:W-:Y:S01]  /*5ba0*/  UIADD3 UR34, UR56, 0x400, URZ ;  /* 0x0000040038227890 */ /* 0x000fe2000fffe03f */
[----:B------:R-:W-:Y:S01]  /*5bb0*/  UMOV UR32, UR16 ;  /* 0x0000001000207c82 */ /* 0x000fe20008000000 */
[----:B------:R-:W-:Y:S01]  /*5bc0*/  UMOV UR33, UR17 ;  /* 0x0000001100217c82 */ /* 0x000fe20008000000 */
[----:B------:R-:W-:Y:S01]  /*5bd0*/  UMOV UR35, 0x40000040 ;  /* 0x4000004000237882 */ /* 0x000fe20000000000 */
[----:B-1----:R-:W-:Y:S01]  /*5be0*/  SHF.R.U32.HI R7, RZ, 0x7, R7 ;  /* 0x00000007ff077819 */ /* 0x002fe20000011607 */
[----:B------:R-:W-:Y:S01]  /*5bf0*/  UIADD3 UR6, UR56, 0x600, URZ ;  /* 0x0000060038067890 */ /* 0x000fe2000fffe03f */
[----:B------:R-:W-:Y:S01]  /*5c00*/  UMOV UR7, 0x40000040 ;  /* 0x4000004000077882 */ /* 0x000fe20000000000 */
[----:B------:R-:W-:-:S02]  /*5c10*/  UIADD3 UR10, UR56, 0x602, URZ ;  /* 0x00000602380a7890 */ /* 0x000fc4000fffe03f */
[----:B0-----:R-:W-:Y:S01]  /*5c20*/  VIADD R0, R7, 0x8 ;  /* 0x0000000807007836 */ /* 0x001fe20000000000 */
[----:B------:R-:W-:Y:S01]  /*5c30*/  UMOV UR11, 0x40000040 ;  /* 0x40000040000b7882 */ /* 0x000fe20000000000 */
[----:B------:R-:W-:Y:S01]  /*5c40*/  UIADD3 UR14, UR56, 0x6, URZ ;  /* 0x00000006380e7890 */ /* 0x000fe2000fffe03f */
[----:B------:R-:W-:Y:S02]  /*5c50*/  UMOV UR15, 0x40000040 ;  /* 0x40000040000f7882 */ /* 0x000fe40000000000 */
[----:B------:R0:W-:Y:S06]  /*5c60*/  BAR.SYNC.DEFER_BLOCKING R0, 0x100 ;  /* 0x000400000000751d */ /* 0x0001ec0000010000 */
[----:B------:R-:W-:-:S06]  /*5c70*/  WARPGROUP.ARRIVE ;  /* 0x00000000000079c5 */ /* 0x000fcc0000000000 */
[----:B------:R-:W-:Y:S01]  /*5c80*/  QGMMA.64x32x32.F32.E4M3.E4M3 R184, gdesc[UR16], RZ, !UPT, gsb0 ;  /* 0x0060000010b879f3 */ /* 0x000fe2000c0008ff */
        /* <DEDUP_REMOVED lines=153> */
.L_x_1852:
[----:B------:R-:W-:Y:S01]  /*6620*/  ULEA UR6, UR54, UR41, 0x3 ;  /* 0x0000002936067291 */ /* 0x000fe2000f8e183f */
[----:B------:R-:W-:-:S05]  /*6630*/  IMAD.U32 R0, RZ, RZ, UR55 ;  /* 0x00000037ff007e24 */ /* 0x000fca000f8e00ff */
[----:B------:R-:W-:-:S04]  /*6640*/  SHF.L.U32 R0, R0, 0x1f, RZ ;  /* 0x0000001f00007819 */ /* 0x000fc800000006ff */
[----:B------:R0:W1:Y:S01]  /*6650*/  SYNCS.PHASECHK.TRANS64.TRYWAIT P3, [UR6+0x2e850], R0 ;  /* 0x02e85000ff0075a7 */ /* 0x0000620008060146 */
[----:B------:R-:W-:Y:S05]  /*6660*/  @!P0 BRA `(.L_x_1853) ;  /* 0x0000000000048947 */ /* 0x000fea0003800000 */
[----:B------:R-:W-:Y:S01]  /*6670*/  BPT.TRAP 0x1 ;  /* 0x000000040000795c */ /* 0x000fe20000300000 */
.L_x_1853:
[----:B-1----:R-:W-:Y:S05]  /*6680*/  @P3 BRA `(.L_x_1851) ;  /* 0x0000000000083947 */ /* 0x002fea0003800000 */
[----:B------:R-:W1:Y:S02]  /*6690*/  SYNCS.PHASECHK.TRANS64.TRYWAIT P3, [UR6+0x2e850], R0 ;  /* 0x02e85000ff0075a7 */ /* 0x000e640008060146 */
[----:B-1----:R-:W-:Y:S05]  /*66a0*/  @!P3 BRA `(.L_x_1854) ;  /* 0x000000dc00ccb947 */ /* 0x002fea0003800000 */
.L_x_1851:
[----:B------:R-:W-:Y:S01]  /*66b0*/  UIADD3 UR6, UR41, 0x400, URZ ;  /* 0x0000040029067890 */ /* 0x000fe2000fffe03f */
[----:B------:R-:W-:Y:S01]  /*66c0*/  WARPGROUP.ARRIVE ;  /* 0x00000000000079c5 */ /* 0x000fe20000000000 */
[----:B------:R-:W-:Y:S01]  /*66d0*/  UMOV UR7, 0xc0000010 ;  /* 0xc000001000077882 */ /* 0x000fe20000000000 */
[----:B-1----:R-:W-:Y:S01]  /*66e0*/  VIADD R7, R18, UR39 ;  /* 0x0000002712077c36 */ /* 0x002fe20008000000 */
[----:B------:R-:W-:Y:S01]  /*66f0*/  USHF.R.U32.HI UR6, URZ, 0x4, UR6 ;  /* 0x000000043f067899 */ /* 0x000fe20008011606 */
[----:B------:R-:W1:Y:S01]  /*6700*/  LDC R11, c[0x0][0x2f0] ;  /* 0x0000bc00ff0b7b82 */ /* 0x000e620000000800 */
[----:B------:R-:W-:Y:S01]  /*6710*/  IMAD.MOV.U32 R8, RZ, RZ, -0x2 ;  /* 0xfffffffeff087424 */ /* 0x000fe200078e00ff */
[----:B------:R-:W2:Y:S01]  /*6720*/  S2R R235, SR_TID.X ;  /* 0x0000000000eb7919 */ /* 0x000ea20000002100 */
[----:B------:R-:W-:-:S04]  /*6730*/  ULOP3.LUT UR6, UR6, 0x3fff, URZ, 0xc0, !UPT ;  /* 0x00003fff06067892 */ /* 0x000fc8000f8ec03f */
[----:B------:R-:W-:-:S04]  /*6740*/  ULOP3.LUT UR6, UR6, 0x10000, URZ, 0xfc, !UPT ;  /* 0x0001000006067892 */ /* 0x000fc8000f8efc3f */
[----:B------:R-:W-:-:S07]  /*6750*/  UIMAD UR10, UR54, 0x700, UR6 ;  /* 0x00000700360a78a4 */ /* 0x000fce000f8e0206 */
[----:B------:R-:W-:Y:S02]  /*6760*/  UMOV UR6, UR10 ;  /* 0x0000000a00067c82 */ /* 0x000fe40008000000 */
[----:B------:R-:W-:Y:S01]  /*6770*/  QGMMA.64x128x32.F32.E4M3.E4M3 R24, R224, gdesc[UR4], R24, gsb0 ;  /* 0x01e00004e0187df3 */ /* 0x000fe20008000818 */
[----:B------:R-:W-:Y:S01]  /*6780*/  @UP0 ULDC UR6, c[0x0][0x44c] ;  /* 0x0001130000060ab9 */ /* 0x000fe20000000800 */
[----:B------:R-:W-:Y:S01]  /*6790*/  UMOV UR7, 0xc0000010 ;  /* 0xc000001000077882 */ /* 0x000fe20000000000 */
[----:B0-----:R-:W-:Y:S01]  /*67a0*/  @P2 IMAD.HI.U32 R0, R7, UR6, RZ ;  /* 0x0000000607002c27 */ /* 0x001fe2000f8e00ff */
[----:B------:R-:W-:-:S04]  /*67b0*/  @UP0 ULDC UR6, c[0x0][0x450] ;  /* 0x0001140000060ab9 */ /* 0x000fc80000000800 */
[----:B------:R-:W-:Y:S01]  /*67c0*/  @P2 SHF.R.U32.HI R7, RZ, UR6, R0 ;  /* 0x00000006ff072c19 */ /* 0x000fe20008011600 */
[----:B------:R-:W-:Y:S02]  /*67d0*/  UMOV UR6, 0x1 ;  /* 0x0000000100067882 */ /* 0x000fe40000000000 */
[----:B------:R-:W-:Y:S02]  /*67e0*/  UIMAD UR6, UR52, -0xe0, UR6 ;  /* 0xffffff20340678a4 */ /* 0x000fe4000f8e0206 */
[----:B------:R-:W0:Y:S01]  /*67f0*/  SHFL.IDX PT, R9, R7, RZ, 0x1c1f ;  /* 0x001c1fff07097589 */ /* 0x000e2200000e0000 */
[----:B--2---:R-:W-:-:S03]  /*6800*/  SHF.R.U32.HI R235, RZ, 0x7, R235 ;  /* 0x00000007ffeb7819 */ /* 0x004fc600000116eb */
[----:B------:R-:W-:Y:S01]  /*6810*/  IMAD R8, R17, R8, UR6 ;  /* 0x0000000611087e24 */ /* 0x000fe2000f8e0208 */
[----:B------:R-:W-:Y:S01]  /*6820*/  UIADD3 UR6, UR10, 0x100, URZ ;  /* 0x000001000a067890 */ /* 0x000fe2000fffe03f */
[----:B------:R-:W2:Y:S02]  /*6830*/  SHFL.IDX PT, R7, R7, 0x1, 0x1c1f ;  /* 0x003c1f0007077f89 */ /* 0x000ea400000e0000 */
[----:B-1----:R-:W-:-:S05]  /*6840*/  IMAD R8, R11, UR47, R8 ;  /* 0x0000002f0b087c24 */ /* 0x002fca000f8e0208 */
[----:B0-----:R-:W-:-:S04]  /*6850*/  IADD3 R0, R9, -UR48, R8 ;  /* 0x8000003009007c10 */ /* 0x001fc8000fffe008 */
[C---:B------:R-:W-:Y:S02]  /*6860*/  ISETP.GT.AND P3, PT, R0.reuse, RZ, PT ;  /* 0x000000ff0000720c */ /* 0x040fe40003f64270 */
[----:B------:R-:W-:Y:S02]  /*6870*/  ISETP.GT.AND P4, PT, R0, 0x1, PT ;  /* 0x000000010000780c */ /* 0x000fe40003f84270 */
[----:B------:R-:W-:Y:S02]  /*6880*/  FSEL R184, R184, -INF , P3 ;  /* 0xff800000b8b87808 */ /* 0x000fe40001800000 */
        /* <DEDUP_REMOVED lines=47> */
[----:B------:R-:W-:Y:S01]  /*6b80*/  FMNMX.FTZ R9, R181, R10, !PT ;  /* 0x0000000ab5097209 */ /* 0x000fe20007810000 */
[----:B------:R-:W-:Y:S02]  /*6b90*/  WARPGROUP.DEPBAR.LE gsb0, 0x0 ;  /* 0x00008000000079c5 */ /* 0x000fe40000010000 */
[----:B------:R-:W-:Y:S01]  /*6ba0*/  ISETP.GT.AND P3, PT, R0, 0x48, PT ;  /* 0x000000480000780c */ /* 0x000fe20003f64270 */
[----:B------:R-:W-:Y:S01]  /*6bb0*/  WARPGROUP.ARRIVE ;  /* 0x00000000000079c5 */ /* 0x000fe20000000000 */
[----:B------:R-:W-:Y:S02]  /*6bc0*/  FSEL R153, R153, -INF , P4 ;  /* 0xff80000099997808 */ /* 0x000fe40002000000 */
[----:B------:R-:W-:-:S02]  /*6bd0*/  FMNMX.FTZ R10, R152, R9, !PT ;  /* 0x00000009980a7209 */ /* 0x000fc40007810000 */
[----:B------:R-:W-:Y:S01]  /*6be0*/  ISETP.GT.AND P4, PT, R0, 0x49, PT ;  /* 0x000000490000780c */ /* 0x000fe20003f84270 */
[----:B------:R-:W-:Y:S01]  /*6bf0*/  QGMMA.64x128x32.F32.E4M3.E4M3 R24, R220, gdesc[UR4], R24, gsb0 ;  /* 0x01e00004dc187df3 */ /* 0x000fe20008000818 */
[----:B------:R-:W-:Y:S01]  /*6c00*/  FSEL R156, R156, -INF , P3 ;  /* 0xff8000009c9c7808 */ /* 0x000fe20001800000 */
        /* <DEDUP_REMOVED lines=71> */
[----:B------:R-:W-:Y:S01]  /*7080*/  FMNMX.FTZ R10, R104, R9, !PT ;  /* 0x00000009680a7209 */ /* 0x000fe20007810000 */
[----:B------:R-:W-:-:S02]  /*7090*/  WARPGROUP.DEPBAR.LE gsb0, 0x0 ;  /* 0x00008000000079c5 */ /* 0x000fc40000010000 */
[----:B------:R-:W-:Y:S01]  /*70a0*/  ISETP.GT.AND P4, PT, R0, 0xa9, PT ;  /* 0x000000a90000780c */ /* 0x000fe20003f84270 */
[----:B------:R-:W-:Y:S01]  /*70b0*/  WARPGROUP.ARRIVE ;  /* 0x00000000000079c5 */ /* 0x000fe20000000000 */
[----:B------:R-:W-:Y:S02]  /*70c0*/  FSEL R108, R108, -INF , P3 ;  /* 0xff8000006c6c7808 */ /* 0x000fe40001800000 */
[----:B------:R-:W-:Y:S02]  /*70d0*/  FMNMX.FTZ R9, R105, R10, !PT ;  /* 0x0000000a69097209 */ /* 0x000fe40007810000 */
[----:B------:R-:W-:Y:S01]  /*70e0*/  ISETP.GT.AND P3, PT, R0, 0xb0, PT ;  /* 0x000000b00000780c */ /* 0x000fe20003f64270 */
[----:B------:R-:W-:Y:S01]  /*70f0*/  QGMMA.64x128x32.F32.E4M3.E4M3 R24, R216, gdesc[UR4], R24, gsb0 ;  /* 0x01e00004d8187df3 */ /* 0x000fe20008000818 */
[----:B------:R-:W-:Y:S01]  /*7100*/  FSEL R109, R109, -INF , P4 ;  /* 0xff8000006d6d7808 */ /* 0x000fe20002000000 */
[----:B------:R-:W-:Y:S01]  /*7110*/  UIADD3 UR6, UR10, 0x300, URZ ;  /* 0x000003000a067890 */ /* 0x000fe2000fffe03f */
[----:B------:R-:W-:Y:S01]  /*7120*/  FMNMX.FTZ R10, R108, R9, !PT ;  /* 0x000000096c0a7209 */ /* 0x000fe20007810000 */
[----:B------:R-:W-:Y:S01]  /*7130*/  UMOV UR7, 0xc0000010 ;  /* 0xc000001000077882 */ /* 0x000fe20000000000 */
        /* <DEDUP_REMOVED lines=21> */
[----:B------:R-:W-:Y:S02]  /*7290*/  FSEL R93, R93, -INF , P5 ;  /* 0xff8000005d5d7808 */ /* 0x000fe40002800000 */
[C---:B------:R-:W-:Y:S02]  /*72a0*/  ISETP.GT.AND P3, PT, R0.reuse, 0xd0, PT ;  /* 0x000000d00000780c */ /* 0x040fe40003f64270 */
[C---:B------:R-:W-:Y:S02]  /*72b0*/  ISETP.GT.AND P4, PT, R0.reuse, 0xd1, PT ;  /* 0x000000d10000780c */ /* 0x040fe40003f84270 */
[----:B------:R-:W-:-:S02]  /*72c0*/  ISETP.GT.AND P6, PT, R0, 0xd8, PT ;  /* 0x000000d80000780c */ /* 0x000fc40003fc4270 */
[----:B------:R-:W-:Y:S02]  /*72d0*/  ISETP.GT.AND P5, PT, R0, 0xd9, PT ;  /* 0x000000d90000780c */ /* 0x000fe40003fa4270 */
[----:B------:R-:W-:Y:S02]  /*72e0*/  FMNMX.FTZ R0, R92, R9, !PT ;  /* 0x000000095c007209 */ /* 0x000fe40007810000 */
[----:B------:R-:W-:Y:S02]  /*72f0*/  FSEL R96, R96, -INF , P3 ;  /* 0xff80000060607808 */ /* 0x000fe40001800000 */
[----:B------:R-:W-:Y:S02]  /*7300*/  FMNMX.FTZ R9, R93, R0, !PT ;  /* 0x000000005d097209 */ /* 0x000fe40007810000 */
[----:B------:R-:W-:Y:S02]  /*7310*/  FSEL R97, R97, -INF , P4 ;  /* 0xff80000061617808 */ /* 0x000fe40002000000 */
[----:B------:R-:W-:-:S02]  /*7320*/  FMNMX.FTZ R0, R96, R9, !PT ;  /* 0x0000000960007209 */ /* 0x000fc40007810000 */
[----:B------:R-:W-:Y:S02]  /*7330*/  FSEL R100, R100, -INF , P6 ;  /* 0xff80000064647808 */ /* 0x000fe40003000000 */
[----:B------:R-:W-:Y:S02]  /*7340*/  FMNMX.FTZ R9, R97, R0, !PT ;  /* 0x0000000061097209 */ /* 0x000fe40007810000 */
[----:B------:R-:W-:Y:S02]  /*7350*/  FSEL R101, R101, -INF , P5 ;  /* 0xff80000065657808 */ /* 0x000fe40002800000 */
[----:B------:R-:W-:Y:S02]  /*7360*/  FMNMX.FTZ R0, R100, R9, !PT ;  /* 0x0000000964007209 */ /* 0x000fe40007810000 */
[----:B--2---:R-:W-:Y:S02]  /*7370*/  IADD3 R8, R7, -UR48, R8 ;  /* 0x8000003007087c10 */ /* 0x004fe4000fffe008 */
[----:B------:R-:W-:-:S02]  /*7380*/  FMNMX.FTZ R10, R101, R0, !PT ;  /* 0x00000000650a7209 */ /* 0x000fc40007810000 */
[C---:B------:R-:W-:Y:S02]  /*7390*/  ISETP.GT.AND P4, PT, R8.reuse, RZ, PT ;  /* 0x000000ff0800720c */ /* 0x040fe40003f84270 */
[C---:B------:R-:W-:Y:S01]  /*73a0*/  ISETP.GT.AND P5, PT, R8.reuse, 0x1, PT ;  /* 0x000000010800780c */ /* 0x040fe20003fa4270 */
[----:B------:R-:W0:Y:S03]  /*73b0*/  SHFL.BFLY PT, R9, R10, 0x2, 0x1f ;  /* 0x0c401f000a097f89 */ /* 0x000e2600000e0000 */
[----:B------:R-:W-:Y:S02]  /*73c0*/  FSEL R187, R187, -INF , P5 ;  /* 0xff800000bbbb7808 */ /* 0x000fe40002800000 */
[----:B------:R-:W-:-:S04]  /*73d0*/  ISETP.GT.AND P5, PT, R8, 0x9, PT ;  /* 0x000000090800780c */ /* 0x000fc80003fa4270 */
[----:B------:R-:W-:Y:S02]  /*73e0*/  FSEL R191, R191, -INF , P5 ;  /* 0xff800000bfbf7808 */ /* 0x000fe40002800000 */
[----:B------:R-:W-:-:S04]  /*73f0*/  ISETP.GT.AND P5, PT, R8, 0x11, PT ;  /* 0x000000110800780c */ /* 0x000fc80003fa4270 */
[----:B------:R-:W-:Y:S02]  /*7400*/  FSEL R195, R195, -INF , P5 ;  /* 0xff800000c3c37808 */ /* 0x000fe40002800000 */
[----:B------:R-:W-:-:S04]  /*7410*/  ISETP.GT.AND P5, PT, R8, 0x19, PT ;  /* 0x000000190800780c */ /* 0x000fc80003fa4270 */
[----:B------:R-:W-:Y:S02]  /*7420*/  FSEL R199, R199, -INF , P5 ;  /* 0xff800000c7c77808 */ /* 0x000fe40002800000 */
[----:B------:R-:W-:Y:S02]  /*7430*/  ISETP.GT.AND P5, PT, R8, 0x21, PT ;  /* 0x000000210800780c */ /* 0x000fe40003fa4270 */
[----:B0-----:R-:W-:Y:S01]  /*7440*/  FMNMX.FTZ R11, R10, R9, !PT ;  /* 0x000000090a0b7209 */ /* 0x001fe20007810000 */
        /* <DEDUP_REMOVED lines=16> */
[----:B------:R-:W-:Y:S01]  /*7550*/  ISETP.GT.AND P5, PT, R8, 0x51, PT ;  /* 0x000000510800780c */ /* 0x000fe20003fa4270 */
[----:B------:R-:W-:-:S02]  /*7560*/  WARPGROUP.DEPBAR.LE gsb0, 0x0 ;  /* 0x00008000000079c5 */ /* 0x000fc40000010000 */
[----:B------:R-:W-:Y:S01]  /*7570*/  WARPGROUP.ARRIVE ;  /* 0x00000000000079c5 */ /* 0x000fe20000000000 */
[----:B------:R-:W-:Y:S02]  /*7580*/  FSEL R9, R9, RZ, P3 ;  /* 0x000000ff09097208 */ /* 0x000fe40001800000 */
[----:B------:R-:W-:Y:S02]  /*7590*/  FSEL R163, R163, -INF , P5 ;  /* 0xff800000a3a37808 */ /* 0x000fe40002800000 */
[----:B------:R-:W-:Y:S01]  /*75a0*/  ISETP.GT.AND P5, PT, R8, 0x59, PT ;  /* 0x000000590800780c */ /* 0x000fe20003fa4270 */
[--C-:B------:R-:W-:Y:S01]  /*75b0*/  FFMA.FTZ R11, R185, UR37, -R9.reuse ;  /* 0x00000025b90b7c23 */ /* 0x100fe20008010809 */
[----:B------:R-:W-:Y:S01]  /*75c0*/  FSEL R185, R186, -INF , P4 ;  /* 0xff800000bab97808 */ /* 0x000fe20002000000 */
[--C-:B------:R-:W-:Y:S01]  /*75d0*/  FFMA.FTZ R10, R184, UR37, -R9.reuse ;  /* 0x00000025b80a7c23 */ /* 0x100fe20008010809 */
[----:B------:R-:W-:Y:S01]  /*75e0*/  ISETP.GT.AND P4, PT, R8, 0x8, PT ;  /* 0x000000080800780c */ /* 0x000fe20003f84270 */
[----:B------:R-:W-:Y:S01]  /*75f0*/  QGMMA.64x128x32.F32.E4M3.E4M3 R24, R212, gdesc[UR4], R24, gsb0 ;  /* 0x01e00004d4187df3 */ /* 0x000fe20008000818 */
[----:B------:R-:W-:Y:S01]  /*7600*/  FMNMX.FTZ R184, R185, R6, !PT ;  /* 0x00000006b9b87209 */ /* 0x000fe20007810000 */
[--C-:B------:R-:W-:Y:S01]  /*7610*/  FFMA.FTZ R186, R128, UR37, -R9.reuse ;  /* 0x0000002580ba7c23 */ /* 0x100fe20008010809 */
[----:B------:R-:W-:Y:S01]  /*7620*/  FSEL R190, R190, -INF , P4 ;  /* 0xff800000bebe7808 */ /* 0x000fe20002000000 */
[----:B------:R-:W-:Y:S01]  /*7630*/  UIADD3 UR6, UR10, 0x400, URZ ;  /* 0x000004000a067890 */ /* 0x000fe2000fffe03f */
[----:B------:R-:W-:Y:S01]  /*7640*/  FMNMX.FTZ R7, R187, R184, !PT ;  /* 0x000000b8bb077209 */ /* 0x000fe20007810000 */
[----:B------:R-:W-:Y:S01]  /*7650*/  UMOV UR7, 0xc0000010 ;  /* 0xc000001000077882 */ /* 0x000fe20000000000 */
        /* <DEDUP_REMOVED lines=86> */
[----:B------:R-:W-:Y:S01]  /*7bc0*/  ISETP.GT.AND P5, PT, R8, 0x61, PT ;  /* 0x000000610800780c */ /* 0x000fe20003fa4270 */
[--C-:B------:R-:W-:Y:S01]  /*7bd0*/  FFMA.FTZ R93, R93, UR37, -R9.reuse ;  /* 0x000000255d5d7c23 */ /* 0x100fe20008010809 */
[----:B------:R-:W-:Y:S01]  /*7be0*/  FSEL R138, R138, -INF , P4 ;  /* 0xff8000008a8a7808 */ /* 0x000fe20002000000 */
[--C-:B------:R-:W-:Y:S01]  /*7bf0*/  FFMA.FTZ R96, R96, UR37, -R9.reuse ;  /* 0x0000002560607c23 */ /* 0x100fe20008010809 */
[----:B------:R-:W-:Y:S01]  /*7c00*/  FMNMX.FTZ R7, R167, R184, !PT ;  /* 0x000000b8a7077209 */ /* 0x000fe20007810000 */
[--C-:B------:R-:W-:Y:S01]  /*7c10*/  FFMA.FTZ R97, R97, UR37, -R9.reuse ;  /* 0x0000002561617c23 */ /* 0x100fe20008010809 */
[----:B------:R-:W-:Y:S01]  /*7c20*/  ISETP.GT.AND P4, PT, R8, 0x68, PT ;  /* 0x000000680800780c */ /* 0x000fe20003f84270 */
[----:B------:R-:W-:Y:S01]  /*7c30*/  FFMA.FTZ R100, R100, UR37, -R9 ;  /* 0x0000002564647c23 */ /* 0x000fe20008010809 */
[----:B------:R-:W-:Y:S01]  /*7c40*/  FSEL R139, R139, -INF , P5 ;  /* 0xff8000008b8b7808 */ /* 0x000fe20002800000 */
[----:B------:R-:W-:Y:S01]  /*7c50*/  MUFU.EX2 R10, R10 ;  /* 0x0000000a000a7308 */ /* 0x000fe20000000800 */
[----:B------:R-:W-:-:S02]  /*7c60*/  FMNMX.FTZ R184, R138, R7, !PT ;  /* 0x000000078ab87209 */ /* 0x000fc40007810000 */
[----:B------:R-:W-:Y:S02]  /*7c70*/  ISETP.GT.AND P5, PT, R8, 0x69, PT ;  /* 0x000000690800780c */ /* 0x000fe40003fa4270 */
[----:B------:R-:W-:Y:S02]  /*7c80*/  FSEL R142, R142, -INF , P4 ;  /* 0xff8000008e8e7808 */ /* 0x000fe40002000000 */
[----:B------:R-:W-:Y:S01]  /*7c90*/  FMNMX.FTZ R7, R139, R184, !PT ;  /* 0x000000b88b077209 */ /* 0x000fe20007810000 */
[----:B------:R-:W-:Y:S01]  /*7ca0*/  MUFU.EX2 R11, R11 ;  /* 0x0000000b000b7308 */ /* 0x000fe20000000800 */
[----:B------:R-:W-:Y:S02]  /*7cb0*/  ISETP.GT.AND P4, PT, R8, 0x70, PT ;  /* 0x000000700800780c */ /* 0x000fe40003f84270 */
[----:B------:R-:W-:Y:S02]  /*7cc0*/  FSEL R143, R143, -INF , P5 ;  /* 0xff8000008f8f7808 */ /* 0x000fe40002800000 */
[----:B------:R-:W-:-:S02]  /*7cd0*/  FMNMX.FTZ R184, R142, R7, !PT ;  /* 0x000000078eb87209 */ /* 0x000fc40007810000 */
[----:B------:R-:W-:Y:S01]  /*7ce0*/  ISETP.GT.AND P5, PT, R8, 0x71, PT ;  /* 0x000000710800780c */ /* 0x000fe20003fa4270 */
[----:B------:R-:W-:Y:S01]  /*7cf0*/  MUFU.EX2 R12, R12 ;  /* 0x0000000c000c7308 */ /* 0x000fe20000000800 */
[----:B------:R-:W-:Y:S02]  /*7d00*/  FSEL R146, R146, -INF , P4 ;  /* 0xff80000092927808 */ /* 0x000fe40002000000 */
[----:B------:R-:W-:Y:S02]  /*7d10*/  FMNMX.FTZ R7, R143, R184, !PT ;  /* 0x000000b88f077209 */ /* 0x000fe40007810000 */
[----:B------:R-:W-:Y:S02]  /*7d20*/  ISETP.GT.AND P4, PT, R8, 0x78, PT ;  /* 0x000000780800780c */ /* 0x000fe40003f84270 */
[----:B------:R-:W-:Y:S01]  /*7d30*/  FSEL R147, R147, -INF , P5 ;  /* 0xff80000093937808 */ /* 0x000fe20002800000 */
[----:B------:R-:W-:Y:S01]  /*7d40*/  MUFU.EX2 R13, R13 ;  /* 0x0000000d000d7308 */ /* 0x000fe20000000800 */
[----:B------:R-:W-:-:S02]  /*7d50*/  FMNMX.FTZ R184, R146, R7, !PT ;  /* 0x0000000792b87209 */ /* 0x000fc40007810000 */
[----:B------:R-:W-:Y:S02]  /*7d60*/  ISETP.GT.AND P5, PT, R8, 0x79, PT ;  /* 0x000000790800780c */ /* 0x000fe40003fa4270 */
[----:B------:R-:W-:Y:S02]  /*7d70*/  FSEL R150, R150, -INF , P4 ;  /* 0xff80000096967808 */ /* 0x000fe40002000000 */
[----:B------:R-:W-:Y:S01]  /*7d80*/  FMNMX.FTZ R7, R147, R184, !PT ;  /* 0x000000b893077209 */ /* 0x000fe20007810000 */
[----:B------:R-:W-:Y:S01]  /*7d90*/  MUFU.EX2 R14, R14 ;  /* 0x0000000e000e7308 */ /* 0x000fe20000000800 */
[----:B------:R-:W-:Y:S02]  /*7da0*/  FSEL R151, R151, -INF , P5 ;  /* 0xff80000097977808 */ /* 0x000fe40002800000 */
[----:B------:R-:W-:Y:S02]  /*7db0*/  ISETP.GT.AND P4, PT, R8, 0x80, PT ;  /* 0x000000800800780c */ /* 0x000fe40003f84270 */
[----:B------:R-:W-:-:S02]  /*7dc0*/  FMNMX.FTZ R184, R150, R7, !PT ;  /* 0x0000000796b87209 */ /* 0x000fc40007810000 */
[----:B------:R-:W-:Y:S01]  /*7dd0*/  ISETP.GT.AND P5, PT, R8, 0x81, PT ;  /* 0x000000810800780c */ /* 0x000fe20003fa4270 */
[----:B------:R-:W-:Y:S02]  /*7de0*/  WARPGROUP.DEPBAR.LE gsb0, 0x0 ;  /* 0x00008000000079c5 */ /* 0x000fe40000010000 */
[----:B------:R-:W-:Y:S01]  /*7df0*/  FSEL R122, R122, -INF , P4 ;  /* 0xff8000007a7a7808 */ /* 0x000fe20002000000 */
[----:B------:R-:W-:Y:S01]  /*7e00*/  WARPGROUP.ARRIVE ;  /* 0x00000000000079c5 */ /* 0x000fe20000000000 */
[----:B------:R-:W-:Y:S01]  /*7e10*/  FMNMX.FTZ R7, R151, R184, !PT ;  /* 0x000000b897077209 */ /* 0x000fe20007810000 */
[----:B------:R-:W-:Y:S01]  /*7e20*/  MUFU.EX2 R15, R15 ;  /* 0x0000000f000f7308 */ /* 0x000fe20000000800 */
[----:B------:R-:W-:Y:S02]  /*7e30*/  ISETP.GT.AND P4, PT, R8, 0x88, PT ;  /* 0x000000880800780c */ /* 0x000fe40003f84270 */
[----:B------:R-:W-:Y:S01]  /*7e40*/  FSEL R123, R123, -INF , P5 ;  /* 0xff8000007b7b7808 */ /* 0x000fe20002800000 */
[----:B------:R-:W-:Y:S01]  /*7e50*/  QGMMA.64x128x32.F32.E4M3.E4M3 R24, R208, gdesc[UR4], R24, gsb0 ;  /* 0x01e00004d0187df3 */ /* 0x000fe20008000818 */
[----:B------:R-:W-:Y:S01]  /*7e60*/  FMNMX.FTZ R184, R122, R7, !PT ;  /* 0x000000077ab87209 */ /* 0x000fe20007810000 */
[----:B------:R-:W-:Y:S01]  /*7e70*/  UIADD3 UR6, UR10, 0x500, URZ ;  /* 0x000005000a067890 */ /* 0x000fe2000fffe03f */
[----:B------:R-:W-:Y:S01]  /*7e80*/  ISETP.GT.AND P5, PT, R8, 0x89, PT ;  /* 0x000000890800780c */ /* 0x000fe20003fa4270 */
[----:B------:R-:W-:Y:S01]  /*7e90*/  UMOV UR7, 0xc0000010 ;  /* 0xc000001000077882 */ /* 0x000fe20000000000 */
        /* <DEDUP_REMOVED lines=18> */
[----:B------:R-:W-:Y:S02]  /*7fc0*/  FSEL R135, R135, -INF , P5 ;  /* 0xff80000087877808 */ /* 0x000fe40002800000 */
[----:B------:R-:W-:Y:S02]  /*7fd0*/  ISETP.GT.AND P4, PT, R8, 0xa0, PT ;  /* 0x000000a00800780c */ /* 0x000fe40003f84270 */
        /* <DEDUP_REMOVED lines=21> */
[----:B------:R0:W-:Y:S01]  /*8130*/  MUFU.EX2 R114, R186 ;  /* 0x000000ba00727308 */ /* 0x0001e20000000800 */
[----:B------:R-:W-:Y:S02]  /*8140*/  FSEL R115, R115, -INF , P5 ;  /* 0xff80000073737808 */ /* 0x000fe40002800000 */
[----:B------:R-:W-:Y:S02]  /*8150*/  FMNMX.FTZ R184, R128, R7, !PT ;  /* 0x0000000780b87209 */ /* 0x000fe40007810000 */
[----:B------:R-:W-:Y:S02]  /*8160*/  ISETP.GT.AND P5, PT, R8, 0xb9, PT ;  /* 0x000000b90800780c */ /* 0x000fe40003fa4270 */
[----:B------:R-:W-:Y:S01]  /*8170*/  FSEL R118, R118, -INF , P4 ;  /* 0xff80000076767808 */ /* 0x000fe20002000000 */
[----:B------:R-:W-:Y:S01]  /*8180*/  MUFU.EX2 R180, R180 ;  /* 0x000000b400b47308 */ /* 0x000fe20000000800 */
[----:B------:R-:W-:Y:S01]  /*8190*/  FMNMX.FTZ R7, R115, R184, !PT ;  /* 0x000000b873077209 */ /* 0x000fe20007810000 */
[----:B0-----:R-:W-:Y:S01]  /*81a0*/  FFMA.FTZ R186, R132, UR37, -R9 ;  /* 0x0000002584ba7c23 */ /* 0x001fe20008010809 */
[----:B------:R-:W-:-:S02]  /*81b0*/  FSEL R119, R119, -INF , P5 ;  /* 0xff80000077777808 */ /* 0x000fc40002800000 */
[----:B------:R-:W-:Y:S02]  /*81c0*/  ISETP.GT.AND P4, PT, R8, 0xc0, PT ;  /* 0x000000c00800780c */ /* 0x000fe40003f84270 */
        /* <DEDUP_REMOVED lines=9> */
[----:B------:R-:W-:Y:S02]  /*8260*/  ISETP.GT.AND P5, PT, R8, 0xc9, PT ;  /* 0x000000c90800780c */ /* 0x000fe40003fa4270 */
[----:B------:R-:W-:Y:S01]  /*8270*/  FSEL R94, R94, -INF , P4 ;  /* 0xff8000005e5e7808 */ /* 0x000fe20002000000 */
[----:B------:R-:W-:Y:S01]  /*8280*/  MUFU.EX2 R152, R152 ;  /* 0x0000009800987308 */ /* 0x000fe20000000800 */
[----:B------:R-:W-:Y:S01]  /*8290*/  FMNMX.FTZ R7, R91, R184, !PT ;  /* 0x000000b85b077209 */ /* 0x000fe20007810000 */
[----:B0-----:R-:W-:Y:S01]  /*82a0*/  FFMA.FTZ R186, R104, UR37, -R9 ;  /* 0x0000002568ba7c23 */ /* 0x001fe20008010809 */
        /* <DEDUP_REMOVED lines=11> */
[----:B------:R-:W-:Y:S01]  /*8360*/  ISETP.GT.AND P5, PT, R8, 0xd9, PT ;  /* 0x000000d90800780c */ /* 0x000fe20003fa4270 */
[----:B------:R-:W-:Y:S01]  /*8370*/  FFMA.FTZ R8, R108, UR37, -R9 ;  /* 0x000000256c087c23 */ /* 0x000fe20008010809 */
[----:B------:R-:W-:Y:S01]  /*8380*/  FSEL R102, R102, -INF , P4 ;  /* 0xff80000066667808 */ /* 0x000fe20002000000 */
[----:B------:R-:W-:Y:S01]  /*8390*/  MUFU.EX2 R156, R156 ;  /* 0x0000009c009c7308 */ /* 0x000fe20000000800 */
[----:B------:R-:W-:Y:S02]  /*83a0*/  FMNMX.FTZ R7, R99, R184, !PT ;  /* 0x000000b863077209 */ /* 0x000fe40007810000 */
[----:B------:R-:W-:Y:S02]  /*83b0*/  FSEL R103, R103, -INF , P5 ;  /* 0xff80000067677808 */ /* 0x000fe40002800000 */
[----:B------:R-:W-:-:S02]  /*83c0*/  FMNMX.FTZ R108, R102, R7, !PT ;  /* 0x00000007666c7209 */ /* 0x000fc40007810000 */
[----:B------:R-:W-:Y:S01]  /*83d0*/  FSEL R192, R0, RZ, P3 ;  /* 0x000000ff00c07208 */ /* 0x000fe20001800000 */
[----:B------:R-:W-:Y:S01]  /*83e0*/  MUFU.EX2 R157, R157 ;  /* 0x0000009d009d7308 */ /* 0x000fe20000000800 */
[----:B------:R-:W-:Y:S01]  /*83f0*/  FMNMX.FTZ R7, R103, R108, !PT ;  /* 0x0000006c67077209 */ /* 0x000fe20007810000 */
[--C-:B------:R-:W-:Y:S01]  /*8400*/  FFMA.FTZ R108, R112, UR37, -R9.reuse ;  /* 0x00000025706c7c23 */ /* 0x100fe20008010809 */
[----:B------:R-:W-:-:S01]  /*8410*/  FFMA.FTZ R112, R116, UR37, -R9 ;  /* 0x0000002574707c23 */ /* 0x000fc20008010809 */
[----:B------:R-:W-:Y:S02]  /*8420*/  IMAD.U32 R116, RZ, RZ, UR37 ;  /* 0x00000025ff747e24 */ /* 0x000fe4000f8e00ff */
[----:B------:R-:W-:-:S01]  /*8430*/  FADD.FTZ R192, -R192, R5 ;  /* 0x00000005c0c07221 */ /* 0x000fc20000010100 */
[----:B------:R-:W1:Y:S01]  /*8440*/  SHFL.BFLY PT, R184, R7, 0x2, 0x1f ;  /* 0x0c401f0007b87f89 */ /* 0x000e6200000e0000 */
[----:B------:R-:W-:-:S01]  /*8450*/  FFMA.FTZ R9, R101, UR37, -R9 ;  /* 0x0000002565097c23 */ /* 0x000fc20008010809 */
[----:B------:R-:W-:-:S02]  /*8460*/  WARPGROUP.DEPBAR.LE gsb0, 0x0 ;  /* 0x00008000000079c5 */ /* 0x000fc40000010000 */
[----:B------:R-:W-:Y:S01]  /*8470*/  WARPGROUP.ARRIVE ;  /* 0x00000000000079c5 */ /* 0x000fe20000000000 */
[----:B------:R-:W-:Y:S05]  /*8480*/  MUFU.EX2 R160, R160 ;  /* 0x000000a000a07308 */ /* 0x000fea0000000800 */
[----:B------:R-:W-:Y:S01]  /*8490*/  QGMMA.64x128x32.F32.E4M3.E4M3 R24, R204, gdesc[UR4], R24, gsb0 ;  /* 0x01e00004cc187df3 */ /* 0x000fe20008000818 */
[----:B------:R-:W-:Y:S02]  /*84a0*/  UIADD3 UR6, UR10, 0x600, URZ ;  /* 0x000006000a067890 */ /* 0x000fe4000fffe03f */
[----:B------:R-:W-:Y:S01]  /*84b0*/  MUFU.EX2 R161, R161 ;  /* 0x000000a100a17308 */ /* 0x000fe20000000800 */
[----:B------:R-:W-:-:S07]  /*84c0*/  UMOV UR7, 0xc0000010 ;  /* 0xc000001000077882 */ /* 0x000fce0000000000 */
[----:B------:R-:W-:Y:S01]  /*84d0*/  MUFU.EX2 R164, R164 ;  /* 0x000000a400a47308 */ /* 0x000fe20000000800 */
[----:B-1----:R-:W-:-:S05]  /*84e0*/  FMNMX.FTZ R184, R7, R184, !PT ;  /* 0x000000b807b87209 */ /* 0x002fca0007810000 */
[----:B------:R-:W1:Y:S02]  /*84f0*/  SHFL.BFLY PT, R7, R184, 0x1, 0x1f ;  /* 0x0c201f00b8077f89 */ /* 0x000e6400000e0000 */
[----:B------:R-:W-:Y:S08]  /*8500*/  MUFU.EX2 R165, R165 ;  /* 0x000000a500a57308 */ /* 0x000ff00000000800 */
[----:B------:R-:W-:Y:S08]  /*8510*/  MUFU.EX2 R136, R136 ;  /* 0x0000008800887308 */ /* 0x000ff00000000800 */
[----:B------:R-:W-:Y:S01]  /*8520*/  MUFU.EX2 R137, R137 ;  /* 0x0000008900897308 */ /* 0x000fe20000000800 */
[----:B-1----:R-:W-:-:S07]  /*8530*/  FMNMX.FTZ R7, R184, R7, !PT ;  /* 0x00000007b8077209 */ /* 0x002fce0007810000 */
[----:B------:R-:W-:Y:S01]  /*8540*/  MUFU.EX2 R140, R140 ;  /* 0x0000008c008c7308 */ /* 0x000fe20000000800 */
[C---:B------:R-:W-:Y:S01]  /*8550*/  FSETP.NEU.FTZ.AND P4, PT, R7.reuse, -INF , PT ;  /* 0xff8000000700780b */ /* 0x040fe20003f9d000 */
[----:B------:R-:W-:-:S03]  /*8560*/  FFMA.FTZ R116, R7, R116, -8 ;  /* 0xc100000007747423 */ /* 0x000fc60000010074 */
[----:B------:R-:W-:-:S03]  /*8570*/  FSEL R193, R7, RZ, P4 ;  /* 0x000000ff07c17208 */ /* 0x000fc60002000000 */
[----:B------:R-:W-:Y:S01]  /*8580*/  MUFU.EX2 R141, R141 ;  /* 0x0000008d008d7308 */ /* 0x000fe20000000800 */
[----:B------:R-:W-:Y:S01]  /*8590*/  FSEL R116, R116, RZ, P4 ;  /* 0x000000ff74747208 */ /* 0x000fe20002000000 */
[----:B------:R-:W-:-:S04]  /*85a0*/  FADD.FTZ R193, -R193, R6 ;  /* 0x00000006c1c17221 */ /* 0x000fc80000010100 */
[--C-:B0-----:R-:W-:Y:S01]  /*85b0*/  FFMA.FTZ R186, R191, UR37, -R116.reuse ;  /* 0x00000025bfba7c23 */ /* 0x101fe20008010874 */
[----:B------:R-:W-:Y:S01]  /*85c0*/  FMUL.FTZ R191, R192, UR37 ;  /* 0x00000025c0bf7c20 */ /* 0x000fe20008410000 */
[--C-:B------:R-:W-:Y:S01]  /*85d0*/  FFMA.FTZ R101, R185, UR37, -R116.reuse ;  /* 0x00000025b9657c23 */ /* 0x100fe20008010874 */
[----:B------:R-:W-:Y:S01]  /*85e0*/  FMUL.FTZ R6, R193, UR37 ;  /* 0x00000025c1067c20 */ /* 0x000fe20008410000 */
[--C-:B------:R-:W-:Y:S01]  /*85f0*/  FFMA.FTZ R184, R187, UR37, -R116.reuse ;  /* 0x00000025bbb87c23 */ /* 0x100fe20008010874 */
[----:B------:R-:W-:-:S01]  /*8600*/  FFMA.FTZ R185, R190, UR37, -R116 ;  /* 0x00000025beb97c23 */ /* 0x000fc20008010874 */
[--C-:B------:R-:W-:Y:S01]  /*8610*/  FFMA.FTZ R187, R194, UR37, -R116.reuse ;  /* 0x00000025c2bb7c23 */ /* 0x100fe20008010874 */
        /* <DEDUP_REMOVED lines=33> */
[----:B-1----:R-:W-:-:S01]  /*8830*/  FFMA.FTZ R3, R6, R2, R101 ;  /* 0x0000000206037223 */ /* 0x002fc20000010065 */
[----:B------:R-:W-:Y:S01]  /*8840*/  FADD.FTZ R192, R14, R151 ;  /* 0x000000970ec07221 */ /* 0x000fe20000010000 */
[----:B------:R-:W-:-:S01]  /*8850*/  FFMA.FTZ R167, R167, UR37, -R116 ;  /* 0x00000025a7a77c23 */ /* 0x000fc20008010874 */
[--C-:B------:R-:W-:Y:S01]  /*8860*/  FFMA.FTZ R138, R138, UR37, -R116.reuse ;  /* 0x000000258a8a7c23 */ /* 0x100fe20008010874 */
[----:B------:R-:W-:-:S01]  /*8870*/  FFMA.FTZ R139, R139, UR37, -R116 ;  /* 0x000000258b8b7c23 */ /* 0x000fc20008010874 */
[----:B------:R-:W-:Y:S01]  /*8880*/  FADD.FTZ R151, R15, R192 ;  /* 0x000000c00f977221 */ /* 0x000fe20000010000 */
[----:B------:R-:W-:-:S01]  /*8890*/  FFMA.FTZ R122, R122, UR37, -R116 ;  /* 0x000000257a7a7c23 */ /* 0x000fc20008010874 */
[----:B------:R-:W1:Y:S01]  /*88a0*/  MUFU.EX2 R186, R186 ;  /* 0x000000ba00ba7308 */ /* 0x000e620000000800 */
[----:B0-----:R-:W-:-:S01]  /*88b0*/  FADD.FTZ R2, R184, R3 ;  /* 0x00000003b8027221 */ /* 0x001fc20000010000 */
[----:B------:R-:W-:Y:S01]  /*88c0*/  FADD.FTZ R192, R20, R151 ;  /* 0x0000009714c07221 */ /* 0x000fe20000010000 */
[----:B------:R-:W-:-:S01]  /*88d0*/  FFMA.FTZ R123, R123, UR37, -R116 ;  /* 0x000000257b7b7c23 */ /* 0x000fc20008010874 */
[--C-:B------:R-:W-:Y:S01]  /*88e0*/  FFMA.FTZ R126, R126, UR37, -R116.reuse ;  /* 0x000000257e7e7c23 */ /* 0x100fe20008010874 */
[----:B------:R-:W-:-:S01]  /*88f0*/  FFMA.FTZ R127, R127, UR37, -R116 ;  /* 0x000000257f7f7c23 */ /* 0x000fc20008010874 */
[----:B------:R-:W-:Y:S01]  /*8900*/  FADD.FTZ R151, R21, R192 ;  /* 0x000000c015977221 */ /* 0x000fe20000010000 */
        /* <DEDUP_REMOVED lines=23> */
[----:B------:R-:W-:-:S02]  /*8a80*/  IMAD.U32 R193, RZ, RZ, UR53 ;  /* 0x00000035ffc17e24 */ /* 0x000fc4000f8e00ff */
[----:B------:R-:W-:-:S01]  /*8a90*/  FFMA.FTZ R99, R99, UR37, -R116 ;  /* 0x0000002563637c23 */ /* 0x000fc20008010874 */
[----:B------:R-:W0:Y:S01]  /*8aa0*/  MUFU.EX2 R190, R190 ;  /* 0x000000be00be7308 */ /* 0x000e220000000800 */
[----:B--2---:R-:W-:-:S01]  /*8ab0*/  FADD.FTZ R2, R188, R3 ;  /* 0x00000003bc027221 */ /* 0x004fc20000010000 */
[--C-:B------:R-:W-:Y:S01]  /*8ac0*/  FFMA.FTZ R102, R102, UR37, -R116.reuse ;  /* 0x0000002566667c23 */ /* 0x100fe20008010874 */
[----:B------:R-:W-:Y:S01]  /*8ad0*/  @!P1 LEA R193, R193, UR41, 0x3 ;  /* 0x00000029c1c19c11 */ /* 0x000fe2000f8e18ff */
[----:B------:R-:W-:Y:S01]  /*8ae0*/  FFMA.FTZ R103, R103, UR37, -R116 ;  /* 0x0000002567677c23 */ /* 0x000fe20008010874 */
[----:B------:R-:W-:Y:S02]  /*8af0*/  WARPGROUP.DEPBAR.LE gsb0, 0x0 ;  /* 0x00008000000079c5 */ /* 0x000fe40000010000 */
[----:B------:R-:W-:Y:S01]  /*8b00*/  WARPGROUP.ARRIVE ;  /* 0x00000000000079c5 */ /* 0x000fe20000000000 */
[----:B------:R-:W2:Y:S01]  /*8b10*/  MUFU.EX2 R170, R170 ;  /* 0x000000aa00aa7308 */ /* 0x000ea20000000800 */
[----:B-1----:R-:W-:-:S01]  /*8b20*/  FADD.FTZ R3, R189, R2 ;  /* 0x00000002bd037221 */ /* 0x002fc20000010000 */
[----:B------:R-:W-:-:S03]  /*8b30*/  FADD.FTZ R2, R168, R151 ;  /* 0x00000097a8027221 */ /* 0x000fc60000010000 */
[----:B------:R-:W-:Y:S03]  /*8b40*/  QGMMA.64x128x32.F32.E4M3.E4M3 R24, R200, gdesc[UR4], R24, gsb0 ;  /* 0x01e00004c8187df3 */ /* 0x000fe60008000818 */
[----:B------:R-:W1:Y:S01]  /*8b50*/  MUFU.EX2 R171, R171 ;  /* 0x000000ab00ab7308 */ /* 0x000e620000000800 */
[----:B0-----:R-:W-:-:S07]  /*8b60*/  FADD.FTZ R3, R190, R3 ;  /* 0x00000003be037221 */ /* 0x001fce0000010000 */
        /* <DEDUP_REMOVED lines=52> */
[----:B------:R-:W-:Y:S01]  /*8eb0*/  FADD.FTZ R151, R141, R2 ;  /* 0x000000028d977221 */ /* 0x000fe20000010000 */
[----:B------:R-:W-:-:S05]  /*8ec0*/  WARPGROUP.DEPBAR.LE gsb0, 0x0 ;  /* 0x00008000000079c5 */ /* 0x000fca0000010000 */
        /* <DEDUP_REMOVED lines=35> */
[----:B-1----:R-:W-:-:S04]  /*9100*/  FADD.FTZ R3, R125, R2 ;  /* 0x000000027d037221 */ /* 0x002fc80000010000 */
[----:B------:R-:W-:-:S03]  /*9110*/  FADD.FTZ R2, R114, R3 ;  /* 0x0000000372027221 */ /* 0x000fc60000010000 */
        /* <DEDUP_REMOVED lines=28> */
[----:B------:R-:W-:-:S05]  /*92e0*/  IADD3 R2, -R235, 0xb, RZ ;  /* 0x0000000beb027810 */ /* 0x000fca0007ffe1ff */
[----:B------:R0:W-:Y:S06]  /*92f0*/  BAR.ARV R2, 0x100 ;  /* 0x000400020000751d */ /* 0x0001ec0000002000 */
[----:B------:R-:W3:Y:S01]  /*9300*/  MUFU.EX2 R128, R128 ;  /* 0x0000008000807308 */ /* 0x000ee20000000800 */
[----:B--2---:R-:W-:-:S01]  /*9310*/  FADD.FTZ R151, R111, R192 ;  /* 0x000000c06f977221 */ /* 0x004fc20000010000 */
[----:B0-----:R-:W-:Y:S02]  /*9320*/  @!P1 VIADD R2, R193, 0x2e840 ;  /* 0x0002e840c1029836 */ /* 0x001fe40000000000 */
[----:B-1----:R-:W-:-:S03]  /*9330*/  FADD.FTZ R192, R108, R3 ;  /* 0x000000036cc07221 */ /* 0x002fc60000010000 */
        /* <DEDUP_REMOVED lines=49> */
.L_x_1855:
[----:B------:R-:W-:Y:S01]  /*9650*/  UISETP.GT.AND UP1, UPT, UR52, UR49, UPT ;  /* 0x000000313400728c */ /* 0x000fe2000bf24270 */
[----:B------:R-:W-:Y:S01]  /*9660*/  F2FP.SATFINITE.E4M3.F32.PACK_AB_MERGE_C R5, R142, R5, RZ ;  /* 0x000000058e05723e */ /* 0x000fe200048070ff */
[----:B------:R-:W-:Y:S01]  /*9670*/  ULEA UR6, UR54, UR41, 0x3 ;  /* 0x0000002936067291 */ /* 0x000fe2000f8e183f */
[----:B------:R-:W-:Y:S01]  /*9680*/  F2FP.SATFINITE.E4M3.F32.PACK_AB_MERGE_C R12, R13, R12, RZ ;  /* 0x0000000c0d0c723e */ /* 0x000fe200048070ff */
[----:B------:R-:W-:Y:S01]  /*9690*/  UIADD3 UR7, UR52, -0x1, URZ ;  /* 0xffffffff34077890 */ /* 0x000fe2000fffe03f */
[----:B------:R-:W-:Y:S01]  /*96a0*/  F2FP.SATFINITE.E4M3.F32.PACK_AB_MERGE_C R185, R186, R185, RZ ;  /* 0x000000b9bab9723e */ /* 0x000fe200048070ff */
[----:B------:R-:W-:Y:S01]  /*96b0*/  UIADD3 UR6, UR6, 0x2e860, URZ ;  /* 0x0002e86006067890 */ /* 0x000fe2000fffe03f */
[----:B------:R-:W-:Y:S01]  /*96c0*/  PLOP3.LUT P3, PT, PT, PT, UP1, 0x80, 0x0 ;  /* 0x000000000000781c */ /* 0x000fe20003f6f018 */
        /* <DEDUP_REMOVED lines=125> */
[----:B------:R-:W-:Y:S01]  /*9ea0*/  UMOV UR48, UR53 ;  /* 0x0000003500307c82 */ /* 0x000fe20008000000 */
[----:B------:R-:W-:-:S05]  /*9eb0*/  UMOV UR52, UR7 ;  /* 0x0000000700347c82 */ /* 0x000fca0008000000 */
.L_x_1846:
[----:B------:R-:W-:-:S13]  /*9ec0*/  ISETP.LE.AND P2, PT, RZ, UR52, PT ;  /* 0x00000034ff007c0c */ /* 0x000fda000bf43270 */
[----:B------:R-:W-:Y:S05]  /*9ed0*/  @!P2 BRA `(.L_x_1857) ;  /* 0x000000340084a947 */ /* 0x000fea0003800000 */
[----:B------:R-:W-:Y:S01]  /*9ee0*/  IMAD.MOV.U32 R6, RZ, RZ, R7 ;  /* 0x000000ffff067224 */ /* 0x000fe200078e0007 */
[----:B------:R-:W-:Y:S01]  /*9ef0*/  UMOV UR49, UR44 ;  /* 0x0000002c00317c82 */ /* 0x000fe20008000000 */
[----:B------:R-:W-:Y:S01]  /*9f00*/  IMAD.MOV.U32 R5, RZ, RZ, R0 ;  /* 0x000000ffff057224 */ /* 0x000fe200078e0000 */
[----:B------:R-:W-:-:S06]  /*9f10*/  UMOV UR47, UR48 ;  /* 0x00000030002f7c82 */ /* 0x000fcc0008000000 */
.L_x_1867:
        /* <DEDUP_REMOVED lines=9> */
.L_x_1859:
[----:B------:R-:W-:Y:S01]  /*9fb0*/  ULEA UR6, UR48, UR41, 0x3 ;  /* 0x0000002930067291 */ /* 0x000fe2000f8e183f */
[----:B------:R-:W-:-:S05]  /*9fc0*/  IMAD.U32 R0, RZ, RZ, UR44 ;  /* 0x0000002cff007e24 */ /* 0x000fca000f8e00ff */
[----:B------:R-:W-:-:S04]  /*9fd0*/  SHF.L.U32 R0, R0, 0x1f, RZ ;  /* 0x0000001f00007819 */ /* 0x000fc800000006ff */
[----:B------:R0:W1:Y:S01]  /*9fe0*/  SYNCS.PHASECHK.TRANS64.TRYWAIT P2, [UR6+0x2e830], R0 ;  /* 0x02e83000ff0075a7 */ /* 0x0000620008040146 */
[----:B------:R-:W-:Y:S05]  /*9ff0*/  @!P0 BRA `(.L_x_1860) ;  /* 0x0000000000048947 */ /* 0x000fea0003800000 */
[----:B------:R-:W-:Y:S01]  /*a000*/  BPT.TRAP 0x1 ;  /* 0x000000040000795c */ /* 0x000fe20000300000 */
.L_x_1860:
[----:B-1----:R-:W-:Y:S05]  /*a010*/  @P2 BRA `(.L_x_1858) ;  /* 0x0000000000082947 */ /* 0x002fea0003800000 */
[----:B------:R-:W1:Y:S02]  /*a020*/  SYNCS.PHASECHK.TRANS64.TRYWAIT P2, [UR6+0x2e830], R0 ;  /* 0x02e83000ff0075a7 */ /* 0x000e640008040146 */
[----:B-1----:R-:W-:Y:S05]  /*a030*/  @!P2 BRA `(.L_x_1861) ;  /* 0x000000a40080a947 */ /* 0x002fea0003800000 */
.L_x_1858:
[----:B-1----:R-:W1:Y:S01]  /*a040*/  S2R R7, SR_TID.X ;  /* 0x0000000000077919 */ /* 0x002e620000002100 */
[----:B------:R-:W-:Y:S01]  /*a050*/  R2UR UR53, R4 ;  /* 0x00000000043572ca */ /* 0x000fe200000e0000 */
[----:B------:R-:W-:Y:S01]  /*a060*/  UMOV UR19, 0x40000040 ;  /* 0x4000004000137882 */ /* 0x000fe20000000000 */
[----:B------:R-:W-:Y:S01]  /*a070*/  UMOV UR20, UR16 ;  /* 0x0000001000147c82 */ /* 0x000fe20008000000 */
[----:B------:R-:W-:Y:S01]  /*a080*/  UMOV UR21, UR17 ;  /* 0x0000001100157c82 */ /* 0x000fe20008000000 */
        /* <DEDUP_REMOVED lines=9> */
[----:B------:R-:W-:Y:S01]  /*a120*/  UIMAD UR53, UR48, 0x700, UR53 ;  /* 0x00000700303578a4 */ /* 0x000fe2000f8e0235 */
[----:B------:R-:W-:Y:S01]  /*a130*/  UMOV UR35, 0x40000040 ;  /* 0x4000004000237882 */ /* 0x000fe20000000000 */
[----:B------:R-:W-:-:S02]  /*a140*/  UMOV UR7, 0x40000040 ;  /* 0x4000004000077882 */ /* 0x000fc40000000000 */
[----:B------:R-:W-:Y:S02]  /*a150*/  UIADD3 UR22, UR53, 0x100, URZ ;  /* 0x0000010035167890 */ /* 0x000fe4000fffe03f */
[----:B------:R-:W-:Y:S02]  /*a160*/  UIADD3 UR26, UR53, 0x200, URZ ;  /* 0x00000200351a7890 */ /* 0x000fe4000fffe03f */
[----:B------:R-:W-:Y:S01]  /*a170*/  UMOV UR18, UR53 ;  /* 0x0000003500127c82 */ /* 0x000fe20008000000 */
[----:B------:R-:W-:Y:S02]  /*a180*/  UIADD3 UR30, UR53, 0x300, URZ ;  /* 0x00000300351e7890 */ /* 0x000fe4000fffe03f */
[----:B------:R-:W-:Y:S02]  /*a190*/  UIADD3 UR34, UR53, 0x400, URZ ;  /* 0x0000040035227890 */ /* 0x000fe4000fffe03f */
[----:B------:R-:W-:Y:S02]  /*a1a0*/  UIADD3 UR6, UR53, 0x600, URZ ;  /* 0x0000060035067890 */ /* 0x000fe4000fffe03f */
[----:B------:R-:W-:Y:S01]  /*a1b0*/  UIADD3 UR10, UR53, 0x602, URZ ;  /* 0x00000602350a7890 */ /* 0x000fe2000fffe03f */
[----:B------:R-:W-:Y:S01]  /*a1c0*/  UMOV UR11, 0x40000040 ;  /* 0x40000040000b7882 */ /* 0x000fe20000000000 */
[----:B-1----:R-:W-:Y:S01]  /*a1d0*/  SHF.R.U32.HI R7, RZ, 0x7, R7 ;  /* 0x00000007ff077819 */ /* 0x002fe20000011607 */
[----:B------:R-:W-:Y:S01]  /*a1e0*/  UIADD3 UR14, UR53, 0x6, URZ ;  /* 0x00000006350e7890 */ /* 0x000fe2000fffe03f */
[----:B------:R-:W-:-:S03]  /*a1f0*/  UMOV UR15, 0x40000040 ;  /* 0x40000040000f7882 */ /* 0x000fc60000000000 */
[----:B0-----:R-:W-:-:S05]  /*a200*/  VIADD R0, R7, 0x8 ;  /* 0x0000000807007836 */ /* 0x001fca0000000000 */
        /* <DEDUP_REMOVED lines=156> */
.L_x_1863:
[----:B------:R-:W-:Y:S01]  /*abd0*/  ULEA UR6, UR47, UR41, 0x3 ;  /* 0x000000292f067291 */ /* 0x000fe2000f8e183f */
[----:B------:R-:W-:-:S05]  /*abe0*/  IMAD.U32 R0, RZ, RZ, UR49 ;  /* 0x00000031ff007e24 */ /* 0x000fca000f8e00ff */
[----:B------:R-:W-:-:S04]  /*abf0*/  SHF.L.U32 R0, R0, 0x1f, RZ ;  /* 0x0000001f00007819 */ /* 0x000fc800000006ff */
[----:B------:R0:W1:Y:S01]  /*ac00*/  SYNCS.PHASECHK.TRANS64.TRYWAIT P2, [UR6+0x2e850], R0 ;  /* 0x02e85000ff0075a7 */ /* 0x0000620008040146 */
[----:B------:R-:W-:Y:S05]  /*ac10*/  @!P0 BRA `(.L_x_1864) ;  /* 0x0000000000048947 */ /* 0x000fea0003800000 */
[----:B------:R-:W-:Y:S01]  /*ac20*/  BPT.TRAP 0x1 ;  /* 0x000000040000795c */ /* 0x000fe20000300000 */
.L_x_1864:
[----:B-1----:R-:W-:Y:S05]  /*ac30*/  @P2 BRA `(.L_x_1862) ;  /* 0x0000000000082947 */ /* 0x002fea0003800000 */
[----:B------:R-:W1:Y:S02]  /*ac40*/  SYNCS.PHASECHK.TRANS64.TRYWAIT P2, [UR6+0x2e850], R0 ;  /* 0x02e85000ff0075a7 */ /* 0x000e640008040146 */
[----:B-1----:R-:W-:Y:S05]  /*ac50*/  @!P2 BRA `(.L_x_1865) ;  /* 0x000000980090a947 */ /* 0x002fea0003800000 */
.L_x_1862:
        /* <DEDUP_REMOVED lines=129> */
[----:B0-----:R-:W-:Y:S01]  /*b470*/  SHF.R.U32.HI R235, RZ, 0x7, R235 ;  /* 0x00000007ffeb7819 */ /* 0x001fe200000116eb */
[----:B------:R-:W0:Y:S04]  /*b480*/  SHFL.BFLY PT, R0, R9, 0x2, 0x1f ;  /* 0x0c401f0009007f89 */ /* 0x000e2800000e0000 */
[----:B------:R-:W1:Y:S01]  /*b490*/  SHFL.BFLY PT, R7, R8, 0x2, 0x1f ;  /* 0x0c401f0008077f89 */ /* 0x000e6200000e0000 */
[----:B0-----:R-:W-:Y:S01]  /*b4a0*/  FMNMX.FTZ R10, R9, R0, !PT ;  /* 0x00000000090a7209 */ /* 0x001fe20007810000 */
[----:B------:R-:W-:Y:S01]  /*b4b0*/  IMAD.U32 R9, RZ, RZ, UR37 ;  /* 0x00000025ff097e24 */ /* 0x000fe2000f8e00ff */
[----:B-1----:R-:W-:-:S03]  /*b4c0*/  FMNMX.FTZ R11, R8, R7, !PT ;  /* 0x00000007080b7209 */ /* 0x002fc60007810000 */
[----:B------:R-:W0:Y:S04]  /*b4d0*/  SHFL.BFLY PT, R7, R10, 0x1, 0x1f ;  /* 0x0c201f000a077f89 */ /* 0x000e2800000e0000 */
[----:B------:R-:W1:Y:S01]  /*b4e0*/  SHFL.BFLY PT, R12, R11, 0x1, 0x1f ;  /* 0x0c201f000b0c7f89 */ /* 0x000e6200000e0000 */
[----:B0-----:R-:W-:Y:S02]  /*b4f0*/  FMNMX.FTZ R0, R10, R7, !PT ;  /* 0x000000070a007209 */ /* 0x001fe40007810000 */
[----:B-1----:R-:W-:-:S03]  /*b500*/  FMNMX.FTZ R7, R11, R12, !PT ;  /* 0x0000000c0b077209 */ /* 0x002fc60007810000 */
[C---:B------:R-:W-:Y:S01]  /*b510*/  FFMA.FTZ R8, R0.reuse, R9, -8 ;  /* 0xc100000000087423 */ /* 0x040fe20000010009 */
[----:B------:R-:W-:-:S03]  /*b520*/  FADD.FTZ R5, -R0, R5 ;  /* 0x0000000500057221 */ /* 0x000fc60000010100 */
[--C-:B------:R-:W-:Y:S01]  /*b530*/  FFMA.FTZ R21, R168, UR37, -R8.reuse ;  /* 0x00000025a8157c23 */ /* 0x100fe20008010808 */
[----:B------:R-:W-:-:S01]  /*b540*/  FFMA.FTZ R168, R169, UR37, -R8 ;  /* 0x00000025a9a87c23 */ /* 0x000fc20008010808 */
[--C-:B------:R-:W-:Y:S01]  /*b550*/  FFMA.FTZ R169, R172, UR37, -R8.reuse ;  /* 0x00000025aca97c23 */ /* 0x100fe20008010808 */
[----:B------:R-:W-:-:S01]  /*b560*/  FFMA.FTZ R9, R184, UR37, -R8 ;  /* 0x00000025b8097c23 */ /* 0x000fc20008010808 */
[--C-:B------:R-:W-:Y:S01]  /*b570*/  FFMA.FTZ R172, R173, UR37, -R8.reuse ;  /* 0x00000025adac7c23 */ /* 0x100fe20008010808 */
[----:B------:R-:W-:-:S01]  /*b580*/  FFMA.FTZ R173, R176, UR37, -R8 ;  /* 0x00000025b0ad7c23 */ /* 0x000fc20008010808 */
[----:B------:R-:W-:Y:S02]  /*b590*/  IMAD.U32 R184, RZ, RZ, UR37 ;  /* 0x00000025ffb87e24 */ /* 0x000fe4000f8e00ff */
[----:B------:R-:W-:-:S01]  /*b5a0*/  FFMA.FTZ R176, R177, UR37, -R8 ;  /* 0x00000025b1b07c23 */ /* 0x000fc20008010808 */
[--C-:B------:R-:W-:Y:S01]  /*b5b0*/  FFMA.FTZ R177, R180, UR37, -R8.reuse ;  /* 0x00000025b4b17c23 */ /* 0x100fe20008010808 */
[----:B------:R-:W-:Y:S01]  /*b5c0*/  FMUL.FTZ R12, R5, UR37 ;  /* 0x00000025050c7c20 */ /* 0x000fe20008410000 */
        /* <DEDUP_REMOVED lines=53> */
[C---:B------:R-:W-:Y:S01]  /*b920*/  FADD.FTZ R5, -R7.reuse, R6 ;  /* 0x0000000607057221 */ /* 0x040fe20000010100 */
[----:B------:R-:W-:-:S01]  /*b930*/  FFMA.FTZ R8, R7, R184, -8 ;  /* 0xc100000007087423 */ /* 0x000fc200000100b8 */
        /* <DEDUP_REMOVED lines=64> */
[----:B------:R2:W3:Y:S01]  /*bd40*/  MUFU.EX2 R12, R189 ;  /* 0x000000bd000c7308 */ /* 0x0004e20000000800 */
[----:B-1----:R-:W-:-:S01]  /*bd50*/  FADD.FTZ R3, R11, R192 ;  /* 0x000000c00b037221 */ /* 0x002fc20000010000 */
[--C-:B------:R-:W-:Y:S01]  /*bd60*/  FFMA.FTZ R95, R95, UR37, -R8.reuse ;  /* 0x000000255f5f7c23 */ /* 0x100fe20008010808 */
[----:B------:R-:W-:-:S01]  /*bd70*/  FFMA.FTZ R98, R98, UR37, -R8 ;  /* 0x0000002562627c23 */ /* 0x000fc20008010808 */
[----:B------:R-:W-:-:S02]  /*bd80*/  IMAD.U32 R194, RZ, RZ, UR48 ;  /* 0x00000030ffc27e24 */ /* 0x000fc4000f8e00ff */
[----:B------:R-:W-:-:S01]  /*bd90*/  FFMA.FTZ R99, R99, UR37, -R8 ;  /* 0x0000002563637c23 */ /* 0x000fc20008010808 */
[--C-:B------:R-:W-:Y:S01]  /*bda0*/  FFMA.FTZ R102, R102, UR37, -R8.reuse ;  /* 0x0000002566667c23 */ /* 0x100fe20008010808 */
[----:B------:R-:W1:Y:S01]  /*bdb0*/  MUFU.EX2 R186, R186 ;  /* 0x000000ba00ba7308 */ /* 0x000e620000000800 */
[----:B--2---:R-:W-:-:S01]  /*bdc0*/  FFMA.FTZ R189, R198, UR37, -R8 ;  /* 0x00000025c6bd7c23 */ /* 0x004fc20008010808 */
[----:B0-----:R-:W-:Y:S01]  /*bdd0*/  FADD.FTZ R191, R185, R2 ;  /* 0x00000002b9bf7221 */ /* 0x001fe20000010000 */
[----:B------:R-:W-:-:S05]  /*bde0*/  FFMA.FTZ R8, R103, UR37, -R8 ;  /* 0x0000002567087c23 */ /* 0x000fca0008010808 */
[----:B------:R-:W0:Y:S01]  /*bdf0*/  MUFU.EX2 R13, R13 ;  /* 0x0000000d000d7308 */ /* 0x000e220000000800 */
[----:B---3--:R-:W-:-:S07]  /*be00*/  FADD.FTZ R2, R12, R3 ;  /* 0x000000030c027221 */ /* 0x008fce0000010000 */
        /* <DEDUP_REMOVED lines=93> */
[----:B0-----:R-:W-:-:S01]  /*c3e0*/  FADD.FTZ R191, R167, R192 ;  /* 0x000000c0a7bf7221 */ /* 0x001fc20000010000 */
[----:B------:R-:W-:-:S04]  /*c3f0*/  UIADD3 UR6, UR10, 0x600, URZ ;  /* 0x000006000a067890 */ /* 0x000fc8000fffe03f */
        /* <DEDUP_REMOVED lines=100> */
[----:B------:R-:W-:-:S05]  /*ca40*/  @!P1 LEA R2, R194, UR41, 0x3 ;  /* 0x00000029c2029c11 */ /* 0x000fca000f8e18ff */
[----:B------:R-:W-:Y:S01]  /*ca50*/  @!P1 VIADD R2, R2, 0x2e840 ;  /* 0x0002e84002029836 */ /* 0x000fe20000000000 */
[----:B------:R-:W0:Y:S01]  /*ca60*/  MUFU.EX2 R90, R90 ;  /* 0x0000005a005a7308 */ /* 0x000e220000000800 */
[----:B-1----:R-:W-:-:S03]  /*ca70*/  FADD.FTZ R191, R119, R192 ;  /* 0x000000c077bf7221 */ /* 0x002fc60000010000 */
[----:B------:R-:W-:Y:S01]  /*ca80*/  @!P1 PRMT R2, RZ, 0x654, R2 ;  /* 0x00000654ff029816 */ /* 0x000fe20000000002 */
        /* <DEDUP_REMOVED lines=14> */
[----:B------:R-:W2:Y:S01]  /*cb70*/  MUFU.EX2 R96, R96 ;  /* 0x0000006000607308 */ /* 0x000ea20000000800 */
[----:B0-----:R-:W-:-:S07]  /*cb80*/  FADD.FTZ R3, R93, R192 ;  /* 0x000000c05d037221 */ /* 0x001fce0000010000 */
[----:B------:R-:W0:Y:S01]  /*cb90*/  MUFU.EX2 R98, R98 ;  /* 0x0000006200627308 */ /* 0x000e220000000800 */
[----:B----4-:R-:W-:-:S07]  /*cba0*/  FADD.FTZ R103, R95, R194 ;  /* 0x000000c25f677221 */ /* 0x010fce0000010000 */
[----:B------:R-:W3:Y:S01]  /*cbb0*/  MUFU.EX2 R97, R97 ;  /* 0x0000006100617308 */ /* 0x000ee20000000800 */
[----:B--2---:R-:W-:-:S07]  /*cbc0*/  FADD.FTZ R2, R96, R3 ;  /* 0x0000000360027221 */ /* 0x004fce0000010000 */
[----:B------:R-:W2:Y:S01]  /*cbd0*/  MUFU.EX2 R99, R99 ;  /* 0x0000006300637308 */ /* 0x000ea20000000800 */
[----:B0-----:R-:W-:-:S07]  /*cbe0*/  FADD.FTZ R192, R98, R103 ;  /* 0x0000006762c07221 */ /* 0x001fce0000010000 */
[----:B------:R-:W0:Y:S01]  /*cbf0*/  MUFU.EX2 R100, R100 ;  /* 0x0000006400647308 */ /* 0x000e220000000800 */
[----:B---3--:R-:W-:-:S07]  /*cc00*/  FADD.FTZ R3, R97, R2 ;  /* 0x0000000261037221 */ /* 0x008fce0000010000 */
[----:B------:R-:W3:Y:S01]  /*cc10*/  MUFU.EX2 R102, R102 ;  /* 0x0000006600667308 */ /* 0x000ee20000000800 */
[----:B--2---:R-:W-:-:S07]  /*cc20*/  FADD.FTZ R103, R99, R192 ;  /* 0x000000c063677221 */ /* 0x004fce0000010000 */
[----:B------:R-:W2:Y:S01]  /*cc30*/  MUFU.EX2 R101, R101 ;  /* 0x0000006500657308 */ /* 0x000ea20000000800 */
[----:B0-----:R-:W-:-:S07]  /*cc40*/  FADD.FTZ R2, R100, R3 ;  /* 0x0000000364027221 */ /* 0x001fce0000010000 */
[----:B------:R-:W0:Y:S01]  /*cc50*/  MUFU.EX2 R8, R8 ;  /* 0x0000000800087308 */ /* 0x000e220000000800 */
[----:B---3--:R-:W-:-:S01]  /*cc60*/  FADD.FTZ R103, R102, R103 ;  /* 0x0000006766677221 */ /* 0x008fc20000010000 */
[----:B--2---:R-:W-:-:S03]  /*cc70*/  FADD.FTZ R3, R101, R2 ;  /* 0x0000000265037221 */ /* 0x004fc60000010000 */
[----:B0-----:R-:W-:Y:S01]  /*cc80*/  FADD.FTZ R2, R8, R103 ;  /* 0x0000006708027221 */ /* 0x001fe20000010000 */
[----:B-1----:R-:W-:Y:S06]  /*cc90*/  @!P0 BRA `(.L_x_1866) ;  /* 0x0000000000048947 */ /* 0x002fec0003800000 */
[----:B------:R-:W-:Y:S01]  /*cca0*/  BPT.TRAP 0x1 ;  /* 0x000000040000795c */ /* 0x000fe20000300000 */
.L_x_1866:
        /* <DEDUP_REMOVED lines=130> */
[----:B------:R-:W-:Y:S01]  /*d4d0*/  F2FP.SATFINITE.E4M3.F32.PACK_AB_MERGE_C R203, R99, R98, R102 ;  /* 0x0000006263cb723e */ /* 0x000fe20004807066 */
[----:B------:R-:W-:Y:S06]  /*d4e0*/  @P2 BRA `(.L_x_1867) ;  /* 0xffffffc8008c2947 */ /* 0x000fec000383ffff */
.L_x_1857:
[----:B------:R-:W-:Y:S06]  /*d4f0*/  BAR.ARV 0x8, 0x180 ;  /* 0x0206000000007b1d */ /* 0x000fec0000002000 */
[----:B------:R-:W-:Y:S05]  /*d500*/  @!P0 BRA `(.L_x_1868) ;  /* 0x0000000000048947 */ /* 0x000fea0003800000 */
[----:B------:R-:W-:Y:S01]  /*d510*/  BPT.TRAP 0x1 ;  /* 0x000000040000795c */ /* 0x000fe20000300000 */
.L_x_1868:
[----:B------:R-:W-:Y:S01]  /*d520*/  ULEA UR4, UR48, UR41, 0x3 ;  /* 0x0000002930047291 */ /* 0x000fe2000f8e183f */
[----:B------:R-:W-:-:S05]  /*d530*/  IMAD.U32 R4, RZ, RZ, UR44 ;  /* 0x0000002cff047e24 */ /* 0x000fca000f8e00ff */
[----:B------:R-:W-:-:S04]  /*d540*/  SHF.L.U32 R4, R4, 0x1f, RZ ;  /* 0x0000001f04047819 */ /* 0x000fc800000006ff */
[----:B------:R0:W1:Y:S01]  /*d550*/  SYNCS.PHASECHK.TRANS64.TRYWAIT P1, [UR4+0x2e850], R4 ;  /* 0x02e85004ff0075a7 */ /* 0x0000620008020144 */
[----:B------:R-:W-:Y:S05]  /*d560*/  @!P0 BRA `(.L_x_1869) ;  /* 0x0000000000048947 */ /* 0x000fea0003800000 */
[----:B------:R-:W-:Y:S01]  /*d570*/  BPT.TRAP 0x1 ;  /* 0x000000040000795c */ /* 0x000fe20000300000 */
.L_x_1869:
[----:B-1----:R-:W-:Y:S05]  /*d580*/  @P1 BRA `(.L_x_1870) ;  /* 0x0000000000081947 */ /* 0x002fea0003800000 */
[----:B------:R-:W1:Y:S02]  /*d590*/  SYNCS.PHASECHK.TRANS64.TRYWAIT P1, [UR4+0x2e850], R4 ;  /* 0x02e85004ff0075a7 */ /* 0x000e640008020144 */
[----:B-1----:R-:W-:Y:S05]  /*d5a0*/  @!P1 BRA `(.L_x_1871) ;  /* 0x0000007000549947 */ /* 0x002fea0003800000 */
.L_x_1870:
[----:B------:R-:W-:Y:S01]  /*d5b0*/  UIADD3 UR41, UR41, 0x400, URZ ;  /* 0x0000040029297890 */ /* 0x000fe2000fffe03f */
[----:B------:R-:W-:Y:S01]  /*d5c0*/  WARPGROUP.ARRIVE ;  /* 0x00000000000079c5 */ /* 0x000fe20000000000 */
[----:B------:R-:W-:Y:S01]  /*d5d0*/  UMOV UR11, 0xc0000010 ;  /* 0xc0000010000b7882 */ /* 0x000fe20000000000 */
[----:B------:R-:W-:Y:S01]  /*d5e0*/  UMOV UR7, 0xc0000010 ;  /* 0xc000001000077882 */ /* 0x000fe20000000000 */
[----:B------:R-:W-:Y:S01]  /*d5f0*/  USHF.R.U32.HI UR41, URZ, 0x4, UR41 ;  /* 0x000000043f297899 */ /* 0x000fe20008011629 */
[----:B------:R-:W-:Y:S01]  /*d600*/  IMAD.MOV.U32 R6, RZ, RZ, 0x3f800000 ;  /* 0x3f800000ff067424 */ /* 0x000fe200078e00ff */
        /* <DEDUP_REMOVED lines=36> */
[----:B01----:R-:W-:Y:S01]  /*d850*/  IMAD.U32 R4, RZ, RZ, UR8 ;  /* 0x00000008ff047e24 */ /* 0x003fe2000f8e00ff */
        /* <DEDUP_REMOVED lines=30> */
[----:B------:R-:W-:-:S06]  /*da40*/  IMAD.MOV.U32 R11, RZ, RZ, RZ ;  /* 0x000000ffff0b7224 */ /* 0x000fcc00078e00ff */
[----:B------:R-:W0:Y:S01]  /*da50*/  @P2 MUFU.LG2 R4, R13 ;  /* 0x0000000d00042308 */ /* 0x000e220000000c00 */
[----:B------:R-:W-:Y:S02]  /*da60*/  WARPGROUP.DEPBAR.LE gsb0, 0x0 ;  /* 0x00008000000079c5 */ /* 0x000fe40000010000 */
[----:B------:R-:W-:-:S06]  /*da70*/  WARPGROUP.ARRIVE ;  /* 0x00000000000079c5 */ /* 0x000fcc0000000000 */
[----:B------:R-:W-:Y:S01]  /*da80*/  QGMMA.64x128x32.F32.E4M3.E4M3 R24, R200, gdesc[UR8], R24, gsb0 ;  /* 0x01e00008c8187df3 */ /* 0x000fe20008000818 */
        /* <DEDUP_REMOVED lines=17> */
.L_x_1872:
        /* <DEDUP_REMOVED lines=74> */
.L_x_1839:
[----:B------:R-:W0:Y:S01]  /*e040*/  S2R R25, SR_CgaCtaId ;  /* 0x0000000000197919 */ /* 0x000e220000008800 */
[----:B------:R-:W-:Y:S01]  /*e050*/  MOV R0, 0x400 ;  /* 0x0000040000007802 */ /* 0x000fe20000000f00 */
[----:B------:R-:W-:Y:S01]  /*e060*/  BSSY B0, `(.L_x_1873) ;  /* 0x0000230000007945 */ /* 0x000fe20003800000 */
[----:B------:R-:W-:Y:S02]  /*e070*/  BAR.SYNC.DEFER_BLOCKING 0x5, 0x180 ;  /* 0x0146000000007b1d */ /* 0x000fe40000010000 */
[----:B0-----:R-:W-:-:S05]  /*e080*/  LEA R0, R25, R0, 0x18 ;  /* 0x0000000019007211 */ /* 0x001fca00078ec0ff */
[----:B------:R-:W0:Y:S02]  /*e090*/  LDS R24, [R0+0x2e8d0] ;  /* 0x02e8d00000187984 */ /* 0x000e240000000800 */
[----:B0-----:R-:W-:Y:S01]  /*e0a0*/  R2UR UR4, R24 ;  /* 0x00000000180472ca */ /* 0x001fe200000e0000 */
[----:B------:R-:W-:Y:S06]  /*e0b0*/  BAR.ARV 0x4, 0x180 ;  /* 0x0106000000007b1d */ /* 0x000fec0000002000 */
[----:B------:R-:W-:Y:S08]  /*e0c0*/  @P0 BRA `(.L_x_1874) ;  /* 0x0000001800500947 */ /* 0x000ff00003800000 */
[----:B------:R-:W0:Y:S01]  /*e0d0*/  S2R R42, SR_TID.X ;  /* 0x00000000002a7919 */ /* 0x000e220000002100 */
[----:B------:R-:W-:Y:S01]  /*e0e0*/  ULDC.64 UR6, c[0x4][0x38] ;  /* 0x01000e0000067ab9 */ /* 0x000fe20000000a00 */
[----:B------:R-:W1:Y:S01]  /*e0f0*/  S2R R35, SR_SWINHI ;  /* 0x0000000000237919 */ /* 0x000e620000002f00 */
        /* <DEDUP_REMOVED lines=14> */
[----:B0-----:R-:W-:Y:S01]  /*e1e0*/  IMAD.SHL.U32 R24, R42, 0x4, RZ ;  /* 0x000000042a187824 */ /* 0x001fe200078e00ff */
        /* <DEDUP_REMOVED lines=21> */
[----:B------:R-:W-:Y:S01]  /*e340*/  USHF.R.S32.HI UR13, URZ, 0x1f, UR43 ;  /* 0x0000001f3f0d7899 */ /* 0x000fe2000801142b */
[----:B------:R-:W-:Y:S01]  /*e350*/  BAR.SYNC.DEFER_BLOCKING 0x1, 0x100 ;  /* 0x0044000000007b1d */ /* 0x000fe20000010000 */
[----:B------:R-:W-:-:S05]  /*e360*/  IADD3 R24, P0, R24, UR6, RZ ;  /* 0x0000000618187c10 */ /* 0x000fca000ff1e0ff */
[----:B------:R-:W-:Y:S01]  /*e370*/  IMAD.X R25, RZ, RZ, UR7, P0 ;  /* 0x00000007ff197e24 */ /* 0x000fe200080e06ff */
[----:B------:R-:W-:-:S04]  /*e380*/  ULDC.64 UR10, c[0x0][0xb98] ;  /* 0x0002e600000a7ab9 */ /* 0x000fc80000000a00 */
[----:B------:R0:W2:Y:S01]  /*e390*/  LDG.E.CONSTANT R24, desc[UR50][R24.64] ;  /* 0x0000003218187981 */ /* 0x0000a2000c1e9900 */
[----:B------:R-:W-:Y:S02]  /*e3a0*/  MOV R4, R0 ;  /* 0x0000000000047202 */ /* 0x000fe40000000f00 */
[----:B-1----:R-:W-:Y:S01]  /*e3b0*/  MOV R5, R35 ;  /* 0x0000002300057202 */ /* 0x002fe20000000f00 */
[----:B------:R-:W-:Y:S02]  /*e3c0*/  UIMAD UR5, UR12, UR8, URZ ;  /* 0x000000080c0572a4 */ /* 0x000fe4000f8e023f */
[----:B------:R-:W-:Y:S02]  /*e3d0*/  UIMAD.WIDE.U32 UR6, UR36, UR8, URZ ;  /* 0x00000008240672a5 */ /* 0x000fe4000f8e003f */
[----:B------:R-:W-:Y:S02]  /*e3e0*/  UIMAD UR5, UR36, UR9, UR5 ;  /* 0x00000009240572a4 */ /* 0x000fe4000f8e0205 */
[----:B------:R-:W-:Y:S01]  /*e3f0*/  UIMAD UR8, UR13, UR10, URZ ;  /* 0x0000000a0d0872a4 */ /* 0x000fe2000f8e023f */
[----:B0-----:R-:W-:Y:S01]  /*e400*/  LOP3.LUT P0, R25, R42, 0x3, RZ, 0xc0, !PT ;  /* 0x000000032a197812 */ /* 0x001fe2000780c0ff */
[----:B------:R-:W-:-:S02]  /*e410*/  UIADD3 UR7, UR7, UR5, URZ ;  /* 0x0000000507077290 */ /* 0x000fc4000fffe03f */
[----:B------:R-:W-:Y:S01]  /*e420*/  UIMAD UR8, UR43, UR11, UR8 ;  /* 0x0000000b2b0872a4 */ /* 0x000fe2000f8e0208 */
[----:B------:R-:W-:Y:S01]  /*e430*/  ISETP.EQ.OR P0, PT, R25, 0x3, !P0 ;  /* 0x000000031900780c */ /* 0x000fe20004702670 */
[----:B------:R-:W-:Y:S01]  /*e440*/  UIMAD.WIDE.U32 UR6, UR43, UR10, UR6 ;  /* 0x0000000a2b0672a5 */ /* 0x000fe2000f8e0006 */
[----:B------:R-:W-:Y:S02]  /*e450*/  ULDC UR5, c[0x0][0xa88] ;  /* 0x0002a20000057ab9 */ /* 0x000fe40000000800 */
[----:B------:R-:W-:Y:S01]  /*e460*/  SEL R61, R7, R6, P0 ;  /* 0x00000006073d7207 */ /* 0x000fe20000000000 */
[----:B------:R-:W-:Y:S01]  /*e470*/  ULDC.64 UR10, c[0x0][0xaf0] ;  /* 0x0002bc00000a7ab9 */ /* 0x000fe20000000a00 */
[----:B------:R-:W-:Y:S01]  /*e480*/  SEL R58, R6, R7, P0 ;  /* 0x00000007063a7207 */ /* 0x000fe20000000000 */
[----:B------:R-:W-:Y:S01]  /*e490*/  IMAD.WIDE R6, R231, 0x2, R4 ;  /* 0x00000002e7067825 */ /* 0x000fe200078e0204 */
[----:B------:R-:W-:Y:S02]  /*e4a0*/  SEL R53, R33, R32, P0 ;  /* 0x0000002021357207 */ /* 0x000fe40000000000 */
[----:B------:R-:W-:-:S02]  /*e4b0*/  SEL R50, R32, R33, P0 ;  /* 0x0000002120327207 */ /* 0x000fc40000000000 */
[----:B------:R-:W-:Y:S02]  /*e4c0*/  IADD3 R33, P6, R6, 0x4060, RZ ;  /* 0x0000406006217810 */ /* 0x000fe40007fde0ff */
[----:B------:R-:W-:Y:S02]  /*e4d0*/  SEL R55, R29, R28, P0 ;  /* 0x0000001c1d377207 */ /* 0x000fe40000000000 */
[----:B------:R-:W-:Y:S02]  /*e4e0*/  LOP3.LUT R32, R33, 0x380, RZ, 0xc0, !PT ;  /* 0x0000038021207812 */ /* 0x000fe400078ec0ff */
[----:B------:R-:W-:Y:S01]  /*e4f0*/  SEL R52, R28, R29, P0 ;  /* 0x0000001d1c347207 */ /* 0x000fe20000000000 */
[----:B------:R-:W-:Y:S01]  /*e500*/  IMAD R29, R23, 0x40, R16 ;  /* 0x00000040171d7824 */ /* 0x000fe200078e0210 */
[----:B------:R-:W-:Y:S02]  /*e510*/  SHF.R.U64 R32, R32, 0x3, RZ ;  /* 0x0000000320207819 */ /* 0x000fe400000012ff */
[----:B------:R-:W-:Y:S01]  /*e520*/  SEL R65, R31, R30, P0 ;  /* 0x0000001e1f417207 */ /* 0x000fe20000000000 */
[----:B------:R-:W-:Y:S01]  /*e530*/  IMAD.WIDE R28, R29, 0x2, R4 ;  /* 0x000000021d1c7825 */ /* 0x000fe200078e0204 */
[----:B------:R-:W-:-:S02]  /*e540*/  SEL R62, R30, R31, P0 ;  /* 0x0000001f1e3e7207 */ /* 0x000fc40000000000 */
[----:B------:R-:W0:Y:S01]  /*e550*/  LDC R30, c[0x0][0xbe8] ;  /* 0x0002fa00ff1e7b82 */ /* 0x000e220000000800 */
[----:B------:R-:W-:Y:S01]  /*e560*/  LOP3.LUT R32, R32, R33, RZ, 0x3c, !PT ;  /* 0x0000002120207212 */ /* 0x000fe200078e3cff */
[--C-:B------:R-:W-:Y:S01]  /*e570*/  IMAD.X R33, RZ, RZ, R7.reuse, P6 ;  /* 0x000000ffff217224 */ /* 0x100fe200030e0607 */
[----:B------:R-:W-:Y:S02]  /*e580*/  SEL R73, R9, R8, P0 ;  /* 0x0000000809497207 */ /* 0x000fe40000000000 */
[----:B------:R-:W-:Y:S02]  /*e590*/  SEL R72, R8, R9, P0 ;  /* 0x0000000908487207 */ /* 0x000fe40000000000 */
[C---:B------:R-:W-:Y:S02]  /*e5a0*/  IADD3 R5, P2, R6.reuse, 0x20, RZ ;  /* 0x0000002006057810 */ /* 0x040fe40007f5e0ff */
[----:B------:R-:W-:Y:S02]  /*e5b0*/  IADD3 R9, P6, R6, 0x40, RZ ;  /* 0x0000004006097810 */ /* 0x000fe40007fde0ff */
[----:B------:R-:W-:Y:S01]  /*e5c0*/  SEL R67, R27, R26, P0 ;  /* 0x0000001a1b437207 */ /* 0x000fe20000000000 */
[--C-:B------:R-:W-:Y:S01]  /*e5d0*/  IMAD.X R43, RZ, RZ, R7.reuse, P2 ;  /* 0x000000ffff2b7224 */ /* 0x100fe200010e0607 */
[----:B------:R-:W-:Y:S01]  /*e5e0*/  SEL R64, R26, R27, P0 ;  /* 0x0000001b1a407207 */ /* 0x000fe20000000000 */
[----:B------:R-:W-:Y:S01]  /*e5f0*/  IMAD.X R27, RZ, RZ, R7, P6 ;  /* 0x000000ffff1b7224 */ /* 0x000fe200030e0607 */
[----:B------:R-:W-:-:S02]  /*e600*/  SEL R57, R15, R14, P0 ;  /* 0x0000000e0f397207 */ /* 0x000fc40000000000 */
[----:B------:R-:W-:Y:S02]  /*e610*/  SEL R54, R14, R15, P0 ;  /* 0x0000000f0e367207 */ /* 0x000fe40000000000 */
[----:B------:R-:W-:Y:S02]  /*e620*/  SEL R69, R21, R20, P0 ;  /* 0x0000001415457207 */ /* 0x000fe40000000000 */
[----:B------:R-:W-:Y:S02]  /*e630*/  SEL R66, R20, R21, P0 ;  /* 0x0000001514427207 */ /* 0x000fe40000000000 */
[----:B------:R-:W-:Y:S02]  /*e640*/  LOP3.LUT R4, R5, 0x380, RZ, 0xc0, !PT ;  /* 0x0000038005047812 */ /* 0x000fe400078ec0ff */
[C---:B------:R-:W-:Y:S02]  /*e650*/  IADD3 R21, P6, R28.reuse, 0x1000, RZ ;  /* 0x000010001c157810 */ /* 0x040fe40007fde0ff */
[----:B------:R-:W-:-:S02]  /*e660*/  IADD3 R15, P2, R28, 0x2000, RZ ;  /* 0x000020001c0f7810 */ /* 0x000fc40007f5e0ff */
[----:B------:R-:W-:Y:S02]  /*e670*/  SHF.R.U64 R4, R4, 0x3, RZ ;  /* 0x0000000304047819 */ /* 0x000fe400000012ff */
[----:B------:R-:W-:Y:S02]  /*e680*/  LOP3.LUT R20, R21, 0x380, RZ, 0xc0, !PT ;  /* 0x0000038015147812 */ /* 0x000fe400078ec0ff */
[----:B------:R-:W-:Y:S02]  /*e690*/  LOP3.LUT R14, R15, 0x380, RZ, 0xc0, !PT ;  /* 0x000003800f0e7812 */ /* 0x000fe400078ec0ff */
[----:B------:R-:W-:Y:S02]  /*e6a0*/  LOP3.LUT R42, R4, R5, RZ, 0x3c, !PT ;  /* 0x00000005042a7212 */ /* 0x000fe400078e3cff */
[----:B------:R-:W-:Y:S02]  /*e6b0*/  SHF.R.U64 R20, R20, 0x3, RZ ;  /* 0x0000000314147819 */ /* 0x000fe400000012ff */
[----:B------:R-:W-:-:S02]  /*e6c0*/  SHF.R.U64 R14, R14, 0x3, RZ ;  /* 0x000000030e0e7819 */ /* 0x000fc400000012ff */
[----:B------:R-:W-:Y:S02]  /*e6d0*/  LOP3.LUT R4, R9, 0x380, RZ, 0xc0, !PT ;  /* 0x0000038009047812 */ /* 0x000fe400078ec0ff */
[----:B------:R-:W-:Y:S01]  /*e6e0*/  LOP3.LUT R20, R20, R21, RZ, 0x3c, !PT ;  /* 0x0000001514147212 */ /* 0x000fe200078e3cff */
[--C-:B------:R-:W-:Y:S01]  /*e6f0*/  IMAD.X R21, RZ, RZ, R29.reuse, P6 ;  /* 0x000000ffff157224 */ /* 0x100fe200030e061d */
[----:B------:R-:W-:Y:S01]  /*e700*/  LOP3.LUT R14, R14, R15, RZ, 0x3c, !PT ;  /* 0x0000000f0e0e7212 */ /* 0x000fe200078e3cff */
[----:B------:R-:W-:Y:S01]  /*e710*/  IMAD.X R15, RZ, RZ, R29, P2 ;  /* 0x000000ffff0f7224 */ /* 0x000fe200010e061d */
[----:B------:R-:W-:Y:S02]  /*e720*/  SHF.R.U64 R4, R4, 0x3, RZ ;  /* 0x0000000304047819 */ /* 0x000fe400000012ff */
[----:B------:R-:W-:Y:S02]  /*e730*/  IADD3 R31, P6, R28, 0x7000, RZ ;  /* 0x000070001c1f7810 */ /* 0x000fe40007fde0ff */
[----:B0-----:R-:W-:-:S02]  /*e740*/  ISETP.NE.AND P2, PT, R30, 0x1, PT ;  /* 0x000000011e00780c */ /* 0x001fc40003f45270 */
[----:B------:R-:W-:Y:S02]  /*e750*/  LOP3.LUT R26, R4, R9, RZ, 0x3c, !PT ;  /* 0x00000009041a7212 */ /* 0x000fe400078e3cff */
[----:B------:R-:W-:Y:S02]  /*e760*/  LOP3.LUT R4, R31, 0x380, RZ, 0xc0, !PT ;  /* 0x000003801f047812 */ /* 0x000fe400078ec0ff */
[----:B------:R-:W-:Y:S02]  /*e770*/  SEL R71, R13, R12, P0 ;  /* 0x0000000c0d477207 */ /* 0x000fe40000000000 */
[----:B------:R-:W-:Y:S02]  /*e780*/  SHF.R.U64 R4, R4, 0x3, RZ ;  /* 0x0000000304047819 */ /* 0x000fe400000012ff */
[----:B------:R-:W-:Y:S02]  /*e790*/  SEL R70, R12, R13, P0 ;  /* 0x0000000d0c467207 */ /* 0x000fe40000000000 */
[----:B------:R-:W-:-:S02]  /*e7a0*/  LOP3.LUT R4, R4, R31, RZ, 0x3c, !PT ;  /* 0x0000001f04047212 */ /* 0x000fc400078e3cff */
[----:B------:R-:W0:Y:S01]  /*e7b0*/  @P2 LDC R31, c[0x0][0xbec] ;  /* 0x0002fb00ff1f2b82 */ /* 0x000e220000000800 */
[C---:B------:R-:W-:Y:S02]  /*e7c0*/  IADD3 R13, P5, R6.reuse, 0x4040, RZ ;  /* 0x00004040060d7810 */ /* 0x040fe40007fbe0ff */
[----:B------:R-:W-:Y:S02]  /*e7d0*/  MOV R74, R32 ;  /* 0x00000020004a7202 */ /* 0x000fe40000000f00 */
[----:B------:R-:W-:Y:S01]  /*e7e0*/  LOP3.LUT R12, R13, 0x380, RZ, 0xc0, !PT ;  /* 0x000003800d0c7812 */ /* 0x000fe200078ec0ff */
[----:B------:R-:W-:Y:S01]  /*e7f0*/  IMAD.X R35, RZ, RZ, R7, P5 ;  /* 0x000000ffff237224 */ /* 0x000fe200028e0607 */
[----:B------:R-:W-:Y:S01]  /*e800*/  LOP3.LUT R45, R6, 0x380, RZ, 0xc0, !PT ;  /* 0x00000380062d7812 */ /* 0x000fe200078ec0ff */
[----:B------:R-:W1:Y:S01]  /*e810*/  @P2 LDC R32, c[0x0][0xbf0] ;  /* 0x0002fc00ff202b82 */ /* 0x000e620000000800 */
[----:B------:R-:W-:Y:S02]  /*e820*/  SHF.R.U64 R12, R12, 0x3, RZ ;  /* 0x000000030c0c7819 */ /* 0x000fe400000012ff */
[----:B------:R-:W-:-:S02]  /*e830*/  SHF.R.U64 R45, R45, 0x3, RZ ;  /* 0x000000032d2d7819 */ /* 0x000fc400000012ff */
[----:B------:R-:W-:Y:S02]  /*e840*/  LOP3.LUT R34, R12, R13, RZ, 0x3c, !PT ;  /* 0x0000000d0c227212 */ /* 0x000fe400078e3cff */
[----:B------:R-:W-:Y:S01]  /*e850*/  LOP3.LUT R44, R45, R6, RZ, 0x3c, !PT ;  /* 0x000000062d2c7212 */ /* 0x000fe200078e3cff */
[----:B------:R-:W-:Y:S01]  /*e860*/  IMAD.MOV.U32 R45, RZ, RZ, R7 ;  /* 0x000000ffff2d7224 */ /* 0x000fe200078e0007 */
[----:B------:R-:W-:Y:S02]  /*e870*/  SEL R59, R11, R10, P0 ;  /* 0x0000000a0b3b7207 */ /* 0x000fe40000000000 */
[----:B------:R-:W-:Y:S02]  /*e880*/  SEL R56, R10, R11, P0 ;  /* 0x0000000b0a387207 */ /* 0x000fe40000000000 */
[C---:B------:R-:W-:Y:S02]  /*e890*/  IADD3 R10, P4, R6.reuse, 0x4020, RZ ;  /* 0x00004020060a7810 */ /* 0x040fe40007f9e0ff */
[----:B------:R-:W-:-:S02]  /*e8a0*/  IADD3 R11, P3, R6, 0x4000, RZ ;  /* 0x00004000060b7810 */ /* 0x000fc40007f7e0ff */
[----:B------:R-:W-:Y:S02]  /*e8b0*/  IADD3 R8, P1, R6, 0x60, RZ ;  /* 0x0000006006087810 */ /* 0x000fe40007f3e0ff */
[----:B------:R-:W-:Y:S01]  /*e8c0*/  MOV R76, R34 ;  /* 0x00000022004c7202 */ /* 0x000fe20000000f00 */
[----:B------:R-:W-:Y:S01]  /*e8d0*/  VIADD R34, R18, UR39 ;  /* 0x0000002712227c36 */ /* 0x000fe20008000000 */
[----:B------:R-:W-:Y:S01]  /*e8e0*/  SEL R63, R48, R49, P0 ;  /* 0x00000031303f7207 */ /* 0x000fe20000000000 */
[--C-:B------:R-:W-:Y:S01]  /*e8f0*/  IMAD.X R41, RZ, RZ, R7.reuse, P1 ;  /* 0x000000ffff297224 */ /* 0x100fe200008e0607 */
[----:B------:R-:W-:Y:S02]  /*e900*/  SEL R48, R49, R48, P0 ;  /* 0x0000003031307207 */ /* 0x000fe40000000000 */
[----:B------:R-:W-:Y:S02]  /*e910*/  SEL R51, R37, R36, P0 ;  /* 0x0000002425337207 */ /* 0x000fe40000000000 */
[----:B------:R-:W-:Y:S01]  /*e920*/  SEL R46, R36, R37, P0 ;  /* 0x00000025242e7207 */ /* 0x000fe20000000000 */
[----:B------:R-:W-:Y:S01]  /*e930*/  IMAD.X R37, RZ, RZ, R7, P4 ;  /* 0x000000ffff257224 */ /* 0x000fe200020e0607 */
[----:B------:R-:W-:-:S02]  /*e940*/  SEL R49, R38, R39, P0 ;  /* 0x0000002726317207 */ /* 0x000fc40000000000 */
[----:B------:R-:W-:Y:S01]  /*e950*/  SEL R60, R39, R38, P0 ;  /* 0x00000026273c7207 */ /* 0x000fe20000000000 */
[----:B------:R-:W-:Y:S01]  /*e960*/  IMAD.X R39, RZ, RZ, R7, P3 ;  /* 0x000000ffff277224 */ /* 0x000fe200018e0607 */
[----:B------:R-:W-:Y:S02]  /*e970*/  LOP3.LUT R6, R11, 0x380, RZ, 0xc0, !PT ;  /* 0x000003800b067812 */ /* 0x000fe400078ec0ff */
[----:B------:R-:W-:Y:S02]  /*e980*/  MOV R81, R44 ;  /* 0x0000002c00517202 */ /* 0x000fe40000000f00 */
[----:B------:R-:W-:Y:S02]  /*e990*/  SEL R25, R94, R93, P0 ;  /* 0x0000005d5e197207 */ /* 0x000fe40000000000 */
[----:B------:R-:W-:Y:S02]  /*e9a0*/  SEL R47, R90, R89, P0 ;  /* 0x000000595a2f7207 */ /* 0x000fe40000000000 */
[----:B------:R-:W-:Y:S01]  /*e9b0*/  MOV R45, R26 ;  /* 0x0000001a002d7202 */ /* 0x000fe20000000f00 */
[----:B0-----:R-:W-:Y:S01]  /*e9c0*/  @P2 IMAD.HI.U32 R27, R34, R31, RZ ;  /* 0x0000001f221b2227 */ /* 0x001fe200078e00ff */
[----:B------:R-:W-:-:S02]  /*e9d0*/  SEL R94, R93, R94, P0 ;  /* 0x0000005e5d5e7207 */ /* 0x000fc40000000000 */
[----:B------:R-:W-:Y:S01]  /*e9e0*/  SEL R90, R89, R90, P0 ;  /* 0x0000005a595a7207 */ /* 0x000fe20000000000 */
[----:B------:R-:W-:Y:S01]  /*e9f0*/  IMAD.MOV.U32 R26, RZ, RZ, R34 ;  /* 0x000000ffff1a7224 */ /* 0x000fe200078e0022 */
[----:B------:R-:W-:Y:S02]  /*ea00*/  LOP3.LUT R7, R10, 0x380, RZ, 0xc0, !PT ;  /* 0x000003800a077812 */ /* 0x000fe400078ec0ff */
[----:B------:R-:W-:Y:S02]  /*ea10*/  SHF.R.U64 R6, R6, 0x3, RZ ;  /* 0x0000000306067819 */ /* 0x000fe400000012ff */
[----:B------:R-:W-:Y:S02]  /*ea20*/  SHF.R.U64 R7, R7, 0x3, RZ ;  /* 0x0000000307077819 */ /* 0x000fe400000012ff */
[----:B------:R-:W-:Y:S02]  /*ea30*/  LOP3.LUT R38, R6, R11, RZ, 0x3c, !PT ;  /* 0x0000000b06267212 */ /* 0x000fe400078e3cff */
[----:B------:R-:W-:-:S02]  /*ea40*/  IADD3 R13, P1, R28, 0x3000, RZ ;  /* 0x000030001c0d7810 */ /* 0x000fc40007f3e0ff */
[----:B------:R-:W-:Y:S02]  /*ea50*/  LOP3.LUT R6, R8, 0x380, RZ, 0xc0, !PT ;  /* 0x0000038008067812 */ /* 0x000fe400078ec0ff */
[----:B------:R-:W-:Y:S02]  /*ea60*/  LOP3.LUT R36, R7, R10, RZ, 0x3c, !PT ;  /* 0x0000000a07247212 */ /* 0x000fe400078e3cff */
[----:B-1----:R-:W-:Y:S01]  /*ea70*/  @P2 SHF.R.U32.HI R26, RZ, R32, R27 ;  /* 0x00000020ff1a2219 */ /* 0x002fe2000001161b */
[----:B------:R-:W-:Y:S01]  /*ea80*/  IMAD.U32 R27, RZ, RZ, UR8 ;  /* 0x00000008ff1b7e24 */ /* 0x000fe2000f8e00ff */
[----:B------:R-:W-:Y:S01]  /*ea90*/  LOP3.LUT R12, R13, 0x380, RZ, 0xc0, !PT ;  /* 0x000003800d0c7812 */ /* 0x000fe200078ec0ff */
[----:B------:R-:W-:Y:S01]  /*eaa0*/  ULDC.64 UR8, c[0x0][0xae8] ;  /* 0x0002ba0000087ab9 */ /* 0x000fe20000000a00 */
[----:B------:R-:W-:Y:S02]  /*eab0*/  SHF.R.U64 R5, R6, 0x3, RZ ;  /* 0x0000000306057819 */ /* 0x000fe400000012ff */
[----:B------:R-:W-:Y:S01]  /*eac0*/  MOV R77, R36 ;  /* 0x00000024004d7202 */ /* 0x000fe20000000f00 */
[----:B------:R-:W-:Y:S01]  /*ead0*/  IMAD.MOV R37, RZ, RZ, -R26 ;  /* 0x000000ffff257224 */ /* 0x000fe200078e0a1a */
[----:B------:R-:W-:-:S02]  /*eae0*/  SEL R75, R86, R87, P0 ;  /* 0x00000057564b7207 */ /* 0x000fc40000000000 */
[----:B------:R-:W-:Y:S01]  /*eaf0*/  SHF.R.U64 R12, R12, 0x3, RZ ;  /* 0x000000030c0c7819 */ /* 0x000fe200000012ff */
[----:B------:R-:W-:Y:S01]  /*eb00*/  IMAD R37, R30, R37, R34 ;  /* 0x000000251e257224 */ /* 0x000fe200078e0222 */
[----:B------:R-:W-:Y:S02]  /*eb10*/  LOP3.LUT R40, R5, R8, RZ, 0x3c, !PT ;  /* 0x0000000805287212 */ /* 0x000fe400078e3cff */
[----:B------:R-:W-:Y:S02]  /*eb20*/  SEL R86, R87, R86, P0 ;  /* 0x0000005657567207 */ /* 0x000fe40000000000 */
[----:B------:R-:W-:Y:S01]  /*eb30*/  LOP3.LUT R12, R12, R13, RZ, 0x3c, !PT ;  /* 0x0000000d0c0c7212 */ /* 0x000fe200078e3cff */
[----:B------:R-:W-:Y:S01]  /*eb40*/  IMAD.X R13, RZ, RZ, R29, P1 ;  /* 0x000000ffff0d7224 */ /* 0x000fe200008e061d */
[----:B------:R-:W-:Y:S02]  /*eb50*/  MOV R80, R42 ;  /* 0x0000002a00507202 */ /* 0x000fe40000000f00 */
[----:B------:R-:W-:-:S02]  /*eb60*/  MOV R79, R40 ;  /* 0x00000028004f7202 */ /* 0x000fc40000000f00 */
[----:B------:R-:W-:Y:S02]  /*eb70*/  IADD3 R40, P1, R26, UR6, RZ ;  /* 0x000000061a287c10 */ /* 0x000fe4000ff3e0ff */
[----:B------:R-:W-:Y:S02]  /*eb80*/  SHF.R.S32.HI R36, RZ, 0x1f, R37 ;  /* 0x0000001fff247819 */ /* 0x000fe40000011425 */
[C---:B------:R-:W-:Y:S02]  /*eb90*/  IADD3 R9, P4, R28.reuse, 0x5000, RZ ;  /* 0x000050001c097810 */ /* 0x040fe40007f9e0ff */
[----:B------:R-:W-:Y:S02]  /*eba0*/  IADD3 R11, P3, R28, 0x4000, RZ ;  /* 0x000040001c0b7810 */ /* 0x000fe40007f7e0ff */
[----:B------:R-:W-:Y:S02]  /*ebb0*/  LOP3.LUT R8, R9, 0x380, RZ, 0xc0, !PT ;  /* 0x0000038009087812 */ /* 0x000fe400078ec0ff */
[----:B------:R-:W-:-:S02]  /*ebc0*/  LOP3.LUT R10, R11, 0x380, RZ, 0xc0, !PT ;  /* 0x000003800b0a7812 */ /* 0x000fc400078ec0ff */
[----:B------:R-:W-:Y:S02]  /*ebd0*/  MOV R78, R38 ;  /* 0x00000026004e7202 */ /* 0x000fe40000000f00 */
[----:B------:R-:W-:Y:S02]  /*ebe0*/  SHF.R.U64 R8, R8, 0x3, RZ ;  /* 0x0000000308087819 */ /* 0x000fe400000012ff */
[----:B------:R-:W-:Y:S02]  /*ebf0*/  SHF.R.U64 R10, R10, 0x3, RZ ;  /* 0x000000030a0a7819 */ /* 0x000fe400000012ff */
[----:B------:R-:W-:Y:S01]  /*ec00*/  LOP3.LUT R8, R8, R9, RZ, 0x3c, !PT ;  /* 0x0000000908087212 */ /* 0x000fe200078e3cff */
[--C-:B------:R-:W-:Y:S01]  /*ec10*/  IMAD.X R9, RZ, RZ, R29.reuse, P4 ;  /* 0x000000ffff097224 */ /* 0x100fe200020e061d */
[----:B------:R-:W-:Y:S01]  /*ec20*/  LOP3.LUT R10, R10, R11, RZ, 0x3c, !PT ;  /* 0x0000000b0a0a7212 */ /* 0x000fe200078e3cff */
[----:B------:R-:W-:Y:S01]  /*ec30*/  IMAD.X R11, RZ, RZ, R29, P3 ;  /* 0x000000ffff0b7224 */ /* 0x000fe200018e061d */
[----:B------:R-:W-:-:S02]  /*ec40*/  IADD3 R7, P5, R28, 0x6000, RZ ;  /* 0x000060001c077810 */ /* 0x000fc40007fbe0ff */
[----:B------:R-:W-:Y:S02]  /*ec50*/  LOP3.LUT R5, R28, 0x380, RZ, 0xc0, !PT ;  /* 0x000003801c057812 */ /* 0x000fe400078ec0ff */
[----:B------:R-:W-:Y:S02]  /*ec60*/  LOP3.LUT R6, R7, 0x380, RZ, 0xc0, !PT ;  /* 0x0000038007067812 */ /* 0x000fe400078ec0ff */
[----:B------:R-:W-:Y:S02]  /*ec70*/  SHF.R.U64 R5, R5, 0x3, RZ ;  /* 0x0000000305057819 */ /* 0x000fe400000012ff */
[----:B------:R-:W-:Y:S02]  /*ec80*/  SHF.R.U64 R6, R6, 0x3, RZ ;  /* 0x0000000306067819 */ /* 0x000fe400000012ff */
[----:B------:R-:W-:Y:S01]  /*ec90*/  LOP3.LUT R28, R5, R28, RZ, 0x3c, !PT ;  /* 0x0000001c051c7212 */ /* 0x000fe200078e3cff */
[--C-:B------:R-:W-:Y:S01]  /*eca0*/  IMAD.X R5, RZ, RZ, R29.reuse, P6 ;  /* 0x000000ffff057224 */ /* 0x100fe200030e061d */
[----:B------:R-:W-:Y:S01]  /*ecb0*/  LOP3.LUT R6, R6, R7, RZ, 0x3c, !PT ;  /* 0x0000000706067212 */ /* 0x000fe200078e3cff */
[----:B------:R-:W-:Y:S01]  /*ecc0*/  IMAD.X R7, RZ, RZ, R29, P5 ;  /* 0x000000ffff077224 */ /* 0x000fe200028e061d */
[----:B--2---:R-:W-:Y:S01]  /*ecd0*/  LOP3.LUT R31, R24, 0x2, RZ, 0x3c, !PT ;  /* 0x00000002181f7812 */ /* 0x004fe200078e3cff */
[----:B------:R-:W-:Y:S04]  /*ece0*/  SHFL.IDX PT, R25, R25, R24, 0x1c1f ;  /* 0x001c1f1819197589 */ /* 0x000fe800000e0000 */
[----:B------:R-:W-:Y:S04]  /*ecf0*/  SHFL.IDX PT, R47, R47, R24, 0x1c1f ;  /* 0x001c1f182f2f7589 */ /* 0x000fe800000e0000 */
[----:B------:R-:W-:Y:S04]  /*ed00*/  SHFL.IDX PT, R94, R94, R31, 0x1c1f ;  /* 0x001c1f1f5e5e7589 */ /* 0x000fe800000e0000 */
[----:B------:R-:W0:Y:S04]  /*ed10*/  SHFL.IDX PT, R90, R90, R31, 0x1c1f ;  /* 0x001c1f1f5a5a7589 */ /* 0x000e2800000e0000 */
[----:B------:R-:W-:Y:S04]  /*ed20*/  SHFL.IDX PT, R63, R63, R24, 0x1c1f ;  /* 0x001c1f183f3f7589 */ /* 0x000fe800000e0000 */
[----:B------:R-:W-:Y:S04]  /*ed30*/  SHFL.IDX PT, R48, R48, R31, 0x1c1f ;  /* 0x001c1f1f30307589 */ /* 0x000fe800000e0000 */
[----:B------:R-:W-:Y:S04]  /*ed40*/  SHFL.IDX PT, R51, R51, R24, 0x1c1f ;  /* 0x001c1f1833337589 */ /* 0x000fe800000e0000 */
[----:B------:R-:W1:Y:S04]  /*ed50*/  SHFL.IDX PT, R46, R46, R31, 0x1c1f ;  /* 0x001c1f1f2e2e7589 */ /* 0x000e6800000e0000 */
[----:B------:R-:W-:Y:S04]  /*ed60*/  SHFL.IDX PT, R49, R49, R24, 0x1c1f ;  /* 0x001c1f1831317589 */ /* 0x000fe800000e0000 */
[----:B------:R-:W2:Y:S01]  /*ed70*/  SHFL.IDX PT, R60, R60, R31, 0x1c1f ;  /* 0x001c1f1f3c3c7589 */ /* 0x000ea200000e0000 */
[----:B0-----:R-:W-:-:S02]  /*ed80*/  SEL R32, R47, R90, P0 ;  /* 0x0000005a2f207207 */ /* 0x001fc40000000000 */
[----:B------:R-:W-:Y:S01]  /*ed90*/  SEL R34, R90, R47, P0 ;  /* 0x0000002f5a227207 */ /* 0x000fe20000000000 */
[----:B------:R-:W-:Y:S04]  /*eda0*/  SHFL.IDX PT, R65, R65, R24, 0x1c1f ;  /* 0x001c1f1841417589 */ /* 0x000fe800000e0000 */
[----:B------:R-:W0:Y:S04]  /*edb0*/  SHFL.IDX PT, R62, R62, R31, 0x1c1f ;  /* 0x001c1f1f3e3e7589 */ /* 0x000e2800000e0000 */
[----:B------:R-:W-:Y:S04]  /*edc0*/  SHFL.IDX PT, R53, R53, R24, 0x1c1f ;  /* 0x001c1f1835357589 */ /* 0x000fe800000e0000 */
[----:B------:R-:W-:Y:S01]  /*edd0*/  SHFL.IDX PT, R55, R55, R24, 0x1c1f ;  /* 0x001c1f1837377589 */ /* 0x000fe200000e0000 */
[----:B-1----:R-:W-:-:S03]  /*ede0*/  SEL R38, R46, R51, P0 ;  /* 0x000000332e267207 */ /* 0x002fc60000000000 */
[----:B------:R-:W-:Y:S04]  /*edf0*/  SHFL.IDX PT, R57, R57, R24, 0x1c1f ;  /* 0x001c1f1839397589 */ /* 0x000fe800000e0000 */
[----:B------:R-:W-:Y:S01]  /*ee00*/  SHFL.IDX PT, R59, R59, R24, 0x1c1f ;  /* 0x001c1f183b3b7589 */ /* 0x000fe200000e0000 */
[----:B--2---:R-:W-:Y:S02]  /*ee10*/  SEL R33, R49, R60, P0 ;  /* 0x0000003c31217207 */ /* 0x004fe40000000000 */
[----:B------:R-:W-:Y:S01]  /*ee20*/  SEL R35, R60, R49, P0 ;  /* 0x000000313c237207 */ /* 0x000fe20000000000 */
[----:B------:R-:W-:Y:S04]  /*ee30*/  SHFL.IDX PT, R42, R61, R24, 0x1c1f ;  /* 0x001c1f183d2a7589 */ /* 0x000fe800000e0000 */
[----:B------:R-:W-:Y:S01]  /*ee40*/  SHFL.IDX PT, R67, R67, R24, 0x1c1f ;  /* 0x001c1f1843437589 */ /* 0x000fe200000e0000 */
[----:B0-----:R-:W-:-:S03]  /*ee50*/  SEL R39, R62, R65, P0 ;  /* 0x000000413e277207 */ /* 0x001fc60000000000 */
[----:B------:R-:W-:Y:S04]  /*ee60*/  SHFL.IDX PT, R69, R69, R24, 0x1c1f ;  /* 0x001c1f1845457589 */ /* 0x000fe800000e0000 */
[----:B------:R-:W-:Y:S04]  /*ee70*/  SHFL.IDX PT, R71, R71, R24, 0x1c1f ;  /* 0x001c1f1847477589 */ /* 0x000fe800000e0000 */
[----:B------:R-:W-:Y:S04]  /*ee80*/  SHFL.IDX PT, R73, R73, R24, 0x1c1f ;  /* 0x001c1f1849497589 */ /* 0x000fe800000e0000 */
[----:B------:R0:W-:Y:S04]  /*ee90*/  SHFL.IDX PT, R75, R75, R24, 0x1c1f ;  /* 0x001c1f184b4b7589 */ /* 0x0001e800000e0000 */
[----:B------:R-:W-:Y:S04]  /*eea0*/  SHFL.IDX PT, R50, R50, R31, 0x1c1f ;  /* 0x001c1f1f32327589 */ /* 0x000fe800000e0000 */
[----:B------:R-:W-:Y:S01]  /*eeb0*/  SHFL.IDX PT, R52, R52, R31, 0x1c1f ;  /* 0x001c1f1f34347589 */ /* 0x000fe200000e0000 */
[----:B0-----:R-:W-:-:S03]  /*eec0*/  SHF.R.S32.HI R24, RZ, 0x1f, R26 ;  /* 0x0000001fff187819 */ /* 0x001fc6000001141a */
[----:B------:R-:W-:Y:S01]  /*eed0*/  SHFL.IDX PT, R44, R64, R31, 0x1c1f ;  /* 0x001c1f1f402c7589 */ /* 0x000fe200000e0000 */
[----:B------:R-:W-:Y:S02]  /*eee0*/  SEL R26, R94, R25, P0 ;  /* 0x000000195e1a7207 */ /* 0x000fe40000000000 */
[----:B------:R-:W-:Y:S01]  /*eef0*/  IADD3.X R41, R24, UR7, R27, P1, !PT ;  /* 0x0000000718297c10 */ /* 0x000fe20008ffe41b */
[----:B------:R-:W-:Y:S01]  /*ef00*/  SHFL.IDX PT, R54, R54, R31, 0x1c1f ;  /* 0x001c1f1f36367589 */ /* 0x000fe200000e0000 */
[----:B------:R-:W-:Y:S01]  /*ef10*/  ULDC.64 UR6, c[0x0][0xb88] ;  /* 0x0002e20000067ab9 */ /* 0x000fe20000000a00 */
[----:B------:R-:W-:Y:S01]  /*ef20*/  SEL R24, R25, R94, P0 ;  /* 0x0000005e19187207 */ /* 0x000fe20000000000 */
[----:B------:R-:W-:Y:S01]  /*ef30*/  IMAD R36, R36, UR6, RZ ;  /* 0x0000000624247c24 */ /* 0x000fe2000f8e02ff */
[----:B------:R-:W-:Y:S01]  /*ef40*/  SHFL.IDX PT, R68, R66, R31, 0x1c1f ;  /* 0x001c1f1f42447589 */ /* 0x000fe200000e0000 */
[----:B------:R-:W-:Y:S01]  /*ef50*/  SEL R25, R63, R48, P0 ;  /* 0x000000303f197207 */ /* 0x000fe20000000000 */
[C---:B------:R-:W-:Y:S01]  /*ef60*/  IMAD.WIDE.U32 R40, R37.reuse, UR6, R40 ;  /* 0x0000000625287c25 */ /* 0x040fe2000f8e0028 */
[----:B------:R-:W-:Y:S01]  /*ef70*/  SEL R27, R48, R63, P0 ;  /* 0x0000003f301b7207 */ /* 0x000fe20000000000 */
[----:B------:R-:W-:Y:S01]  /*ef80*/  SHFL.IDX PT, R70, R70, R31, 0x1c1f ;  /* 0x001c1f1f46467589 */ /* 0x000fe200000e0000 */
[----:B------:R-:W-:Y:S01]  /*ef90*/  LOP3.LUT P1, RZ, R228, 0x3, RZ, 0xc0, !PT ;  /* 0x00000003e4ff7812 */ /* 0x000fe2000782c0ff */
[----:B------:R-:W-:Y:S01]  /*efa0*/  IMAD R47, R37, UR7, R36 ;  /* 0x00000007252f7c24 */ /* 0x000fe2000f8e0224 */
[----:B------:R-:W-:Y:S01]  /*efb0*/  SEL R36, R51, R46, P0 ;  /* 0x0000002e33247207 */ /* 0x000fe20000000000 */
[----:B------:R-:W0:Y:S01]  /*efc0*/  SHFL.IDX PT, R56, R56, R31, 0x1c1f ;  /* 0x001c1f1f38387589 */ /* 0x000e2200000e0000 */
[----:B------:R-:W-:Y:S01]  /*efd0*/  VIADD R46, R230, UR39 ;  /* 0x00000027e62e7c36 */ /* 0x000fe20008000000 */
[----:B------:R-:W-:Y:S01]  /*efe0*/  ULDC.64 UR6, c[0x0][0xb50] ;  /* 0x0002d40000067ab9 */ /* 0x000fe20000000a00 */
[----:B------:R-:W-:Y:S01]  /*eff0*/  SEL R37, R65, R62, P0 ;  /* 0x0000003e41257207 */ /* 0x000fe20000000000 */
[----:B------:R-:W1:Y:S04]  /*f000*/  SHFL.IDX PT, R72, R72, R31, 0x1c1f ;  /* 0x001c1f1f48487589 */ /* 0x000e6800000e0000 */
[----:B------:R-:W2:Y:S04]  /*f010*/  SHFL.IDX PT, R43, R58, R31, 0x1c1f ;  /* 0x001c1f1f3a2b7589 */ /* 0x000ea800000e0000 */
[----:B------:R3:W4:Y:S04]  /*f020*/  SHFL.IDX PT, R86, R86, R31, 0x1c1f ;  /* 0x001c1f1f56567589 */ /* 0x00072800000e0000 */
[----:B------:R2:W-:Y:S04]  /*f030*/  STSM.16.M88.4 [R81], R24 ;  /* 0x0000001851007844 */ /* 0x0005e80000000200 */
[----:B------:R4:W-:Y:S01]  /*f040*/  STSM.16.M88.4 [R80], R32 ;  /* 0x0000002050007844 */ /* 0x0009e20000000200 */
[----:B---3--:R-:W-:Y:S01]  /*f050*/  IMAD R31, R30, UR5, RZ ;  /* 0x000000051e1f7c24 */ /* 0x008fe2000f8e02ff */
[----:B0-----:R-:W-:-:S02]  /*f060*/  SEL R48, R59, R56, P0 ;  /* 0x000000383b307207 */ /* 0x001fc40000000000 */
[----:B------:R-:W-:Y:S02]  /*f070*/  STSM.16.M88.4 [R45], R36 ;  /* 0x000000242d007844 */ /* 0x000fe40000000200 */
[----:B------:R-:W-:Y:S02]  /*f080*/  ISETP.GE.OR P3, PT, R46, R31, P1 ;  /* 0x0000001f2e00720c */ /* 0x000fe40000f66670 */
[----:B-1----:R-:W-:Y:S02]  /*f090*/  SEL R49, R73, R72, P0 ;  /* 0x0000004849317207 */ /* 0x002fe40000000000 */
[----:B------:R-:W-:Y:S01]  /*f0a0*/  SEL R51, R72, R73, P0 ;  /* 0x0000004948337207 */ /* 0x000fe20000000000 */
[----:B--2---:R-:W-:Y:S01]  /*f0b0*/  VIADD R24, R46, 0x8 ;  /* 0x000000082e187836 */ /* 0x004fe20000000000 */
[----:B------:R-:W-:Y:S01]  /*f0c0*/  SEL R26, R50, R53, P0 ;  /* 0x00000035321a7207 */ /* 0x000fe20000000000 */
[----:B------:R-:W-:Y:S01]  /*f0d0*/  IMAD.IADD R25, R41, 0x1, R47 ;  /* 0x0000000129197824 */ /* 0x000fe200078e022f */
[----:B------:R-:W-:-:S02]  /*f0e0*/  LEA R41, P4, R40, UR6, 0x2 ;  /* 0x0000000628297c11 */ /* 0x000fc4000f8810ff */
[----:B------:R-:W-:Y:S02]  /*f0f0*/  ISETP.GE.OR P1, PT, R24, R31, P1 ;  /* 0x0000001f1800720c */ /* 0x000fe40000f26670 */
[----:B------:R-:W-:Y:S01]  /*f100*/  LEA.HI.X R40, R40, UR7, R25, 0x2, P4 ;  /* 0x0000000728287c11 */ /* 0x000fe2000a0f1419 */
[----:B------:R-:W-:Y:S01]  /*f110*/  SHFL.IDX PT, R60, R41, RZ, 0x1c1f ;  /* 0x001c1fff293c7589 */ /* 0x000fe200000e0000 */
[----:B------:R-:W-:Y:S02]  /*f120*/  SEL R24, R53, R50, P0 ;  /* 0x0000003235187207 */ /* 0x000fe40000000000 */
[----:B----4-:R-:W-:Y:S01]  /*f130*/  SEL R32, R55, R52, P0 ;  /* 0x0000003437207207 */ /* 0x010fe20000000000 */
[----:B------:R-:W0:Y:S01]  /*f140*/  SHFL.IDX PT, R61, R40, RZ, 0x1c1f ;  /* 0x001c1fff283d7589 */ /* 0x000e2200000e0000 */
[----:B------:R-:W-:Y:S02]  /*f150*/  SEL R34, R52, R55, P0 ;  /* 0x0000003734227207 */ /* 0x000fe40000000000 */
[----:B------:R-:W-:Y:S01]  /*f160*/  SEL R25, R67, R44, P0 ;  /* 0x0000002c43197207 */ /* 0x000fe20000000000 */
[----:B------:R-:W-:Y:S01]  /*f170*/  SHFL.IDX PT, R62, R41, 0x1, 0x1c1f ;  /* 0x003c1f00293e7f89 */ /* 0x000fe200000e0000 */
[----:B------:R-:W-:-:S02]  /*f180*/  SEL R27, R44, R67, P0 ;  /* 0x000000432c1b7207 */ /* 0x000fc40000000000 */
[----:B------:R-:W-:Y:S01]  /*f190*/  SEL R52, R57, R54, P0 ;  /* 0x0000003639347207 */ /* 0x000fe20000000000 */
[----:B------:R-:W1:Y:S01]  /*f1a0*/  SHFL.IDX PT, R63, R40, 0x1, 0x1c1f ;  /* 0x003c1f00283f7f89 */ /* 0x000e6200000e0000 */
[----:B------:R-:W-:Y:S02]  /*f1b0*/  SEL R33, R69, R68, P0 ;  /* 0x0000004445217207 */ /* 0x000fe40000000000 */
[----:B------:R-:W-:Y:S01]  /*f1c0*/  SEL R35, R68, R69, P0 ;  /* 0x0000004544237207 */ /* 0x000fe20000000000 */
[----:B------:R-:W-:Y:S01]  /*f1d0*/  STSM.16.M88.4 [R79], R24 ;  /* 0x000000184f007844 */ /* 0x000fe20000000200 */
[----:B------:R-:W-:Y:S02]  /*f1e0*/  SEL R54, R54, R57, P0 ;  /* 0x0000003936367207 */ /* 0x000fe40000000000 */
[----:B------:R-:W-:Y:S01]  /*f1f0*/  SEL R53, R71, R70, P0 ;  /* 0x0000004647357207 */ /* 0x000fe20000000000 */
[----:B------:R-:W-:Y:S01]  /*f200*/  STSM.16.M88.4 [R78], R32 ;  /* 0x000000204e007844 */ /* 0x000fe20000000200 */
[----:B------:R-:W-:-:S02]  /*f210*/  SEL R55, R70, R71, P0 ;  /* 0x0000004746377207 */ /* 0x000fc40000000000 */
[----:B------:R-:W-:Y:S02]  /*f220*/  SEL R50, R56, R59, P0 ;  /* 0x0000003b38327207 */ /* 0x000fe40000000000 */
[----:B------:R-:W-:Y:S01]  /*f230*/  SEL R64, R42, R43, P0 ;  /* 0x0000002b2a407207 */ /* 0x000fe20000000000 */
[----:B------:R-:W-:Y:S01]  /*f240*/  STSM.16.M88.4 [R77], R52 ;  /* 0x000000344d007844 */ /* 0x000fe20000000200 */
[----:B------:R-:W-:Y:S02]  /*f250*/  SEL R66, R43, R42, P0 ;  /* 0x0000002a2b427207 */ /* 0x000fe40000000000 */
[----:B------:R-:W-:Y:S01]  /*f260*/  SEL R65, R75, R86, P0 ;  /* 0x000000564b417207 */ /* 0x000fe20000000000 */
[----:B------:R-:W-:Y:S01]  /*f270*/  STSM.16.M88.4 [R76], R48 ;  /* 0x000000304c007844 */ /* 0x000fe20000000200 */
[----:B------:R-:W-:-:S05]  /*f280*/  SEL R67, R86, R75, P0 ;  /* 0x0000004b56437207 */ /* 0x000fca0000000000 */
        /* <DEDUP_REMOVED lines=12> */
[----:B------:R-:W5:Y:S01]  /*f350*/  LD.E.128 R44, desc[UR50][R28.64] ;  /* 0x000000321c2c7980 */ /* 0x000f62000c101d00 */
[----:B---3--:R-:W-:Y:S01]  /*f360*/  VIADD R6, R2, UR39 ;  /* 0x0000002702067c36 */ /* 0x008fe20008000000 */
[----:B------:R-:W-:Y:S02]  /*f370*/  UIMAD UR8, UR13, UR10, URZ ;  /* 0x0000000a0d0872a4 */ /* 0x000fe4000f8e023f */
[----:B------:R-:W5:Y:S01]  /*f380*/  LD.E.128 R40, desc[UR50][R20.64] ;  /* 0x0000003214287980 */ /* 0x000f62000c101d00 */
[----:B--2---:R-:W-:Y:S01]  /*f390*/  @P2 IMAD.HI.U32 R2, R6, R65, RZ ;  /* 0x0000004106022227 */ /* 0x004fe200078e00ff */
[----:B------:R-:W-:Y:S02]  /*f3a0*/  UIADD3 UR7, UR7, UR5, URZ ;  /* 0x0000000507077290 */ /* 0x000fe4000fffe03f */
[----:B------:R-:W5:Y:S01]  /*f3b0*/  LD.E.128 R36, desc[UR50][R14.64] ;  /* 0x000000320e247980 */ /* 0x000f62000c101d00 */
[----:B-1----:R-:W-:Y:S01]  /*f3c0*/  IMAD.MOV.U32 R5, RZ, RZ, R6 ;  /* 0x000000ffff057224 */ /* 0x002fe200078e0006 */
[----:B------:R-:W-:-:S02]  /*f3d0*/  UIMAD UR5, UR43, UR11, UR8 ;  /* 0x0000000b2b0572a4 */ /* 0x000fc4000f8e0208 */
[----:B------:R-:W-:Y:S01]  /*f3e0*/  UIMAD.WIDE.U32 UR6, UR43, UR10, UR6 ;  /* 0x0000000a2b0672a5 */ /* 0x000fe2000f8e0006 */
[----:B------:R-:W5:Y:S01]  /*f3f0*/  LD.E.128 R24, desc[UR50][R12.64] ;  /* 0x000000320c187980 */ /* 0x000f62000c101d00 */
[----:B0-----:R-:W-:Y:S01]  /*f400*/  @P2 SHF.R.U32.HI R5, RZ, R3, R2 ;  /* 0x00000003ff052219 */ /* 0x001fe20000011602 */
[----:B------:R-:W-:Y:S01]  /*f410*/  ULDC.64 UR8, c[0x0][0xae0] ;  /* 0x0002b80000087ab9 */ /* 0x000fe20000000a00 */
[----:B------:R-:W-:Y:S01]  /*f420*/  UIADD3 UR5, UR7, UR5, URZ ;  /* 0x0000000507057290 */ /* 0x000fe2000fffe03f */
[----:B------:R-:W5:Y:S01]  /*f430*/  LD.E.128 R56, desc[UR50][R10.64] ;  /* 0x000000320a387980 */ /* 0x000f62000c101d00 */
[--C-:B------:R-:W-:Y:S01]  /*f440*/  SHF.R.S32.HI R4, RZ, 0x1f, R5.reuse ;  /* 0x0000001fff047819 */ /* 0x100fe20000011405 */
[----:B------:R-:W-:Y:S02]  /*f450*/  IMAD.MOV R7, RZ, RZ, -R5 ;  /* 0x000000ffff077224 */ /* 0x000fe400078e0a05 */
[----:B------:R-:W-:Y:S01]  /*f460*/  IMAD.U32 R3, RZ, RZ, UR7 ;  /* 0x00000007ff037e24 */ /* 0x000fe2000f8e00ff */
[----:B------:R0:W5:Y:S01]  /*f470*/  LD.E.128 R52, desc[UR50][R8.64] ;  /* 0x0000003208347980 */ /* 0x000162000c101d00 */
[----:B------:R-:W-:-:S02]  /*f480*/  IMAD R4, R4, UR8, RZ ;  /* 0x0000000804047c24 */ /* 0x000fc4000f8e02ff */
[----:B------:R-:W-:Y:S01]  /*f490*/  IMAD R7, R30, R7, R6 ;  /* 0x000000071e077224 */ /* 0x000fe200078e0206 */
[----:B------:R-:W-:Y:S01]  /*f4a0*/  @!PT LDS RZ, [RZ] ;  /* 0x00000000fffff984 */ /* 0x000fe20000000800 */
[----:B------:R-:W-:Y:S01]  /*f4b0*/  @!PT LDS RZ, [RZ] ;  /* 0x00000000fffff984 */ /* 0x000fe20000000800 */
[----:B------:R-:W-:Y:S01]  /*f4c0*/  @!PT LDS RZ, [RZ] ;  /* 0x00000000fffff984 */ /* 0x000fe20000000800 */
[----:B------:R-:W-:Y:S01]  /*f4d0*/  @!PT LDS RZ, [RZ] ;  /* 0x00000000fffff984 */ /* 0x000fe20000000800 */
[----:B------:R1:W-:Y:S06]  /*f4e0*/  MEMBAR.ALL.CTA ;  /* 0x0000000000007992 */ /* 0x0003ec0000008000 */
[----:B-1----:R-:W1:Y:S01]  /*f4f0*/  FENCE.VIEW.ASYNC.S ;  /* 0x00000000000073c6 */ /* 0x002e620000000000 */
[----:B------:R-:W-:Y:S01]  /*f500*/  IMAD.U32 R2, RZ, RZ, UR6 ;  /* 0x00000006ff027e24 */ /* 0x000fe2000f8e00ff */
[----:B------:R-:W-:Y:S01]  /*f510*/  ULDC.64 UR6, c[0x0][0xad8] ;  /* 0x0002b60000067ab9 */ /* 0x000fe20000000a00 */
[----:B------:R-:W-:-:S02]  /*f520*/  IMAD.U32 R3, RZ, RZ, UR5 ;  /* 0x00000005ff037e24 */ /* 0x000fc4000f8e00ff */
[C---:B0-----:R-:W-:Y:S01]  /*f530*/  IMAD R9, R5.reuse, UR9, R4 ;  /* 0x0000000905097c24 */ /* 0x041fe2000f8e0204 */
[----:B------:R-:W-:Y:S01]  /*f540*/  SHF.R.S32.HI R4, RZ, 0x1f, R7 ;  /* 0x0000001fff047819 */ /* 0x000fe20000011407 */
[----:B------:R-:W-:-:S04]  /*f550*/  IMAD.WIDE.U32 R2, R5, UR8, R2 ;  /* 0x0000000805027c25 */ /* 0x000fc8000f8e0002 */
[----:B------:R-:W-:Y:S02]  /*f560*/  IMAD.IADD R3, R3, 0x1, R9 ;  /* 0x0000000103037824 */ /* 0x000fe400078e0209 */
[----:B------:R-:W-:Y:S02]  /*f570*/  IMAD R6, R4, UR6, RZ ;  /* 0x0000000604067c24 */ /* 0x000fe4000f8e02ff */
[----:B------:R-:W-:Y:S02]  /*f580*/  VIADD R8, R23, UR39 ;  /* 0x0000002717087c36 */ /* 0x000fe40008000000 */
[C---:B------:R-:W-:Y:S02]  /*f590*/  IMAD R5, R7.reuse, UR7, R6 ;  /* 0x0000000707057c24 */ /* 0x040fe4000f8e0206 */
[----:B------:R-:W-:Y:S01]  /*f5a0*/  IMAD.WIDE.U32 R2, R7, UR6, R2 ;  /* 0x0000000607027c25 */ /* 0x000fe2000f8e0002 */
[----:B------:R-:W-:Y:S01]  /*f5b0*/  ISETP.GE.AND P2, PT, R8, R31, PT ;  /* 0x0000001f0800720c */ /* 0x000fe20003f46270 */
[----:B------:R-:W-:-:S02]  /*f5c0*/  ULDC.64 UR6, c[0x0][0xa80] ;  /* 0x0002a00000067ab9 */ /* 0x000fc40000000a00 */
[----:B------:R-:W-:Y:S02]  /*f5d0*/  VIADD R4, R8, 0x20 ;  /* 0x0000002008047836 */ /* 0x000fe40000000000 */
[----:B------:R-:W-:Y:S01]  /*f5e0*/  VIADD R0, R0, 0x2e820 ;  /* 0x0002e82000007836 */ /* 0x000fe20000000000 */
[----:B------:R-:W-:Y:S01]  /*f5f0*/  LEA R6, P3, R2, UR6, 0x1 ;  /* 0x0000000602067c11 */ /* 0x000fe2000f8608ff */
[----:B------:R-:W-:Y:S01]  /*f600*/  IMAD.IADD R3, R3, 0x1, R5 ;  /* 0x0000000103037824 */ /* 0x000fe200078e0205 */
[-C--:B------:R-:W-:Y:S01]  /*f610*/  ISETP.GE.AND P0, PT, R4, R31.reuse, PT ;  /* 0x0000001f0400720c */ /* 0x080fe20003f06270 */
[----:B------:R-:W-:Y:S01]  /*f620*/  VIADD R4, R8, 0x40 ;  /* 0x0000004008047836 */ /* 0x000fe20000000000 */
[----:B------:R-:W-:Y:S02]  /*f630*/  PRMT R0, RZ, 0x654, R0 ;  /* 0x00000654ff007816 */ /* 0x000fe40000000000 */
[----:B------:R-:W-:Y:S01]  /*f640*/  LEA.HI.X R7, R2, UR7, R3, 0x1, P3 ;  /* 0x0000000702077c11 */ /* 0x000fe200098f0c03 */
[----:B------:R-:W-:Y:S01]  /*f650*/  BSSY B1, `(.L_x_1875) ;  /* 0x000000f000017945 */ /* 0x000fe20003800000 */
[----:B------:R-:W-:Y:S01]  /*f660*/  ISETP.GE.AND P1, PT, R4, R31, PT ;  /* 0x0000001f0400720c */ /* 0x000fe20003f26270 */
[----:B-1----:R0:W-:Y:S01]  /*f670*/  SYNCS.ARRIVE.TRANS64.RED.A1T0 RZ, [R0+URZ], RZ ;  /* 0x000000ff00ff79a7 */ /* 0x0021e2000810043f */
[----:B------:R1:W2:Y:S04]  /*f680*/  SHFL.IDX PT, R4, R6, RZ, 0x181f ;  /* 0x00181fff06047589 */ /* 0x0002a800000e0000 */
[----:B0-----:R1:W0:Y:S01]  /*f690*/  SHFL.IDX PT, R0, R7, RZ, 0x181f ;  /* 0x00181fff07007589 */ /* 0x00122200000e0000 */
[----:B------:R-:W-:Y:S06]  /*f6a0*/  @P2 BRA `(.L_x_1876) ;  /* 0x0000000000242947 */ /* 0x000fec0003800000 */
[----:B------:R-:W-:Y:S02]  /*f6b0*/  ULDC UR5, c[0x0][0xac8] ;  /* 0x0002b20000057ab9 */ /* 0x000fe40000000800 */
[----:B------:R-:W-:Y:S02]  /*f6c0*/  ISETP.GE.AND P2, PT, R16, UR5, PT ;  /* 0x0000000510007c0c */ /* 0x000fe4000bf46270 */
[----:B------:R-:W-:-:S11]  /*f6d0*/  ISETP.GE.AND P3, PT, R19, UR5, PT ;  /* 0x0000000513007c0c */ /* 0x000fd6000bf66270 */
[CC--:B--2---:R-:W-:Y:S02]  /*f6e0*/  @!P2 LEA R2, P4, R16.reuse, R4.reuse, 0x1 ;  /* 0x000000041002a211 */ /* 0x0c4fe400078808ff */
[C---:B------:R-:W-:Y:S02]  /*f6f0*/  @!P3 LEA R4, P5, R19.reuse, R4, 0x1 ;  /* 0x000000041304b211 */ /* 0x040fe400078a08ff */
[-C--:B0-----:R-:W-:Y:S02]  /*f700*/  @!P2 LEA.HI.X R3, R16, R0.reuse, R233, 0x1, P4 ;  /* 0x000000001003a211 */ /* 0x081fe400020f0ce9 */
[----:B------:R-:W-:-:S03]  /*f710*/  @!P3 LEA.HI.X R5, R19, R0, R232, 0x1, P5 ;  /* 0x000000001305b211 */ /* 0x000fc600028f0ce8 */
[----:B-----5:R3:W-:Y:S04]  /*f720*/  @!P2 ST.E.128 desc[UR50][R2.64], R44 ;  /* 0x0000002c0200a985 */ /* 0x0207e8000c101d32 */
[----:B------:R3:W-:Y:S02]  /*f730*/  @!P3 ST.E.128 desc[UR50][R4.64], R56 ;  /* 0x000000380400b985 */ /* 0x0007e4000c101d32 */
.L_x_1876:
[----:B------:R-:W-:Y:S05]  /*f740*/  BSYNC B1 ;  /* 0x0000000000017941 */ /* 0x000fea0003800000 */
.L_x_1875:
[----:B0-----:R0:W4:Y:S01]  /*f750*/  SHFL.IDX PT, R0, R7, 0x1, 0x181f ;  /* 0x00381f0007007f89 */ /* 0x00112200000e0000 */
[----:B------:R-:W-:Y:S03]  /*f760*/  BSSY B1, `(.L_x_1877) ;  /* 0x000000c000017945 */ /* 0x000fe60003800000 */
[----:B--23--:R0:W2:Y:S01]  /*f770*/  SHFL.IDX PT, R4, R6, 0x1, 0x181f ;  /* 0x00381f0006047f89 */ /* 0x00c0a200000e0000 */
[----:B------:R-:W-:Y:S05]  /*f780*/  @P0 BRA `(.L_x_1878) ;  /* 0x0000000000240947 */ /* 0x000fea0003800000 */
[----:B------:R-:W-:Y:S02]  /*f790*/  ULDC UR5, c[0x0][0xac8] ;  /* 0x0002b20000057ab9 */ /* 0x000fe40000000800 */
[----:B------:R-:W-:Y:S02]  /*f7a0*/  ISETP.GE.AND P3, PT, R16, UR5, PT ;  /* 0x0000000510007c0c */ /* 0x000fe4000bf66270 */
[----:B------:R-:W-:-:S11]  /*f7b0*/  ISETP.GE.AND P4, PT, R19, UR5, PT ;  /* 0x0000000513007c0c */ /* 0x000fd6000bf86270 */
[CC--:B--2---:R-:W-:Y:S02]  /*f7c0*/  @!P3 LEA R2, P0, R16.reuse, R4.reuse, 0x1 ;  /* 0x000000041002b211 */ /* 0x0c4fe400078008ff */
[C---:B------:R-:W-:Y:S02]  /*f7d0*/  @!P4 LEA R4, P2, R19.reuse, R4, 0x1 ;  /* 0x000000041304c211 */ /* 0x040fe400078408ff */
[-C--:B----4-:R-:W-:Y:S02]  /*f7e0*/  @!P3 LEA.HI.X R3, R16, R0.reuse, R233, 0x1, P0 ;  /* 0x000000001003b211 */ /* 0x090fe400000f0ce9 */
[----:B------:R-:W-:-:S03]  /*f7f0*/  @!P4 LEA.HI.X R5, R19, R0, R232, 0x1, P2 ;  /* 0x000000001305c211 */ /* 0x000fc600010f0ce8 */
[----:B-----5:R3:W-:Y:S04]  /*f800*/  @!P3 ST.E.128 desc[UR50][R2.64], R40 ;  /* 0x000000280200b985 */ /* 0x0207e8000c101d32 */
[----:B------:R3:W-:Y:S02]  /*f810*/  @!P4 ST.E.128 desc[UR50][R4.64], R52 ;  /* 0x000000340400c985 */ /* 0x0007e4000c101d32 */
.L_x_1878:
[----:B------:R-:W-:Y:S05]  /*f820*/  BSYNC B1 ;  /* 0x0000000000017941 */ /* 0x000fea0003800000 */
.L_x_1877:
[----:B----4-:R4:W0:Y:S01]  /*f830*/  SHFL.IDX PT, R0, R7, 0x2, 0x181f ;  /* 0x00581f0007007f89 */ /* 0x01082200000e0000 */
        /* <DEDUP_REMOVED lines=12> */
.L_x_1880:
[----:B------:R-:W-:Y:S05]  /*f900*/  BSYNC B1 ;  /* 0x0000000000017941 */ /* 0x000fea0003800000 */
.L_x_1879:
[----:B0-----:R-:W-:Y:S01]  /*f910*/  VIADD R0, R8, 0x60 ;  /* 0x0000006008007836 */ /* 0x001fe20000000000 */
[----:B-1--4-:R-:W0:Y:S04]  /*f920*/  SHFL.IDX PT, R7, R7, 0x3, 0x181f ;  /* 0x00781f0007077f89 */ /* 0x012e2800000e0000 */
[----:B------:R-:W-:Y:S01]  /*f930*/  ISETP.GE.AND P0, PT, R0, R31, PT ;  /* 0x0000001f0000720c */ /* 0x000fe20003f06270 */
[----:B------:R-:W1:-:S12]  /*f940*/  SHFL.IDX PT, R6, R6, 0x3, 0x181f ;  /* 0x00781f0006067f89 */ /* 0x000e5800000e0000 */
[----:B------:R-:W-:Y:S05]  /*f950*/  @P0 BRA `(.L_x_1881) ;  /* 0x0000000800800947 */ /* 0x000fea0003800000 */
[----:B------:R-:W-:Y:S02]  /*f960*/  ULDC UR5, c[0x0][0xac8] ;  /* 0x0002b20000057ab9 */ /* 0x000fe40000000800 */
[----:B------:R-:W-:-:S13]  /*f970*/  ISETP.GE.AND P1, PT, R16, UR5, PT ;  /* 0x0000000510007c0c */ /* 0x000fda000bf26270 */
[----:B-1-3--:R-:W-:-:S04]  /*f980*/  @!P1 LEA R2, P0, R16, R6, 0x1 ;  /* 0x0000000610029211 */ /* 0x00afc800078008ff */
[----:B0-----:R-:W-:Y:S02]  /*f990*/  @!P1 LEA.HI.X R3, R16, R7, R233, 0x1, P0 ;  /* 0x0000000710039211 */ /* 0x001fe400000f0ce9 */
[----:B------:R-:W-:-:S03]  /*f9a0*/  ISETP.GE.AND P0, PT, R19, UR5, PT ;  /* 0x0000000513007c0c */ /* 0x000fc6000bf06270 */
[----:B-----5:R4:W-:Y:S10]  /*f9b0*/  @!P1 ST.E.128 desc[UR50][R2.64], R24 ;  /* 0x0000001802009985 */ /* 0x0209f4000c101d32 */
[----:B------:R-:W-:Y:S05]  /*f9c0*/  @P0 BRA `(.L_x_1881) ;  /* 0x0000000800640947 */ /* 0x000fea0003800000 */
[----:B----4-:R-:W-:-:S04]  /*f9d0*/  LEA R2, P0, R19, R6, 0x1 ;  /* 0x0000000613027211 */ /* 0x010fc800078008ff */
[----:B------:R-:W-:-:S05]  /*f9e0*/  LEA.HI.X R3, R19, R7, R232, 0x1, P0 ;  /* 0x0000000713037211 */ /* 0x000fca00000f0ce8 */
[----:B------:R0:W-:Y:S01]  /*f9f0*/  ST.E.128 desc[UR50][R2.64], R32 ;  /* 0x0000002002007985 */ /* 0x0001e2000c101d32 */
[----:B------:R-:W-:Y:S05]  /*fa00*/  BRA `(.L_x_1881) ;  /* 0x0000000800547947 */ /* 0x000fea0003800000 */
.L_x_1874:
        /* <DEDUP_REMOVED lines=10> */
[----:B------:R-:W2:Y:S01]  /*fab0*/  S2R R0, SR_TID.X ;  /* 0x0000000000007919 */ /* 0x000ea20000002100 */
[----:B------:R-:W3:Y:S01]  /*fac0*/  LDC R3, c[0x0][0xbe8] ;  /* 0x0002fa00ff037b82 */ /* 0x000ee20000000800 */
[----:B------:R-:W-:Y:S01]  /*fad0*/  IMAD.U32 R4, RZ, RZ, UR39 ;  /* 0x00000027ff047e24 */ /* 0x000fe2000f8e00ff */
[----:B------:R-:W-:Y:S02]  /*fae0*/  ULDC UR5, c[0x0][0xa88] ;  /* 0x0002a20000057ab9 */ /* 0x000fe40000000800 */
[----:B---3--:R-:W-:Y:S02]  /*faf0*/  IMAD R5, R3, UR5, RZ ;  /* 0x0000000503057c24 */ /* 0x008fe4000f8e02ff */
[----:B--2---:R-:W-:-:S04]  /*fb00*/  IADD3 R4, R4, -0x80, R0 ;  /* 0xffffff8004047810 */ /* 0x004fc80007ffe000 */
        /* <DEDUP_REMOVED lines=17> */
[----:B---3--:R-:W-:-:S05]  /*fc20*/  @P0 SHF.R.U32.HI R2, RZ, R7, R0 ;  /* 0x00000007ff020219 */ /* 0x008fca0000011600 */
[----:B------:R-:W-:-:S04]  /*fc30*/  IMAD.MOV R5, RZ, RZ, -R2 ;  /* 0x000000ffff057224 */ /* 0x000fc800078e0a02 */
[----:B------:R-:W-:Y:S01]  /*fc40*/  IMAD R5, R3, R5, R4 ;  /* 0x0000000503057224 */ /* 0x000fe200078e0204 */
[----:B------:R-:W-:Y:S01]  /*fc50*/  SHF.R.S32.HI R3, RZ, 0x1f, R2 ;  /* 0x0000001fff037819 */ /* 0x000fe20000011402 */
[----:B------:R-:W-:Y:S01]  /*fc60*/  IMAD.U32 R4, RZ, RZ, UR5 ;  /* 0x00000005ff047e24 */ /* 0x000fe2000f8e00ff */
[----:B------:R-:W-:Y:S02]  /*fc70*/  IADD3 R2, P0, R2, UR6, RZ ;  /* 0x0000000602027c10 */ /* 0x000fe4000ff1e0ff */
[----:B------:R-:W-:Y:S02]  /*fc80*/  SHF.R.S32.HI R0, RZ, 0x1f, R5 ;  /* 0x0000001fff007819 */ /* 0x000fe40000011405 */
[----:B------:R-:W-:Y:S01]  /*fc90*/  IADD3.X R3, R3, UR7, R4, P0, !PT ;  /* 0x0000000703037c10 */ /* 0x000fe200087fe404 */
[----:B------:R-:W-:Y:S02]  /*fca0*/  ULDC.64 UR6, c[0x0][0xb50] ;  /* 0x0002d40000067ab9 */ /* 0x000fe40000000a00 */
[----:B------:R-:W-:-:S02]  /*fcb0*/  IMAD R0, R0, UR10, RZ ;  /* 0x0000000a00007c24 */ /* 0x000fc4000f8e02ff */
[----:B------:R-:W-:-:S04]  /*fcc0*/  IMAD.WIDE.U32 R2, R5, UR10, R2 ;  /* 0x0000000a05027c25 */ /* 0x000fc8000f8e0002 */
[----:B------:R-:W-:Y:S01]  /*fcd0*/  IMAD R7, R5, UR11, R0 ;  /* 0x0000000b05077c24 */ /* 0x000fe2000f8e0200 */
[----:B------:R-:W-:-:S03]  /*fce0*/  LEA R4, P0, R2, UR6, 0x2 ;  /* 0x0000000602047c11 */ /* 0x000fc6000f8010ff */
[----:B------:R-:W-:-:S05]  /*fcf0*/  IMAD.IADD R3, R3, 0x1, R7 ;  /* 0x0000000103037824 */ /* 0x000fca00078e0207 */
[----:B------:R-:W-:Y:S01]  /*fd00*/  LEA.HI.X R5, R2, UR7, R3, 0x2, P0 ;  /* 0x0000000702057c11 */ /* 0x000fe200080f1403 */
[----:B------:R-:W-:-:S05]  /*fd10*/  IMAD.MOV.U32 R3, RZ, RZ, -0x800000 ;  /* 0xff800000ff037424 */ /* 0x000fca00078e00ff */
[----:B------:R2:W-:Y:S02]  /*fd20*/  STG.E desc[UR50][R4.64], R3 ;  /* 0x0000000304007986 */ /* 0x0005e4000c101932 */
.L_x_1883:
[----:B------:R-:W-:Y:S05]  /*fd30*/  BSYNC B1 ;  /* 0x0000000000017941 */ /* 0x000fea0003800000 */
.L_x_1882:
[----:B------:R-:W-:Y:S01]  /*fd40*/  ULDC.64 UR10, c[0x0][0xae8] ;  /* 0x0002ba00000a7ab9 */ /* 0x000fe20000000a00 */
[----:B------:R-:W-:Y:S01]  /*fd50*/  VIADD R6, R6, UR39 ;  /* 0x0000002706067c36 */ /* 0x000fe20008000000 */
[----:B------:R-:W-:Y:S01]  /*fd60*/  UIMAD UR5, UR8, UR10, URZ ;  /* 0x0000000a080572a4 */ /* 0x000fe2000f8e023f */
[----:B------:R-:W-:Y:S01]  /*fd70*/  BSSY B1, `(.L_x_1884) ;  /* 0x0000034000017945 */ /* 0x000fe20003800000 */
[----:B------:R-:W-:Y:S01]  /*fd80*/  UIMAD.WIDE.U32 UR6, UR36, UR10, URZ ;  /* 0x0000000a240672a5 */ /* 0x000fe2000f8e003f */
[----:B0-----:R-:W-:Y:S01]  /*fd90*/  @P1 IMAD.HI.U32 R0, R6, R9, RZ ;  /* 0x0000000906001227 */ /* 0x001fe200078e00ff */
[----:B------:R-:W-:-:S03]  /*fda0*/  UIMAD UR5, UR36, UR11, UR5 ;  /* 0x0000000b240572a4 */ /* 0x000fc6000f8e0205 */
[----:B------:R-:W-:Y:S01]  /*fdb0*/  ULDC.64 UR10, c[0x0][0xaf0] ;  /* 0x0002bc00000a7ab9 */ /* 0x000fe20000000a00 */
[----:B------:R-:W-:Y:S01]  /*fdc0*/  UIADD3 UR7, UR7, UR5, URZ ;  /* 0x0000000507077290 */ /* 0x000fe2000fffe03f */
[----:B--2---:R-:W-:Y:S01]  /*fdd0*/  IMAD.MOV.U32 R5, RZ, RZ, R6 ;  /* 0x000000ffff057224 */ /* 0x004fe200078e0006 */
[----:B------:R-:W-:Y:S01]  /*fde0*/  UIMAD UR5, UR9, UR10, URZ ;  /* 0x0000000a090572a4 */ /* 0x000fe2000f8e023f */
[----:B-1----:R-:W-:Y:S01]  /*fdf0*/  @P1 SHF.R.U32.HI R5, RZ, R11, R0 ;  /* 0x0000000bff051219 */ /* 0x002fe20000011600 */
        /* <DEDUP_REMOVED lines=18> */
[----:B------:R-:W-:Y:S02]  /*ff20*/  VIADD R6, R23, UR39 ;  /* 0x0000002717067c36 */ /* 0x000fe40008000000 */
[----:B------:R-:W-:Y:S02]  /*ff30*/  IMAD R9, R8, UR5, RZ ;  /* 0x0000000508097c24 */ /* 0x000fe4000f8e02ff */
[C---:B------:R-:W-:Y:S02]  /*ff40*/  IMAD R5, R7.reuse, UR7, R4 ;  /* 0x0000000707057c24 */ /* 0x040fe4000f8e0204 */
[----:B------:R-:W-:Y:S01]  /*ff50*/  IMAD.WIDE.U32 R2, R7, UR6, R2 ;  /* 0x0000000607027c25 */ /* 0x000fe2000f8e0002 */
[----:B------:R-:W-:Y:S01]  /*ff60*/  ISETP.GE.AND P2, PT, R6, R9, PT ;  /* 0x000000090600720c */ /* 0x000fe20003f46270 */
[----:B------:R-:W-:-:S02]  /*ff70*/  ULDC.64 UR6, c[0x0][0xa80] ;  /* 0x0002a00000067ab9 */ /* 0x000fc40000000a00 */
        /* <DEDUP_REMOVED lines=19> */
.L_x_1885:
[----:B------:R-:W-:Y:S05]  /*100b0*/  BSYNC B1 ;  /* 0x0000000000017941 */ /* 0x000fea0003800000 */
.L_x_1884:
        /* <DEDUP_REMOVED lines=13> */
.L_x_1887:
[----:B------:R-:W-:Y:S05]  /*10190*/  BSYNC B1 ;  /* 0x0000000000017941 */ /* 0x000fea0003800000 */
.L_x_1886:
        /* <DEDUP_REMOVED lines=13> */
.L_x_1889:
[----:B------:R-:W-:Y:S05]  /*10270*/  BSYNC B1 ;  /* 0x0000000000017941 */ /* 0x000fea0003800000 */
.L_x_1888:
[----:B---3--:R-:W-:Y:S01]  /*10280*/  VIADD R3, R6, 0x60 ;  /* 0x0000006006037836 */ /* 0x008fe20000000000 */
[----:B0-----:R0:W3:Y:S04]  /*10290*/  SHFL.IDX PT, R0, R5, 0x3, 0x181f ;  /* 0x00781f0005007f89 */ /* 0x0010e800000e0000 */
[----:B------:R-:W-:Y:S01]  /*102a0*/  ISETP.GE.AND P0, PT, R3, R9, PT ;  /* 0x000000090300720c */ /* 0x000fe20003f06270 */
[----:B-1----:R0:W1:-:S12]  /*102b0*/  SHFL.IDX PT, R2, R4, 0x3, 0x181f ;  /* 0x00781f0004027f89 */ /* 0x00205800000e0000 */
[----:B0-----:R-:W-:Y:S05]  /*102c0*/  @P0 BRA `(.L_x_1881) ;  /* 0x0000000000240947 */ /* 0x001fea0003800000 */
[----:B------:R-:W-:Y:S02]  /*102d0*/  ULDC UR5, c[0x0][0xac8] ;  /* 0x0002b20000057ab9 */ /* 0x000fe40000000800 */
[----:B------:R-:W-:Y:S02]  /*102e0*/  ISETP.GE.AND P2, PT, R16, UR5, PT ;  /* 0x0000000510007c0c */ /* 0x000fe4000bf46270 */
[----:B------:R-:W-:-:S11]  /*102f0*/  ISETP.GE.AND P3, PT, R19, UR5, PT ;  /* 0x0000000513007c0c */ /* 0x000fd6000bf66270 */
[CC--:B-12-4-:R-:W-:Y:S02]  /*10300*/  @!P2 LEA R4, P0, R16.reuse, R2.reuse, 0x1 ;  /* 0x000000021004a211 */ /* 0x0d6fe400078008ff */
[C---:B------:R-:W-:Y:S02]  /*10310*/  @!P3 LEA R2, P1, R19.reuse, R2, 0x1 ;  /* 0x000000021302b211 */ /* 0x040fe400078208ff */
[-C--:B---3--:R-:W-:Y:S02]  /*10320*/  @!P2 LEA.HI.X R5, R16, R0.reuse, R233, 0x1, P0 ;  /* 0x000000001005a211 */ /* 0x088fe400000f0ce9 */
[----:B------:R-:W-:-:S03]  /*10330*/  @!P3 LEA.HI.X R3, R19, R0, R232, 0x1, P1 ;  /* 0x000000001303b211 */ /* 0x000fc600008f0ce8 */
[----:B------:R0:W-:Y:S04]  /*10340*/  @!P2 ST.E.128 desc[UR50][R4.64], RZ ;  /* 0x000000ff0400a985 */ /* 0x0001e8000c101d32 */
[----:B------:R0:W-:Y:S02]  /*10350*/  @!P3 ST.E.128 desc[UR50][R2.64], RZ ;  /* 0x000000ff0200b985 */ /* 0x0001e4000c101d32 */
.L_x_1881:
[----:B------:R-:W-:Y:S05]  /*10360*/  BSYNC B0 ;  /* 0x0000000000007941 */ /* 0x000fea0003800000 */
.L_x_1873:
[----:B------:R-:W-:Y:S02]  /*10370*/  ULDC UR5, c[0x0][0xc38] ;  /* 0x00030e0000057ab9 */ /* 0x000fe40000000800 */
[----:B------:R-:W-:-:S06]  /*10380*/  UISETP.GE.AND UP0, UPT, UR4, UR5, UPT ;  /* 0x000000050400728c */ /* 0x000fcc000bf06270 */
[----:B------:R-:W-:-:S13]  /*10390*/  PLOP3.LUT P0, PT, PT, PT, UP0, 0x80, 0x0 ;  /* 0x000000000000781c */ /* 0x000fda0003f0f008 */
[----:B------:R-:W-:Y:S05]  /*103a0*/  @!P0 BRA `(.L_x_1890) ;  /* 0xffffff08007c8947 */ /* 0x000fea000383ffff */
[----:B------:R-:W-:Y:S05]  /*103b0*/  EXIT ;  /* 0x000000000000794d */ /* 0x000fea0003800000 */
.L_x_1835:
[----:B------:R-:W-:-:S08]  /*103c0*/  NOP ;  /* 0x0000000000007918 */ /* 0x000fd00000000000 */
[----:B------:R-:W0:-:S00]  /*103d0*/  USETMAXREG.DEALLOC.CTAPOOL 0x18 ;  /* 0x00000018000079c8 */ /* 0x000e0000080e0500 */
[----:B0-----:R-:W2:Y:S01]  /*103e0*/  LDL.LU R2, [R1+0x8] ;  /* 0x0000080001027983 */ /* 0x001ea20000300800 */
[----:B------:R-:W-:-:S05]  /*103f0*/  LOP3.LUT R0, R0, 0x3, RZ, 0xc0, !PT ;  /* 0x0000000300007812 */ /* 0x000fca00078ec0ff */
[----:B------:R-:W0:Y:S01]  /*10400*/  S2UR UR6, SR_CTAID.X ;  /* 0x00000000000679c3 */ /* 0x000e220000002500 */
[----:B------:R-:W1:Y:S02]  /*10410*/  SHFL.IDX PT, R0, R0, RZ, 0x1f ;  /* 0x00001fff00007589 */ /* 0x000e6400000e0000 */
[----:B-1----:R-:W-:-:S05]  /*10420*/  ISETP.NE.AND P0, PT, R0, RZ, PT ;  /* 0x000000ff0000720c */ /* 0x002fca0003f05270 */
[----:B------:R-:W0:Y:S08]  /*10430*/  LDC R0, c[0x0][0xc38] ;  /* 0x00030e00ff007b82 */ /* 0x000e300000000800 */
[----:B------:R-:W-:Y:S06]  /*10440*/  @P0 BAR.ARV 0x4, 0x180 ;  /* 0x0106000000000b1d */ /* 0x000fec0000002000 */
[----:B--2---:R-:W-:-:S04]  /*10450*/  LOP3.LUT R2, R2, 0xfffffffd, RZ, 0xc0, !PT ;  /* 0xfffffffd02027812 */ /* 0x004fc800078ec0ff */
[----:B------:R-:W-:Y:S02]  /*10460*/  @P0 LOP3.LUT R2, R2, 0x2, RZ, 0xfc, !PT ;  /* 0x0000000202020812 */ /* 0x000fe400078efcff */
[----:B0-----:R-:W-:Y:S01]  /*10470*/  ISETP.LE.AND P0, PT, R0, UR6, PT ;  /* 0x0000000600007c0c */ /* 0x001fe2000bf03270 */
[----:B------:R-:W-:Y:S02]  /*10480*/  IMAD.MOV.U32 R0, RZ, RZ, 0x1 ;  /* 0x00000001ff007424 */ /* 0x000fe400078e00ff */
[----:B------:R0:W-:Y:S04]  /*10490*/  STL [R1+0x8], R2 ;  /* 0x0000080201007387 */ /* 0x0001e80000100800 */
[----:B------:R0:W-:Y:S04]  /*104a0*/  STL [R1+0x24], RZ ;  /* 0x000024ff01007387 */ /* 0x0001e80000100800 */
[----:B------:R0:W-:Y:S04]  /*104b0*/  STL [R1], RZ ;  /* 0x000000ff01007387 */ /* 0x0001e80000100800 */
[----:B------:R0:W-:Y:S01]  /*104c0*/  STL [R1+0x4], R0 ;  /* 0x0000040001007387 */ /* 0x0001e20000100800 */
[----:B------:R-:W-:Y:S05]  /*104d0*/  @P0 BRA `(.L_x_1891) ;  /* 0x0000003800ec0947 */ /* 0x000fea0003800000 */
        /* <DEDUP_REMOVED lines=10> */
[C---:B0-----:R-:W-:Y:S01]  /*10580*/  IMAD.SHL.U32 R0, R6.reuse, 0x20, RZ ;  /* 0x0000002006007824 */ /* 0x041fe200078e00ff */
        /* <DEDUP_REMOVED lines=21> */
[----:B------:R-:W-:-:S05]  /*106e0*/  IMAD.SHL.U32 R0, R4, 0x10, RZ ;  /* 0x0000001004007824 */ /* 0x000fca00078e00ff */
[----:B------:R-:W-:Y:S01]  /*106f0*/  LOP3.LUT R5, R5, 0x400, R0, 0xf8, !PT ;  /* 0x0000040005057812 */ /* 0x000fe200078ef800 */
[----:B------:R-:W-:Y:S01]  /*10700*/  IMAD.MOV.U32 R0, RZ, RZ, 0x40 ;  /* 0x00000040ff007424 */ /* 0x000fe200078e00ff */
[----:B0-----:R-:W-:-:S04]  /*10710*/  SHF.R.U32.HI R2, RZ, 0x3, R4 ;  /* 0x00000003ff027819 */ /* 0x001fc80000011604 */
[----:B------:R-:W-:Y:S01]  /*10720*/  SEL R0, R0, 0xffffffc0, !P0 ;  /* 0xffffffc000007807 */ /* 0x000fe20004000000 */
[----:B------:R-:W-:Y:S01]  /*10730*/  IMAD.U32 R0, RZ, RZ, UR6 ;  /* 0x00000006ff007e24 */ /* 0x000fe2000f8e00ff */
[----:B------:R-:W-:Y:S01]  /*10740*/  LOP3.LUT R3, R2, 0x70, R3, 0xf8, !PT ;  /* 0x0000007002037812 */ /* 0x000fe200078ef803 */
[----:B------:R-:W-:-:S05]  /*10750*/  IMAD.IADD R2, R18, 0x1, R5 ;  /* 0x0000000112027824 */ /* 0x000fca00078e0205 */
[----:B------:R-:W-:Y:S04]  /*10760*/  STL [R1+0x20], R2 ;  /* 0x0000200201007387 */ /* 0x000fe80000100800 */
[----:B------:R-:W-:Y:S04]  /*10770*/  STL [R1], RZ ;  /* 0x000000ff01007387 */ /* 0x000fe80000100800 */
[----:B------:R0:W-:Y:S04]  /*10780*/  STL [R1+0x1c], R0 ;  /* 0x00001c0001007387 */ /* 0x0001e80000100800 */
[----:B------:R1:W-:Y:S01]  /*10790*/  STL [R1+0x24], RZ ;  /* 0x000024ff01007387 */ /* 0x0003e20000100800 */
[----:B0-----:R-:W-:-:S05]  /*107a0*/  IMAD.MOV.U32 R0, RZ, RZ, 0x1 ;  /* 0x00000001ff007424 */ /* 0x001fca00078e00ff */
[----:B------:R1:W-:Y:S02]  /*107b0*/  STL [R1+0x4], R0 ;  /* 0x0000040001007387 */ /* 0x0003e40000100800 */
.L_x_1950:
        /* <DEDUP_REMOVED lines=14> */
[----:B0-----:R-:W-:Y:S05]  /*108a0*/  @!P0 BRA `(.L_x_1892) ;  /* 0x0000000000208947 */ /* 0x001fea0003800000 */
[----:B------:R-:W-:Y:S02]  /*108b0*/  ULDC UR9, c[0x0][0xc6c] ;  /* 0x00031b0000097ab9 */ /* 0x000fe40000000800 */
[----:B------:R-:W-:-:S11]  /*108c0*/  UISETP.NE.AND UP0, UPT, UR9, 0x1, UPT ;  /* 0x000000010900788c */ /* 0x000fd6000bf05270 */
[----:B------:R-:W-:Y:S02]  /*108d0*/  @UP0 ULDC.64 UR6, c[0x0][0xc70] ;  /* 0x00031c0000060ab9 */ /* 0x000fe40000000a00 */
[----:B------:R-:W-:-:S03]  /*108e0*/  UIMAD.WIDE.U32 UR4, UR10, UR6, URZ ;  /* 0x000000060a0472a5 */ /* 0x000fc6000f8e003f */
[----:B------:R-:W-:Y:S01]  /*108f0*/  UMOV UR6, UR10 ;  /* 0x0000000a00067c82 */ /* 0x000fe20008000000 */
[----:B------:R-:W-:-:S04]  /*10900*/  @UP0 USHF.R.U32.HI UR6, URZ, UR7, UR5 ;  /* 0x000000073f060299 */ /* 0x000fc80008011605 */
[----:B------:R-:W-:Y:S01]  /*10910*/  UIMAD UR9, UR6, UR9, URZ ;  /* 0x00000009060972a4 */ /* 0x000fe2000f8e023f */
[----:B------:R-:W-:Y:S11]  /*10920*/  BRA `(.L_x_1893) ;  /* 0x00000000001c7947 */ /* 0x000ff60003800000 */
.L_x_1892:
[----:B------:R-:W-:Y:S02]  /*10930*/  ULDC UR9, c[0x0][0xc54] ;  /* 0x0003150000097ab9 */ /* 0x000fe40000000800 */
[----:B------:R-:W-:-:S11]  /*10940*/  UISETP.NE.AND UP0, UPT, UR9, 0x1, UPT ;  /* 0x000000010900788c */ /* 0x000fd6000bf05270 */
[----:B------:R-:W-:Y:S02]  /*10950*/  @UP0 ULDC.64 UR6, c[0x0][0xc58] ;  /* 0x0003160000060ab9 */ /* 0x000fe40000000a00 */
[----:B------:R-:W-:-:S03]  /*10960*/  UIMAD.WIDE.U32 UR4, UR10, UR6, URZ ;  /* 0x000000060a0472a5 */ /* 0x000fc6000f8e003f */
[----:B------:R-:W-:Y:S01]  /*10970*/  UMOV UR6, UR10 ;  /* 0x0000000a00067c82 */ /* 0x000fe20008000000 */
[----:B------:R-:W-:-:S04]  /*10980*/  @UP0 USHF.R.U32.HI UR6, URZ, UR7, UR5 ;  /* 0x000000073f060299 */ /* 0x000fc80008011605 */
[----:B------:R-:W-:-:S12]  /*10990*/  UIMAD UR9, UR6, UR9, URZ ;  /* 0x00000009060972a4 */ /* 0x000fd8000f8e023f */
.L_x_1893:
[----:B------:R-:W-:Y:S01]  /*109a0*/  ULOP3.LUT UR41, URZ, UR6, URZ, 0x33, !UPT ;  /* 0x000000063f297292 */ /* 0x000fe2000f8e333f */
[----:B------:R-:W-:Y:S01]  /*109b0*/  BSSY B7, `(.L_x_1894) ;  /* 0x0000354000077945 */ /* 0x000fe20003800000 */
[----:B------:R-:W-:Y:S01]  /*109c0*/  ULDC UR5, c[0x0][0x448] ;  /* 0x0001120000057ab9 */ /* 0x000fe20000000800 */
[----:B------:R-:W-:Y:S01]  /*109d0*/  ULDC UR4, c[0x0][0xc3c] ;  /* 0x00030f0000047ab9 */ /* 0x000fe20000000800 */
[----:B------:R-:W-:Y:S02]  /*109e0*/  UISETP.NE.AND UP1, UPT, UR5, 0x1, UPT ;  /* 0x000000010500788c */ /* 0x000fe4000bf25270 */
[----:B------:R-:W-:Y:S01]  /*109f0*/  UIADD3 UR41, UR41, UR4, URZ ;  /* 0x0000000429297290 */ /* 0x000fe2000fffe03f */
[----:B------:R-:W-:Y:S01]  /*10a00*/  ULDC.64 UR6, c[0x0][0x418] ;  /* 0x0001060000067ab9 */ /* 0x000fe20000000a00 */
[----:B------:R-:W-:Y:S01]  /*10a10*/  ULDC UR5, c[0x0][0x288] ;  /* 0x0000a20000057ab9 */ /* 0x000fe20000000800 */
[----:B------:R-:W-:Y:S02]  /*10a20*/  UISETP.NE.U32.AND UP0, UPT, UR6, URZ, UPT ;  /* 0x0000003f0600728c */ /* 0x000fe4000bf05070 */
[----:B------:R-:W-:-:S02]  /*10a30*/  USHF.L.U32 UR6, UR41, 0x7, URZ ;  /* 0x0000000729067899 */ /* 0x000fc4000800063f */
[----:B------:R-:W-:Y:S02]  /*10a40*/  UISETP.NE.AND.EX UP0, UPT, UR7, URZ, UPT, UP0 ;  /* 0x0000003f0700728c */ /* 0x000fe4000bf05300 */
[----:B------:R-:W-:Y:S01]  /*10a50*/  UIADD3 UR6, UR6, 0x7f, URZ ;  /* 0x0000007f06067890 */ /* 0x000fe2000fffe03f */
[----:B------:R-:W-:Y:S01]  /*10a60*/  ULDC UR4, c[0x0][0x424] ;  /* 0x0001090000047ab9 */ /* 0x000fe20000000800 */
[----:B------:R-:W-:Y:S02]  /*10a70*/  UIADD3 UR13, -UR5, 0xe0, URZ ;  /* 0x000000e0050d7890 */ /* 0x000fe4000fffe13f */
[----:B------:R-:W-:Y:S01]  /*10a80*/  USEL UR7, UR4, 0x1, UP0 ;  /* 0x0000000104077887 */ /* 0x000fe20008000000 */
[----:B------:R-:W-:Y:S01]  /*10a90*/  @UP1 ULDC UR5, c[0x0][0x44c] ;  /* 0x0001130000051ab9 */ /* 0x000fe20000000800 */
[----:B------:R-:W-:Y:S01]  /*10aa0*/  @UP1 ULDC UR14, c[0x0][0x450] ;  /* 0x00011400000e1ab9 */ /* 0x000fe20000000800 */
[----:B------:R-:W-:Y:S01]  /*10ab0*/  UIMAD.WIDE.U32 UR4, UR6, UR5, URZ ;  /* 0x00000005060472a5 */ /* 0x000fe2000f8e003f */
[----:B------:R-:W-:Y:S01]  /*10ac0*/  ULDC UR12, c[0x0][0x2f0] ;  /* 0x0000bc00000c7ab9 */ /* 0x000fe20000000800 */
[----:B------:R-:W-:-:S02]  /*10ad0*/  UIADD3 UR9, UR10, -UR9, URZ ;  /* 0x800000090a097290 */ /* 0x000fc4000fffe03f */
[----:B------:R-:W-:Y:S02]  /*10ae0*/  @UP1 USHF.R.U32.HI UR6, URZ, UR14, UR5 ;  /* 0x0000000e3f061299 */ /* 0x000fe40008011605 */
[----:B------:R-:W-:Y:S02]  /*10af0*/  UIMAD UR5, UR7, UR12, 0xdf ;  /* 0x000000df070574a4 */ /* 0x000fe4000f8e020c */
[----:B------:R-:W-:Y:S01]  /*10b00*/  UIMAD UR13, UR7, UR12, UR13 ;  /* 0x0000000c070d72a4 */ /* 0x000fe2000f8e020d */
[----:B------:R-:W-:Y:S01]  /*10b10*/  UMOV UR4, URZ ;  /* 0x0000003f00047c82 */ /* 0x000fe20008000000 */
[----:B------:R-:W-:Y:S01]  /*10b20*/  ULDC UR10, c[0x0][0xc54] ;  /* 0x00031500000a7ab9 */ /* 0x000fe20000000800 */
[----:B------:R-:W-:Y:S02]  /*10b30*/  UIMAD.WIDE UR4, UR5, -0x6db6db6d, UR4 ;  /* 0x92492493050478a5 */ /* 0x000fe4000f8e0204 */
[----:B------:R-:W-:Y:S02]  /*10b40*/  UIADD3 UR7, UR13, UR6, URZ ;  /* 0x000000060d077290 */ /* 0x000fe4000fffe03f */
[----:B------:R-:W-:Y:S01]  /*10b50*/  UIMAD UR9, UR8, UR10, UR9 ;  /* 0x0000000a080972a4 */ /* 0x000fe2000f8e0209 */
[----:B------:R-:W-:-:S02]  /*10b60*/  UMOV UR6, URZ ;  /* 0x0000003f00067c82 */ /* 0x000fc40008000000 */
[----:B------:R-:W-:Y:S01]  /*10b70*/  UMOV UR10, UR5 ;  /* 0x00000005000a7c82 */ /* 0x000fe20008000000 */
[----:B------:R-:W-:Y:S02]  /*10b80*/  UIMAD.WIDE UR6, UR7, -0x6db6db6d, UR6 ;  /* 0x92492493070678a5 */ /* 0x000fe4000f8e0206 */
[----:B------:R-:W-:Y:S02]  /*10b90*/  USHF.R.U32.HI UR12, URZ, 0x1f, UR10 ;  /* 0x0000001f3f0c7899 */ /* 0x000fe4000801160a */
[----:B------:R-:W-:Y:S01]  /*10ba0*/  USHF.R.U32.HI UR6, URZ, 0x1f, UR7 ;  /* 0x0000001f3f067899 */ /* 0x000fe20008011607 */
[----:B------:R-:W-:Y:S01]  /*10bb0*/  ULDC UR11, c[0x0][0xc48] ;  /* 0x00031200000b7ab9 */ /* 0x000fe20000000800 */
[----:B------:R-:W-:Y:S02]  /*10bc0*/  ULEA.HI.SX32 UR12, UR10, UR12, 0x19 ;  /* 0x0000000c0a0c7291 */ /* 0x000fe4000f8fca3f */
[----:B------:R-:W-:Y:S02]  /*10bd0*/  ULEA.HI.SX32 UR6, UR7, UR6, 0x19 ;  /* 0x0000000607067291 */ /* 0x000fe4000f8fca3f */
[----:B------:R-:W-:-:S02]  /*10be0*/  UISETP.NE.AND UP0, UPT, UR11, 0x1, UPT ;  /* 0x000000010b00788c */ /* 0x000fc4000bf05270 */
[----:B------:R-:W-:Y:S01]  /*10bf0*/  UISETP.LT.AND UP1, UPT, UR12, UR6, UPT ;  /* 0x000000060c00728c */ /* 0x000fe2000bf21270 */
[----:B------:R-:W-:-:S03]  /*10c00*/  UMOV UR43, UR9 ;  /* 0x00000009002b7c82 */ /* 0x000fc60008000000 */
[----:B------:R-:W-:-:S05]  /*10c10*/  USEL UR40, UR12, UR6, UP1 ;  /* 0x000000060c287287 */ /* 0x000fca0008800000 */
[----:B------:R-:W-:Y:S01]  /*10c20*/  @UP0 ULDC UR8, c[0x0][0xc4c] ;  /* 0x0003130000080ab9 */ /* 0x000fe20000000800 */
[----:B------:R-:W-:Y:S01]  /*10c30*/  ISETP.LT.AND P0, PT, RZ, UR40, PT ;  /* 0x00000028ff007c0c */ /* 0x000fe2000bf01270 */
[----:B------:R-:W-:Y:S01]  /*10c40*/  UIMAD.WIDE.U32 UR4, UR9, UR8, URZ ;  /* 0x00000008090472a5 */ /* 0x000fe2000f8e003f */
[----:B------:R-:W-:-:S03]  /*10c50*/  @UP0 ULDC UR7, c[0x0][0xc50] ;  /* 0x0003140000070ab9 */ /* 0x000fc60000000800 */
[----:B------:R-:W-:-:S04]  /*10c60*/  @UP0 USHF.R.U32.HI UR43, URZ, UR7, UR5 ;  /* 0x000000073f2b0299 */ /* 0x000fc80008011605 */
[----:B------:R-:W-:-:S04]  /*10c70*/  UIADD3 UR36, -UR43, URZ, URZ ;  /* 0x0000003f2b247290 */ /* 0x000fc8000fffe13f */
[----:B------:R-:W-:Y:S01]  /*10c80*/  UIMAD UR36, UR11, UR36, UR9 ;  /* 0x000000240b2472a4 */ /* 0x000fe2000f8e0209 */
[----:B------:R-:W-:Y:S11]  /*10c90*/  @P0 BRA `(.L_x_1895) ;  /* 0x0000000000480947 */ /* 0x000ff60003800000 */
        /* <DEDUP_REMOVED lines=18> */
.L_x_1895:
        /* <DEDUP_REMOVED lines=20> */
.L_x_1898:
[----:B------:R-:W-:Y:S05]  /*10f00*/  BSYNC B6 ;  /* 0x0000000000067941 */ /* 0x000fea0003800000 */
.L_x_1897:
        /* <DEDUP_REMOVED lines=24> */
.L_x_1900:
[----:B------:R-:W-:Y:S05]  /*11090*/  BSYNC B6 ;  /* 0x0000000000067941 */ /* 0x000fea0003800000 */
.L_x_1899:
        /* <DEDUP_REMOVED lines=20> */
.L_x_1902:
[----:B------:R-:W-:Y:S05]  /*111e0*/  BSYNC B6 ;  /* 0x0000000000067941 */ /* 0x000fea0003800000 */
.L_x_1901:
[----:B------:R-:W-:Y:S01]  /*111f0*/  IMAD.MOV.U32 R17, RZ, RZ, R16 ;  /* 0x000000ffff117224 */ /* 0x000fe200078e0010 */
        /* <DEDUP_REMOVED lines=19> */
.L_x_1904:
[----:B------:R-:W-:Y:S05]  /*11330*/  BSYNC B6 ;  /* 0x0000000000067941 */ /* 0x000fea0003800000 */
.L_x_1903:
        /* <DEDUP_REMOVED lines=10> */
[----:B------:R-:W-:Y:S01]  /*113e0*/  LOP3.LUT R17, R17, 0xfffffffe, RZ, 0xc0, !PT ;  /* 0xfffffffe11117812 */ /* 0x000fe200078ec0ff */
[----:B------:R-:W-:Y:S01]  /*113f0*/  UMOV UR4, 0xffffffff ;  /* 0xffffffff00047882 */ /* 0x000fe20000000000 */
[----:B------:R-:W3:Y:S01]  /*11400*/  S2R R19, SR_TID.X ;  /* 0x0000000000137919 */ /* 0x000ee20000002100 */
[----:B-1----:R-:W1:Y:S02]  /*11410*/  LDC.64 R2, c[0x0][0x418] ;  /* 0x00010600ff027b82 */ /* 0x002e640000000a00 */
[----:B-1----:R-:W-:Y:S02]  /*11420*/  ISETP.NE.U32.AND P0, PT, R2, RZ, PT ;  /* 0x000000ff0200720c */ /* 0x002fe40003f05070 */
[----:B---3--:R-:W-:Y:S02]  /*11430*/  SHF.R.U32.HI R19, RZ, 0x5, R19 ;  /* 0x00000005ff137819 */ /* 0x008fe40000011613 */
[----:B------:R-:W-:-:S02]  /*11440*/  ISETP.NE.AND.EX P1, PT, R3, RZ, PT, P0 ;  /* 0x000000ff0300720c */ /* 0x000fc40003f25300 */
[----:B------:R-:W-:-:S11]  /*11450*/  LOP3.LUT R19, R19, 0x3, RZ, 0xc0, !PT ;  /* 0x0000000313137812 */ /* 0x000fd600078ec0ff */
[----:B------:R-:W-:Y:S02]  /*11460*/  @P1 LOP3.LUT R17, R17, 0x1, RZ, 0xfc, !PT ;  /* 0x0000000111111812 */ /* 0x000fe400078efcff */
[----:B--2---:R-:W-:Y:S01]  /*11470*/  SHF.R.S32.HI R9, RZ, 0x1f, R8 ;  /* 0x0000001fff097819 */ /* 0x004fe20000011408 */
[----:B------:R1:W-:Y:S01]  /*11480*/  STL [R1+0xc], R8 ;  /* 0x00000c0801007387 */ /* 0x0003e20000100800 */
[----:B0-----:R-:W-:-:S03]  /*11490*/  SEL R16, R8, RZ, !P1 ;  /* 0x000000ff08107207 */ /* 0x001fc60004800000 */
[----:B------:R1:W-:Y:S04]  /*114a0*/  STL [R1+0x10], R9 ;  /* 0x0000100901007387 */ /* 0x0003e80000100800 */
[----:B------:R1:W-:Y:S01]  /*114b0*/  STL [R1+0x8], R17 ;  /* 0x0000081101007387 */ /* 0x0003e20000100800 */
[----:B------:R-:W-:Y:S05]  /*114c0*/  BRA.DIV UR4, `(.L_x_1905) ;  /* 0x0000003204a47947 */ /* 0x000fea000b800000 */
[----:B------:R0:W2:Y:S02]  /*114d0*/  SHFL.IDX PT, R14, R19, RZ, 0x1f ;  /* 0x00001fff130e7589 */ /* 0x0000a400000e0000 */
.L_x_1969:
        /* <DEDUP_REMOVED lines=12> */
.L_x_1972:
        /* <DEDUP_REMOVED lines=20> */
.L_x_1908:
        /* <DEDUP_REMOVED lines=9> */
.L_x_1973:
        /* <DEDUP_REMOVED lines=8> */
.L_x_1910:
        /* <DEDUP_REMOVED lines=17> */
.L_x_1974:
        /* <DEDUP_REMOVED lines=8> */
.L_x_1912:
        /* <DEDUP_REMOVED lines=19> */
.L_x_1906:
[----:B--2---:R-:W-:Y:S01]  /*11ab0*/  VIADD R0, R18, 0x1c400 ;  /* 0x0001c40012007836 */ /* 0x004fe20000000000 */
[----:B------:R-:W-:Y:S05]  /*11ac0*/  WARPSYNC.ALL ;  /* 0x0000000000007948 */ /* 0x000fea0003800000 */
[----:B------:R-:W-:Y:S01]  /*11ad0*/  BAR.SYNC.DEFER_BLOCKING 0x8, 0x180 ;  /* 0x0206000000007b1d */ /* 0x000fe20000010000 */
[----:B------:R-:W-:-:S05]  /*11ae0*/  LOP3.LUT P0, RZ, R0, 0x3ff, RZ, 0xc0, !PT ;  /* 0x000003ff00ff7812 */ /* 0x000fca000780c0ff */
[----:B------:R-:W-:Y:S08]  /*11af0*/  BSSY B6, `(.L_x_1913) ;  /* 0x0000012000067945 */ /* 0x000ff00003800000 */
[----:B------:R-:W-:Y:S05]  /*11b00*/  @!P0 BRA `(.L_x_1914) ;  /* 0x0000000000408947 */ /* 0x000fea0003800000 */
[----:B------:R-:W-:Y:S01]  /*11b10*/  MOV R2, 0x0 ;  /* 0x0000000000027802 */ /* 0x000fe20000000f00 */
[----:B---3--:R-:W-:Y:S01]  /*11b20*/  ULDC.64 UR6, c[0x4][0x98] ;  /* 0x0100260000067ab9 */ /* 0x008fe20000000a00 */
        /* <DEDUP_REMOVED lines=8> */
[----:B------:R-:W-:Y:S02]  /*11bb0*/  IMAD.U32 R11, RZ, RZ, UR5 ;  /* 0x00000005ff0b7e24 */ /* 0x000fe4000f8e00ff */
[----:B-1----:R-:W-:Y:S02]  /*11bc0*/  IMAD.MOV.U32 R8, RZ, RZ, 0x70 ;  /* 0x00000070ff087424 */ /* 0x002fe400078e00ff */
[----:B------:R-:W-:Y:S02]  /*11bd0*/  IMAD.MOV.U32 R12, RZ, RZ, 0x1 ;  /* 0x00000001ff0c7424 */ /* 0x000fe400078e00ff */
[----:B------:R-:W-:-:S07]  /*11be0*/  IMAD.MOV.U32 R13, RZ, RZ, RZ ;  /* 0x000000ffff0d7224 */ /* 0x000fce00078e00ff */
[----:B------:R-:W-:-:S07]  /*11bf0*/  LEPC R20, `(.L_x_1914) ;  /* 0x000000001014794e */ /* 0x000fce0000000000 */
[----:B0-2---:R-:W-:Y:S05]  /*11c00*/  CALL.ABS.NOINC R2 ;  /* 0x0000000002007343 */ /* 0x005fea0003c00000 */
.L_x_1914:
[----:B---3--:R-:W-:Y:S05]  /*11c10*/  BSYNC B6 ;  /* 0x0000000000067941 */ /* 0x008fea0003800000 */
.L_x_1913:
[----:B------:R2:W5:Y:S01]  /*11c20*/  LDL R10, [R1+0x20] ;  /* 0x00002000010a7983 */ /* 0x0005620000100800 */
[----:B------:R-:W3:Y:S01]  /*11c30*/  LDC R7, c[0x0][0x448] ;  /* 0x00011200ff077b82 */ /* 0x000ee20000000800 */
[----:B------:R-:W4:Y:S01]  /*11c40*/  S2R R2, SR_TID.X ;  /* 0x0000000000027919 */ /* 0x000f220000002100 */
[----:B-1----:R-:W1:Y:S01]  /*11c50*/  S2R R17, SR_TID.X ;  /* 0x0000000000117919 */ /* 0x002e620000002100 */
[----:B------:R-:W-:Y:S01]  /*11c60*/  USHF.R.S32.HI UR4, URZ, 0x1f, UR36 ;  /* 0x0000001f3f047899 */ /* 0x000fe20008011424 */
[----:B------:R-:W-:Y:S01]  /*11c70*/  ULDC.64 UR8, c[0x0][0x2d8] ;  /* 0x0000b60000087ab9 */ /* 0x000fe20000000a00 */
[----:B---3--:R-:W-:Y:S02]  /*11c80*/  ISETP.NE.AND P0, PT, R7, 0x1, PT ;  /* 0x000000010700780c */ /* 0x008fe40003f05270 */
[----:B----4-:R-:W-:-:S11]  /*11c90*/  LOP3.LUT R2, R2, 0x7f, RZ, 0xc0, !PT ;  /* 0x0000007f02027812 */ /* 0x010fd600078ec0ff */
[----:B------:R-:W3:Y:S01]  /*11ca0*/  @P0 LDC R3, c[0x0][0x44c] ;  /* 0x00011300ff030b82 */ /* 0x000ee20000000800 */
[----:B-1----:R-:W-:Y:S01]  /*11cb0*/  IMAD.SHL.U32 R17, R17, 0x10, RZ ;  /* 0x0000001011117824 */ /* 0x002fe200078e00ff */
[----:B------:R-:W-:Y:S01]  /*11cc0*/  SHF.R.U32.HI R2, RZ, 0x3, R2 ;  /* 0x00000003ff027819 */ /* 0x000fe20000011602 */
[----:B------:R-:W-:-:S03]  /*11cd0*/  UIMAD UR6, UR4, UR8, URZ ;  /* 0x00000008040672a4 */ /* 0x000fc6000f8e023f */
[----:B------:R-:W-:Y:S02]  /*11ce0*/  LOP3.LUT R17, R2, 0x70, R17, 0xf8, !PT ;  /* 0x0000007002117812 */ /* 0x000fe400078ef811 */
[----:B------:R-:W1:Y:S01]  /*11cf0*/  @P0 LDC R0, c[0x0][0x450] ;  /* 0x00011400ff000b82 */ /* 0x000e620000000800 */
[----:B------:R-:W-:Y:S01]  /*11d00*/  IMAD.U32 R2, RZ, RZ, UR41 ;  /* 0x00000029ff027e24 */ /* 0x000fe2000f8e00ff */
[----:B------:R-:W-:Y:S02]  /*11d10*/  UIMAD.WIDE.U32 UR4, UR36, UR8, URZ ;  /* 0x00000008240472a5 */ /* 0x000fe4000f8e003f */
[----:B------:R-:W-:Y:S01]  /*11d20*/  UIMAD UR6, UR36, UR9, UR6 ;  /* 0x00000009240672a4 */ /* 0x000fe2000f8e0206 */
[----:B------:R-:W-:Y:S01]  /*11d30*/  IMAD R2, R2, 0x80, R17 ;  /* 0x0000008002027824 */ /* 0x000fe200078e0211 */
[----:B------:R-:W-:Y:S02]  /*11d40*/  USHF.R.S32.HI UR7, URZ, 0x1f, UR43 ;  /* 0x0000001f3f077899 */ /* 0x000fe4000801142b */
[----:B------:R-:W-:Y:S01]  /*11d50*/  UIADD3 UR5, UR5, UR6, URZ ;  /* 0x0000000605057290 */ /* 0x000fe2000fffe03f */
[----:B------:R-:W-:Y:S01]  /*11d60*/  IMAD.MOV.U32 R6, RZ, RZ, R2 ;  /* 0x000000ffff067224 */ /* 0x000fe200078e0002 */
[----:B------:R-:W-:Y:S01]  /*11d70*/  ULDC.64 UR8, c[0x0][0x2e0] ;  /* 0x0000b80000087ab9 */ /* 0x000fe20000000a00 */
[----:B0-----:R-:W0:Y:S01]  /*11d80*/  S2R R19, SR_TID.X ;  /* 0x0000000000137919 */ /* 0x001e220000002100 */
[----:B---3--:R-:W-:Y:S01]  /*11d90*/  @P0 IMAD.HI.U32 R3, R2, R3, RZ ;  /* 0x0000000302030227 */ /* 0x008fe200078e00ff */
        /* <DEDUP_REMOVED lines=20> */
[----:B0-----:R-:W-:Y:S02]  /*11ee0*/  IMAD.SHL.U32 R17, R19, 0x10, RZ ;  /* 0x0000001013117824 */ /* 0x001fe400078e00ff */
        /* <DEDUP_REMOVED lines=11> */
[----:B--2---:R-:W-:Y:S08]  /*11fa0*/  BRA.DIV UR4, `(.L_x_1915) ;  /* 0x0000002a04547947 */ /* 0x004ff0000b800000 */
[----:B------:R-:W-:Y:S01]  /*11fb0*/  IMAD.U32 R2, RZ, RZ, UR41 ;  /* 0x00000029ff027e24 */ /* 0x000fe2000f8e00ff */
[----:B------:R-:W-:Y:S01]  /*11fc0*/  ULDC UR4, c[0x0][0x288] ;  /* 0x0000a20000047ab9 */ /* 0x000fe20000000800 */
[----:B------:R-:W0:Y:S01]  /*11fd0*/  SHFL.IDX PT, R6, R0, RZ, 0x181f ;  /* 0x00181fff00067589 */ /* 0x000e2200000e0000 */
[----:B------:R-:W-:Y:S02]  /*11fe0*/  IMAD R3, R7, UR4, RZ ;  /* 0x0000000407037c24 */ /* 0x000fe4000f8e02ff */
[----:B------:R-:W-:Y:S01]  /*11ff0*/  IMAD R2, R2, 0x80, R19 ;  /* 0x0000008002027824 */ /* 0x000fe200078e0213 */
[----:B------:R-:W-:Y:S03]  /*12000*/  SHFL.IDX PT, R9, R0, 0x1, 0x181f ;  /* 0x00381f0000097f89 */ /* 0x000fe600000e0000 */
[C---:B------:R-:W-:Y:S01]  /*12010*/  VIADD R5, R2.reuse, 0x10 ;  /* 0x0000001002057836 */ /* 0x040fe20000000000 */
[-C--:B------:R-:W-:Y:S01]  /*12020*/  ISETP.GE.AND P3, PT, R2, R3.reuse, PT ;  /* 0x000000030200720c */ /* 0x080fe20003f66270 */
[----:B------:R-:W-:Y:S03]  /*12030*/  SHFL.IDX PT, R8, R4, 0x1, 0x181f ;  /* 0x00381f0004087f89 */ /* 0x000fe600000e0000 */
[----:B------:R-:W-:-:S02]  /*12040*/  ISETP.GE.AND P1, PT, R5, R3, PT ;  /* 0x000000030500720c */ /* 0x000fc40003f26270 */
[----:B------:R-:W1:Y:S07]  /*12050*/  SHFL.IDX PT, R5, R4, RZ, 0x181f ;  /* 0x00181fff04057589 */ /* 0x000e6e00000e0000 */
[----:B0-----:R-:W-:-:S05]  /*12060*/  @!P3 IADD3 R6, P2, R17, R6, RZ ;  /* 0x000000061106b210 */ /* 0x001fca0007f5e0ff */
[----:B-1----:R-:W-:-:S04]  /*12070*/  @!P3 IMAD.X R5, RZ, RZ, R5, P2 ;  /* 0x000000ffff05b224 */ /* 0x002fc800010e0605 */
        /* <DEDUP_REMOVED lines=47> */
.L_x_1991:
        /* <DEDUP_REMOVED lines=10> */
.L_x_1916:
        /* <DEDUP_REMOVED lines=18> */
.L_x_1992:
[----:B------:R-:W-:Y:S05]  /*12530*/  BSYNC B0 ;  /* 0x0000000000007941 */ /* 0x000fea0003800000 */
.L_x_1917:
[----:B------:R-:W-:-:S06]  /*12540*/  UISETP.GE.AND UP0, UPT, UR40, 0x2, UPT ;  /* 0x000000022800788c */ /* 0x000fcc000bf06270 */
[----:B------:R-:W-:-:S13]  /*12550*/  PLOP3.LUT P0, PT, PT, PT, UP0, 0x80, 0x0 ;  /* 0x000000000000781c */ /* 0x000fda0003f0f008 */
[----:B------:R-:W-:Y:S05]  /*12560*/  @!P0 BRA `(.L_x_1919) ;  /* 0x0000000c00e88947 */ /* 0x000fea0003800000 */
[----:B------:R2:W5:Y:S01]  /*12570*/  LDL.LU R0, [R1+0x4] ;  /* 0x0000040001007983 */ /* 0x0005620000300800 */
[----:B------:R-:W-:-:S03]  /*12580*/  UIADD3 UR4, UR40, -0x2, URZ ;  /* 0xfffffffe28047890 */ /* 0x000fc6000fffe03f */
[----:B0-----:R2:W5:Y:S03]  /*12590*/  LDL.LU R6, [R1] ;  /* 0x0000000001067983 */ /* 0x0015660000300800 */
[----:B------:R-:W-:-:S07]  /*125a0*/  IMAD.U32 R17, RZ, RZ, UR4 ;  /* 0x00000004ff117e24 */ /* 0x000fce000f8e00ff */
.L_x_1939:
[----:B------:R-:W3:Y:S01]  /*125b0*/  LDL R4, [R1+0x8] ;  /* 0x0000080001047983 */ /* 0x000ee20000100800 */
[----:B-1---5:R-:W-:Y:S01]  /*125c0*/  VIADD R3, R6, 0x1 ;  /* 0x0000000106037836 */ /* 0x022fe20000000000 */
        /* <DEDUP_REMOVED lines=8> */
[----:B---3--:R-:W-:-:S13]  /*12650*/  LOP3.LUT P1, RZ, R4, 0x4, RZ, 0xc0, !PT ;  /* 0x0000000404ff7812 */ /* 0x008fda000782c0ff */
[----:B0-----:R-:W-:Y:S05]  /*12660*/  @!P1 BRA `(.L_x_1921) ;  /* 0x0000000400889947 */ /* 0x001fea0003800000 */
[----:B------:R-:W-:Y:S01]  /*12670*/  LOP3.LUT P1, RZ, R4, 0x1, RZ, 0xc0, !PT ;  /* 0x0000000104ff7812 */ /* 0x000fe2000782c0ff */
[----:B------:R-:W-:-:S12]  /*12680*/  IMAD.MOV.U32 R7, RZ, RZ, R17 ;  /* 0x000000ffff077224 */ /* 0x000fd800078e0011 */
[----:B------:R-:W-:Y:S05]  /*12690*/  @!P1 BRA `(.L_x_1922) ;  /* 0x0000000000509947 */ /* 0x000fea0003800000 */
[----:B------:R-:W3:Y:S01]  /*126a0*/  LDL R10, [R1+0x10] ;  /* 0x00001000010a7983 */ /* 0x000ee20000100800 */
[----:B------:R-:W0:Y:S01]  /*126b0*/  LDC R7, c[0x0][0x43c] ;  /* 0x00010f00ff077b82 */ /* 0x000e220000000800 */
[----:B------:R-:W-:Y:S02]  /*126c0*/  ULDC.64 UR4, c[0x0][0x428] ;  /* 0x00010a0000047ab9 */ /* 0x000fe40000000a00 */
[----:B------:R-:W4:Y:S01]  /*126d0*/  LDL R5, [R1+0xc] ;  /* 0x00000c0001057983 */ /* 0x000f220000100800 */
        /* <DEDUP_REMOVED lines=8> */
[----:B---3--:R-:W-:-:S04]  /*12760*/  IMAD R4, R10, UR4, RZ ;  /* 0x000000040a047c24 */ /* 0x008fc8000f8e02ff */
[C---:B----4-:R-:W-:Y:S02]  /*12770*/  IMAD R4, R5.reuse, UR5, R4 ;  /* 0x0000000505047c24 */ /* 0x050fe4000f8e0204 */
[----:B------:R-:W-:Y:S01]  /*12780*/  IMAD.WIDE.U32 R2, R5, UR4, R2 ;  /* 0x0000000405027c25 */ /* 0x000fe2000f8e0002 */
[----:B------:R-:W-:-:S03]  /*12790*/  ULDC.64 UR4, c[0x0][0x418] ;  /* 0x0001060000047ab9 */ /* 0x000fc60000000a00 */
[----:B------:R-:W-:Y:S01]  /*127a0*/  IMAD.IADD R3, R4, 0x1, R3 ;  /* 0x0000000104037824 */ /* 0x000fe200078e0203 */
[----:B------:R-:W-:-:S04]  /*127b0*/  LEA R4, P0, R2, UR4, 0x2 ;  /* 0x0000000402047c11 */ /* 0x000fc8000f8010ff */
[----:B------:R-:W-:-:S05]  /*127c0*/  LEA.HI.X R5, R2, UR5, R3, 0x2, P0 ;  /* 0x0000000502057c11 */ /* 0x000fca00080f1403 */
[----:B------:R0:W5:Y:S04]  /*127d0*/  LDG.E R16, desc[UR50][R4.64] ;  /* 0x0000003204107981 */ /* 0x000168000c1e1900 */
.L_x_1922:
[----:B0-----:R-:W-:Y:S01]  /*127e0*/  IMAD R4, R9, 0x8, R18 ;  /* 0x0000000809047824 */ /* 0x001fe200078e0212 */
[----:B------:R-:W-:Y:S01]  /*127f0*/  SHF.L.U32 R3, R8, 0x1f, RZ ;  /* 0x0000001f08037819 */ /* 0x000fe200000006ff */
[----:B------:R-:W0:Y:S01]  /*12800*/  S2R R2, SR_TID.X ;  /* 0x0000000000027919 */ /* 0x000e220000002100 */
[----:B------:R-:W-:Y:S02]  /*12810*/  BSSY B1, `(.L_x_1923) ;  /* 0x0000005000017945 */ /* 0x000fe40003800000 */
[----:B------:R-:W1:Y:S01]  /*12820*/  SYNCS.PHASECHK.TRANS64.TRYWAIT P0, [R4+URZ+0x2e880], R3 ;  /* 0x02e88003040075a7 */ /* 0x000e62000800017f */
[----:B0-----:R-:W-:-:S04]  /*12830*/  LOP3.LUT R2, R2, 0x7f, RZ, 0xc0, !PT ;  /* 0x0000007f02027812 */ /* 0x001fc800078ec0ff */
[----:B------:R-:W-:Y:S01]  /*12840*/  ISETP.NE.AND P1, PT, R2, RZ, PT ;  /* 0x000000ff0200720c */ /* 0x000fe20003f25270 */
[----:B-1----:R-:W-:-:S12]  /*12850*/  @!P0 BRA `(.L_x_1924) ;  /* 0x0000002800ac8947 */ /* 0x002fd80003800000 */
.L_x_1993:
[----:B------:R-:W-:Y:S05]  /*12860*/  BSYNC B1 ;  /* 0x0000000000017941 */ /* 0x000fea0003800000 */
.L_x_1923:
        /* <DEDUP_REMOVED lines=9> */
.L_x_1926:
[----:B------:R-:W-:Y:S05]  /*12900*/  BSYNC B1 ;  /* 0x0000000000017941 */ /* 0x000fea0003800000 */
.L_x_1925:
[----:B------:R-:W3:Y:S01]  /*12910*/  LDL R2, [R1] ;  /* 0x0000000001027983 */ /* 0x000ee20000100800 */
[----:B------:R-:W-:Y:S01]  /*12920*/  IMAD.MOV.U32 R9, RZ, RZ, RZ ;  /* 0x000000ffff097224 */ /* 0x000fe200078e00ff */
        /* <DEDUP_REMOVED lines=10> */
.L_x_1927:
        /* <DEDUP_REMOVED lines=13> */
.L_x_1994:
[----:B------:R-:W-:Y:S05]  /*12aa0*/  BSYNC B1 ;  /* 0x0000000000017941 */ /* 0x000fea0003800000 */
.L_x_1928:
[----:B------:R-:W-:Y:S01]  /*12ab0*/  BSSY B1, `(.L_x_1930) ;  /* 0x000000b000017945 */ /* 0x000fe20003800000 */
[----:B------:R-:W-:Y:S02]  /*12ac0*/  IMAD.MOV.U32 R10, RZ, RZ, 0x0 ;  /* 0x00000000ff0a7424 */ /* 0x000fe400078e00ff */
[----:B------:R-:W-:Y:S01]  /*12ad0*/  IMAD.MOV.U32 R11, RZ, RZ, 0x14f00000 ;  /* 0x14f00000ff0b7424 */ /* 0x000fe200078e00ff */
[----:B------:R-:W-:Y:S06]  /*12ae0*/  @P1 BRA `(.L_x_1931) ;  /* 0x00000000001c1947 */ /* 0x000fec0003800000 */
[----:B------:R-:W3:Y:S01]  /*12af0*/  S2R R7, SR_TID.X ;  /* 0x0000000000077919 */ /* 0x000ee20000002100 */
[----:B01----:R-:W-:-:S04]  /*12b00*/  IMAD.MOV.U32 R3, RZ, RZ, 0x7000 ;  /* 0x00007000ff037424 */ /* 0x003fc800078e00ff */
[----:B------:R4:W-:Y:S01]  /*12b10*/  SYNCS.ARRIVE.TRANS64 RZ, [R4+URZ+0x2e830], R3 ;  /* 0x02e8300304ff79a7 */ /* 0x0009e2000800003f */
[----:B---3--:R-:W-:-:S04]  /*12b20*/  LOP3.LUT R7, R7, 0x1f, RZ, 0xc0, !PT ;  /* 0x0000001f07077812 */ /* 0x008fc800078ec0ff */
[----:B------:R-:W-:-:S13]  /*12b30*/  ISETP.NE.AND P0, PT, R7, RZ, PT ;  /* 0x000000ff0700720c */ /* 0x000fda0003f05270 */
[----:B----4-:R-:W-:Y:S05]  /*12b40*/  @!P0 BRA `(.L_x_1931) ;  /* 0x0000000000048947 */ /* 0x010fea0003800000 */
[----:B------:R-:W-:Y:S01]  /*12b50*/  BPT.TRAP 0x1 ;  /* 0x000000040000795c */ /* 0x000fe20000300000 */
.L_x_1931:
[----:B------:R-:W-:Y:S05]  /*12b60*/  BSYNC B1 ;  /* 0x0000000000017941 */ /* 0x000fea0003800000 */
.L_x_1930:
        /* <DEDUP_REMOVED lines=8> */
.L_x_1932:
        /* <DEDUP_REMOVED lines=10> */
.L_x_1921:
[----:B------:R-:W-:Y:S05]  /*12c90*/  BSYNC B0 ;  /* 0x0000000000007941 */ /* 0x000fea0003800000 */
.L_x_1920:
[----:B------:R-:W-:-:S06]  /*12ca0*/  UISETP.NE.AND UP0, UPT, UR39, 0x3, UPT ;  /* 0x000000032700788c */ /* 0x000fcc000bf05270 */
[----:B------:R-:W-:-:S13]  /*12cb0*/  PLOP3.LUT P0, PT, PT, PT, UP0, 0x80, 0x0 ;  /* 0x000000000000781c */ /* 0x000fda0003f0f008 */
[----:B------:R-:W-:Y:S05]  /*12cc0*/  @!P0 BRA `(.L_x_1933) ;  /* 0x0000000000048947 */ /* 0x000fea0003800000 */
[----:B------:R-:W-:Y:S01]  /*12cd0*/  BPT.TRAP 0x1 ;  /* 0x000000040000795c */ /* 0x000fe20000300000 */
.L_x_1933:
[----:B------:R-:W-:Y:S01]  /*12ce0*/  IMAD.U32 R2, RZ, RZ, UR44 ;  /* 0x0000002cff027e24 */ /* 0x000fe2000f8e00ff */
[----:B------:R-:W-:Y:S01]  /*12cf0*/  BSSY B0, `(.L_x_1934) ;  /* 0x0000007000007945 */ /* 0x000fe20003800000 */
[----:B------:R-:W-:-:S03]  /*12d00*/  IMAD R19, R6, 0x8, R18 ;  /* 0x0000000806137824 */ /* 0x000fc600078e0212 */
[----:B------:R-:W-:Y:S02]  /*12d10*/  ISETP.NE.AND P0, PT, R2, 0x3, PT ;  /* 0x000000030200780c */ /* 0x000fe40003f05270 */
[----:B------:R-:W-:-:S04]  /*12d20*/  LOP3.LUT R2, R0, 0x1, RZ, 0x3c, !PT ;  /* 0x0000000100027812 */ /* 0x000fc800078e3cff */
[----:B------:R-:W-:-:S04]  /*12d30*/  SHF.L.U32 R2, R2, 0x1f, RZ ;  /* 0x0000001f02027819 */ /* 0x000fc800000006ff */
[----:B------:R-:W0:Y:S02]  /*12d40*/  SYNCS.PHASECHK.TRANS64.TRYWAIT P1, [R19+URZ+0x2e870], R2 ;  /* 0x02e87002130075a7 */ /* 0x000e24000802017f */
[----:B0-----:R-:W-:Y:S05]  /*12d50*/  @!P1 BRA `(.L_x_1935) ;  /* 0x0000002400949947 */ /* 0x001fea0003800000 */
.L_x_1995:
[----:B------:R-:W-:Y:S05]  /*12d60*/  BSYNC B0 ;  /* 0x0000000000007941 */ /* 0x000fea0003800000 */
.L_x_1934:
[----:B------:R-:W-:Y:S05]  /*12d70*/  @!P0 BRA `(.L_x_1936) ;  /* 0x0000000000048947 */ /* 0x000fea0003800000 */
[----:B------:R-:W-:Y:S01]  /*12d80*/  BPT.TRAP 0x1 ;  /* 0x000000040000795c */ /* 0x000fe20000300000 */
.L_x_1936:
[----:B0-----:R-:W-:Y:S01]  /*12d90*/  SHF.L.U32 R2, R0, 0x1f, RZ ;  /* 0x0000001f00027819 */ /* 0x001fe200000006ff */
[----:B------:R-:W-:-:S03]  /*12da0*/  IMAD R0, R6, 0x7000, RZ ;  /* 0x0000700006007824 */ /* 0x000fc600078e02ff */
[----:B------:R-:W0:Y:S02]  /*12db0*/  SYNCS.PHASECHK.TRANS64.TRYWAIT P1, [R19+URZ+0x2e860], R2 ;  /* 0x02e86002130075a7 */ /* 0x000e24000802017f */
[----:B0-----:R-:W-:Y:S05]  /*12dc0*/  @!P1 BRA `(.L_x_1937) ;  /* 0x00000024008c9947 */ /* 0x001fea0003800000 */
.L_x_1996:
[----:B------:R-:W0:Y:S04]  /*12dd0*/  LDL R3, [R1+0x18] ;  /* 0x0000180001037983 */ /* 0x000e280000100800 */
[----:B------:R-:W3:Y:S01]  /*12de0*/  LDL R12, [R1+0x14] ;  /* 0x00001400010c7983 */ /* 0x000ee20000100800 */
[----:B------:R-:W-:Y:S05]  /*12df0*/  WARPSYNC.ALL ;  /* 0x0000000000007948 */ /* 0x000fea0003800000 */
[----:B0-----:R-:W-:-:S02]  /*12e00*/  LOP3.LUT R2, R0, R3, RZ, 0xfc, !PT ;  /* 0x0000000300027212 */ /* 0x001fc400078efcff */
[----:B------:R-:W0:Y:S01]  /*12e10*/  S2R R3, SR_TID.X ;  /* 0x0000000000037919 */ /* 0x000e220000002100 */
[C---:B---3--:R-:W-:Y:S02]  /*12e20*/  IADD3 R0, R18.reuse, R0, R12 ;  /* 0x0000000012007210 */ /* 0x048fe40007ffe00c */
[----:B------:R-:W-:-:S05]  /*12e30*/  IMAD.IADD R2, R18, 0x1, R2 ;  /* 0x0000000112027824 */ /* 0x000fca00078e0202 */
[----:B------:R-:W1:Y:S01]  /*12e40*/  LDSM.16.MT88.4 R4, [R2+0xe400] ;  /* 0x00e400000204783b */ /* 0x000e620000004200 */
[----:B0-----:R-:W-:Y:S01]  /*12e50*/  LOP3.LUT P1, RZ, R3, 0x4, RZ, 0xc0, !PT ;  /* 0x0000000403ff7812 */ /* 0x001fe2000782c0ff */
[----:B------:R-:W-:-:S05]  /*12e60*/  IMAD.MOV.U32 R3, RZ, RZ, 0x40 ;  /* 0x00000040ff037424 */ /* 0x000fca00078e00ff */
[----:B------:R-:W-:-:S05]  /*12e70*/  SEL R3, R3, 0xffffffc0, !P1 ;  /* 0xffffffc003037807 */ /* 0x000fca0004800000 */
[----:B------:R-:W-:Y:S01]  /*12e80*/  IMAD.IADD R3, R3, 0x1, R2 ;  /* 0x0000000103037824 */ /* 0x000fe200078e0202 */
[C-C-:B-1----:R-:W-:Y:S02]  /*12e90*/  PRMT R8, R4.reuse, 0x6420, R5.reuse ;  /* 0x0000642004087816 */ /* 0x142fe40000000005 */
        /* <DEDUP_REMOVED lines=90> */
.L_x_1938:
        /* <DEDUP_REMOVED lines=12> */
[----:B---3--:R-:W-:Y:S05]  /*13500*/  @P0 BRA `(.L_x_1939) ;  /* 0xfffffff000280947 */ /* 0x008fea000383ffff */
.L_x_1919:
[----:B------:R-:W3:Y:S01]  /*13510*/  S2R R2, SR_TID.X ;  /* 0x0000000000027919 */ /* 0x000ee20000002100 */
[----:B------:R-:W-:Y:S01]  /*13520*/  BSSY B0, `(.L_x_1940) ;  /* 0x0000011000007945 */ /* 0x000fe20003800000 */
[----:B---3--:R-:W-:-:S04]  /*13530*/  LOP3.LUT R2, R2, 0x7f, RZ, 0xc0, !PT ;  /* 0x0000007f02027812 */ /* 0x008fc800078ec0ff */
[----:B------:R-:W-:-:S13]  /*13540*/  ISETP.NE.AND P0, PT, R2, RZ, PT ;  /* 0x000000ff0200720c */ /* 0x000fda0003f05270 */
[----:B------:R-:W-:Y:S05]  /*13550*/  @P0 BRA `(.L_x_1941) ;  /* 0x0000000000340947 */ /* 0x000fea0003800000 */
[----:B------:R-:W3:Y:S01]  /*13560*/  S2R R5, SR_LANEID ;  /* 0x0000000000057919 */ /* 0x000ee20000000000 */
[----:B------:R-:W-:Y:S01]  /*13570*/  VOTEU.ANY UR4, UPT, PT ;  /* 0x0000000000047886 */ /* 0x000fe200038e0100 */
[----:B-1----:R-:W1:Y:S01]  /*13580*/  LDC.64 R2, c[0x0][0xc80] ;  /* 0x00032000ff027b82 */ /* 0x002e620000000a00 */
[----:B-----5:R-:W3:Y:S02]  /*13590*/  FLO.U32 R0, UR4 ;  /* 0x0000000400007d00 */ /* 0x020ee400080e0000 */
[----:B---3--:R-:W-:-:S06]  /*135a0*/  ISETP.EQ.U32.AND P1, PT, R0, R5, PT ;  /* 0x000000050000720c */ /* 0x008fcc0003f22070 */
[----:B------:R-:W1:Y:S07]  /*135b0*/  POPC R5, UR4 ;  /* 0x0000000400057d09 */ /* 0x000e6e0008000000 */
[----:B-1----:R-:W3:Y:S01]  /*135c0*/  @P1 ATOMG.E.ADD.STRONG.GPU PT, R3, desc[UR50][R2.64], R5 ;  /* 0x00000005020319a8 */ /* 0x002ee200081ee1f2 */
[----:B------:R-:W1:Y:S02]  /*135d0*/  S2R R4, SR_LTMASK ;  /* 0x0000000000047919 */ /* 0x000e640000003900 */
[----:B-1----:R-:W-:-:S04]  /*135e0*/  LOP3.LUT R4, R4, UR4, RZ, 0xc0, !PT ;  /* 0x0000000404047c12 */ /* 0x002fc8000f8ec0ff */
[----:B0-----:R-:W0:Y:S01]  /*135f0*/  POPC R7, R4 ;  /* 0x0000000400077309 */ /* 0x001e220000000000 */
[----:B---3--:R-:W0:Y:S02]  /*13600*/  SHFL.IDX PT, R0, R3, R0, 0x1f ;  /* 0x00001f0003007589 */ /* 0x008e2400000e0000 */
[----:B0-----:R-:W-:-:S05]  /*13610*/  IADD3 R0, R0, UR42, R7 ;  /* 0x0000002a00007c10 */ /* 0x001fca000fffe007 */
[----:B------:R3:W-:Y:S02]  /*13620*/  STL [R1+0x1c], R0 ;  /* 0x00001c0001007387 */ /* 0x0007e40000100800 */
.L_x_1941:
[----:B------:R-:W-:Y:S05]  /*13630*/  BSYNC B0 ;  /* 0x0000000000007941 */ /* 0x000fea0003800000 */
.L_x_1940:
[----:B------:R-:W-:-:S06]  /*13640*/  UISETP.NE.AND UP0, UPT, UR39, 0x3, UPT ;  /* 0x000000032700788c */ /* 0x000fcc000bf05270 */
[----:B------:R-:W-:-:S13]  /*13650*/  PLOP3.LUT P1, PT, PT, PT, UP0, 0x80, 0x0 ;  /* 0x000000000000781c */ /* 0x000fda0003f2f008 */
[----:B------:R-:W-:Y:S05]  /*13660*/  @!P1 BRA `(.L_x_1942) ;  /* 0x0000000000049947 */ /* 0x000fea0003800000 */
[----:B------:R-:W-:Y:S01]  /*13670*/  BPT.TRAP 0x1 ;  /* 0x000000040000795c */ /* 0x000fe20000300000 */
.L_x_1942:
[----:B------:R-:W1:Y:S04]  /*13680*/  LDL R2, [R1+0x4] ;  /* 0x0000040001027983 */ /* 0x000e680000100800 */
[----:B---3-5:R-:W3:Y:S01]  /*13690*/  LDL R0, [R1] ;  /* 0x0000000001007983 */ /* 0x028ee20000100800 */
[----:B------:R-:W-:Y:S01]  /*136a0*/  BSSY B0, `(.L_x_1943) ;  /* 0x0000008000007945 */ /* 0x000fe20003800000 */
[----:B-1----:R-:W-:-:S04]  /*136b0*/  LOP3.LUT R3, R2, 0x1, RZ, 0x3c, !PT ;  /* 0x0000000102037812 */ /* 0x002fc800078e3cff */
[----:B------:R-:W-:Y:S01]  /*136c0*/  SHF.L.U32 R3, R3, 0x1f, RZ ;  /* 0x0000001f03037819 */ /* 0x000fe200000006ff */
[----:B---3--:R-:W-:-:S04]  /*136d0*/  IMAD R16, R0, 0x8, R18 ;  /* 0x0000000800107824 */ /* 0x008fc800078e0212 */
[----:B------:R-:W1:Y:S01]  /*136e0*/  SYNCS.PHASECHK.TRANS64.TRYWAIT P1, [R16+URZ+0x2e870], R3 ;  /* 0x02e87003100075a7 */ /* 0x000e62000802017f */
[----:B------:R-:W-:-:S05]  /*136f0*/  IMAD.U32 R0, RZ, RZ, UR44 ;  /* 0x0000002cff007e24 */ /* 0x000fca000f8e00ff */
[----:B------:R-:W-:Y:S01]  /*13700*/  ISETP.NE.AND P2, PT, R0, 0x3, PT ;  /* 0x000000030000780c */ /* 0x000fe20003f45270 */
[----:B-1----:R-:W-:-:S12]  /*13710*/  @!P1 BRA `(.L_x_1944) ;  /* 0x0000001c004c9947 */ /* 0x002fd80003800000 */
.L_x_1997:
[----:B------:R-:W-:Y:S05]  /*13720*/  BSYNC B0 ;  /* 0x0000000000007941 */ /* 0x000fea0003800000 */
.L_x_1943:
[----:B------:R-:W-:Y:S05]  /*13730*/  @!P2 BRA `(.L_x_1945) ;  /* 0x000000000004a947 */ /* 0x000fea0003800000 */
[----:B------:R-:W-:Y:S01]  /*13740*/  BPT.TRAP 0x1 ;  /* 0x000000040000795c */ /* 0x000fe20000300000 */
.L_x_1945:
[----:B------:R-:W1:Y:S02]  /*13750*/  LDL R0, [R1+0x4] ;  /* 0x0000040001007983 */ /* 0x000e640000100800 */
[----:B-1----:R-:W-:-:S04]  /*13760*/  SHF.L.U32 R3, R0, 0x1f, RZ ;  /* 0x0000001f00037819 */ /* 0x002fc800000006ff */
[----:B------:R-:W1:Y:S02]  /*13770*/  SYNCS.PHASECHK.TRANS64.TRYWAIT P1, [R16+URZ+0x2e860], R3 ;  /* 0x02e86003100075a7 */ /* 0x000e64000802017f */
[----:B-1----:R-:W-:Y:S05]  /*13780*/  @!P1 BRA `(.L_x_1946) ;  /* 0x0000001c00449947 */ /* 0x002fea0003800000 */
.L_x_1998:
[----:B------:R-:W3:Y:S04]  /*13790*/  LDL R17, [R1] ;  /* 0x0000000001117983 */ /* 0x000ee80000100800 */
[----:B------:R-:W1:Y:S04]  /*137a0*/  LDL R2, [R1+0x18] ;  /* 0x0000180001027983 */ /* 0x000e680000100800 */
[----:B------:R-:W4:Y:S01]  /*137b0*/  LDL R12, [R1+0x14] ;  /* 0x00001400010c7983 */ /* 0x000f220000100800 */
[----:B------:R-:W5:Y:S01]  /*137c0*/  S2R R9, SR_TID.X ;  /* 0x0000000000097919 */ /* 0x000f620000002100 */
[----:B------:R-:W-:Y:S05]  /*137d0*/  WARPSYNC.ALL ;  /* 0x0000000000007948 */ /* 0x000fea0003800000 */
[----:B------:R-:W-:Y:S01]  /*137e0*/  IMAD.MOV.U32 R13, RZ, RZ, 0x40 ;  /* 0x00000040ff0d7424 */ /* 0x000fe200078e00ff */
[----:B-----5:R-:W-:-:S04]  /*137f0*/  LOP3.LUT P1, RZ, R9, 0x4, RZ, 0xc0, !PT ;  /* 0x0000000409ff7812 */ /* 0x020fc8000782c0ff */
[----:B------:R-:W-:Y:S01]  /*13800*/  SEL R13, R13, 0xffffffc0, !P1 ;  /* 0xffffffc00d0d7807 */ /* 0x000fe20004800000 */
[----:B---3--:R-:W-:-:S05]  /*13810*/  IMAD R0, R17, 0x7000, RZ ;  /* 0x0000700011007824 */ /* 0x008fca00078e02ff */
[----:B-1----:R-:W-:-:S05]  /*13820*/  LOP3.LUT R3, R0, R2, RZ, 0xfc, !PT ;  /* 0x0000000200037212 */ /* 0x002fca00078efcff */
[----:B------:R-:W-:-:S05]  /*13830*/  IMAD.IADD R2, R18, 0x1, R3 ;  /* 0x0000000112027824 */ /* 0x000fca00078e0203 */
[----:B0-----:R-:W0:Y:S01]  /*13840*/  LDSM.16.MT88.4 R4, [R2+0xe400] ;  /* 0x00e400000204783b */ /* 0x001e220000004200 */
[----:B------:R-:W-:Y:S01]  /*13850*/  IMAD.IADD R3, R13, 0x1, R2 ;  /* 0x000000010d037824 */ /* 0x000fe200078e0202 */
[----:B----4-:R-:W-:Y:S02]  /*13860*/  IADD3 R0, R18, R0, R12 ;  /* 0x0000000012007210 */ /* 0x010fe40007ffe00c */
        /* <DEDUP_REMOVED lines=91> */
.L_x_1947:
[----:B------:R-:W3:Y:S01]  /*13e20*/  LDL.LU R3, [R1+0x4] ;  /* 0x0000040001037983 */ /* 0x000ee20000300800 */
        /* <DEDUP_REMOVED lines=10> */
[----:B---3--:R-:W-:-:S05]  /*13ed0*/  LOP3.LUT R3, R3, R2, RZ, 0x3c, !PT ;  /* 0x0000000203037212 */ /* 0x008fca00078e3cff */
[----:B------:R0:W-:Y:S02]  /*13ee0*/  STL [R1+0x4], R3 ;  /* 0x0000040301007387 */ /* 0x0001e40000100800 */
.L_x_1896:
[----:B------:R-:W-:Y:S05]  /*13ef0*/  BSYNC B7 ;  /* 0x0000000000077941 */ /* 0x000fea0003800000 */
.L_x_1894:
[----:B01----:R-:W3:Y:S04]  /*13f00*/  LDL R0, [R1+0x8] ;  /* 0x0000080001007983 */ /* 0x003ee80000100800 */
[----:B------:R0:W5:Y:S01]  /*13f10*/  LDL R2, [R1+0x1c] ;  /* 0x00001c0001027983 */ /* 0x0001620000100800 */
[----:B---3--:R-:W-:-:S13]  /*13f20*/  LOP3.LUT P1, RZ, R0, 0x2, RZ, 0xc0, !PT ;  /* 0x0000000200ff7812 */ /* 0x008fda000782c0ff */
[----:B0-----:R-:W-:Y:S05]  /*13f30*/  @!P1 BRA `(.L_x_1948) ;  /* 0x0000000000249947 */ /* 0x001fea0003800000 */
[----:B------:R-:W0:Y:S08]  /*13f40*/  S2UR UR5, SR_CgaCtaId ;  /* 0x00000000000579c3 */ /* 0x000e300000008800 */
[----:B------:R-:W-:Y:S06]  /*13f50*/  BAR.SYNC.DEFER_BLOCKING 0x5, 0x180 ;  /* 0x0146000000007b1d */ /* 0x000fec0000010000 */
[----:B------:R-:W-:-:S02]  /*13f60*/  UMOV UR4, 0x400 ;  /* 0x0000040000047882 */ /* 0x000fc40000000000 */
[----:B0-----:R-:W-:-:S06]  /*13f70*/  ULEA UR4, UR5, UR4, 0x18 ;  /* 0x0000000405047291 */ /* 0x001fcc000f8ec03f */
[----:B------:R-:W-:-:S05]  /*13f80*/  IMAD.U32 R18, RZ, RZ, UR4 ;  /* 0x00000004ff127e24 */ /* 0x000fca000f8e00ff */
[----:B-----5:R-:W0:Y:S04]  /*13f90*/  LDS R2, [R18+0x2e8d0] ;  /* 0x02e8d00012027984 */ /* 0x020e280000000800 */
[----:B0-----:R0:W-:Y:S01]  /*13fa0*/  STL [R1+0x1c], R2 ;  /* 0x00001c0201007387 */ /* 0x0011e20000100800 */
[----:B------:R-:W-:Y:S06]  /*13fb0*/  BAR.ARV 0x4, 0x180 ;  /* 0x0106000000007b1d */ /* 0x000fec0000002000 */
[----:B------:R-:W-:Y:S05]  /*13fc0*/  BRA `(.L_x_1949) ;  /* 0x0000000000207947 */ /* 0x000fea0003800000 */
.L_x_1948:
[----:B------:R-:W0:Y:S01]  /*13fd0*/  @!P0 S2R R3, SR_CgaCtaId ;  /* 0x0000000000038919 */ /* 0x000e220000008800 */
[----:B------:R-:W-:Y:S01]  /*13fe0*/  @!P0 MOV R0, 0x400 ;  /* 0x0000040000008802 */ /* 0x000fe20000000f00 */
[----:B------:R-:W-:Y:S03]  /*13ff0*/  BAR.SYNC.DEFER_BLOCKING 0x4, 0x180 ;  /* 0x0106000000007b1d */ /* 0x000fe60000010000 */
[----:B0-----:R-:W-:-:S03]  /*14000*/  @!P0 LEA R18, R3, R0, 0x18 ;  /* 0x0000000003128211 */ /* 0x001fc600078ec0ff */
[----:B-----5:R-:W0:Y:S04]  /*14010*/  SHFL.IDX PT, R0, R2, RZ, 0x1f ;  /* 0x00001fff02007589 */ /* 0x020e2800000e0000 */
[----:B------:R1:W-:Y:S04]  /*14020*/  @!P0 STS [R18+0x2e8d0], R2 ;  /* 0x02e8d00212008388 */ /* 0x0003e80000000800 */
[----:B0-----:R1:W-:Y:S01]  /*14030*/  STL [R1+0x1c], R0 ;  /* 0x00001c0001007387 */ /* 0x0013e20000100800 */
[----:B------:R-:W-:Y:S06]  /*14040*/  BAR.ARV 0x5, 0x180 ;  /* 0x0146000000007b1d */ /* 0x000fec0000002000 */
.L_x_1949:
[----:B-1----:R-:W3:Y:S01]  /*14050*/  LDL R0, [R1+0x1c] ;  /* 0x00001c0001007983 */ /* 0x002ee20000100800 */
[----:B------:R-:W-:Y:S02]  /*14060*/  ULDC UR4, c[0x0][0xc38] ;  /* 0x00030e0000047ab9 */ /* 0x000fe40000000800 */
[----:B---3--:R-:W-:-:S13]  /*14070*/  ISETP.GE.AND P0, PT, R0, UR4, PT ;  /* 0x0000000400007c0c */ /* 0x008fda000bf06270 */
[----:B------:R-:W-:Y:S05]  /*14080*/  @!P0 BRA `(.L_x_1950) ;  /* 0xffffffc400cc8947 */ /* 0x000fea000383ffff */
.L_x_1891:
[----:B0-----:R-:W3:Y:S01]  /*14090*/  LDL.LU R0, [R1+0x24] ;  /* 0x0000240001007983 */ /* 0x001ee20000300800 */
[----:B------:R-:W-:Y:S01]  /*140a0*/  BSSY B0, `(.L_x_1951) ;  /* 0x000000b000007945 */ /* 0x000fe20003800000 */
[----:B------:R-:W0:Y:S01]  /*140b0*/  S2R R5, SR_CgaCtaId ;  /* 0x0000000000057919 */ /* 0x000e220000008800 */
        /* <DEDUP_REMOVED lines=9> */
.L_x_1999:
[----:B------:R-:W-:Y:S05]  /*14150*/  BSYNC B0 ;  /* 0x0000000000007941 */ /* 0x000fea0003800000 */
.L_x_1951:
[----:B------:R-:W-:-:S03]  /*14160*/  UMOV UR4, 0xffffffff ;  /* 0xffffffff00047882 */ /* 0x000fc60000000000 */
[----:B------:R-:W-:Y:S05]  /*14170*/  BRA.DIV UR4, `(.L_x_1953) ;  /* 0x0000001204f07947 */ /* 0x000fea000b800000 */
[----:B------:R-:W1:Y:S02]  /*14180*/  S2R R2, SR_TID.X ;  /* 0x0000000000027919 */ /* 0x000e640000002100 */
[----:B-1----:R-:W-:-:S04]  /*14190*/  SHF.R.U32.HI R2, RZ, 0x5, R2 ;  /* 0x00000005ff027819 */ /* 0x002fc80000011602 */
[----:B------:R-:W-:-:S05]  /*141a0*/  LOP3.LUT R2, R2, 0x3, RZ, 0xc0, !PT ;  /* 0x0000000302027812 */ /* 0x000fca00078ec0ff */
[----:B------:R1:W3:Y:S02]  /*141b0*/  SHFL.IDX PT, R14, R2, RZ, 0x1f ;  /* 0x00001fff020e7589 */ /* 0x0002e400000e0000 */
.L_x_2002:
[----:B---3--:R-:W-:Y:S01]  /*141c0*/  ISETP.NE.AND P0, PT, R14, RZ, PT ;  /* 0x000000ff0e00720c */ /* 0x008fe20003f05270 */
[----:B------:R-:W-:-:S12]  /*141d0*/  BSSY B0, `(.L_x_1954) ;  /* 0x000002e000007945 */ /* 0x000fd80003800000 */
[----:B------:R-:W-:Y:S05]  /*141e0*/  @P0 BRA `(.L_x_1955) ;  /* 0x0000000000b00947 */ /* 0x000fea0003800000 */
[----:B------:R-:W-:-:S03]  /*141f0*/  UMOV UR4, 0xffffffff ;  /* 0xffffffff00047882 */ /* 0x000fc60000000000 */
[----:B------:R-:W-:Y:S05]  /*14200*/  BRA.DIV UR4, `(.L_x_1956) ;  /* 0x0000001604007947 */ /* 0x000fea000b800000 */
[----:B------:R-:W-:-:S13]  /*14210*/  ELECT P6, URZ, PT ;  /* 0x00000000003f782f */ /* 0x000fda00038c0000 */
.L_x_2005:
[----:B------:R-:W-:Y:S05]  /*14220*/  @!P6 BRA `(.L_x_1955) ;  /* 0x0000000000a0e947 */ /* 0x000fea0003800000 */
[----:B------:R-:W-:-:S06]  /*14230*/  ULOP3.LUT UR4, UR38, 0x2, URZ, 0xfc, !UPT ;  /* 0x0000000226047892 */ /* 0x000fcc000f8efc3f */
[----:B-1----:R-:W-:-:S05]  /*14240*/  IMAD.U32 R2, RZ, RZ, UR4 ;  /* 0x00000004ff027e24 */ /* 0x002fca000f8e00ff */
[----:B------:R-:W-:-:S13]  /*14250*/  ISETP.NE.AND P0, PT, R2, 0x3, PT ;  /* 0x000000030200780c */ /* 0x000fda0003f05270 */
[----:B------:R-:W-:Y:S05]  /*14260*/  @!P0 BRA `(.L_x_1957) ;  /* 0x0000000000048947 */ /* 0x000fea0003800000 */
[----:B------:R-:W-:Y:S01]  /*14270*/  BPT.TRAP 0x1 ;  /* 0x000000040000795c */ /* 0x000fe20000300000 */
.L_x_1957:
[----:B0-----:R-:W3:Y:S04]  /*14280*/  LDL R3, [R1] ;  /* 0x0000000001037983 */ /* 0x001ee80000100800 */
[----:B------:R-:W4:Y:S01]  /*14290*/  LDL.LU R7, [R1+0x4] ;  /* 0x0000040001077983 */ /* 0x000f220000300800 */
[----:B------:R-:W-:-:S04]  /*142a0*/  VIADD R2, R0, 0x2e840 ;  /* 0x0002e84000027836 */ /* 0x000fc80000000000 */
[C---:B---3--:R-:W-:Y:S02]  /*142b0*/  IMAD R6, R3.reuse, 0x8, R2 ;  /* 0x0000000803067824 */ /* 0x048fe400078e0202 */
[----:B------:R-:W-:Y:S01]  /*142c0*/  VIADD R3, R3, 0x1 ;  /* 0x0000000103037836 */ /* 0x000fe20000000000 */
[----:B----4-:R-:W-:-:S04]  /*142d0*/  SHF.L.U32 R5, R7, 0x1f, RZ ;  /* 0x0000001f07057819 */ /* 0x010fc800000006ff */
        /* <DEDUP_REMOVED lines=8> */
.L_x_2006:
[----:B------:R-:W1:Y:S02]  /*14360*/  SYNCS.PHASECHK.TRANS64.TRYWAIT P1, [R7+URZ], R2 ;  /* 0x00000002070075a7 */ /* 0x000e64000802017f */
[----:B-1----:R-:W-:Y:S05]  /*14370*/  @!P1 BRA `(.L_x_1959) ;  /* 0x0000001000d89947 */ /* 0x002fea0003800000 */
.L_x_2007:
[----:B------:R-:W-:Y:S05]  /*14380*/  @!P0 BRA `(.L_x_1960) ;  /* 0x0000000000048947 */ /* 0x000fea0003800000 */
[----:B------:R-:W-:Y:S01]  /*14390*/  BPT.TRAP 0x1 ;  /* 0x000000040000795c */ /* 0x000fe20000300000 */
.L_x_1960:
[----:B------:R-:W3:Y:S02]  /*143a0*/  LDL.LU R4, [R1] ;  /* 0x0000000001047983 */ /* 0x000ee40000300800 */
[----:B---3--:R-:W-:-:S04]  /*143b0*/  IMAD R4, R4, 0x8, R0 ;  /* 0x0000000804047824 */ /* 0x008fc800078e0200 */
[----:B------:R-:W3:Y:S02]  /*143c0*/  SYNCS.PHASECHK.TRANS64.TRYWAIT P1, [R4+URZ+0x2e860], R5 ;  /* 0x02e86005040075a7 */ /* 0x000ee4000802017f */
[----:B---3--:R-:W-:Y:S05]  /*143d0*/  @!P1 BRA `(.L_x_1961) ;  /* 0x0000001000d49947 */ /* 0x008fea0003800000 */
.L_x_2008:
[----:B------:R-:W-:Y:S05]  /*143e0*/  @!P0 BRA `(.L_x_1962) ;  /* 0x0000000000048947 */ /* 0x000fea0003800000 */
[----:B------:R-:W-:Y:S01]  /*143f0*/  BPT.TRAP 0x1 ;  /* 0x000000040000795c */ /* 0x000fe20000300000 */
.L_x_1962:
[----:B------:R-:W-:-:S04]  /*14400*/  IMAD R3, R3, 0x8, R0 ;  /* 0x0000000803037824 */ /* 0x000fc800078e0200 */
[----:B------:R-:W4:Y:S02]  /*14410*/  SYNCS.PHASECHK.TRANS64.TRYWAIT P1, [R3+URZ+0x2e860], R2 ;  /* 0x02e86002030075a7 */ /* 0x000f24000802017f */
[----:B----4-:R-:W-:Y:S05]  /*14420*/  @!P1 BRA `(.L_x_1963) ;  /* 0x0000001000d49947 */ /* 0x010fea0003800000 */
.L_x_2009:
[----:B------:R-:W-:Y:S05]  /*14430*/  @!P0 BRA `(.L_x_1964) ;  /* 0x0000000000048947 */ /* 0x000fea0003800000 */
[----:B------:R-:W-:Y:S01]  /*14440*/  BPT.TRAP 0x1 ;  /* 0x000000040000795c */ /* 0x000fe20000300000 */
.L_x_1964:
[----:B------:R-:W5:Y:S02]  /*14450*/  SYNCS.PHASECHK.TRANS64.TRYWAIT P0, [R4+URZ+0x2e880], R5 ;  /* 0x02e88005040075a7 */ /* 0x000f64000800017f */
[----:B-----5:R-:W-:Y:S05]  /*14460*/  @!P0 BRA `(.L_x_1965) ;  /* 0x0000001000d88947 */ /* 0x020fea0003800000 */
.L_x_1966:
[----:B------:R0:W0:Y:S02]  /*14470*/  SYNCS.PHASECHK.TRANS64.TRYWAIT P0, [R3+URZ+0x2e880], R2 ;  /* 0x02e88002030075a7 */ /* 0x000024000800017f */
[----:B0-----:R-:W-:Y:S05]  /*14480*/  @!P0 NANOSLEEP.SYNCS 0x989680 ;  /* 0x009896800000895d */ /* 0x001fea0003900000 */
[----:B------:R-:W0:Y:S02]  /*14490*/  @!P0 SYNCS.PHASECHK.TRANS64 P0, [R3+URZ+0x2e880], R2 ;  /* 0x02e88002030085a7 */ /* 0x000e24000800007f */
[----:B0-----:R-:W-:Y:S05]  /*144a0*/  @!P0 BRA `(.L_x_1966) ;  /* 0xfffffffc00f08947 */ /* 0x001fea000383ffff */
.L_x_1955:
[----:B------:R-:W-:Y:S05]  /*144b0*/  BSYNC B0 ;  /* 0x0000000000007941 */ /* 0x000fea0003800000 */
.L_x_1954:
[----:B------:R-:W-:Y:S05]  /*144c0*/  EXIT ;  /* 0x000000000000794d */ /* 0x000fea0003800000 */
.L_x_1841:
[----:B0-----:R-:W-:-:S04]  /*144d0*/  IMAD.U32 R3, RZ, RZ, UR41 ;  /* 0x00000029ff037e24 */ /* 0x001fc8000f8e00ff */
[----:B------:R0:W1:Y:S03]  /*144e0*/  SYNCS.PHASECHK.TRANS64.TRYWAIT P1, [R3+URZ+0x2e800], R0 ;  /* 0x02e80000030075a7 */ /* 0x000066000802017f */
[----:B-1----:R-:W-:Y:S05]  /*144f0*/  @!P1 NANOSLEEP.SYNCS 0x989680 ;  /* 0x009896800000995d */ /* 0x002fea0003900000 */
[----:B------:R-:W1:Y:S02]  /*14500*/  @!P1 SYNCS.PHASECHK.TRANS64 P1, [R3+URZ+0x2e800], R0 ;  /* 0x02e80000030095a7 */ /* 0x000e64000802007f */
[----:B-1----:R-:W-:Y:S05]  /*14510*/  @!P1 BRA `(.L_x_1841) ;  /* 0xfffffffc00ec9947 */ /* 0x002fea000383ffff */
[----:B------:R-:W-:Y:S05]  /*14520*/  BRA `(.L_x_1967) ;  /* 0xfffffed400347947 */ /* 0x000fea000383ffff */
.L_x_1845:
[----:B-1----:R1:W2:Y:S02]  /*14530*/  SYNCS.PHASECHK.TRANS64.TRYWAIT P1, [R2+URZ+0x2e830], R3 ;  /* 0x02e83003020075a7 */ /* 0x0022a4000802017f */
[----:B--2---:R-:W-:Y:S05]  /*14540*/  @!P1 NANOSLEEP.SYNCS 0x989680 ;  /* 0x009896800000995d */ /* 0x004fea0003900000 */
[----:B------:R-:W2:Y:S02]  /*14550*/  @!P1 SYNCS.PHASECHK.TRANS64 P1, [R2+URZ+0x2e830], R3 ;  /* 0x02e83003020095a7 */ /* 0x000ea4000802007f */
[----:B--2---:R-:W-:Y:S05]  /*14560*/  @!P1 BRA `(.L_x_1845) ;  /* 0xfffffffc00f09947 */ /* 0x004fea000383ffff */
[----:B------:R-:W-:Y:S05]  /*14570*/  BRA `(.L_x_1844) ;  /* 0xfffffed400507947 */ /* 0x000fea000383ffff */
.L_x_1850:
[----:B-1----:R-:W-:-:S04]  /*14580*/  IMAD.U32 R7, RZ, RZ, UR6 ;  /* 0x00000006ff077e24 */ /* 0x002fc8000f8e00ff */
[----:B------:R1:W2:Y:S03]  /*14590*/  SYNCS.PHASECHK.TRANS64.TRYWAIT P3, [R7+URZ+0x2e830], R0 ;  /* 0x02e83000070075a7 */ /* 0x0002a6000806017f */
[----:B--2---:R-:W-:Y:S05]  /*145a0*/  @!P3 NANOSLEEP.SYNCS 0x989680 ;  /* 0x009896800000b95d */ /* 0x004fea0003900000 */
[----:B------:R-:W2:Y:S02]  /*145b0*/  @!P3 SYNCS.PHASECHK.TRANS64 P3, [R7+URZ+0x2e830], R0 ;  /* 0x02e830000700b5a7 */ /* 0x000ea4000806007f */
[----:B--2---:R-:W-:Y:S05]  /*145c0*/  @!P3 BRA `(.L_x_1850) ;  /* 0xfffffffc00ecb947 */ /* 0x004fea000383ffff */
[----:B------:R-:W-:Y:S05]  /*145d0*/  BRA `(.L_x_1847) ;  /* 0xffffff1400207947 */ /* 0x000fea000383ffff */
.L_x_1854:
[----:B-1----:R-:W-:-:S04]  /*145e0*/  IMAD.U32 R7, RZ, RZ, UR6 ;  /* 0x00000006ff077e24 */ /* 0x002fc8000f8e00ff */
[----:B------:R1:W2:Y:S03]  /*145f0*/  SYNCS.PHASECHK.TRANS64.TRYWAIT P3, [R7+URZ+0x2e850], R0 ;  /* 0x02e85000070075a7 */ /* 0x0002a6000806017f */
[----:B--2---:R-:W-:Y:S05]  /*14600*/  @!P3 NANOSLEEP.SYNCS 0x989680 ;  /* 0x009896800000b95d */ /* 0x004fea0003900000 */
[----:B------:R-:W2:Y:S02]  /*14610*/  @!P3 SYNCS.PHASECHK.TRANS64 P3, [R7+URZ+0x2e850], R0 ;  /* 0x02e850000700b5a7 */ /* 0x000ea4000806007f */
[----:B--2---:R-:W-:Y:S05]  /*14620*/  @!P3 BRA `(.L_x_1854) ;  /* 0xfffffffc00ecb947 */ /* 0x004fea000383ffff */
[----:B------:R-:W-:Y:S05]  /*14630*/  BRA `(.L_x_1851) ;  /* 0xffffff20001c7947 */ /* 0x000fea000383ffff */
.L_x_1861:
[----:B-1----:R-:W-:-:S04]  /*14640*/  IMAD.U32 R7, RZ, RZ, UR6 ;  /* 0x00000006ff077e24 */ /* 0x002fc8000f8e00ff */
[----:B------:R1:W2:Y:S03]  /*14650*/  SYNCS.PHASECHK.TRANS64.TRYWAIT P2, [R7+URZ+0x2e830], R0 ;  /* 0x02e83000070075a7 */ /* 0x0002a6000804017f */
[----:B--2---:R-:W-:Y:S05]  /*14660*/  @!P2 NANOSLEEP.SYNCS 0x989680 ;  /* 0x009896800000a95d */ /* 0x004fea0003900000 */
[----:B------:R-:W2:Y:S02]  /*14670*/  @!P2 SYNCS.PHASECHK.TRANS64 P2, [R7+URZ+0x2e830], R0 ;  /* 0x02e830000700a5a7 */ /* 0x000ea4000804007f */
[----:B--2---:R-:W-:Y:S05]  /*14680*/  @!P2 BRA `(.L_x_1861) ;  /* 0xfffffffc00eca947 */ /* 0x004fea000383ffff */
[----:B------:R-:W-:Y:S05]  /*14690*/  BRA `(.L_x_1858) ;  /* 0xffffff5800687947 */ /* 0x000fea000383ffff */
.L_x_1865:
[----:B-1----:R-:W-:-:S04]  /*146a0*/  IMAD.U32 R7, RZ, RZ, UR6 ;  /* 0x00000006ff077e24 */ /* 0x002fc8000f8e00ff */
[----:B------:R1:W2:Y:S03]  /*146b0*/  SYNCS.PHASECHK.TRANS64.TRYWAIT P2, [R7+URZ+0x2e850], R0 ;  /* 0x02e85000070075a7 */ /* 0x0002a6000804017f */
[----:B--2---:R-:W-:Y:S05]  /*146c0*/  @!P2 NANOSLEEP.SYNCS 0x989680 ;  /* 0x009896800000a95d */ /* 0x004fea0003900000 */
[----:B------:R-:W2:Y:S02]  /*146d0*/  @!P2 SYNCS.PHASECHK.TRANS64 P2, [R7+URZ+0x2e850], R0 ;  /* 0x02e850000700a5a7 */ /* 0x000ea4000804007f */
[----:B--2---:R-:W-:Y:S05]  /*146e0*/  @!P2 BRA `(.L_x_1865) ;  /* 0xfffffffc00eca947 */ /* 0x004fea000383ffff */
[----:B------:R-:W-:Y:S05]  /*146f0*/  BRA `(.L_x_1862) ;  /* 0xffffff6400587947 */ /* 0x000fea000383ffff */
.L_x_1871:
[----:B-1----:R-:W-:-:S04]  /*14700*/  IMAD.U32 R5, RZ, RZ, UR4 ;  /* 0x00000004ff057e24 */ /* 0x002fc8000f8e00ff */
[----:B------:R1:W2:Y:S03]  /*14710*/  SYNCS.PHASECHK.TRANS64.TRYWAIT P1, [R5+URZ+0x2e850], R4 ;  /* 0x02e85004050075a7 */ /* 0x0002a6000802017f */
[----:B--2---:R-:W-:Y:S05]  /*14720*/  @!P1 NANOSLEEP.SYNCS 0x989680 ;  /* 0x009896800000995d */ /* 0x004fea0003900000 */
[----:B------:R-:W2:Y:S02]  /*14730*/  @!P1 SYNCS.PHASECHK.TRANS64 P1, [R5+URZ+0x2e850], R4 ;  /* 0x02e85004050095a7 */ /* 0x000ea4000802007f */
[----:B--2---:R-:W-:Y:S05]  /*14740*/  @!P1 BRA `(.L_x_1871) ;  /* 0xfffffffc00ec9947 */ /* 0x004fea000383ffff */
[----:B------:R-:W-:Y:S05]  /*14750*/  BRA `(.L_x_1870) ;  /* 0xffffff8c00947947 */ /* 0x000fea000383ffff */
.L_x_1905:
[----:B------:R-:W-:Y:S02]  /*14760*/  IMAD.MOV.U32 R13, RZ, RZ, R19 ;  /* 0x000000ffff0d7224 */ /* 0x000fe400078e0013 */
[----:B------:R-:W-:Y:S02]  /*14770*/  IMAD.MOV.U32 R12, RZ, RZ, RZ ;  /* 0x000000ffff0c7224 */ /* 0x000fe400078e00ff */
[----:B------:R-:W-:Y:S02]  /*14780*/  IMAD.MOV.U32 R11, RZ, RZ, 0x1f ;  /* 0x0000001fff0b7424 */ /* 0x000fe400078e00ff */
[----:B------:R-:W-:-:S07]  /*14790*/  IMAD.MOV.U32 R15, RZ, RZ, -0x1 ;  /* 0xffffffffff0f7424 */ /* 0x000fce00078e00ff */
[----:B-1----:R-:W-:Y:S05]  /*147a0*/  WARPSYNC.COLLECTIVE R15, `(.L_x_1968) ;  /* 0x000000000f087348 */ /* 0x002fea0003c00000 */
[----:B------:R0:W2:Y:S02]  /*147b0*/  SHFL.IDX P6, R14, R13, R12, R11 ;  /* 0x0000000c0d0e7389 */ /* 0x0000a400000c000b */
[----:B012---:R-:W-:Y:S01]  /*147c0*/  ENDCOLLECTIVE ;  /* 0x000000000000791b */ /* 0x007fe20003800000 */
.L_x_1968:
[----:B------:R-:W-:Y:S05]  /*147d0*/  BRA `(.L_x_1969) ;  /* 0xffffffcc00407947 */ /* 0x000fea000383ffff */
.L_x_1907:
[----:B------:R-:W-:Y:S01]  /*147e0*/  BSSY B0, `(.L_x_1970) ;  /* 0x0000006000007945 */ /* 0x000fe20003800000 */
[----:B------:R-:W-:-:S07]  /*147f0*/  IMAD.MOV.U32 R15, RZ, RZ, -0x1 ;  /* 0xffffffffff0f7424 */ /* 0x000fce00078e00ff */
[----:B01----:R-:W-:Y:S05]  /*14800*/  WARPSYNC.COLLECTIVE R15, `(.L_x_1971) ;  /* 0x000000000f0c7348 */ /* 0x003fea0003c00000 */
[----:B------:R-:W-:Y:S02]  /*14810*/  ELECT P6, UR62, PT ;  /* 0x00000000003e782f */ /* 0x000fe400038c0000 */
[----:B------:R-:W-:Y:S01]  /*14820*/  MOV R14, UR62 ;  /* 0x0000003e000e7c02 */ /* 0x000fe20008000f00 */
[----:B01----:R-:W-:Y:S10]  /*14830*/  ENDCOLLECTIVE ;  /* 0x000000000000791b */ /* 0x003ff40003800000 */
.L_x_1971:
[----:B------:R-:W-:Y:S05]  /*14840*/  BSYNC B0 ;  /* 0x0000000000007941 */ /* 0x000fea0003800000 */
.L_x_1970:
[----:B------:R-:W-:Y:S05]  /*14850*/  BRA `(.L_x_1972) ;  /* 0xffffffcc00507947 */ /* 0x000fea000383ffff */
.L_x_1909:
[----:B--2---:R2:W3:Y:S02]  /*14860*/  SYNCS.PHASECHK.TRANS64.TRYWAIT P1, [R4+URZ+0x2e880], R3 ;  /* 0x02e88003040075a7 */ /* 0x0044e4000802017f */
[----:B---3--:R-:W-:Y:S05]  /*14870*/  @!P1 NANOSLEEP.SYNCS 0x989680 ;  /* 0x009896800000995d */ /* 0x008fea0003900000 */
[----:B------:R-:W3:Y:S02]  /*14880*/  @!P1 SYNCS.PHASECHK.TRANS64 P1, [R4+URZ+0x2e880], R3 ;  /* 0x02e88003040095a7 */ /* 0x000ee4000802007f */
[----:B---3--:R-:W-:Y:S05]  /*14890*/  @!P1 BRA `(.L_x_1909) ;  /* 0xfffffffc00f09947 */ /* 0x008fea000383ffff */
[----:B------:R-:W-:Y:S05]  /*148a0*/  BRA `(.L_x_1973) ;  /* 0xffffffcc00b07947 */ /* 0x000fea000383ffff */
.L_x_1911:
[----:B---3--:R3:W4:Y:S02]  /*148b0*/  SYNCS.PHASECHK.TRANS64.TRYWAIT P1, [R4+URZ+0x2e840], R3 ;  /* 0x02e84003040075a7 */ /* 0x008724000802017f */
[----:B----4-:R-:W-:Y:S05]  /*148c0*/  @!P1 NANOSLEEP.SYNCS 0x989680 ;  /* 0x009896800000995d */ /* 0x010fea0003900000 */
[----:B------:R-:W4:Y:S02]  /*148d0*/  @!P1 SYNCS.PHASECHK.TRANS64 P1, [R4+URZ+0x2e840], R3 ;  /* 0x02e84003040095a7 */ /* 0x000f24000802007f */
[----:B----4-:R-:W-:Y:S05]  /*148e0*/  @!P1 BRA `(.L_x_1911) ;  /* 0xfffffffc00f09947 */ /* 0x010fea000383ffff */
[----:B------:R-:W-:Y:S05]  /*148f0*/  BRA `(.L_x_1974) ;  /* 0xffffffd000007947 */ /* 0x000fea000383ffff */
.L_x_1915:
[----:B------:R-:W-:Y:S02]  /*14900*/  IMAD.MOV.U32 R13, RZ, RZ, R4 ;  /* 0x000000ffff0d7224 */ /* 0x000fe400078e0004 */
[----:B------:R-:W-:Y:S02]  /*14910*/  IMAD.MOV.U32 R12, RZ, RZ, RZ ;  /* 0x000000ffff0c7224 */ /* 0x000fe400078e00ff */
[----:B------:R-:W-:Y:S02]  /*14920*/  IMAD.MOV.U32 R11, RZ, RZ, 0x181f ;  /* 0x0000181fff0b7424 */ /* 0x000fe400078e00ff */
[----:B------:R-:W-:Y:S02]  /*14930*/  IMAD.MOV.U32 R15, RZ, RZ, -0x1 ;  /* 0xffffffffff0f7424 */ /* 0x000fe400078e00ff */
[----:B------:R-:W-:-:S07]  /*14940*/  IMAD.U32 R2, RZ, RZ, UR41 ;  /* 0x00000029ff027e24 */ /* 0x000fce000f8e00ff */
[----:B-----5:R-:W-:Y:S05]  /*14950*/  WARPSYNC.COLLECTIVE R15, `(.L_x_1975) ;  /* 0x000000000f087348 */ /* 0x020fea0003c00000 */
[----:B------:R0:W1:Y:S02]  /*14960*/  SHFL.IDX P6, R14, R13, R12, R11 ;  /* 0x0000000c0d0e7389 */ /* 0x00006400000c000b */
[----:B01---5:R-:W-:Y:S01]  /*14970*/  ENDCOLLECTIVE ;  /* 0x000000000000791b */ /* 0x023fe20003800000 */
.L_x_1975:
[----:B------:R-:W-:Y:S02]  /*14980*/  IMAD R2, R2, 0x80, R19 ;  /* 0x0000008002027824 */ /* 0x000fe400078e0213 */
[----:B------:R-:W-:Y:S02]  /*14990*/  IMAD.MOV.U32 R13, RZ, RZ, R0 ;  /* 0x000000ffff0d7224 */ /* 0x000fe400078e0000 */
[----:B------:R-:W-:-:S07]  /*149a0*/  IMAD.MOV.U32 R5, RZ, RZ, R14 ;  /* 0x000000ffff057224 */ /* 0x000fce00078e000e */
[----:B------:R-:W-:Y:S05]  /*149b0*/  WARPSYNC.COLLECTIVE R15, `(.L_x_1976) ;  /* 0x000000000f087348 */ /* 0x000fea0003c00000 */
[----:B------:R0:W1:Y:S02]  /*149c0*/  SHFL.IDX P6, R14, R13, R12, R11 ;  /* 0x0000000c0d0e7389 */ /* 0x00006400000c000b */
[----:B01----:R-:W-:Y:S01]  /*149d0*/  ENDCOLLECTIVE ;  /* 0x000000000000791b */ /* 0x003fe20003800000 */
.L_x_1976:
        /* <DEDUP_REMOVED lines=9> */
.L_x_1977:
        /* <DEDUP_REMOVED lines=15> */
.L_x_1978:
[----:B------:R-:W-:Y:S02]  /*14b60*/  IMAD.MOV.U32 R13, RZ, RZ, R4 ;  /* 0x000000ffff0d7224 */ /* 0x000fe400078e0004 */
[----:B------:R-:W-:Y:S02]  /*14b70*/  IMAD.MOV.U32 R12, RZ, RZ, 0x2 ;  /* 0x00000002ff0c7424 */ /* 0x000fe400078e00ff */
[----:B------:R-:W-:-:S07]  /*14b80*/  IMAD.MOV.U32 R9, RZ, RZ, R14 ;  /* 0x000000ffff097224 */ /* 0x000fce00078e000e */
[----:B------:R-:W-:Y:S05]  /*14b90*/  WARPSYNC.COLLECTIVE R15, `(.L_x_1979) ;  /* 0x000000000f087348 */ /* 0x000fea0003c00000 */
[----:B------:R0:W1:Y:S02]  /*14ba0*/  SHFL.IDX P6, R14, R13, R12, R11 ;  /* 0x0000000c0d0e7389 */ /* 0x00006400000c000b */
[----:B01----:R-:W-:Y:S01]  /*14bb0*/  ENDCOLLECTIVE ;  /* 0x000000000000791b */ /* 0x003fe20003800000 */
.L_x_1979:
        /* <DEDUP_REMOVED lines=13> */
.L_x_1980:
[----:B------:R-:W-:Y:S02]  /*14c90*/  IMAD.MOV.U32 R13, RZ, RZ, R4 ;  /* 0x000000ffff0d7224 */ /* 0x000fe400078e0004 */
[----:B------:R-:W-:Y:S02]  /*14ca0*/  IMAD.MOV.U32 R12, RZ, RZ, 0x3 ;  /* 0x00000003ff0c7424 */ /* 0x000fe400078e00ff */
[----:B------:R-:W-:-:S07]  /*14cb0*/  IMAD.MOV.U32 R6, RZ, RZ, R14 ;  /* 0x000000ffff067224 */ /* 0x000fce00078e000e */
[----:B------:R-:W-:Y:S05]  /*14cc0*/  WARPSYNC.COLLECTIVE R15, `(.L_x_1981) ;  /* 0x000000000f087348 */ /* 0x000fea0003c00000 */
[----:B------:R0:W1:Y:S02]  /*14cd0*/  SHFL.IDX P6, R14, R13, R12, R11 ;  /* 0x0000000c0d0e7389 */ /* 0x00006400000c000b */
[----:B01----:R-:W-:Y:S01]  /*14ce0*/  ENDCOLLECTIVE ;  /* 0x000000000000791b */ /* 0x003fe20003800000 */
.L_x_1981:
        /* <DEDUP_REMOVED lines=14> */
.L_x_1982:
[----:B------:R-:W-:Y:S02]  /*14dd0*/  IMAD.MOV.U32 R13, RZ, RZ, R4 ;  /* 0x000000ffff0d7224 */ /* 0x000fe400078e0004 */
[----:B------:R-:W-:Y:S02]  /*14de0*/  IMAD.MOV.U32 R12, RZ, RZ, 0x4 ;  /* 0x00000004ff0c7424 */ /* 0x000fe400078e00ff */
[----:B------:R-:W-:-:S07]  /*14df0*/  IMAD.MOV.U32 R6, RZ, RZ, R14 ;  /* 0x000000ffff067224 */ /* 0x000fce00078e000e */
[----:B------:R-:W-:Y:S05]  /*14e00*/  WARPSYNC.COLLECTIVE R15, `(.L_x_1983) ;  /* 0x000000000f087348 */ /* 0x000fea0003c00000 */
[----:B------:R0:W1:Y:S02]  /*14e10*/  SHFL.IDX P6, R14, R13, R12, R11 ;  /* 0x0000000c0d0e7389 */ /* 0x00006400000c000b */
[----:B01----:R-:W-:Y:S01]  /*14e20*/  ENDCOLLECTIVE ;  /* 0x000000000000791b */ /* 0x003fe20003800000 */
.L_x_1983:
        /* <DEDUP_REMOVED lines=14> */
.L_x_1984:
[----:B------:R-:W-:Y:S02]  /*14f10*/  IMAD.MOV.U32 R13, RZ, RZ, R4 ;  /* 0x000000ffff0d7224 */ /* 0x000fe400078e0004 */
[----:B------:R-:W-:Y:S02]  /*14f20*/  IMAD.MOV.U32 R12, RZ, RZ, 0x5 ;  /* 0x00000005ff0c7424 */ /* 0x000fe400078e00ff */
[----:B------:R-:W-:-:S07]  /*14f30*/  IMAD.MOV.U32 R6, RZ, RZ, R14 ;  /* 0x000000ffff067224 */ /* 0x000fce00078e000e */
[----:B------:R-:W-:Y:S05]  /*14f40*/  WARPSYNC.COLLECTIVE R15, `(.L_x_1985) ;  /* 0x000000000f087348 */ /* 0x000fea0003c00000 */
[----:B------:R0:W1:Y:S02]  /*14f50*/  SHFL.IDX P6, R14, R13, R12, R11 ;  /* 0x0000000c0d0e7389 */ /* 0x00006400000c000b */
[----:B01----:R-:W-:Y:S01]  /*14f60*/  ENDCOLLECTIVE ;  /* 0x000000000000791b */ /* 0x003fe20003800000 */
.L_x_1985:
        /* <DEDUP_REMOVED lines=14> */
.L_x_1986:
[----:B------:R-:W-:Y:S02]  /*15050*/  IMAD.MOV.U32 R13, RZ, RZ, R4 ;  /* 0x000000ffff0d7224 */ /* 0x000fe400078e0004 */
[----:B------:R-:W-:Y:S02]  /*15060*/  IMAD.MOV.U32 R12, RZ, RZ, 0x6 ;  /* 0x00000006ff0c7424 */ /* 0x000fe400078e00ff */
[----:B------:R-:W-:-:S07]  /*15070*/  IMAD.MOV.U32 R6, RZ, RZ, R14 ;  /* 0x000000ffff067224 */ /* 0x000fce00078e000e */
[----:B------:R-:W-:Y:S05]  /*15080*/  WARPSYNC.COLLECTIVE R15, `(.L_x_1987) ;  /* 0x000000000f087348 */ /* 0x000fea0003c00000 */
[----:B------:R0:W1:Y:S02]  /*15090*/  SHFL.IDX P6, R14, R13, R12, R11 ;  /* 0x0000000c0d0e7389 */ /* 0x00006400000c000b */
[----:B01----:R-:W-:Y:S01]  /*150a0*/  ENDCOLLECTIVE ;  /* 0x000000000000791b */ /* 0x003fe20003800000 */
.L_x_1987:
        /* <DEDUP_REMOVED lines=13> */
.L_x_1988:
[----:B------:R-:W-:Y:S02]  /*15180*/  IMAD.MOV.U32 R13, RZ, RZ, R4 ;  /* 0x000000ffff0d7224 */ /* 0x000fe400078e0004 */
[----:B------:R-:W-:Y:S02]  /*15190*/  IMAD.MOV.U32 R12, RZ, RZ, 0x7 ;  /* 0x00000007ff0c7424 */ /* 0x000fe400078e00ff */
[----:B------:R-:W-:-:S07]  /*151a0*/  IMAD.MOV.U32 R6, RZ, RZ, R14 ;  /* 0x000000ffff067224 */ /* 0x000fce00078e000e */
[----:B------:R-:W-:Y:S05]  /*151b0*/  WARPSYNC.COLLECTIVE R15, `(.L_x_1989) ;  /* 0x000000000f087348 */ /* 0x000fea0003c00000 */
[----:B------:R0:W1:Y:S02]  /*151c0*/  SHFL.IDX P6, R14, R13, R12, R11 ;  /* 0x0000000c0d0e7389 */ /* 0x00006400000c000b */
[----:B01----:R-:W-:Y:S01]  /*151d0*/  ENDCOLLECTIVE ;  /* 0x000000000000791b */ /* 0x003fe20003800000 */
.L_x_1989:
        /* <DEDUP_REMOVED lines=12> */
.L_x_1990:
[----:B------:R-:W-:Y:S01]  /*152a0*/  IMAD.MOV.U32 R0, RZ, RZ, R14 ;  /* 0x000000ffff007224 */ /* 0x000fe200078e000e */
[----:B------:R-:W-:Y:S06]  /*152b0*/  BRA `(.L_x_1991) ;  /* 0xffffffd0002c7947 */ /* 0x000fec000383ffff */
.L_x_1918:
[----:B-1----:R1:W2:Y:S02]  /*152c0*/  SYNCS.PHASECHK.TRANS64.TRYWAIT P0, [R18+URZ+0x2e820], R3 ;  /* 0x02e82003120075a7 */ /* 0x0022a4000800017f */
[----:B--2---:R-:W-:Y:S05]  /*152d0*/  @!P0 NANOSLEEP.SYNCS 0x989680 ;  /* 0x009896800000895d */ /* 0x004fea0003900000 */
[----:B------:R-:W2:Y:S02]  /*152e0*/  @!P0 SYNCS.PHASECHK.TRANS64 P0, [R18+URZ+0x2e820], R3 ;  /* 0x02e82003120085a7 */ /* 0x000ea4000800007f */
[----:B--2---:R-:W-:Y:S05]  /*152f0*/  @!P0 BRA `(.L_x_1918) ;  /* 0xfffffffc00f08947 */ /* 0x004fea000383ffff */
[----:B------:R-:W-:Y:S05]  /*15300*/  BRA `(.L_x_1992) ;  /* 0xffffffd000887947 */ /* 0x000fea000383ffff */
.L_x_1924:
[----:B0-----:R0:W1:Y:S02]  /*15310*/  SYNCS.PHASECHK.TRANS64.TRYWAIT P0, [R4+URZ+0x2e880], R3 ;  /* 0x02e88003040075a7 */ /* 0x001064000800017f */
[----:B-1----:R-:W-:Y:S05]  /*15320*/  @!P0 NANOSLEEP.SYNCS 0x989680 ;  /* 0x009896800000895d */ /* 0x002fea0003900000 */
[----:B------:R-:W1:Y:S02]  /*15330*/  @!P0 SYNCS.PHASECHK.TRANS64 P0, [R4+URZ+0x2e880], R3 ;  /* 0x02e88003040085a7 */ /* 0x000e64000800007f */
[----:B-1----:R-:W-:Y:S05]  /*15340*/  @!P0 BRA `(.L_x_1924) ;  /* 0xfffffffc00f08947 */ /* 0x002fea000383ffff */
[----:B------:R-:W-:Y:S05]  /*15350*/  BRA `(.L_x_1993) ;  /* 0xffffffd400407947 */ /* 0x000fea000383ffff */
.L_x_1929:
[----:B-1----:R1:W3:Y:S02]  /*15360*/  SYNCS.PHASECHK.TRANS64.TRYWAIT P0, [R4+URZ+0x2e840], R3 ;  /* 0x02e84003040075a7 */ /* 0x0022e4000800017f */
[----:B---3--:R-:W-:Y:S05]  /*15370*/  @!P0 NANOSLEEP.SYNCS 0x989680 ;  /* 0x009896800000895d */ /* 0x008fea0003900000 */
[----:B------:R-:W3:Y:S02]  /*15380*/  @!P0 SYNCS.PHASECHK.TRANS64 P0, [R4+URZ+0x2e840], R3 ;  /* 0x02e84003040085a7 */ /* 0x000ee4000800007f */
[----:B---3--:R-:W-:Y:S05]  /*15390*/  @!P0 BRA `(.L_x_1929) ;  /* 0xfffffffc00f08947 */ /* 0x008fea000383ffff */
[----:B------:R-:W-:Y:S05]  /*153a0*/  BRA `(.L_x_1994) ;  /* 0xffffffd400bc7947 */ /* 0x000fea000383ffff */
.L_x_1935:
[----:B0-----:R0:W1:Y:S02]  /*153b0*/  SYNCS.PHASECHK.TRANS64.TRYWAIT P1, [R19+URZ+0x2e870], R2 ;  /* 0x02e87002130075a7 */ /* 0x001064000802017f */
[----:B-1----:R-:W-:Y:S05]  /*153c0*/  @!P1 NANOSLEEP.SYNCS 0x989680 ;  /* 0x009896800000995d */ /* 0x002fea0003900000 */
[----:B------:R-:W1:Y:S02]  /*153d0*/  @!P1 SYNCS.PHASECHK.TRANS64 P1, [R19+URZ+0x2e870], R2 ;  /* 0x02e87002130095a7 */ /* 0x000e64000802007f */
[----:B-1----:R-:W-:Y:S05]  /*153e0*/  @!P1 BRA `(.L_x_1935) ;  /* 0xfffffffc00f09947 */ /* 0x002fea000383ffff */
[----:B------:R-:W-:Y:S05]  /*153f0*/  BRA `(.L_x_1995) ;  /* 0xffffffd800587947 */ /* 0x000fea000383ffff */
.L_x_1937:
[----:B0-----:R0:W1:Y:S02]  /*15400*/  SYNCS.PHASECHK.TRANS64.TRYWAIT P1, [R19+URZ+0x2e860], R2 ;  /* 0x02e86002130075a7 */ /* 0x001064000802017f */
[----:B-1----:R-:W-:Y:S05]  /*15410*/  @!P1 NANOSLEEP.SYNCS 0x989680 ;  /* 0x009896800000995d */ /* 0x002fea0003900000 */
[----:B------:R-:W1:Y:S02]  /*15420*/  @!P1 SYNCS.PHASECHK.TRANS64 P1, [R19+URZ+0x2e860], R2 ;  /* 0x02e86002130095a7 */ /* 0x000e64000802007f */
[----:B-1----:R-:W-:Y:S05]  /*15430*/  @!P1 BRA `(.L_x_1937) ;  /* 0xfffffffc00f09947 */ /* 0x002fea000383ffff */
[----:B------:R-:W-:Y:S05]  /*15440*/  BRA `(.L_x_1996) ;  /* 0xffffffd800607947 */ /* 0x000fea000383ffff */
.L_x_1944:
[----:B-1----:R1:W3:Y:S02]  /*15450*/  SYNCS.PHASECHK.TRANS64.TRYWAIT P1, [R16+URZ+0x2e870], R3 ;  /* 0x02e87003100075a7 */ /* 0x0022e4000802017f */
[----:B---3--:R-:W-:Y:S05]  /*15460*/  @!P1 NANOSLEEP.SYNCS 0x989680 ;  /* 0x009896800000995d */ /* 0x008fea0003900000 */
[----:B------:R-:W3:Y:S02]  /*15470*/  @!P1 SYNCS.PHASECHK.TRANS64 P1, [R16+URZ+0x2e870], R3 ;  /* 0x02e87003100095a7 */ /* 0x000ee4000802007f */
[----:B---3--:R-:W-:Y:S05]  /*15480*/  @!P1 BRA `(.L_x_1944) ;  /* 0xfffffffc00f09947 */ /* 0x008fea000383ffff */
[----:B------:R-:W-:Y:S05]  /*15490*/  BRA `(.L_x_1997) ;  /* 0xffffffe000a07947 */ /* 0x000fea000383ffff */
.L_x_1946:
[----:B-1----:R1:W3:Y:S02]  /*154a0*/  SYNCS.PHASECHK.TRANS64.TRYWAIT P1, [R16+URZ+0x2e860], R3 ;  /* 0x02e86003100075a7 */ /* 0x0022e4000802017f */
[----:B---3--:R-:W-:Y:S05]  /*154b0*/  @!P1 NANOSLEEP.SYNCS 0x989680 ;  /* 0x009896800000995d */ /* 0x008fea0003900000 */
[----:B------:R-:W3:Y:S02]  /*154c0*/  @!P1 SYNCS.PHASECHK.TRANS64 P1, [R16+URZ+0x2e860], R3 ;  /* 0x02e86003100095a7 */ /* 0x000ee4000802007f */
[----:B---3--:R-:W-:Y:S05]  /*154d0*/  @!P1 BRA `(.L_x_1946) ;  /* 0xfffffffc00f09947 */ /* 0x008fea000383ffff */
[----:B------:R-:W-:Y:S05]  /*154e0*/  BRA `(.L_x_1998) ;  /* 0xffffffe000a87947 */ /* 0x000fea000383ffff */
.L_x_1952:
[----:B0-----:R0:W1:Y:S02]  /*154f0*/  SYNCS.PHASECHK.TRANS64.TRYWAIT P0, [R0+URZ+0x2e820], R3 ;  /* 0x02e82003000075a7 */ /* 0x001064000800017f */
[----:B-1----:R-:W-:Y:S05]  /*15500*/  @!P0 NANOSLEEP.SYNCS 0x989680 ;  /* 0x009896800000895d */ /* 0x002fea0003900000 */
[----:B------:R-:W1:Y:S02]  /*15510*/  @!P0 SYNCS.PHASECHK.TRANS64 P0, [R0+URZ+0x2e820], R3 ;  /* 0x02e82003000085a7 */ /* 0x000e64000800007f */
[----:B-1----:R-:W-:Y:S05]  /*15520*/  @!P0 BRA `(.L_x_1952) ;  /* 0xfffffffc00f08947 */ /* 0x002fea000383ffff */
[----:B------:R-:W-:Y:S05]  /*15530*/  BRA `(.L_x_1999) ;  /* 0xffffffec00047947 */ /* 0x000fea000383ffff */
.L_x_1953:
        /* <DEDUP_REMOVED lines=8> */
[----:B0-2---:R-:W-:Y:S05]  /*155c0*/  WARPSYNC.COLLECTIVE R15, `(.L_x_2001) ;  /* 0x000000000f087348 */ /* 0x005fea0003c00000 */
[----:B------:R1:W3:Y:S02]  /*155d0*/  SHFL.IDX P6, R14, R13, R12, R11 ;  /* 0x0000000c0d0e7389 */ /* 0x0002e400000c000b */
[----:B0123--:R-:W-:Y:S01]  /*155e0*/  ENDCOLLECTIVE ;  /* 0x000000000000791b */ /* 0x00ffe20003800000 */
.L_x_2001:
[----:B------:R-:W-:Y:S05]  /*155f0*/  BSYNC B0 ;  /* 0x0000000000007941 */ /* 0x000fea0003800000 */
.L_x_2000:
[----:B------:R-:W-:Y:S05]  /*15600*/  BRA `(.L_x_2002) ;  /* 0xffffffe800ec7947 */ /* 0x000fea000383ffff */
.L_x_1956:
[----:B------:R-:W-:Y:S01]  /*15610*/  BSSY B1, `(.L_x_2003) ;  /* 0x0000006000017945 */ /* 0x000fe20003800000 */
[----:B------:R-:W-:-:S07]  /*15620*/  IMAD.MOV.U32 R15, RZ, RZ, -0x1 ;  /* 0xffffffffff0f7424 */ /* 0x000fce00078e00ff */
[----:B012---:R-:W-:Y:S05]  /*15630*/  WARPSYNC.COLLECTIVE R15, `(.L_x_2004) ;  /* 0x000000000f0c7348 */ /* 0x007fea0003c00000 */
[----:B------:R-:W-:Y:S02]  /*15640*/  ELECT P6, UR62, PT ;  /* 0x00000000003e782f */ /* 0x000fe400038c0000 */
[----:B------:R-:W-:Y:S01]  /*15650*/  MOV R14, UR62 ;  /* 0x0000003e000e7c02 */ /* 0x000fe20008000f00 */
[----:B012---:R-:W-:Y:S10]  /*15660*/  ENDCOLLECTIVE ;  /* 0x000000000000791b */ /* 0x007ff40003800000 */
.L_x_2004:
[----:B------:R-:W-:Y:S05]  /*15670*/  BSYNC B1 ;  /* 0x0000000000017941 */ /* 0x000fea0003800000 */
.L_x_2003:
[----:B------:R-:W-:Y:S05]  /*15680*/  BRA `(.L_x_2005) ;  /* 0xffffffe800e47947 */ /* 0x000fea000383ffff */
.L_x_1958:
[----:B0-----:R0:W1:Y:S02]  /*15690*/  SYNCS.PHASECHK.TRANS64.TRYWAIT P1, [R6+URZ], R5 ;  /* 0x00000005060075a7 */ /* 0x001064000802017f */
[----:B-1----:R-:W-:Y:S05]  /*156a0*/  @!P1 NANOSLEEP.SYNCS 0x989680 ;  /* 0x009896800000995d */ /* 0x002fea0003900000 */
[----:B------:R-:W1:Y:S02]  /*156b0*/  @!P1 SYNCS.PHASECHK.TRANS64 P1, [R6+URZ], R5 ;  /* 0x00000005060095a7 */ /* 0x000e64000802007f */
[----:B-1----:R-:W-:Y:S05]  /*156c0*/  @!P1 BRA `(.L_x_1958) ;  /* 0xfffffffc00f09947 */ /* 0x002fea000383ffff */
[----:B------:R-:W-:Y:S05]  /*156d0*/  BRA `(.L_x_2006) ;  /* 0xffffffec00207947 */ /* 0x000fea000383ffff */
.L_x_1959:
[----:B-1----:R1:W3:Y:S02]  /*156e0*/  SYNCS.PHASECHK.TRANS64.TRYWAIT P1, [R7+URZ], R2 ;  /* 0x00000002070075a7 */ /* 0x0022e4000802017f */
[----:B---3--:R-:W-:Y:S05]  /*156f0*/  @!P1 NANOSLEEP.SYNCS 0x989680 ;  /* 0x009896800000995d */ /* 0x008fea0003900000 */
[----:B------:R-:W3:Y:S02]  /*15700*/  @!P1 SYNCS.PHASECHK.TRANS64 P1, [R7+URZ], R2 ;  /* 0x00000002070095a7 */ /* 0x000ee4000802007f */
[----:B---3--:R-:W-:Y:S05]  /*15710*/  @!P1 BRA `(.L_x_1959) ;  /* 0xfffffffc00f09947 */ /* 0x008fea000383ffff */
[----:B------:R-:W-:Y:S05]  /*15720*/  BRA `(.L_x_2007) ;  /* 0xffffffec00147947 */ /* 0x000fea000383ffff */
.L_x_1961:
[----:B---3--:R3:W4:Y:S02]  /*15730*/  SYNCS.PHASECHK.TRANS64.TRYWAIT P1, [R4+URZ+0x2e860], R5 ;  /* 0x02e86005040075a7 */ /* 0x008724000802017f */
[----:B----4-:R-:W-:Y:S05]  /*15740*/  @!P1 NANOSLEEP.SYNCS 0x989680 ;  /* 0x009896800000995d */ /* 0x010fea0003900000 */
[----:B------:R-:W4:Y:S02]  /*15750*/  @!P1 SYNCS.PHASECHK.TRANS64 P1, [R4+URZ+0x2e860], R5 ;  /* 0x02e86005040095a7 */ /* 0x000f24000802007f */
[----:B----4-:R-:W-:Y:S05]  /*15760*/  @!P1 BRA `(.L_x_1961) ;  /* 0xfffffffc00f09947 */ /* 0x010fea000383ffff */
[----:B------:R-:W-:Y:S05]  /*15770*/  BRA `(.L_x_2008) ;  /* 0xffffffec00187947 */ /* 0x000fea000383ffff */
.L_x_1963:
[----:B----4-:R4:W0:Y:S02]  /*15780*/  SYNCS.PHASECHK.TRANS64.TRYWAIT P1, [R3+URZ+0x2e860], R2 ;  /* 0x02e86002030075a7 */ /* 0x010824000802017f */
[----:B0-----:R-:W-:Y:S05]  /*15790*/  @!P1 NANOSLEEP.SYNCS 0x989680 ;  /* 0x009896800000995d */ /* 0x001fea0003900000 */
[----:B------:R-:W0:Y:S02]  /*157a0*/  @!P1 SYNCS.PHASECHK.TRANS64 P1, [R3+URZ+0x2e860], R2 ;  /* 0x02e86002030095a7 */ /* 0x000e24000802007f */
[----:B0-----:R-:W-:Y:S05]  /*157b0*/  @!P1 BRA `(.L_x_1963) ;  /* 0xfffffffc00f09947 */ /* 0x001fea000383ffff */
[----:B------:R-:W-:Y:S05]  /*157c0*/  BRA `(.L_x_2009) ;  /* 0xffffffec00187947 */ /* 0x000fea000383ffff */
.L_x_1965:
[----:B------:R0:W0:Y:S02]  /*157d0*/  SYNCS.PHASECHK.TRANS64.TRYWAIT P0, [R4+URZ+0x2e880], R5 ;  /* 0x02e88005040075a7 */ /* 0x000024000800017f */
[----:B0-----:R-:W-:Y:S05]  /*157e0*/  @!P0 NANOSLEEP.SYNCS 0x989680 ;  /* 0x009896800000895d */ /* 0x001fea0003900000 */
[----:B------:R-:W0:Y:S02]  /*157f0*/  @!P0 SYNCS.PHASECHK.TRANS64 P0, [R4+URZ+0x2e880], R5 ;  /* 0x02e88005040085a7 */ /* 0x000e24000800007f */
[----:B0-----:R-:W-:Y:S05]  /*15800*/  @!P0 BRA `(.L_x_1965) ;  /* 0xfffffffc00f08947 */ /* 0x001fea000383ffff */
[----:B------:R-:W-:Y:S05]  /*15810*/  BRA `(.L_x_1966) ;  /* 0xffffffec00147947 */ /* 0x000fea000383ffff */
.L_x_2010:
        /* <DEDUP_REMOVED lines=14> */
.L_x_2700:


//--------------------- .text._ZN7cutlass13device_kernelIN5flash11enable_sm90INS1_16FlashAttnFwdSm90INS1_25CollectiveMainloopFwdSm90ILi2EN4cute5tupleIJNS5_1CILi1EEES8_S8_EEENS6_IJNS7_ILi128EEENS7_ILi224EEESA_EEELi128ENS_12float_e4m3_tEfNS_4arch4Sm90ELb1ELb0ELb0ELb1ELb0ELb0ELb0ELb1ELb1ELb1ELb0ELb0EEENS1_21CollectiveEpilogueFwdINS6_IJSA_SA_SB_EEES9_NS_10bfloat16_tESF_Li256ELb1ELb1ELb0ELb1EEENS1_36VarlenDynamicPersistentTileSchedulerILi128ELi224ELi256ELi128ELb0ELb1ELb1ELb1ELb1ELb1EEEEEEEEEvNT_6ParamsE --------------------------
	.section	.text._ZN7cutlass13device_kernelIN5flash11enable_sm90INS1_16FlashAttnFwdSm90INS1_25CollectiveMainloopFwdSm90ILi2EN4cute5tupleIJNS5_1CILi1EEES8_S8_EEENS6_IJNS7_ILi128EEENS7_ILi224EEESA_EEELi128ENS_12float_e4m3_tEfNS_4arch4Sm90ELb1ELb0ELb0ELb1ELb0ELb0ELb0ELb1ELb1ELb1ELb0ELb0EEENS1_21CollectiveEpilogueFwdINS6_IJSA_SA_SB_EEES9_NS_10bfloat16_tESF_Li256ELb1ELb1ELb0ELb1EEENS1_36VarlenDynamicPersistentTileSchedulerILi128ELi224ELi256ELi128ELb0ELb1ELb1ELb1ELb1ELb1EEEEEEEEEvNT_6ParamsE,"ax",@progbits
	.align	128
.text._ZN7cutlass13device_kernelIN5flash11enable_sm90INS1_16FlashAttnFwdSm90INS1_25CollectiveMainloopFwdSm90ILi2EN4cute5tupleIJNS5_1CILi1EEES8_S8_EEENS6_IJNS7_ILi128EEENS7_ILi224EEESA_EEELi128ENS_12float_e4m3_tEfNS_4arch4Sm90ELb1ELb0ELb0ELb1ELb0ELb0ELb0ELb1ELb1ELb1ELb0ELb0EEENS1_21CollectiveEpilogueFwdINS6_IJSA_SA_SB_EEES9_NS_10bfloat16_tESF_Li256ELb1ELb1ELb0ELb1EEENS1_36VarlenDynamicPersistentTileSchedulerILi128ELi224ELi256ELi128ELb0ELb1ELb1ELb1ELb1ELb1EEEEEEEEEvNT_6ParamsE:
        .type           _ZN7cutlass13device_kernelIN5flash11enable_sm90INS1_16FlashAttnFwdSm90INS1_25CollectiveMainloopFwdSm90ILi2EN4cute5tupleIJNS5_1CILi1EEES8_S8_EEENS6_IJNS7_ILi128EEENS7_ILi224EEESA_EEELi128ENS_12float_e4m3_tEfNS_4arch4Sm90ELb1ELb0ELb0ELb1ELb0ELb0ELb0ELb1ELb1ELb1ELb0ELb0EEENS1_21CollectiveEpilogueFwdINS6_IJSA_SA_SB_EEES9_NS_10bfloat16_tESF_Li256ELb1ELb1ELb0ELb1EEENS1_36VarlenDynamicPersistentTileSchedulerILi128ELi224ELi256ELi128ELb0ELb1ELb1ELb1ELb1ELb1EEEEEEEEEvNT_6ParamsE,@function
        .size           _ZN7cutlass13device_kernelIN5flash11enable_sm90INS1_16FlashAttnFwdSm90INS1_25CollectiveMainloopFwdSm90ILi2EN4cute5tupleIJNS5_1CILi1EEES8_S8_EEENS6_IJNS7_ILi128EEENS7_ILi224EEESA_EEELi128ENS_12float_e4m3_tEfNS_4arch4Sm90ELb1ELb0ELb0ELb1ELb0ELb0ELb0ELb1ELb1ELb1ELb0ELb0EEENS1_21CollectiveEpilogueFwdINS6_IJSA_SA_SB_EEES9_NS_10bfloat16_tESF_Li256ELb1ELb1ELb0ELb1EEENS1_36VarlenDynamicPersistentTileSchedulerILi128ELi224ELi256ELi128ELb0ELb1ELb1ELb1ELb1ELb1EEEEEEEEEvNT_6ParamsE,(.L_x_2701 - _ZN7cutlass13device_kernelIN5flash11enable_sm90INS1_16FlashAttnFwdSm90INS1_25CollectiveMainloopFwdSm90ILi2EN4cute5tupleIJNS5_1CILi1EEES8_S8_EEENS6_IJNS7_ILi128EEENS7_ILi224EEESA_EEELi128ENS_12float_e4m3_tEfNS_4arch4Sm90ELb1ELb0ELb0ELb1ELb0ELb0ELb0ELb1ELb1ELb1ELb0ELb0EEENS1_21CollectiveEpilogueFwdINS6_IJSA_SA_SB_EEES9_NS_10bfloat16_tESF_Li256ELb1ELb1ELb0ELb1EEENS1_36VarlenDynamicPersistentTileSchedulerILi128ELi224ELi256ELi128ELb0ELb1ELb1ELb1ELb1ELb1EEEEEEEEEvNT_6ParamsE)
        .other          _ZN7cutlass13device_kernelIN5flash11enable_sm90INS1_16FlashAttnFwdSm90INS1_25CollectiveMainloopFwdSm90ILi2EN4cute5tupleIJNS5_1CILi1EEES8_S8_EEENS6_IJNS7_ILi128EEENS7_ILi224EEESA_EEELi128ENS_12float_e4m3_tEfNS_4arch4Sm90ELb1ELb0ELb0ELb1ELb0ELb0ELb0ELb1ELb1ELb1ELb0ELb0EEENS1_21CollectiveEpilogueFwdINS6_IJSA_SA_SB_EEES9_NS_10bfloat16_tESF_Li256ELb1ELb1ELb0ELb1EEENS1_36VarlenDynamicPersistentTileSchedulerILi128ELi224ELi256ELi128ELb0ELb1ELb1ELb1ELb1ELb1EEEEEEEEEvNT_6ParamsE,@"STO_CUDA_ENTRY STV_DEFAULT"
_ZN7cutlass13device_kernelIN5flash11enable_sm90INS1_16FlashAttnFwdSm90INS1_25CollectiveMainloopFwdSm90ILi2EN4cute5tupleIJNS5_1CILi1EEES8_S8_EEENS6_IJNS7_ILi128EEENS7_ILi224EEESA_EEELi128ENS_12float_e4m3_tEfNS_4arch4Sm90ELb1ELb0ELb0ELb1ELb0ELb0ELb0ELb1ELb1ELb1ELb0ELb0EEENS1_21CollectiveEpilogueFwdINS6_IJSA_SA_SB_EEES9_NS_10bfloat16_tESF_Li256ELb1ELb1ELb0ELb1EEENS1_36VarlenDynamicPersistentTileSchedulerILi128ELi224ELi256ELi128ELb0ELb1ELb1ELb1ELb1ELb1EEEEEEEEEvNT_6ParamsE:
        /* <DEDUP_REMOVED lines=18> */
.L_x_2012:
[----:B------:R-:W-:Y:S05]  /*0120*/  BSYNC B0 ;  /* 0x0000000000007941 */ /* 0x000fea0003800000 */
.L_x_2011:
        /* <DEDUP_REMOVED lines=41> */
.L_x_2013:
        /* <DEDUP_REMOVED lines=22> */
.L_x_2014:
        /* <DEDUP_REMOVED lines=18> */
.L_x_2015:
        /* <DEDUP_REMOVED lines=22> */
.L_x_2016:
        /* <DEDUP_REMOVED lines=22> */
.L_x_2017:
[----:B------:R-:W-:Y:S01]  /*0900*/  PLOP3.LUT P0, PT, PT, PT, UP0, 0x80, 0x0 ;  /* 0x000000000000781c */ /* 0x000fe20003f0f008 */
[----:B------:R-:W-:Y:S01]  /*0910*/  UMOV UR38, 0x1 ;  /* 0x0000000100267882 */ /* 0x000fe20000000000 */
[----:B------:R-:W-:Y:S01]  /*0920*/  NOP ;  /* 0x0000000000007918 */ /* 0x000fe20000000000 */
[----:B------:R-:W-:Y:S01]  /*0930*/  USEL UR38, UR38, 0x2, !UP0 ;  /* 0x0000000226267887 */ /* 0x000fe2000c000000 */
[----:B------:R-:W-:Y:S01]  /*0940*/  ULDC.64 UR52, c[0x0][0x208] ;  /* 0x0000820000347ab9 */ /* 0x000fe20000000a00 */
[----:B012-4-:R-:W-:Y:S08]  /*0950*/  BAR.SYNC.DEFER_BLOCKING 0x0 ;  /* 0x0000000000007b1d */ /* 0x017ff00000010000 */
[----:B------:R-:W-:Y:S05]  /*0960*/  @!P0 BRA `(.L_x_2018) ;  /* 0x000000fc00f48947 */ /* 0x000fea0003800000 */
.L_x_2019:
        /* <DEDUP_REMOVED lines=25> */
[----:B------:R-:W-:Y:S02]  /*0b00*/  UMOV UR51, URZ ;  /* 0x0000003f00337c82 */ /* 0x000fe40008000000 */
        /* <DEDUP_REMOVED lines=11> */
[----:B------:R-:W-:-:S02]  /*0bc0*/  SHF.R.S32.HI R7, RZ, 0x4, R2 ;  /* 0x00000004ff077819 */ /* 0x000fc40000011402 */
[----:B------:R-:W-:Y:S01]  /*0bd0*/  LEA.HI R6, R9, R228, RZ, 0x2 ;  /* 0x000000e409067211 */ /* 0x000fe200078f10ff */
[----:B------:R-:W-:Y:S01]  /*0be0*/  IMAD R231, R5, 0x40, R4 ;  /* 0x0000004005e77824 */ /* 0x000fe200078e0204 */
[----:B------:R-:W-:Y:S02]  /*0bf0*/  LOP3.LUT R5, R10, 0xfffffffc, RZ, 0xc0, !PT ;  /* 0xfffffffc0a057812 */ /* 0x000fe400078ec0ff */
[--C-:B------:R-:W-:Y:S02]  /*0c00*/  SHF.R.S32.HI R8, RZ, 0x2, R6.reuse ;  /* 0x00000002ff087819 */ /* 0x100fe40000011406 */
[----:B------:R-:W-:Y:S01]  /*0c10*/  SHF.R.S32.HI R11, RZ, 0x1f, R6 ;  /* 0x0000001fff0b7819 */ /* 0x000fe20000011406 */
[----:B------:R-:W-:Y:S01]  /*0c20*/  IMAD.IADD R4, R234, 0x1, -R5 ;  /* 0x00000001ea047824 */ /* 0x000fe200078e0a05 */
[----:B------:R-:W-:Y:S02]  /*0c30*/  LEA.HI R2, R2, R7, RZ, 0x1 ;  /* 0x0000000702027211 */ /* 0x000fe400078f08ff */
[----:B------:R-:W-:-:S02]  /*0c40*/  LEA.HI R3, R3, R234, RZ, 0x3 ;  /* 0x000000ea03037211 */ /* 0x000fc400078f18ff */
[----:B------:R-:W-:Y:S02]  /*0c50*/  LEA.HI R11, R11, R8, RZ, 0x3 ;  /* 0x000000080b0b7211 */ /* 0x000fe400078f18ff */
[----:B------:R-:W-:Y:S02]  /*0c60*/  SHF.R.S32.HI R229, RZ, 0x7, R0 ;  /* 0x00000007ffe57819 */ /* 0x000fe40000011400 */
[----:B------:R-:W-:Y:S02]  /*0c70*/  LOP3.LUT R2, R2, 0x1ffffffe, RZ, 0xc0, !PT ;  /* 0x1ffffffe02027812 */ /* 0x000fe400078ec0ff */
[----:B------:R-:W-:Y:S02]  /*0c80*/  LOP3.LUT R5, R3, 0xfffffff8, RZ, 0xc0, !PT ;  /* 0xfffffff803057812 */ /* 0x000fe400078ec0ff */
[----:B------:R-:W-:Y:S01]  /*0c90*/  LOP3.LUT R11, R11, 0xfffffff8, RZ, 0xc0, !PT ;  /* 0xfffffff80b0b7812 */ /* 0x000fe200078ec0ff */
[----:B------:R-:W-:Y:S01]  /*0ca0*/  IMAD.IADD R2, R7, 0x1, -R2 ;  /* 0x0000000107027824 */ /* 0x000fe200078e0a02 */
[----:B------:R-:W-:Y:S01]  /*0cb0*/  LEA.HI R9, R9, R228, RZ, 0x5 ;  /* 0x000000e409097211 */ /* 0x000fe200078f28ff */
[----:B------:R-:W-:Y:S01]  /*0cc0*/  IMAD.IADD R22, R234, 0x1, -R5 ;  /* 0x00000001ea167824 */ /* 0x000fe200078e0a05 */
[----:B------:R-:W-:Y:S01]  /*0cd0*/  LEA.HI R0, R0, R229, RZ, 0x1 ;  /* 0x000000e500007211 */ /* 0x000fe200078f08ff */
[----:B------:R-:W-:Y:S01]  /*0ce0*/  IMAD.IADD R8, R8, 0x1, -R11 ;  /* 0x0000000108087824 */ /* 0x000fe200078e0a0b */
[----:B------:R-:W-:Y:S01]  /*0cf0*/  SHF.R.S32.HI R9, RZ, 0x5, R9 ;  /* 0x00000005ff097819 */ /* 0x000fe20000011409 */
[----:B------:R-:W-:Y:S01]  /*0d00*/  IMAD.SHL.U32 R16, R22, 0x8, RZ ;  /* 0x0000000816107824 */ /* 0x000fe200078e00ff */
[----:B------:R-:W-:Y:S01]  /*0d10*/  LEA.HI R7, R4, R4, RZ, 0x1 ;  /* 0x0000000404077211 */ /* 0x000fe200078f08ff */
[----:B------:R-:W-:Y:S01]  /*0d20*/  IMAD R231, R2, 0x8, R231 ;  /* 0x0000000802e77824 */ /* 0x000fe200078e02e7 */
[----:B------:R-:W-:Y:S01]  /*0d30*/  LOP3.LUT R0, R0, 0x3fffffe, RZ, 0xc0, !PT ;  /* 0x03fffffe00007812 */ /* 0x000fe200078ec0ff */
[----:B------:R-:W-:Y:S01]  /*0d40*/  IMAD R9, R9, 0x10, R8 ;  /* 0x0000001009097824 */ /* 0x000fe200078e0208 */
[----:B------:R-:W-:Y:S01]  /*0d50*/  LOP3.LUT R7, R7, 0x1ffffffe, RZ, 0xc0, !PT ;  /* 0x1ffffffe07077812 */ /* 0x000fe200078ec0ff */
[----:B------:R-:W-:Y:S01]  /*0d60*/  VIADD R19, R16, 0x40 ;  /* 0x0000004010137836 */ /* 0x000fe20000000000 */
        /* <DEDUP_REMOVED lines=9> */
.L_x_2076:
[----:B012---:R-:W0:Y:S01]  /*0e00*/  LDC.64 R2, c[0x0][0xc88] ;  /* 0x00032200ff027b82 */ /* 0x007e220000000a00 */
[----:B------:R-:W-:Y:S01]  /*0e10*/  ULDC.64 UR6, c[0x0][0xa28] ;  /* 0x00028a0000067ab9 */ /* 0x000fe20000000a00 */
[----:B------:R-:W-:Y:S01]  /*0e20*/  ULDC.64 UR8, c[0x0][0xa18] ;  /* 0x0002860000087ab9 */ /* 0x000fe20000000a00 */
[----:B------:R-:W-:Y:S01]  /*0e30*/  ULDC UR4, c[0x0][0x424] ;  /* 0x0001090000047ab9 */ /* 0x000fe20000000800 */
[----:B0-----:R-:W-:-:S06]  /*0e40*/  IMAD.WIDE R2, R47, 0x4, R2 ;  /* 0x000000042f027825 */ /* 0x001fcc00078e0202 */
[----:B------:R-:W2:Y:S01]  /*0e50*/  LDG.E R2, desc[UR52][R2.64] ;  /* 0x0000003402027981 */ /* 0x000ea2000c1e1900 */
[----:B------:R-:W-:Y:S02]  /*0e60*/  UISETP.NE.U32.AND UP0, UPT, UR6, URZ, UPT ;  /* 0x0000003f0600728c */ /* 0x000fe4000bf05070 */
[----:B------:R-:W-:Y:S02]  /*0e70*/  UISETP.NE.U32.AND UP1, UPT, UR8, URZ, UPT ;  /* 0x0000003f0800728c */ /* 0x000fe4000bf25070 */
[----:B------:R-:W-:Y:S02]  /*0e80*/  UISETP.NE.AND.EX UP0, UPT, UR7, URZ, UPT, UP0 ;  /* 0x0000003f0700728c */ /* 0x000fe4000bf05300 */
[----:B------:R-:W-:-:S04]  /*0e90*/  UISETP.NE.AND.EX UP1, UPT, UR9, URZ, UPT, UP1 ;  /* 0x0000003f0900728c */ /* 0x000fc8000bf25310 */
[----:B------:R-:W-:Y:S02]  /*0ea0*/  PLOP3.LUT P0, PT, PT, PT, UP0, 0x80, 0x0 ;  /* 0x000000000000781c */ /* 0x000fe40003f0f008 */
[----:B------:R-:W-:Y:S02]  /*0eb0*/  PLOP3.LUT P2, PT, PT, PT, UP1, 0x80, 0x0 ;  /* 0x000000000000781c */ /* 0x000fe40003f4f018 */
[----:B--2---:R-:W-:-:S13]  /*0ec0*/  R2UR UR42, R2 ;  /* 0x00000000022a72ca */ /* 0x004fda00000e0000 */
[----:B------:R-:W-:Y:S02]  /*0ed0*/  USHF.R.S32.HI UR36, URZ, 0x1f, UR42 ;  /* 0x0000001f3f247899 */ /* 0x000fe4000801142a */
[----:B------:R-:W-:-:S04]  /*0ee0*/  @UP0 ULEA UR6, UP2, UR42, UR6, 0x2 ;  /* 0x000000062a060291 */ /* 0x000fc8000f84103f */
[----:B------:R-:W-:Y:S02]  /*0ef0*/  @UP0 ULEA.HI.X UR7, UR42, UR7, UR36, 0x2, UP2 ;  /* 0x000000072a070291 */ /* 0x000fe400090f1424 */
[----:B------:R-:W-:Y:S01]  /*0f00*/  @UP1 ULEA UR8, UP0, UR42, UR8, 0x2 ;  /* 0x000000082a081291 */ /* 0x000fe2000f80103f */
[----:B------:R-:W-:-:S03]  /*0f10*/  IMAD.U32 R2, RZ, RZ, UR6 ;  /* 0x00000006ff027e24 */ /* 0x000fc6000f8e00ff */
[----:B------:R-:W-:Y:S01]  /*0f20*/  @UP1 ULEA.HI.X UR9, UR42, UR9, UR36, 0x2, UP0 ;  /* 0x000000092a091291 */ /* 0x000fe200080f1424 */
[----:B------:R-:W-:Y:S01]  /*0f30*/  IMAD.U32 R3, RZ, RZ, UR7 ;  /* 0x00000007ff037e24 */ /* 0x000fe2000f8e00ff */
[----:B------:R-:W-:Y:S01]  /*0f40*/  ULDC.64 UR6, c[0x0][0x418] ;  /* 0x0001060000067ab9 */ /* 0x000fe20000000a00 */
[----:B------:R-:W-:-:S03]  /*0f50*/  IMAD.U32 R4, RZ, RZ, UR8 ;  /* 0x00000008ff047e24 */ /* 0x000fc6000f8e00ff */
[----:B------:R-:W-:Y:S01]  /*0f60*/  IMAD.U32 R5, RZ, RZ, UR9 ;  /* 0x00000009ff057e24 */ /* 0x000fe2000f8e00ff */
[----:B------:R-:W2:Y:S01]  /*0f70*/  @P0 LDG.E R2, desc[UR52][R2.64] ;  /* 0x0000003402020981 */ /* 0x000ea2000c1e1900 */
[----:B------:R-:W-:Y:S01]  /*0f80*/  UISETP.NE.U32.AND UP0, UPT, UR6, URZ, UPT ;  /* 0x0000003f0600728c */ /* 0x000fe2000bf05070 */
[----:B------:R-:W-:Y:S02]  /*0f90*/  ULDC.64 UR8, c[0x0][0xa20] ;  /* 0x0002880000087ab9 */ /* 0x000fe40000000a00 */
[----:B---3--:R-:W3:Y:S01]  /*0fa0*/  @P2 LDG.E R4, desc[UR52][R4.64] ;  /* 0x0000003404042981 */ /* 0x008ee2000c1e1900 */
[----:B------:R-:W-:Y:S01]  /*0fb0*/  UISETP.NE.AND.EX UP0, UPT, UR7, URZ, UPT, UP0 ;  /* 0x0000003f0700728c */ /* 0x000fe2000bf05300 */
[----:B------:R-:W-:Y:S01]  /*0fc0*/  ISETP.NE.U32.AND P1, PT, RZ, UR8, PT ;  /* 0x00000008ff007c0c */ /* 0x000fe2000bf25070 */
[----:B------:R-:W-:Y:S01]  /*0fd0*/  ULDC UR6, c[0x0][0x2f0] ;  /* 0x0000bc0000067ab9 */ /* 0x000fe20000000800 */
[----:B------:R-:W-:Y:S01]  /*0fe0*/  UMOV UR49, URZ ;  /* 0x0000003f00317c82 */ /* 0x000fe20008000000 */
[----:B------:R-:W-:Y:S01]  /*0ff0*/  USEL UR4, UR4, 0x1, UP0 ;  /* 0x0000000104047887 */ /* 0x000fe20008000000 */
[----:B------:R-:W-:Y:S01]  /*1000*/  ISETP.NE.AND.EX P1, PT, RZ, UR9, PT, P1 ;  /* 0x00000009ff007c0c */ /* 0x000fe2000bf25310 */
[----:B------:R-:W-:-:S02]  /*1010*/  ULDC UR50, c[0x0][0x288] ;  /* 0x0000a20000327ab9 */ /* 0x000fc40000000800 */
[----:B------:R-:W-:Y:S01]  /*1020*/  UIMAD UR4, UR4, UR6, URZ ;  /* 0x00000006040472a4 */ /* 0x000fe2000f8e023f */
[----:B--2---:R-:W-:Y:S02]  /*1030*/  @P0 R2UR UR49, R2 ;  /* 0x00000000023102ca */ /* 0x004fe400000e0000 */
[----:B---3--:R-:W-:Y:S01]  /*1040*/  @P2 R2UR UR50, R4 ;  /* 0x00000000043222ca */ /* 0x008fe200000e0000 */
[----:B----4-:R-:W-:-:S14]  /*1050*/  @P2 BRA `(.L_x_2020) ;  /* 0x0000000000342947 */ /* 0x010fdc0003800000 */
        /* <DEDUP_REMOVED lines=13> */
.L_x_2020:
[----:B------:R-:W-:Y:S01]  /*1130*/  UMOV UR43, UR48 ;  /* 0x00000030002b7c82 */ /* 0x000fe20008000000 */
[----:B------:R-:W-:Y:S05]  /*1140*/  @!P1 BRA `(.L_x_2021) ;  /* 0x00000000001c9947 */ /* 0x000fea0003800000 */
[----:B------:R-:W-:-:S04]  /*1150*/  ULEA UR4, UP0, UR42, UR8, 0x2 ;  /* 0x000000082a047291 */ /* 0x000fc8000f80103f */
[----:B------:R-:W-:Y:S02]  /*1160*/  ULEA.HI.X UR6, UR42, UR9, UR36, 0x2, UP0 ;  /* 0x000000092a067291 */ /* 0x000fe400080f1424 */
[----:B------:R-:W-:-:S04]  /*1170*/  IMAD.U32 R2, RZ, RZ, UR4 ;  /* 0x00000004ff027e24 */ /* 0x000fc8000f8e00ff */
[----:B------:R-:W-:-:S05]  /*1180*/  IMAD.U32 R3, RZ, RZ, UR6 ;  /* 0x00000006ff037e24 */ /* 0x000fca000f8e00ff */
[----:B------:R-:W2:Y:S02]  /*1190*/  LDG.E R2, desc[UR52][R2.64] ;  /* 0x0000003402027981 */ /* 0x000ea4000c1e1900 */
[----:B--2---:R-:W-:Y:S01]  /*11a0*/  R2UR UR4, R2 ;  /* 0x00000000020472ca */ /* 0x004fe200000e0000 */
[----:B------:R-:W-:-:S14]  /*11b0*/  BRA `(.L_x_2022) ;  /* 0x0000000000347947 */ /* 0x000fdc0003800000 */
.L_x_2021:
        /* <DEDUP_REMOVED lines=13> */
.L_x_2022:
[----:B------:R-:W-:Y:S01]  /*1290*/  ULDC.64 UR8, c[0x0][0x990] ;  /* 0x0002640000087ab9 */ /* 0x000fe20000000a00 */
[----:B------:R-:W-:Y:S01]  /*12a0*/  ULDC.64 UR6, c[0x0][0x998] ;  /* 0x0002660000067ab9 */ /* 0x000fe20000000a00 */
        /* <DEDUP_REMOVED lines=11> */
[----:B------:R-:W-:Y:S02]  /*1360*/  @UP0 UIMAD UR10, UR36, UR16, URZ ;  /* 0x00000010240a02a4 */ /* 0x000fe4000f8e023f */
[----:B------:R-:W-:Y:S02]  /*1370*/  @UP1 UIMAD UR12, UR36, UR18, URZ ;  /* 0x00000012240c12a4 */ /* 0x000fe4000f8e023f */
[----:B------:R-:W-:Y:S02]  /*1380*/  @UP0 UIMAD UR17, UR42, UR17, UR10 ;  /* 0x000000112a1102a4 */ /* 0x000fe4000f8e020a */
[----:B------:R-:W-:Y:S02]  /*1390*/  @UP1 UIMAD.WIDE.U32 UR10, UR42, UR18, URZ ;  /* 0x000000122a0a12a5 */ /* 0x000fe4000f8e003f */
[----:B------:R-:W-:-:S02]  /*13a0*/  @UP0 UIMAD.WIDE.U32 UR14, UR42, UR16, URZ ;  /* 0x000000102a0e02a5 */ /* 0x000fc4000f8e003f */
[----:B------:R-:W-:Y:S02]  /*13b0*/  @UP1 UIMAD UR18, UR42, UR19, UR12 ;  /* 0x000000132a1212a4 */ /* 0x000fe4000f8e020c */
[----:B------:R-:W-:Y:S02]  /*13c0*/  @UP1 USHF.R.S32.HI UR19, URZ, 0x1f, UR48 ;  /* 0x0000001f3f131899 */ /* 0x000fe40008011430 */
[----:B------:R-:W-:Y:S01]  /*13d0*/  @UP0 USHF.R.S32.HI UR16, URZ, 0x1f, UR48 ;  /* 0x0000001f3f100899 */ /* 0x000fe20008011430 */
[----:B------:R-:W-:Y:S01]  /*13e0*/  @UP1 ULDC.64 UR12, c[0x0][0x9c0] ;  /* 0x00027000000c1ab9 */ /* 0x000fe20000000a00 */
[----:B------:R-:W-:Y:S02]  /*13f0*/  @UP0 UIADD3 UR15, UR15, UR17, URZ ;  /* 0x000000110f0f0290 */ /* 0x000fe4000fffe03f */
[----:B------:R-:W-:Y:S02]  /*1400*/  @UP1 UIMAD UR17, UR19, UR12, URZ ;  /* 0x0000000c131112a4 */ /* 0x000fe4000f8e023f */
[----:B------:R-:W-:-:S02]  /*1410*/  @UP0 UIMAD UR16, UR16, UR20, URZ ;  /* 0x00000014101002a4 */ /* 0x000fc4000f8e023f */
[----:B------:R-:W-:Y:S02]  /*1420*/  @UP1 UIADD3 UR11, UR11, UR18, URZ ;  /* 0x000000120b0b1290 */ /* 0x000fe4000fffe03f */
[----:B------:R-:W-:Y:S02]  /*1430*/  @UP1 UIMAD UR17, UR48, UR13, UR17 ;  /* 0x0000000d301112a4 */ /* 0x000fe4000f8e0211 */
[----:B------:R-:W-:Y:S02]  /*1440*/  @UP0 UIMAD UR16, UR48, UR21, UR16 ;  /* 0x00000015301002a4 */ /* 0x000fe4000f8e0210 */
[----:B------:R-:W-:Y:S02]  /*1450*/  @UP0 UIMAD.WIDE.U32 UR14, UR48, UR20, UR14 ;  /* 0x00000014300e02a5 */ /* 0x000fe4000f8e000e */
[----:B------:R-:W-:Y:S02]  /*1460*/  @UP1 UIMAD.WIDE.U32 UR12, UR48, UR12, UR10 ;  /* 0x0000000c300c12a5 */ /* 0x000fe4000f8e000a */
[----:B------:R-:W-:-:S02]  /*1470*/  @UP0 UIADD3 UR11, UR15, UR16, URZ ;  /* 0x000000100f0b0290 */ /* 0x000fc4000fffe03f */
[----:B------:R-:W-:Y:S02]  /*1480*/  @UP0 ULEA UR8, UP2, UR14, UR8, 0x2 ;  /* 0x000000080e080291 */ /* 0x000fe4000f84103f */
[----:B------:R-:W-:Y:S02]  /*1490*/  @UP1 UIADD3 UR10, UR13, UR17, URZ ;  /* 0x000000110d0a1290 */ /* 0x000fe4000fffe03f */
[----:B------:R-:W-:Y:S02]  /*14a0*/  @UP1 ULEA UR6, UP3, UR12, UR6, 0x2 ;  /* 0x000000060c061291 */ /* 0x000fe4000f86103f */
[----:B------:R-:W-:Y:S01]  /*14b0*/  @UP0 ULEA.HI.X UR9, UR14, UR9, UR11, 0x2, UP2 ;  /* 0x000000090e090291 */ /* 0x000fe200090f140b */
[----:B------:R-:W-:Y:S01]  /*14c0*/  IMAD.U32 R4, RZ, RZ, UR8 ;  /* 0x00000008ff047e24 */ /* 0x000fe2000f8e00ff */
[----:B------:R-:W-:Y:S02]  /*14d0*/  @UP1 ULEA.HI.X UR7, UR12, UR7, UR10, 0x2, UP3 ;  /* 0x000000070c071291 */ /* 0x000fe400098f140a */
[----:B------:R-:W-:Y:S01]  /*14e0*/  IMAD.U32 R6, RZ, RZ, UR6 ;  /* 0x00000006ff067e24 */ /* 0x000fe2000f8e00ff */
[----:B------:R-:W-:Y:S01]  /*14f0*/  USHF.L.U32 UR37, UR5, 0x7, URZ ;  /* 0x0000000705257899 */ /* 0x000fe2000800063f */
[----:B------:R-:W-:Y:S01]  /*1500*/  IMAD.U32 R5, RZ, RZ, UR9 ;  /* 0x00000009ff057e24 */ /* 0x000fe2000f8e00ff */
[----:B------:R-:W-:Y:S01]  /*1510*/  ULDC UR6, c[0x0][0x988] ;  /* 0x0002620000067ab9 */ /* 0x000fe20000000800 */
[----:B------:R-:W-:Y:S01]  /*1520*/  IMAD.U32 R7, RZ, RZ, UR7 ;  /* 0x00000007ff077e24 */ /* 0x000fe2000f8e00ff */
[----:B------:R-:W-:-:S02]  /*1530*/  ULDC UR5, c[0x0][0x448] ;  /* 0x0001120000057ab9 */ /* 0x000fc40000000800 */
[----:B------:R-:W2:Y:S04]  /*1540*/  @P0 LDG.E R3, desc[UR52][R4.64] ;  /* 0x0000003404030981 */ /* 0x000ea8000c1e1900 */
[----:B------:R0:W2:Y:S01]  /*1550*/  @P1 LDG.E R0, desc[UR52][R6.64] ;  /* 0x0000003406001981 */ /* 0x0000a2000c1e1900 */
[----:B------:R-:W-:Y:S01]  /*1560*/  UISETP.NE.AND UP0, UPT, UR5, 0x1, UPT ;  /* 0x000000010500788c */ /* 0x000fe2000bf05270 */
[----:B------:R-:W-:Y:S01]  /*1570*/  PLOP3.LUT P0, PT, PT, PT, PT, 0x80, 0x0 ;  /* 0x000000000000781c */ /* 0x000fe20003f0f070 */
[----:B------:R-:W-:Y:S01]  /*1580*/  UIADD3 UR49, -UR49, UR4, URZ ;  /* 0x0000000431317290 */ /* 0x000fe2000fffe13f */
[----:B------:R-:W-:Y:S02]  /*1590*/  CS2R R86, SRZ ;  /* 0x0000000000567805 */ /* 0x000fe4000001ff00 */
[----:B------:R-:W-:-:S02]  /*15a0*/  CS2R R84, SRZ ;  /* 0x0000000000547805 */ /* 0x000fc4000001ff00 */
[----:B------:R-:W-:Y:S01]  /*15b0*/  CS2R R8, SRZ ;  /* 0x0000000000087805 */ /* 0x000fe2000001ff00 */
[----:B------:R-:W-:Y:S01]  /*15c0*/  UIADD3 UR7, UR49, 0xe0, -UR50 ;  /* 0x000000e031077890 */ /* 0x000fe2000fffe832 */
[----:B------:R-:W-:Y:S02]  /*15d0*/  CS2R R78, SRZ ;  /* 0x00000000004e7805 */ /* 0x000fe4000001ff00 */
[----:B------:R-:W-:Y:S02]  /*15e0*/  CS2R R10, SRZ ;  /* 0x00000000000a7805 */ /* 0x000fe4000001ff00 */
[----:B0-----:R-:W-:Y:S02]  /*15f0*/  CS2R R6, SRZ ;  /* 0x0000000000067805 */ /* 0x001fe4000001ff00 */
[----:B------:R-:W-:Y:S01]  /*1600*/  CS2R R76, SRZ ;  /* 0x00000000004c7805 */ /* 0x000fe2000001ff00 */
[----:B------:R-:W-:Y:S01]  /*1610*/  @UP0 ULDC UR4, c[0x0][0x44c] ;  /* 0x0001130000040ab9 */ /* 0x000fe20000000800 */
[----:B------:R-:W-:Y:S01]  /*1620*/  @UP0 ULDC UR8, c[0x0][0x450] ;  /* 0x0001140000080ab9 */ /* 0x000fe20000000800 */
        /* <DEDUP_REMOVED lines=29> */
[----:B------:R-:W-:-:S04]  /*1800*/  UIADD3 UR6, UR37, 0x7f, URZ ;  /* 0x0000007f25067890 */ /* 0x000fc8000fffe03f */
[----:B------:R-:W-:Y:S01]  /*1810*/  UIMAD.WIDE.U32 UR4, UR6, UR4, URZ ;  /* 0x00000004060472a5 */ /* 0x000fe2000f8e003f */
[----:B------:R-:W-:-:S03]  /*1820*/  R2UR UR39, R0 ;  /* 0x00000000002772ca */ /* 0x000fc600000e0000 */
[----:B------:R-:W-:Y:S02]  /*1830*/  @UP0 USHF.R.U32.HI UR6, URZ, UR8, UR5 ;  /* 0x000000083f060299 */ /* 0x000fe40008011605 */
[----:B------:R-:W-:Y:S02]  /*1840*/  UIADD3 UR5, UR49, 0xdf, URZ ;  /* 0x000000df31057890 */ /* 0x000fe4000fffe03f */
        /* <DEDUP_REMOVED lines=45> */
.L_x_2024:
        /* <DEDUP_REMOVED lines=9> */
.L_x_2170:
[----:B------:R-:W-:Y:S05]  /*1bb0*/  @!P0 BRA `(.L_x_2026) ;  /* 0x0000000000048947 */ /* 0x000fea0003800000 */
[----:B------:R-:W-:Y:S01]  /*1bc0*/  BPT.TRAP 0x1 ;  /* 0x000000040000795c */ /* 0x000fe20000300000 */
.L_x_2026:
[----:B------:R-:W-:Y:S02]  /*1bd0*/  IMAD.U32 R2, RZ, RZ, UR51 ;  /* 0x00000033ff027e24 */ /* 0x000fe4000f8e00ff */
[----:B0-----:R-:W-:-:S03]  /*1be0*/  IMAD.U32 R3, RZ, RZ, UR45 ;  /* 0x0000002dff037e24 */ /* 0x001fc6000f8e00ff */
[----:B------:R-:W-:Y:S02]  /*1bf0*/  LEA R2, R2, UR41, 0x3 ;  /* 0x0000002902027c11 */ /* 0x000fe4000f8e18ff */
[----:B------:R-:W-:-:S04]  /*1c00*/  SHF.L.U32 R3, R3, 0x1f, RZ ;  /* 0x0000001f03037819 */ /* 0x000fc800000006ff */
[----:B------:R0:W1:Y:S01]  /*1c10*/  SYNCS.PHASECHK.TRANS64.TRYWAIT P1, [R2+URZ+0x2e830], R3 ;  /* 0x02e83003020075a7 */ /* 0x000062000802017f */
[----:B------:R-:W-:Y:S05]  /*1c20*/  @!P0 BRA `(.L_x_2027) ;  /* 0x0000000000048947 */ /* 0x000fea0003800000 */
[----:B------:R-:W-:Y:S01]  /*1c30*/  BPT.TRAP 0x1 ;  /* 0x000000040000795c */ /* 0x000fe20000300000 */
.L_x_2027:
[----:B-1----:R-:W-:Y:S05]  /*1c40*/  @P1 BRA `(.L_x_2028) ;  /* 0x0000000000081947 */ /* 0x002fea0003800000 */
[----:B------:R-:W1:Y:S02]  /*1c50*/  SYNCS.PHASECHK.TRANS64.TRYWAIT P1, [R2+URZ+0x2e830], R3 ;  /* 0x02e83003020075a7 */ /* 0x000e64000802017f */
[----:B-1----:R-:W-:Y:S05]  /*1c60*/  @!P1 BRA `(.L_x_2029) ;  /* 0x0000014400989947 */ /* 0x002fea0003800000 */
.L_x_2028:
        /* <DEDUP_REMOVED lines=17> */
[----:B------:R-:W-:Y:S01]  /*1d80*/  UIADD3 UR10, UR12, 0x4, URZ ;  /* 0x000000040c0a7890 */ /* 0x000fe2000fffe03f */
[----:B01----:R-:W-:Y:S01]  /*1d90*/  IMAD.U32 R3, RZ, RZ, UR50 ;  /* 0x00000032ff037e24 */ /* 0x003fe2000f8e00ff */
[----:B------:R-:W-:Y:S01]  /*1da0*/  UMOV UR11, 0x40000040 ;  /* 0x40000040000b7882 */ /* 0x000fe20000000000 */
[----:B------:R-:W-:Y:S01]  /*1db0*/  UIADD3 UR12, UR12, 0x6, URZ ;  /* 0x000000060c0c7890 */ /* 0x000fe2000fffe03f */
[----:B------:R-:W-:Y:S01]  /*1dc0*/  @!P1 VIADD R2, R2, 0x2e840 ;  /* 0x0002e84002029836 */ /* 0x000fe20000000000 */
[----:B------:R-:W-:Y:S01]  /*1dd0*/  UIMAD UR20, UR51, 0x700, UR20 ;  /* 0x00000700331478a4 */ /* 0x000fe2000f8e0214 */
[----:B------:R-:W-:Y:S01]  /*1de0*/  UMOV UR15, 0x40000040 ;  /* 0x40000040000f7882 */ /* 0x000fe20000000000 */
[----:B------:R-:W-:-:S02]  /*1df0*/  UIADD3 UR55, UR54, -0x2, URZ ;  /* 0xfffffffe36377890 */ /* 0x000fc4000fffe03f */
        /* <DEDUP_REMOVED lines=119> */
[----:B------:R-:W-:-:S04]  /*2570*/  UIMAD UR6, UR54, -0xe0, UR49 ;  /* 0xffffff20360678a4 */ /* 0x000fc8000f8e0231 */
[----:B------:R-:W0:Y:S01]  /*2580*/  SHFL.IDX PT, R0, R137, RZ, 0x1c1f ;  /* 0x001c1fff89007589 */ /* 0x000e2200000e0000 */
[----:B------:R-:W-:-:S03]  /*2590*/  UIADD3 UR6, UR6, 0xe0, URZ ;  /* 0x000000e006067890 */ /* 0x000fc6000fffe03f */
[----:B------:R-:W1:Y:S03]  /*25a0*/  SHFL.IDX PT, R137, R137, 0x1, 0x1c1f ;  /* 0x003c1f0089897f89 */ /* 0x000e6600000e0000 */
[----:B------:R-:W-:Y:S01]  /*25b0*/  IMAD.U32 R6, RZ, RZ, UR6 ;  /* 0x00000006ff067e24 */ /* 0x000fe2000f8e00ff */
[----:B------:R-:W-:-:S03]  /*25c0*/  @UP0 ULDC UR6, c[0x0][0x44c] ;  /* 0x0001130000060ab9 */ /* 0x000fc60000000800 */
[----:B------:R-:W-:Y:S01]  /*25d0*/  IMAD R7, R17, -0x2, R6 ;  /* 0xfffffffe11077824 */ /* 0x000fe200078e0206 */
[----:B------:R-:W-:Y:S02]  /*25e0*/  WARPGROUP.DEPBAR.LE gsb0, 0x0 ;  /* 0x00008000000079c5 */ /* 0x000fe40000010000 */
[----:B------:R-:W-:-:S06]  /*25f0*/  WARPGROUP.ARRIVE ;  /* 0x00000000000079c5 */ /* 0x000fcc0000000000 */
[----:B------:R-:W-:Y:S01]  /*2600*/  QGMMA.64x32x32.F32.E4M3.E4M3 R40, gdesc[UR8], R40, gsb0 ;  /* 0x00600000082879f3 */ /* 0x000fe20008000828 */
[----:B------:R-:W-:Y:S01]  /*2610*/  UMOV UR10, UR7 ;  /* 0x00000007000a7c82 */ /* 0x000fe20008000000 */
[----:B------:R-:W-:Y:S01]  /*2620*/  UMOV UR11, 0x40000040 ;  /* 0x40000040000b7882 */ /* 0x000fe20000000000 */
[----:B------:R-:W-:Y:S02]  /*2630*/  UMOV UR7, 0xffffff20 ;  /* 0xffffff2000077882 */ /* 0x000fe40000000000 */
[----:B------:R-:W-:-:S06]  /*2640*/  UIMAD UR7, UR54, UR7, 0xe1 ;  /* 0x000000e1360774a4 */ /* 0x000fcc000f8e0207 */
[----:B------:R-:W-:Y:S01]  /*2650*/  IMAD.U32 R140, RZ, RZ, UR7 ;  /* 0x00000007ff8c7e24 */ /* 0x000fe2000f8e00ff */
[----:B------:R-:W-:-:S03]  /*2660*/  UIMAD.WIDE.U32 UR6, UR37, UR6, URZ ;  /* 0x00000006250672a5 */ /* 0x000fc6000f8e003f */
[----:B------:R-:W-:-:S04]  /*2670*/  IMAD R140, R17, -0x2, R140 ;  /* 0xfffffffe118c7824 */ /* 0x000fc800078e028c */
[----:B------:R-:W-:Y:S01]  /*2680*/  UMOV UR6, URZ ;  /* 0x0000003f00067c82 */ /* 0x000fe20008000000 */
[----:B------:R-:W-:-:S04]  /*2690*/  IADD3 R140, -R3, UR49, R140 ;  /* 0x00000031038c7c10 */ /* 0x000fc8000fffe18c */
[-CC-:B0-----:R-:W-:Y:S02]  /*26a0*/  VIADDMNMX R0, R0, R140.reuse, R7.reuse, PT ;  /* 0x0000008c00007246 */ /* 0x181fe40003800107 */
[----:B-1----:R-:W-:Y:S02]  /*26b0*/  VIADDMNMX R7, R137, R140, R7, PT ;  /* 0x0000008c89077246 */ /* 0x002fe40003800107 */
[C---:B------:R-:W-:Y:S02]  /*26c0*/  ISETP.GT.AND P3, PT, R0.reuse, RZ, PT ;  /* 0x000000ff0000720c */ /* 0x040fe40003f64270 */
[C---:B------:R-:W-:Y:S02]  /*26d0*/  ISETP.GT.AND P4, PT, R0.reuse, 0x1, PT ;  /* 0x000000010000780c */ /* 0x040fe40003f84270 */
[----:B------:R-:W-:Y:S01]  /*26e0*/  ISETP.GT.AND P5, PT, R0, 0x8, PT ;  /* 0x000000080000780c */ /* 0x000fe20003fa4270 */
[----:B------:R-:W-:Y:S02]  /*26f0*/  WARPGROUP.DEPBAR.LE gsb0, 0x0 ;  /* 0x00008000000079c5 */ /* 0x000fe40000010000 */
[----:B------:R-:W-:-:S06]  /*2700*/  WARPGROUP.ARRIVE ;  /* 0x00000000000079c5 */ /* 0x000fcc0000000000 */
[----:B------:R-:W-:Y:S01]  /*2710*/  QGMMA.64x32x32.F32.E4M3.E4M3 R24, gdesc[UR8], R24, gsb0 ;  /* 0x00600000081879f3 */ /* 0x000fe20008000818 */
[----:B------:R-:W-:Y:S01]  /*2720*/  @UP0 ULDC UR11, c[0x0][0x450] ;  /* 0x00011400000b0ab9 */ /* 0x000fe20000000800 */
[----:B------:R-:W-:Y:S01]  /*2730*/  UMOV UR10, UR37 ;  /* 0x00000025000a7c82 */ /* 0x000fe20008000000 */
[----:B------:R-:W-:-:S04]  /*2740*/  @UP0 USHF.R.U32.HI UR10, URZ, UR11, UR7 ;  /* 0x0000000b3f0a0299 */ /* 0x000fc80008011607 */
[----:B------:R-:W-:-:S04]  /*2750*/  UIADD3 UR7, UR10, UR49, -UR50 ;  /* 0x000000310a077290 */ /* 0x000fc8000fffe832 */
[----:B------:R-:W-:-:S04]  /*2760*/  UIMAD.WIDE UR6, UR7, -0x6db6db6d, UR6 ;  /* 0x92492493070678a5 */ /* 0x000fc8000f8e0206 */
[----:B------:R-:W-:-:S04]  /*2770*/  USHF.R.U32.HI UR6, URZ, 0x1f, UR7 ;  /* 0x0000001f3f067899 */ /* 0x000fc80008011607 */
[----:B------:R-:W-:-:S04]  /*2780*/  ULEA.HI.SX32 UR6, UR7, UR6, 0x19 ;  /* 0x0000000607067291 */ /* 0x000fc8000f8fca3f */
[----:B------:R-:W-:-:S04]  /*2790*/  UISETP.LT.AND UP1, UPT, URZ, UR6, UPT ;  /* 0x000000063f00728c */ /* 0x000fc8000bf21270 */
[----:B------:R-:W-:-:S04]  /*27a0*/  USEL UR54, URZ, UR6, !UP1 ;  /* 0x000000063f367287 */ /* 0x000fc8000c800000 */
[----:B------:R-:W-:Y:S01]  /*27b0*/  UISETP.GE.AND UP1, UPT, UR55, UR54, UPT ;  /* 0x000000363700728c */ /* 0x000fe2000bf26270 */
        /* <DEDUP_REMOVED lines=31> */
[----:B------:R-:W-:Y:S02]  /*29b0*/  FMNMX.FTZ R3, R160, R3, !PT ;  /* 0x00000003a0037209 */ /* 0x000fe40007810000 */
        /* <DEDUP_REMOVED lines=30> */
[----:B------:R-:W-:Y:S01]  /*2ba0*/  FMNMX.FTZ R3, R162, R3, !PT ;  /* 0x00000003a2037209 */ /* 0x000fe20007810000 */
        /* <DEDUP_REMOVED lines=113> */
[----:B------:R-:W-:Y:S01]  /*32c0*/  FMNMX.FTZ R3, R53, R6, !PT ;  /* 0x0000000635037209 */ /* 0x000fe20007810000 */
[----:B------:R-:W-:Y:S02]  /*32d0*/  WARPGROUP.DEPBAR.LE gsb0, 0x0 ;  /* 0x00008000000079c5 */ /* 0x000fe40000010000 */
        /* <DEDUP_REMOVED lines=19> */
[----:B------:R-:W-:Y:S02]  /*3410*/  FSEL R6, R37, -INF , P3 ;  /* 0xff80000025067808 */ /* 0x000fe40001800000 */
[----:B------:R-:W-:Y:S02]  /*3420*/  FMNMX.FTZ R3, R36, R3, !PT ;  /* 0x0000000324037209 */ /* 0x000fe40007810000 */
[----:B------:R-:W-:-:S02]  /*3430*/  ISETP.GT.AND P4, PT, R7, 0x1, PT ;  /* 0x000000010700780c */ /* 0x000fc40003f84270 */
[----:B------:R-:W-:Y:S01]  /*3440*/  FMNMX.FTZ R9, R6, R3, !PT ;  /* 0x0000000306097209 */ /* 0x000fe20007810000 */
[----:B------:R-:W-:Y:S01]  /*3450*/  IMAD.U32 R3, RZ, RZ, UR39 ;  /* 0x00000027ff037e24 */ /* 0x000fe2000f8e00ff */
[----:B------:R-:W-:Y:S02]  /*3460*/  FSEL R123, R123, -INF , P4 ;  /* 0xff8000007b7b7808 */ /* 0x000fe40002000000 */
        /* <DEDUP_REMOVED lines=608> */
[----:B------:R-:W-:-:S07]  /*5a70*/  IMAD.MOV.U32 R87, RZ, RZ, RZ ;  /* 0x000000ffff577224 */ /* 0x000fce00078e00ff */
.L_x_2040:
[----:B------:R-:W-:Y:S01]  /*5a80*/  ISETP.NE.AND P4, PT, RZ, UR44, PT ;  /* 0x0000002cff007c0c */ /* 0x000fe2000bf85270 */
[----:B------:R-:W-:-:S04]  /*5a90*/  UISETP.NE.AND UP1, UPT, UR56, 0x1, UPT ;  /* 0x000000013800788c */ /* 0x000fc8000bf25270 */
[----:B------:R-:W-:-:S04]  /*5aa0*/  USEL UR45, URZ, 0x1, UP1 ;  /* 0x000000013f2d7887 */ /* 0x000fc80008800000 */
[----:B------:R-:W-:-:S04]  /*5ab0*/  ULOP3.LUT UR45, UR57, UR45, URZ, 0x3c, !UPT ;  /* 0x0000002d392d7292 */ /* 0x000fc8000f8e3c3f */
[----:B------:R-:W-:Y:S08]  /*5ac0*/  @P4 BRA `(.L_x_2031) ;  /* 0x0000000000384947 */ /* 0x000ff00003800000 */
[----:B------:R-:W-:Y:S05]  /*5ad0*/  @!P0 BRA `(.L_x_2032) ;  /* 0x0000000000048947 */ /* 0x000fea0003800000 */
[----:B------:R-:W-:Y:S01]  /*5ae0*/  BPT.TRAP 0x1 ;  /* 0x000000040000795c */ /* 0x000fe20000300000 */
.L_x_2032:
        /* <DEDUP_REMOVED lines=9> */
.L_x_2033:
[----:B-1----:R-:W-:Y:S05]  /*5b80*/  @P3 BRA `(.L_x_2031) ;  /* 0x0000000000083947 */ /* 0x002fea0003800000 */
[----:B------:R-:W1:Y:S02]  /*5b90*/  SYNCS.PHASECHK.TRANS64.TRYWAIT P3, [UR6+0x2e830], R0 ;  /* 0x02e83000ff0075a7 */ /* 0x000e640008060146 */
[----:B-1----:R-:W-:Y:S05]  /*5ba0*/  @!P3 BRA `(.L_x_2034) ;  /* 0x0000010400dcb947 */ /* 0x002fea0003800000 */
.L_x_2031:
        /* <DEDUP_REMOVED lines=188> */
.L_x_2036:
[----:B------:R-:W-:Y:S01]  /*6770*/  ULEA UR6, UR56, UR41, 0x3 ;  /* 0x0000002938067291 */ /* 0x000fe2000f8e183f */
[----:B------:R-:W-:-:S05]  /*6780*/  IMAD.U32 R0, RZ, RZ, UR57 ;  /* 0x00000039ff007e24 */ /* 0x000fca000f8e00ff */
[----:B------:R-:W-:-:S04]  /*6790*/  SHF.L.U32 R0, R0, 0x1f, RZ ;  /* 0x0000001f00007819 */ /* 0x000fc800000006ff */
[----:B------:R0:W1:Y:S01]  /*67a0*/  SYNCS.PHASECHK.TRANS64.TRYWAIT P3, [UR6+0x2e850], R0 ;  /* 0x02e85000ff0075a7 */ /* 0x0000620008060146 */
[----:B------:R-:W-:Y:S05]  /*67b0*/  @!P0 BRA `(.L_x_2037) ;  /* 0x0000000000048947 */ /* 0x000fea0003800000 */
[----:B------:R-:W-:Y:S01]  /*67c0*/  BPT.TRAP 0x1 ;  /* 0x000000040000795c */ /* 0x000fe20000300000 */
.L_x_2037:
[----:B-1----:R-:W-:Y:S05]  /*67d0*/  @P3 BRA `(.L_x_2035) ;  /* 0x0000000000083947 */ /* 0x002fea0003800000 */
[----:B------:R-:W1:Y:S02]  /*67e0*/  SYNCS.PHASECHK.TRANS64.TRYWAIT P3, [UR6+0x2e850], R0 ;  /* 0x02e85000ff0075a7 */ /* 0x000e640008060146 */
[----:B-1----:R-:W-:Y:S05]  /*67f0*/  @!P3 BRA `(.L_x_2038) ;  /* 0x000000f800e0b947 */ /* 0x002fea0003800000 */
.L_x_2035:
[----:B------:R-:W-:Y:S01]  /*6800*/  UIADD3 UR6, UR41, 0x400, URZ ;  /* 0x0000040029067890 */ /* 0x000fe2000fffe03f */
[----:B------:R-:W-:Y:S01]  /*6810*/  WARPGROUP.ARRIVE ;  /* 0x00000000000079c5 */ /* 0x000fe20000000000 */
[----:B------:R-:W-:Y:S01]  /*6820*/  UMOV UR7, 0xc0000010 ;  /* 0xc000001000077882 */ /* 0x000fe20000000000 */
[----:B------:R-:W-:Y:S01]  /*6830*/  VIADD R8, R18, UR37 ;  /* 0x0000002512087c36 */ /* 0x000fe20008000000 */
[----:B------:R-:W-:Y:S01]  /*6840*/  USHF.R.U32.HI UR6, URZ, 0x4, UR6 ;  /* 0x000000043f067899 */ /* 0x000fe20008011606 */
[----:B------:R-:W-:Y:S02]  /*6850*/  IMAD.MOV.U32 R10, RZ, RZ, -0x2 ;  /* 0xfffffffeff0a7424 */ /* 0x000fe400078e00ff */
        /* <DEDUP_REMOVED lines=8> */
[----:B01----:R-:W-:Y:S01]  /*68e0*/  @P2 IMAD.HI.U32 R0, R8, UR6, RZ ;  /* 0x0000000608002c27 */ /* 0x003fe2000f8e00ff */
        /* <DEDUP_REMOVED lines=8> */
[----:B------:R-:W-:Y:S01]  /*6970*/  IMAD.U32 R10, RZ, RZ, UR50 ;  /* 0x00000032ff0a7e24 */ /* 0x000fe2000f8e00ff */
[----:B------:R-:W1:Y:S04]  /*6980*/  SHFL.IDX PT, R8, R8, 0x1, 0x1c1f ;  /* 0x003c1f0008087f89 */ /* 0x000e6800000e0000 */
[----:B------:R-:W-:-:S05]  /*6990*/  IADD3 R7, -R10, UR49, R7 ;  /* 0x000000310a077c10 */ /* 0x000fca000fffe107 */
[----:B0-----:R-:W-:-:S05]  /*69a0*/  IMAD.IADD R0, R7, 0x1, R0 ;  /* 0x0000000107007824 */ /* 0x001fca00078e0200 */
[C---:B------:R-:W-:Y:S02]  /*69b0*/  ISETP.GT.AND P3, PT, R0.reuse, RZ, PT ;  /* 0x000000ff0000720c */ /* 0x040fe40003f64270 */
[----:B------:R-:W-:Y:S01]  /*69c0*/  ISETP.GT.AND P4, PT, R0, 0x1, PT ;  /* 0x000000010000780c */ /* 0x000fe20003f84270 */
[----:B-1----:R-:W-:Y:S01]  /*69d0*/  IMAD.IADD R7, R7, 0x1, R8 ;  /* 0x0000000107077824 */ /* 0x002fe200078e0208 */
        /* <DEDUP_REMOVED lines=175> */
[----:B------:R-:W-:Y:S02]  /*74d0*/  ISETP.GT.AND P4, PT, R7, RZ, PT ;  /* 0x000000ff0700720c */ /* 0x000fe40003f84270 */
[----:B------:R-:W-:-:S02]  /*74e0*/  FMNMX.FTZ R10, R101, R0, !PT ;  /* 0x00000000650a7209 */ /* 0x000fc40007810000 */
[----:B------:R-:W-:-:S03]  /*74f0*/  ISETP.GT.AND P5, PT, R7, 0x1, PT ;  /* 0x000000010700780c */ /* 0x000fc60003fa4270 */
[----:B------:R-:W0:Y:S01]  /*7500*/  SHFL.BFLY PT, R9, R10, 0x2, 0x1f ;  /* 0x0c401f000a097f89 */ /* 0x000e2200000e0000 */
        /* <DEDUP_REMOVED lines=35> */
[--C-:B------:R-:W-:Y:S01]  /*7740*/  FFMA.FTZ R13, R189, UR39, -R9.reuse ;  /* 0x00000027bd0d7c23 */ /* 0x100fe20008010809 */
[----:B------:R-:W-:Y:S01]  /*7750*/  FMNMX.FTZ R180, R185, R6, !PT ;  /* 0x00000006b9b47209 */ /* 0x000fe20007810000 */
[----:B------:R-:W-:Y:S01]  /*7760*/  QGMMA.64x128x32.F32.E4M3.E4M3 R24, R212, gdesc[UR4], R24, gsb0 ;  /* 0x01e00004d4187df3 */ /* 0x000fe20008000818 */
[----:B------:R-:W-:Y:S01]  /*7770*/  FSEL R190, R190, -INF , P4 ;  /* 0xff800000bebe7808 */ /* 0x000fe20002000000 */
[--C-:B------:R-:W-:Y:S01]  /*7780*/  FFMA.FTZ R10, R184, UR39, -R9.reuse ;  /* 0x00000027b80a7c23 */ /* 0x100fe20008010809 */
[----:B------:R-:W-:Y:S01]  /*7790*/  FMNMX.FTZ R189, R187, R180, !PT ;  /* 0x000000b4bbbd7209 */ /* 0x000fe20007810000 */
[--C-:B------:R-:W-:Y:S01]  /*77a0*/  FFMA.FTZ R184, R128, UR39, -R9.reuse ;  /* 0x0000002780b87c23 */ /* 0x100fe20008010809 */
[----:B------:R-:W-:Y:S01]  /*77b0*/  ISETP.GT.AND P4, PT, R7, 0x10, PT ;  /* 0x000000100700780c */ /* 0x000fe20003f84270 */
[----:B------:R-:W-:Y:S01]  /*77c0*/  UIADD3 UR6, UR10, 0x400, URZ ;  /* 0x000004000a067890 */ /* 0x000fe2000fffe03f */
[----:B------:R-:W-:Y:S01]  /*77d0*/  FMNMX.FTZ R180, R190, R189, !PT ;  /* 0x000000bdbeb47209 */ /* 0x000fe20007810000 */
[----:B------:R-:W-:Y:S01]  /*77e0*/  UMOV UR7, 0xc0000010 ;  /* 0xc000001000077882 */ /* 0x000fe20000000000 */
        /* <DEDUP_REMOVED lines=115> */
[C---:B------:R-:W-:Y:S02]  /*7f20*/  ISETP.GT.AND P4, PT, R7.reuse, 0x80, PT ;  /* 0x000000800700780c */ /* 0x040fe40003f84270 */
[----:B------:R-:W-:Y:S01]  /*7f30*/  FMNMX.FTZ R180, R150, R189, !PT ;  /* 0x000000bd96b47209 */ /* 0x000fe20007810000 */
[----:B------:R-:W-:Y:S01]  /*7f40*/  MUFU.EX2 R14, R14 ;  /* 0x0000000e000e7308 */ /* 0x000fe20000000800 */
[----:B------:R-:W-:Y:S02]  /*7f50*/  ISETP.GT.AND P5, PT, R7, 0x81, PT ;  /* 0x000000810700780c */ /* 0x000fe40003fa4270 */
[----:B------:R-:W-:Y:S01]  /*7f60*/  FSEL R122, R122, -INF , P4 ;  /* 0xff8000007a7a7808 */ /* 0x000fe20002000000 */
[----:B------:R-:W-:Y:S02]  /*7f70*/  WARPGROUP.DEPBAR.LE gsb0, 0x0 ;  /* 0x00008000000079c5 */ /* 0x000fe40000010000 */
[----:B------:R-:W-:Y:S01]  /*7f80*/  FMNMX.FTZ R189, R151, R180, !PT ;  /* 0x000000b497bd7209 */ /* 0x000fe20007810000 */
[----:B------:R-:W-:Y:S01]  /*7f90*/  WARPGROUP.ARRIVE ;  /* 0x00000000000079c5 */ /* 0x000fe20000000000 */
[----:B------:R-:W-:Y:S01]  /*7fa0*/  ISETP.GT.AND P4, PT, R7, 0x88, PT ;  /* 0x000000880700780c */ /* 0x000fe20003f84270 */
[----:B------:R-:W-:Y:S01]  /*7fb0*/  MUFU.EX2 R15, R15 ;  /* 0x0000000f000f7308 */ /* 0x000fe20000000800 */
[----:B------:R-:W-:-:S02]  /*7fc0*/  FSEL R123, R123, -INF , P5 ;  /* 0xff8000007b7b7808 */ /* 0x000fc40002800000 */
[----:B------:R-:W-:Y:S01]  /*7fd0*/  FMNMX.FTZ R180, R122, R189, !PT ;  /* 0x000000bd7ab47209 */ /* 0x000fe20007810000 */
[----:B------:R-:W-:Y:S01]  /*7fe0*/  QGMMA.64x128x32.F32.E4M3.E4M3 R24, R208, gdesc[UR4], R24, gsb0 ;  /* 0x01e00004d0187df3 */ /* 0x000fe20008000818 */
[----:B------:R-:W-:Y:S01]  /*7ff0*/  ISETP.GT.AND P5, PT, R7, 0x89, PT ;  /* 0x000000890700780c */ /* 0x000fe20003fa4270 */
[----:B------:R-:W-:Y:S01]  /*8000*/  UIADD3 UR6, UR10, 0x500, URZ ;  /* 0x000005000a067890 */ /* 0x000fe2000fffe03f */
[----:B------:R-:W-:Y:S01]  /*8010*/  FSEL R126, R126, -INF , P4 ;  /* 0xff8000007e7e7808 */ /* 0x000fe20002000000 */
[----:B------:R-:W-:Y:S01]  /*8020*/  UMOV UR7, 0xc0000010 ;  /* 0xc000001000077882 */ /* 0x000fe20000000000 */
[----:B------:R-:W-:Y:S01]  /*8030*/  FMNMX.FTZ R189, R123, R180, !PT ;  /* 0x000000b47bbd7209 */ /* 0x000fe20007810000 */
[----:B------:R-:W-:Y:S01]  /*8040*/  MUFU.EX2 R20, R20 ;  /* 0x0000001400147308 */ /* 0x000fe20000000800 */
[----:B------:R-:W-:Y:S02]  /*8050*/  ISETP.GT.AND P4, PT, R7, 0x90, PT ;  /* 0x000000900700780c */ /* 0x000fe40003f84270 */
[----:B------:R-:W-:-:S02]  /*8060*/  FSEL R127, R127, -INF , P5 ;  /* 0xff8000007f7f7808 */ /* 0x000fc40002800000 */
[----:B------:R-:W-:Y:S02]  /*8070*/  FMNMX.FTZ R180, R126, R189, !PT ;  /* 0x000000bd7eb47209 */ /* 0x000fe40007810000 */
        /* <DEDUP_REMOVED lines=36> */
[----:B------:R0:W-:Y:S01]  /*82c0*/  MUFU.EX2 R114, R184 ;  /* 0x000000b800727308 */ /* 0x0001e20000000800 */
[----:B------:R-:W-:-:S02]  /*82d0*/  FMNMX.FTZ R180, R128, R189, !PT ;  /* 0x000000bd80b47209 */ /* 0x000fc40007810000 */
[----:B------:R-:W-:Y:S02]  /*82e0*/  ISETP.GT.AND P5, PT, R7, 0xb9, PT ;  /* 0x000000b90700780c */ /* 0x000fe40003fa4270 */
[----:B------:R-:W-:Y:S02]  /*82f0*/  FSEL R118, R118, -INF , P4 ;  /* 0xff80000076767808 */ /* 0x000fe40002000000 */
[----:B------:R-:W-:Y:S01]  /*8300*/  FMNMX.FTZ R189, R115, R180, !PT ;  /* 0x000000b473bd7209 */ /* 0x000fe20007810000 */
[----:B------:R-:W-:Y:S01]  /*8310*/  MUFU.EX2 R8, R8 ;  /* 0x0000000800087308 */ /* 0x000fe20000000800 */
[----:B------:R-:W-:Y:S01]  /*8320*/  FSEL R119, R119, -INF , P5 ;  /* 0xff80000077777808 */ /* 0x000fe20002800000 */
[----:B0-----:R-:W-:Y:S01]  /*8330*/  FFMA.FTZ R184, R132, UR39, -R9 ;  /* 0x0000002784b87c23 */ /* 0x001fe20008010809 */
        /* <DEDUP_REMOVED lines=14> */
[----:B------:R-:W-:Y:S01]  /*8420*/  ISETP.GT.AND P4, PT, R7, 0xd0, PT ;  /* 0x000000d00700780c */ /* 0x000fe20003f84270 */
[--C-:B0-----:R-:W-:Y:S01]  /*8430*/  FFMA.FTZ R184, R104, UR39, -R9.reuse ;  /* 0x0000002768b87c23 */ /* 0x101fe20008010809 */
[----:B------:R-:W-:Y:S01]  /*8440*/  FSEL R95, R95, -INF , P5 ;  /* 0xff8000005f5f7808 */ /* 0x000fe20002800000 */
[----:B------:R-:W-:Y:S01]  /*8450*/  FFMA.FTZ R9, R101, UR39, -R9 ;  /* 0x0000002765097c23 */ /* 0x000fe20008010809 */
        /* <DEDUP_REMOVED lines=13> */
[----:B------:R-:W-:Y:S02]  /*8530*/  FSEL R103, R103, -INF , P5 ;  /* 0xff80000067677808 */ /* 0x000fe40002800000 */
[----:B------:R-:W-:Y:S02]  /*8540*/  FMNMX.FTZ R180, R102, R7, !PT ;  /* 0x0000000766b47209 */ /* 0x000fe40007810000 */
[----:B------:R-:W-:-:S02]  /*8550*/  FSEL R192, R0, RZ, P3 ;  /* 0x000000ff00c07208 */ /* 0x000fc40001800000 */
[----:B------:R-:W-:Y:S01]  /*8560*/  FMNMX.FTZ R180, R103, R180, !PT ;  /* 0x000000b467b47209 */ /* 0x000fe20007810000 */
[----:B------:R-:W-:Y:S02]  /*8570*/  MUFU.EX2 R157, R157 ;  /* 0x0000009d009d7308 */ /* 0x000fe40000000800 */
[----:B------:R-:W-:-:S02]  /*8580*/  FADD.FTZ R192, -R192, R5 ;  /* 0x00000005c0c07221 */ /* 0x000fc40000010100 */
[----:B------:R-:W0:Y:S01]  /*8590*/  SHFL.BFLY PT, R7, R180, 0x2, 0x1f ;  /* 0x0c401f00b4077f89 */ /* 0x000e2200000e0000 */
[----:B------:R-:W-:Y:S02]  /*85a0*/  WARPGROUP.DEPBAR.LE gsb0, 0x0 ;  /* 0x00008000000079c5 */ /* 0x000fe40000010000 */
[----:B------:R-:W-:Y:S01]  /*85b0*/  WARPGROUP.ARRIVE ;  /* 0x00000000000079c5 */ /* 0x000fe20000000000 */
[----:B------:R-:W-:Y:S05]  /*85c0*/  MUFU.EX2 R160, R160 ;  /* 0x000000a000a07308 */ /* 0x000fea0000000800 */
[----:B------:R-:W-:Y:S01]  /*85d0*/  QGMMA.64x128x32.F32.E4M3.E4M3 R24, R204, gdesc[UR4], R24, gsb0 ;  /* 0x01e00004cc187df3 */ /* 0x000fe20008000818 */
[----:B------:R-:W-:-:S02]  /*85e0*/  UIADD3 UR6, UR10, 0x600, URZ ;  /* 0x000006000a067890 */ /* 0x000fc4000fffe03f */
[----:B------:R-:W-:Y:S01]  /*85f0*/  MUFU.EX2 R161, R161 ;  /* 0x000000a100a17308 */ /* 0x000fe20000000800 */
[----:B------:R-:W-:-:S07]  /*8600*/  UMOV UR7, 0xc0000010 ;  /* 0xc000001000077882 */ /* 0x000fce0000000000 */
[----:B------:R-:W-:Y:S01]  /*8610*/  MUFU.EX2 R164, R164 ;  /* 0x000000a400a47308 */ /* 0x000fe20000000800 */
[----:B0-----:R-:W-:Y:S01]  /*8620*/  FMNMX.FTZ R184, R180, R7, !PT ;  /* 0x00000007b4b87209 */ /* 0x001fe20007810000 */
[----:B------:R-:W-:-:S04]  /*8630*/  IMAD.U32 R180, RZ, RZ, UR39 ;  /* 0x00000027ffb47e24 */ /* 0x000fc8000f8e00ff */
[----:B------:R-:W0:Y:S02]  /*8640*/  SHFL.BFLY PT, R7, R184, 0x1, 0x1f ;  /* 0x0c201f00b8077f89 */ /* 0x000e2400000e0000 */
[----:B------:R-:W-:Y:S08]  /*8650*/  MUFU.EX2 R165, R165 ;  /* 0x000000a500a57308 */ /* 0x000ff00000000800 */
[----:B------:R-:W-:Y:S08]  /*8660*/  MUFU.EX2 R136, R136 ;  /* 0x0000008800887308 */ /* 0x000ff00000000800 */
[----:B------:R-:W-:Y:S01]  /*8670*/  MUFU.EX2 R137, R137 ;  /* 0x0000008900897308 */ /* 0x000fe20000000800 */
[----:B0-----:R-:W-:-:S07]  /*8680*/  FMNMX.FTZ R7, R184, R7, !PT ;  /* 0x00000007b8077209 */ /* 0x001fce0007810000 */
[----:B------:R-:W-:Y:S01]  /*8690*/  MUFU.EX2 R140, R140 ;  /* 0x0000008c008c7308 */ /* 0x000fe20000000800 */
[C---:B------:R-:W-:Y:S01]  /*86a0*/  FSETP.NEU.FTZ.AND P4, PT, R7.reuse, -INF , PT ;  /* 0xff8000000700780b */ /* 0x040fe20003f9d000 */
[----:B------:R-:W-:-:S03]  /*86b0*/  FFMA.FTZ R180, R7, R180, -8 ;  /* 0xc100000007b47423 */ /* 0x000fc600000100b4 */
[----:B------:R-:W-:Y:S02]  /*86c0*/  FSEL R193, R7, RZ, P4 ;  /* 0x000000ff07c17208 */ /* 0x000fe40002000000 */
[----:B------:R-:W-:Y:S01]  /*86d0*/  FSEL R180, R180, RZ, P4 ;  /* 0x000000ffb4b47208 */ /* 0x000fe20002000000 */
[----:B------:R-:W-:Y:S02]  /*86e0*/  MUFU.EX2 R141, R141 ;  /* 0x0000008d008d7308 */ /* 0x000fe40000000800 */
[----:B------:R-:W-:-:S02]  /*86f0*/  FADD.FTZ R193, -R193, R6 ;  /* 0x00000006c1c17221 */ /* 0x000fc40000010100 */
[--C-:B------:R-:W-:Y:S01]  /*8700*/  FFMA.FTZ R186, R191, UR39, -R180.reuse ;  /* 0x00000027bfba7c23 */ /* 0x100fe200080108b4 */
        /* <DEDUP_REMOVED lines=83> */
[----:B------:R-:W-:-:S03]  /*8c40*/  WARPGROUP.DEPBAR.LE gsb0, 0x0 ;  /* 0x00008000000079c5 */ /* 0x000fc60000010000 */
[----:B------:R-:W2:Y:S01]  /*8c50*/  MUFU.EX2 R170, R170 ;  /* 0x000000aa00aa7308 */ /* 0x000ea20000000800 */
[----:B-1----:R-:W-:-:S01]  /*8c60*/  FADD.FTZ R3, R189, R2 ;  /* 0x00000002bd037221 */ /* 0x002fc20000010000 */
[----:B------:R-:W-:Y:S01]  /*8c70*/  FADD.FTZ R2, R168, R151 ;  /* 0x00000097a8027221 */ /* 0x000fe20000010000 */
[----:B------:R-:W-:-:S05]  /*8c80*/  WARPGROUP.ARRIVE ;  /* 0x00000000000079c5 */ /* 0x000fca0000000000 */
[----:B------:R-:W1:Y:S01]  /*8c90*/  MUFU.EX2 R171, R171 ;  /* 0x000000ab00ab7308 */ /* 0x000e620000000800 */
[----:B0-----:R-:W-:-:S01]  /*8ca0*/  FADD.FTZ R3, R190, R3 ;  /* 0x00000003be037221 */ /* 0x001fc20000010000 */
[----:B------:R-:W-:Y:S06]  /*8cb0*/  QGMMA.64x128x32.F32.E4M3.E4M3 R24, R200, gdesc[UR4], R24, gsb0 ;  /* 0x01e00004c8187df3 */ /* 0x000fec0008000818 */
        /* <DEDUP_REMOVED lines=52> */
[----:B------:R-:W-:-:S06]  /*9000*/  FADD.FTZ R151, R141, R2 ;  /* 0x000000028d977221 */ /* 0x000fcc0000010000 */
[----:B------:R-:W1:Y:S01]  /*9010*/  MUFU.EX2 R142, R142 ;  /* 0x0000008e008e7308 */ /* 0x000e620000000800 */
[----:B0-----:R-:W-:-:S01]  /*9020*/  FADD.FTZ R192, R139, R192 ;  /* 0x000000c08bc07221 */ /* 0x001fc20000010000 */
[----:B------:R-:W-:-:S06]  /*9030*/  WARPGROUP.DEPBAR.LE gsb0, 0x0 ;  /* 0x00008000000079c5 */ /* 0x000fcc0000010000 */
        /* <DEDUP_REMOVED lines=118> */
.L_x_2039:
        /* <DEDUP_REMOVED lines=133> */
[----:B------:R-:W-:-:S05]  /*9ff0*/  UMOV UR55, UR7 ;  /* 0x0000000700377c82 */ /* 0x000fca0008000000 */
.L_x_2030:
[----:B------:R-:W-:-:S13]  /*a000*/  ISETP.LE.AND P2, PT, RZ, UR55, PT ;  /* 0x00000037ff007c0c */ /* 0x000fda000bf43270 */
[----:B------:R-:W-:Y:S05]  /*a010*/  @!P2 BRA `(.L_x_2041) ;  /* 0x000000340084a947 */ /* 0x000fea0003800000 */
[----:B------:R-:W-:Y:S01]  /*a020*/  IMAD.MOV.U32 R6, RZ, RZ, R7 ;  /* 0x000000ffff067224 */ /* 0x000fe200078e0007 */
[----:B------:R-:W-:Y:S01]  /*a030*/  UMOV UR50, UR45 ;  /* 0x0000002d00327c82 */ /* 0x000fe20008000000 */
[----:B------:R-:W-:Y:S01]  /*a040*/  IMAD.MOV.U32 R5, RZ, RZ, R0 ;  /* 0x000000ffff057224 */ /* 0x000fe200078e0000 */
[----:B------:R-:W-:-:S06]  /*a050*/  UMOV UR49, UR51 ;  /* 0x0000003300317c82 */ /* 0x000fcc0008000000 */
.L_x_2051:
        /* <DEDUP_REMOVED lines=9> */
.L_x_2043:
[----:B------:R-:W-:Y:S01]  /*a0f0*/  ULEA UR6, UR51, UR41, 0x3 ;  /* 0x0000002933067291 */ /* 0x000fe2000f8e183f */
[----:B------:R-:W-:-:S05]  /*a100*/  IMAD.U32 R0, RZ, RZ, UR45 ;  /* 0x0000002dff007e24 */ /* 0x000fca000f8e00ff */
[----:B------:R-:W-:-:S04]  /*a110*/  SHF.L.U32 R0, R0, 0x1f, RZ ;  /* 0x0000001f00007819 */ /* 0x000fc800000006ff */
[----:B------:R0:W1:Y:S01]  /*a120*/  SYNCS.PHASECHK.TRANS64.TRYWAIT P2, [UR6+0x2e830], R0 ;  /* 0x02e83000ff0075a7 */ /* 0x0000620008040146 */
[----:B------:R-:W-:Y:S05]  /*a130*/  @!P0 BRA `(.L_x_2044) ;  /* 0x0000000000048947 */ /* 0x000fea0003800000 */
[----:B------:R-:W-:Y:S01]  /*a140*/  BPT.TRAP 0x1 ;  /* 0x000000040000795c */ /* 0x000fe20000300000 */
.L_x_2044:
[----:B-1----:R-:W-:Y:S05]  /*a150*/  @P2 BRA `(.L_x_2042) ;  /* 0x0000000000082947 */ /* 0x002fea0003800000 */
[----:B------:R-:W1:Y:S02]  /*a160*/  SYNCS.PHASECHK.TRANS64.TRYWAIT P2, [UR6+0x2e830], R0 ;  /* 0x02e83000ff0075a7 */ /* 0x000e640008040146 */
[----:B-1----:R-:W-:Y:S05]  /*a170*/  @!P2 BRA `(.L_x_2045) ;  /* 0x000000c00098a947 */ /* 0x002fea0003800000 */
.L_x_2042:
        /* <DEDUP_REMOVED lines=185> */
.L_x_2047:
[----:B------:R-:W-:Y:S01]  /*ad10*/  ULEA UR6, UR49, UR41, 0x3 ;  /* 0x0000002931067291 */ /* 0x000fe2000f8e183f */
[----:B------:R-:W-:-:S05]  /*ad20*/  IMAD.U32 R0, RZ, RZ, UR50 ;  /* 0x00000032ff007e24 */ /* 0x000fca000f8e00ff */
[----:B------:R-:W-:-:S04]  /*ad30*/  SHF.L.U32 R0, R0, 0x1f, RZ ;  /* 0x0000001f00007819 */ /* 0x000fc800000006ff */
[----:B------:R0:W1:Y:S01]  /*ad40*/  SYNCS.PHASECHK.TRANS64.TRYWAIT P2, [UR6+0x2e850], R0 ;  /* 0x02e85000ff0075a7 */ /* 0x0000620008040146 */
[----:B------:R-:W-:Y:S05]  /*ad50*/  @!P0 BRA `(.L_x_2048) ;  /* 0x0000000000048947 */ /* 0x000fea0003800000 */
[----:B------:R-:W-:Y:S01]  /*ad60*/  BPT.TRAP 0x1 ;  /* 0x000000040000795c */ /* 0x000fe20000300000 */
.L_x_2048:
[----:B-1----:R-:W-:Y:S05]  /*ad70*/  @P2 BRA `(.L_x_2046) ;  /* 0x0000000000082947 */ /* 0x002fea0003800000 */
[----:B------:R-:W1:Y:S02]  /*ad80*/  SYNCS.PHASECHK.TRANS64.TRYWAIT P2, [UR6+0x2e850], R0 ;  /* 0x02e85000ff0075a7 */ /* 0x000e640008040146 */
[----:B-1----:R-:W-:Y:S05]  /*ad90*/  @!P2 BRA `(.L_x_2049) ;  /* 0x000000b400a8a947 */ /* 0x002fea0003800000 */
.L_x_2046:
        /* <DEDUP_REMOVED lines=517> */
.L_x_2050:
        /* <DEDUP_REMOVED lines=132> */
.L_x_2041:
[----:B------:R-:W-:Y:S06]  /*d630*/  BAR.ARV 0x8, 0x180 ;  /* 0x0206000000007b1d */ /* 0x000fec0000002000 */
[----:B------:R-:W-:Y:S05]  /*d640*/  @!P0 BRA `(.L_x_2052) ;  /* 0x0000000000048947 */ /* 0x000fea0003800000 */
[----:B------:R-:W-:Y:S01]  /*d650*/  BPT.TRAP 0x1 ;  /* 0x000000040000795c */ /* 0x000fe20000300000 */
.L_x_2052:
[----:B------:R-:W-:Y:S01]  /*d660*/  ULEA UR4, UR51, UR41, 0x3 ;  /* 0x0000002933047291 */ /* 0x000fe2000f8e183f */
[----:B------:R-:W-:-:S05]  /*d670*/  IMAD.U32 R4, RZ, RZ, UR45 ;  /* 0x0000002dff047e24 */ /* 0x000fca000f8e00ff */
[----:B------:R-:W-:-:S04]  /*d680*/  SHF.L.U32 R4, R4, 0x1f, RZ ;  /* 0x0000001f04047819 */ /* 0x000fc800000006ff */
[----:B------:R0:W1:Y:S01]  /*d690*/  SYNCS.PHASECHK.TRANS64.TRYWAIT P1, [UR4+0x2e850], R4 ;  /* 0x02e85004ff0075a7 */ /* 0x0000620008020144 */
[----:B------:R-:W-:Y:S05]  /*d6a0*/  @!P0 BRA `(.L_x_2053) ;  /* 0x0000000000048947 */ /* 0x000fea0003800000 */
[----:B------:R-:W-:Y:S01]  /*d6b0*/  BPT.TRAP 0x1 ;  /* 0x000000040000795c */ /* 0x000fe20000300000 */
.L_x_2053:
[----:B-1----:R-:W-:Y:S05]  /*d6c0*/  @P1 BRA `(.L_x_2054) ;  /* 0x0000000000081947 */ /* 0x002fea0003800000 */
[----:B------:R-:W1:Y:S02]  /*d6d0*/  SYNCS.PHASECHK.TRANS64.TRYWAIT P1, [UR4+0x2e850], R4 ;  /* 0x02e85004ff0075a7 */ /* 0x000e640008020144 */
[----:B-1----:R-:W-:Y:S05]  /*d6e0*/  @!P1 BRA `(.L_x_2055) ;  /* 0x0000008c006c9947 */ /* 0x002fea0003800000 */
.L_x_2054:
[----:B------:R-:W-:Y:S01]  /*d6f0*/  UIADD3 UR41, UR41, 0x400, URZ ;  /* 0x0000040029297890 */ /* 0x000fe2000fffe03f */
[----:B------:R-:W-:Y:S01]  /*d700*/  WARPGROUP.ARRIVE ;  /* 0x00000000000079c5 */ /* 0x000fe20000000000 */
[----:B------:R-:W-:Y:S01]  /*d710*/  UMOV UR7, 0xc0000010 ;  /* 0xc000001000077882 */ /* 0x000fe20000000000 */
[----:B------:R-:W-:Y:S01]  /*d720*/  ULDC.64 UR10, c[0x0][0x9a0] ;  /* 0x00026800000a7ab9 */ /* 0x000fe20000000a00 */
[----:B------:R-:W-:Y:S01]  /*d730*/  USHF.R.U32.HI UR41, URZ, 0x4, UR41 ;  /* 0x000000043f297899 */ /* 0x000fe20008011629 */
[----:B------:R-:W-:Y:S01]  /*d740*/  IMAD.MOV.U32 R6, RZ, RZ, 0x3f800000 ;  /* 0x3f800000ff067424 */ /* 0x000fe200078e00ff */
[----:B------:R-:W-:Y:S02]  /*d750*/  UISETP.NE.U32.AND UP0, UPT, UR10, URZ, UPT ;  /* 0x0000003f0a00728c */ /* 0x000fe4000bf05070 */
[----:B------:R-:W-:Y:S02]  /*d760*/  ULOP3.LUT UR41, UR41, 0x3fff, URZ, 0xc0, !UPT ;  /* 0x00003fff29297892 */ /* 0x000fe4000f8ec03f */
[----:B------:R-:W-:-:S02]  /*d770*/  UISETP.NE.AND.EX UP0, UPT, UR11, URZ, UPT, UP0 ;  /* 0x0000003f0b00728c */ /* 0x000fc4000bf05300 */
[----:B------:R-:W-:-:S04]  /*d780*/  ULOP3.LUT UR5, UR41, 0x10000, URZ, 0xfc, !UPT ;  /* 0x0001000029057892 */ /* 0x000fc8000f8efc3f */
[----:B------:R-:W-:Y:S01]  /*d790*/  UIMAD UR5, UR51, 0x700, UR5 ;  /* 0x00000700330578a4 */ /* 0x000fe2000f8e0205 */
[----:B------:R-:W-:-:S04]  /*d7a0*/  PLOP3.LUT P1, PT, PT, PT, UP0, 0x80, 0x0 ;  /* 0x000000000000781c */ /* 0x000fc80003f2f008 */
[----:B------:R-:W-:Y:S01]  /*d7b0*/  @UP0 ULDC.64 UR12, c[0x0][0x9c8] ;  /* 0x00027200000c0ab9 */ /* 0x000fe20000000a00 */
[----:B------:R-:W-:Y:S01]  /*d7c0*/  @UP0 USHF.R.S32.HI UR9, URZ, 0x1f, UR48 ;  /* 0x0000001f3f090899 */ /* 0x000fe20008011430 */
[----:B------:R-:W-:Y:S01]  /*d7d0*/  UMOV UR6, UR5 ;  /* 0x0000000500067c82 */ /* 0x000fe20008000000 */
[----:B------:R-:W-:Y:S01]  /*d7e0*/  @UP0 UIMAD UR8, UR36, UR12, URZ ;  /* 0x0000000c240802a4 */ /* 0x000fe2000f8e023f */
[----:B------:R-:W-:Y:S01]  /*d7f0*/  QGMMA.64x128x32.F32.E4M3.E4M3 R24, R224, gdesc[UR4], R24, gsb0 ;  /* 0x01e00004e0187df3 */ /* 0x000fe20008000818 */
[----:B------:R-:W-:Y:S01]  /*d800*/  UIADD3 UR6, UR5, 0x100, URZ ;  /* 0x0000010005067890 */ /* 0x000fe2000fffe03f */
[----:B------:R-:W-:Y:S01]  /*d810*/  UMOV UR7, 0xc0000010 ;  /* 0xc000001000077882 */ /* 0x000fe20000000000 */
        /* <DEDUP_REMOVED lines=24> */
[----:B01----:R-:W-:Y:S01]  /*d9a0*/  IMAD.U32 R4, RZ, RZ, UR8 ;  /* 0x00000008ff047e24 */ /* 0x003fe2000f8e00ff */
        /* <DEDUP_REMOVED lines=51> */
.L_x_2056:
        /* <DEDUP_REMOVED lines=74> */
.L_x_2023:
        /* <DEDUP_REMOVED lines=16> */
[----:B------:R-:W0:Y:S01]  /*e280*/  S2R R51, SR_SWINHI ;  /* 0x0000000000337919 */ /* 0x000e220000002f00 */
[----:B------:R-:W-:Y:S01]  /*e290*/  F2FP.BF16.F32.PACK_AB R86, R86, R7 ;  /* 0x000000075656723e */ /* 0x000fe200000010ff */
[----:B------:R-:W-:Y:S02]  /*e2a0*/  ULDC.64 UR6, c[0x0][0xc00] ;  /* 0x0003000000067ab9 */ /* 0x000fe40000000a00 */
[----:B------:R1:W2:Y:S01]  /*e2b0*/  LDG.E.CONSTANT R35, desc[UR52][R4.64] ;  /* 0x0000003404237981 */ /* 0x0002a2000c1e9900 */
[----:B------:R-:W-:Y:S01]  /*e2c0*/  F2FP.BF16.F32.PACK_AB R87, R87, R6 ;  /* 0x000000065757723e */ /* 0x000fe200000010ff */
[----:B------:R-:W-:Y:S01]  /*e2d0*/  UISETP.NE.U32.AND UP0, UPT, UR6, URZ, UPT ;  /* 0x0000003f0600728c */ /* 0x000fe2000bf05070 */
[----:B------:R-:W-:Y:S02]  /*e2e0*/  F2FP.BF16.F32.PACK_AB R28, R61, R28 ;  /* 0x0000001c3d1c723e */ /* 0x000fe400000010ff */
[----:B------:R-:W-:Y:S01]  /*e2f0*/  F2FP.BF16.F32.PACK_AB R11, R78, R11 ;  /* 0x0000000b4e0b723e */ /* 0x000fe200000010ff */
[----:B------:R-:W-:Y:S01]  /*e300*/  UISETP.NE.AND.EX UP0, UPT, UR7, URZ, UPT, UP0 ;  /* 0x0000003f0700728c */ /* 0x000fe2000bf05300 */
[----:B------:R-:W-:-:S02]  /*e310*/  F2FP.BF16.F32.PACK_AB R10, R79, R10 ;  /* 0x0000000a4f0a723e */ /* 0x000fc400000010ff */
[----:B------:R-:W-:Y:S01]  /*e320*/  F2FP.BF16.F32.PACK_AB R26, R55, R26 ;  /* 0x0000001a371a723e */ /* 0x000fe200000010ff */
[----:B------:R-:W-:Y:S01]  /*e330*/  ULDC.64 UR6, c[0x0][0xc00] ;  /* 0x0003000000067ab9 */ /* 0x000fe20000000a00 */
[----:B-1----:R-:W-:Y:S01]  /*e340*/  LOP3.LUT P0, R4, R50, 0x3, RZ, 0xc0, !PT ;  /* 0x0000000332047812 */ /* 0x002fe2000780c0ff */
[----:B------:R-:W-:Y:S01]  /*e350*/  UIMAD.WIDE UR6, UR42, 0x4, UR6 ;  /* 0x000000042a0678a5 */ /* 0x000fe2000f8e0206 */
[----:B------:R-:W-:Y:S02]  /*e360*/  F2FP.BF16.F32.PACK_AB R9, R84, R9 ;  /* 0x000000095409723e */ /* 0x000fe400000010ff */
[----:B------:R-:W-:Y:S02]  /*e370*/  ISETP.EQ.OR P0, PT, R4, 0x3, !P0 ;  /* 0x000000030400780c */ /* 0x000fe40004702670 */
[----:B------:R-:W-:Y:S02]  /*e380*/  F2FP.BF16.F32.PACK_AB R8, R85, R8 ;  /* 0x000000085508723e */ /* 0x000fe400000010ff */
[----:B------:R-:W-:-:S02]  /*e390*/  SEL R58, R11, R10, P0 ;  /* 0x0000000a0b3a7207 */ /* 0x000fc40000000000 */
[----:B------:R-:W-:Y:S02]  /*e3a0*/  SEL R55, R10, R11, P0 ;  /* 0x0000000b0a377207 */ /* 0x000fe40000000000 */
[----:B------:R-:W-:Y:S02]  /*e3b0*/  F2FP.BF16.F32.PACK_AB R38, R38, R49 ;  /* 0x000000312626723e */ /* 0x000fe400000010ff */
[----:B------:R-:W-:Y:S02]  /*e3c0*/  F2FP.BF16.F32.PACK_AB R39, R39, R34 ;  /* 0x000000222727723e */ /* 0x000fe400000010ff */
[----:B------:R-:W-:Y:S02]  /*e3d0*/  F2FP.BF16.F32.PACK_AB R25, R62, R25 ;  /* 0x000000193e19723e */ /* 0x000fe400000010ff */
[----:B------:R-:W-:Y:S02]  /*e3e0*/  MOV R4, R0 ;  /* 0x0000000000047202 */ /* 0x000fe40000000f00 */
[----:B0-----:R-:W-:-:S02]  /*e3f0*/  MOV R5, R51 ;  /* 0x0000003300057202 */ /* 0x001fc40000000f00 */
[----:B------:R-:W-:Y:S02]  /*e400*/  F2FP.BF16.F32.PACK_AB R24, R63, R24 ;  /* 0x000000183f18723e */ /* 0x000fe400000010ff */
[----:B------:R-:W-:Y:S01]  /*e410*/  F2FP.BF16.F32.PACK_AB R13, R76, R13 ;  /* 0x0000000d4c0d723e */ /* 0x000fe200000010ff */
[----:B------:R-:W-:Y:S01]  /*e420*/  IMAD.WIDE R6, R231, 0x2, R4 ;  /* 0x00000002e7067825 */ /* 0x000fe200078e0204 */
[----:B------:R-:W-:Y:S02]  /*e430*/  F2FP.BF16.F32.PACK_AB R12, R77, R12 ;  /* 0x0000000c4d0c723e */ /* 0x000fe400000010ff */
[----:B------:R-:W-:Y:S02]  /*e440*/  F2FP.BF16.F32.PACK_AB R37, R37, R40 ;  /* 0x000000282525723e */ /* 0x000fe400000010ff */
[C---:B------:R-:W-:Y:S02]  /*e450*/  IADD3 R61, P1, R6.reuse, 0x40, RZ ;  /* 0x00000040063d7810 */ /* 0x040fe40007f3e0ff */
[----:B------:R-:W-:-:S02]  /*e460*/  IADD3 R63, P2, R6, 0x60, RZ ;  /* 0x00000060063f7810 */ /* 0x000fc40007f5e0ff */
[----:B------:R-:W-:Y:S02]  /*e470*/  LOP3.LUT R10, R61, 0x380, RZ, 0xc0, !PT ;  /* 0x000003803d0a7812 */ /* 0x000fe400078ec0ff */
[----:B------:R-:W-:Y:S02]  /*e480*/  F2FP.BF16.F32.PACK_AB R31, R31, R42 ;  /* 0x0000002a1f1f723e */ /* 0x000fe400000010ff */
[----:B------:R-:W-:Y:S02]  /*e490*/  SHF.R.U64 R10, R10, 0x3, RZ ;  /* 0x000000030a0a7819 */ /* 0x000fe400000012ff */
[----:B------:R-:W-:Y:S02]  /*e4a0*/  F2FP.BF16.F32.PACK_AB R36, R36, R41 ;  /* 0x000000292424723e */ /* 0x000fe400000010ff */
[----:B------:R-:W-:Y:S02]  /*e4b0*/  F2FP.BF16.F32.PACK_AB R30, R30, R43 ;  /* 0x0000002b1e1e723e */ /* 0x000fe400000010ff */
[----:B------:R-:W-:-:S02]  /*e4c0*/  SEL R46, R9, R8, P0 ;  /* 0x00000008092e7207 */ /* 0x000fc40000000000 */
[----:B------:R-:W-:Y:S02]  /*e4d0*/  SEL R45, R8, R9, P0 ;  /* 0x00000009082d7207 */ /* 0x000fe40000000000 */
[----:B------:R-:W-:Y:S02]  /*e4e0*/  IADD3 R67, P4, R6, 0x4020, RZ ;  /* 0x0000402006437810 */ /* 0x000fe40007f9e0ff */
[----:B------:R-:W-:Y:S02]  /*e4f0*/  F2FP.BF16.F32.PACK_AB R27, R54, R27 ;  /* 0x0000001b361b723e */ /* 0x000fe400000010ff */
[----:B------:R-:W-:Y:S02]  /*e500*/  LOP3.LUT R9, R6, 0x380, RZ, 0xc0, !PT ;  /* 0x0000038006097812 */ /* 0x000fe400078ec0ff */
[----:B------:R-:W-:Y:S02]  /*e510*/  F2FP.BF16.F32.PACK_AB R33, R52, R33 ;  /* 0x000000213421723e */ /* 0x000fe400000010ff */
[----:B------:R-:W-:-:S02]  /*e520*/  F2FP.BF16.F32.PACK_AB R32, R53, R32 ;  /* 0x000000203520723e */ /* 0x000fc400000010ff */
[----:B------:R-:W-:Y:S02]  /*e530*/  SEL R44, R13, R12, P0 ;  /* 0x0000000c0d2c7207 */ /* 0x000fe40000000000 */
[----:B------:R-:W-:Y:S01]  /*e540*/  SEL R43, R12, R13, P0 ;  /* 0x0000000d0c2b7207 */ /* 0x000fe20000000000 */
[--C-:B------:R-:W-:Y:S01]  /*e550*/  IMAD.X R13, RZ, RZ, R7.reuse, P4 ;  /* 0x000000ffff0d7224 */ /* 0x100fe200020e0607 */
[----:B------:R-:W-:Y:S02]  /*e560*/  SEL R50, R38, R39, P0 ;  /* 0x0000002726327207 */ /* 0x000fe40000000000 */
[----:B------:R-:W-:Y:S02]  /*e570*/  SEL R54, R25, R24, P0 ;  /* 0x0000001819367207 */ /* 0x000fe40000000000 */
[----:B------:R-:W-:Y:S01]  /*e580*/  SEL R51, R24, R25, P0 ;  /* 0x0000001918337207 */ /* 0x000fe20000000000 */
[----:B------:R-:W-:Y:S01]  /*e590*/  IMAD.X R25, RZ, RZ, R7, P1 ;  /* 0x000000ffff197224 */ /* 0x000fe200008e0607 */
[----:B------:R-:W-:-:S02]  /*e5a0*/  IADD3 R59, P6, R6, 0x20, RZ ;  /* 0x00000020063b7810 */ /* 0x000fc40007fde0ff */
[----:B------:R-:W-:Y:S02]  /*e5b0*/  SEL R39, R39, R38, P0 ;  /* 0x0000002627277207 */ /* 0x000fe40000000000 */
[----:B------:R-:W-:Y:S02]  /*e5c0*/  LOP3.LUT R12, R63, 0x380, RZ, 0xc0, !PT ;  /* 0x000003803f0c7812 */ /* 0x000fe400078ec0ff */
[----:B------:R-:W-:Y:S02]  /*e5d0*/  LOP3.LUT R24, R10, R61, RZ, 0x3c, !PT ;  /* 0x0000003d0a187212 */ /* 0x000fe400078e3cff */
[----:B------:R-:W-:Y:S02]  /*e5e0*/  F2FP.BF16.F32.PACK_AB R29, R60, R29 ;  /* 0x0000001d3c1d723e */ /* 0x000fe400000010ff */
[----:B------:R-:W-:Y:S02]  /*e5f0*/  SEL R42, R37, R36, P0 ;  /* 0x00000024252a7207 */ /* 0x000fe40000000000 */
[----:B------:R-:W-:-:S02]  /*e600*/  SEL R38, R31, R30, P0 ;  /* 0x0000001e1f267207 */ /* 0x000fc40000000000 */
[----:B------:R-:W-:Y:S02]  /*e610*/  LOP3.LUT R10, R67, 0x380, RZ, 0xc0, !PT ;  /* 0x00000380430a7812 */ /* 0x000fe400078ec0ff */
[----:B------:R-:W-:Y:S02]  /*e620*/  SEL R37, R36, R37, P0 ;  /* 0x0000002524257207 */ /* 0x000fe40000000000 */
[----:B------:R-:W-:Y:S02]  /*e630*/  SEL R31, R30, R31, P0 ;  /* 0x0000001f1e1f7207 */ /* 0x000fe40000000000 */
[----:B------:R-:W-:Y:S02]  /*e640*/  SHF.R.U64 R9, R9, 0x3, RZ ;  /* 0x0000000309097819 */ /* 0x000fe400000012ff */
[----:B------:R-:W-:Y:S02]  /*e650*/  F2FP.BF16.F32.PACK_AB R21, R68, R21 ;  /* 0x000000154415723e */ /* 0x000fe400000010ff */
[----:B------:R-:W-:-:S02]  /*e660*/  F2FP.BF16.F32.PACK_AB R20, R69, R20 ;  /* 0x000000144514723e */ /* 0x000fc400000010ff */
[----:B------:R-:W-:Y:S02]  /*e670*/  SEL R36, R33, R32, P0 ;  /* 0x0000002021247207 */ /* 0x000fe40000000000 */
[----:B------:R-:W-:Y:S02]  /*e680*/  SEL R30, R27, R26, P0 ;  /* 0x0000001a1b1e7207 */ /* 0x000fe40000000000 */
[----:B------:R-:W-:Y:S01]  /*e690*/  SEL R49, R26, R27, P0 ;  /* 0x0000001b1a317207 */ /* 0x000fe20000000000 */
[----:B------:R-:W-:Y:S01]  /*e6a0*/  IMAD.X R27, RZ, RZ, R7, P6 ;  /* 0x000000ffff1b7224 */ /* 0x000fe200030e0607 */
[----:B------:R-:W-:Y:S02]  /*e6b0*/  F2FP.BF16.F32.PACK_AB R56, R56, R65 ;  /* 0x000000413838723e */ /* 0x000fe400000010ff */
[----:B------:R-:W-:Y:S02]  /*e6c0*/  SEL R33, R32, R33, P0 ;  /* 0x0000002120217207 */ /* 0x000fe40000000000 */
[----:B------:R-:W-:-:S02]  /*e6d0*/  SHF.R.U64 R12, R12, 0x3, RZ ;  /* 0x000000030c0c7819 */ /* 0x000fc400000012ff */
[----:B------:R-:W-:Y:S02]  /*e6e0*/  F2FP.BF16.F32.PACK_AB R94, R94, R95 ;  /* 0x0000005f5e5e723e */ /* 0x000fe400000010ff */
[----:B------:R-:W-:Y:S02]  /*e6f0*/  F2FP.BF16.F32.PACK_AB R93, R92, R93 ;  /* 0x0000005d5c5d723e */ /* 0x000fe400000010ff */
[----:B------:R-:W-:Y:S02]  /*e700*/  F2FP.BF16.F32.PACK_AB R57, R48, R57 ;  /* 0x000000393039723e */ /* 0x000fe400000010ff */
[----:B------:R-:W-:Y:S02]  /*e710*/  SEL R32, R29, R28, P0 ;  /* 0x0000001c1d207207 */ /* 0x000fe40000000000 */
[C---:B------:R-:W-:Y:S02]  /*e720*/  IADD3 R65, P3, R6.reuse, 0x4000, RZ ;  /* 0x0000400006417810 */ /* 0x040fe40007f7e0ff */
[----:B------:R-:W-:-:S02]  /*e730*/  IADD3 R69, P5, R6, 0x4040, RZ ;  /* 0x0000404006457810 */ /* 0x000fc40007fbe0ff */
[----:B------:R-:W-:Y:S02]  /*e740*/  IADD3 R62, P6, R6, 0x4060, RZ ;  /* 0x00004060063e7810 */ /* 0x000fe40007fde0ff */
[----:B------:R-:W-:Y:S01]  /*e750*/  SHF.R.U64 R10, R10, 0x3, RZ ;  /* 0x000000030a0a7819 */ /* 0x000fe200000012ff */
[--C-:B------:R-:W-:Y:S01]  /*e760*/  IMAD.X R11, RZ, RZ, R7.reuse, P5 ;  /* 0x000000ffff0b7224 */ /* 0x100fe200028e0607 */
[----:B------:R-:W-:Y:S02]  /*e770*/  F2FP.BF16.F32.PACK_AB R90, R90, R91 ;  /* 0x0000005b5a5a723e */ /* 0x000fe400000010ff */
[----:B------:R-:W-:Y:S02]  /*e780*/  F2FP.BF16.F32.PACK_AB R89, R88, R89 ;  /* 0x000000595859723e */ /* 0x000fe400000010ff */
[----:B------:R-:W-:Y:S02]  /*e790*/  SEL R29, R28, R29, P0 ;  /* 0x0000001d1c1d7207 */ /* 0x000fe40000000000 */
[----:B------:R-:W-:Y:S01]  /*e7a0*/  LOP3.LUT R6, R9, R6, RZ, 0x3c, !PT ;  /* 0x0000000609067212 */ /* 0x000fe200078e3cff */
[----:B------:R-:W-:Y:S01]  /*e7b0*/  IMAD.X R9, RZ, RZ, R7, P6 ;  /* 0x000000ffff097224 */ /* 0x000fe200030e0607 */
[----:B------:R-:W-:-:S02]  /*e7c0*/  SEL R28, R21, R20, P0 ;  /* 0x00000014151c7207 */ /* 0x000fc40000000000 */
[----:B------:R-:W-:Y:S01]  /*e7d0*/  SEL R41, R20, R21, P0 ;  /* 0x0000001514297207 */ /* 0x000fe20000000000 */
[----:B------:R-:W-:Y:S01]  /*e7e0*/  IMAD.X R21, RZ, RZ, R7, P2 ;  /* 0x000000ffff157224 */ /* 0x000fe200010e0607 */
[----:B------:R-:W-:Y:S02]  /*e7f0*/  LOP3.LUT R20, R12, R63, RZ, 0x3c, !PT ;  /* 0x0000003f0c147212 */ /* 0x000fe400078e3cff */
[----:B------:R-:W-:Y:S02]  /*e800*/  SEL R34, R94, R93, P0 ;  /* 0x0000005d5e227207 */ /* 0x000fe40000000000 */
[----:B------:R-:W-:Y:S02]  /*e810*/  SEL R48, R56, R57, P0 ;  /* 0x0000003938307207 */ /* 0x000fe40000000000 */
[----:B------:R-:W-:Y:S02]  /*e820*/  LOP3.LUT R52, R69, 0x380, RZ, 0xc0, !PT ;  /* 0x0000038045347812 */ /* 0x000fe400078ec0ff */
[----:B------:R-:W-:-:S02]  /*e830*/  LOP3.LUT R12, R10, R67, RZ, 0x3c, !PT ;  /* 0x000000430a0c7212 */ /* 0x000fc400078e3cff */
[----:B------:R-:W-:Y:S02]  /*e840*/  SEL R93, R93, R94, P0 ;  /* 0x0000005e5d5d7207 */ /* 0x000fe40000000000 */
[----:B------:R-:W-:Y:S02]  /*e850*/  SEL R40, R90, R89, P0 ;  /* 0x000000595a287207 */ /* 0x000fe40000000000 */
[----:B------:R-:W-:Y:S02]  /*e860*/  SEL R57, R57, R56, P0 ;  /* 0x0000003839397207 */ /* 0x000fe40000000000 */
[----:B------:R-:W-:Y:S02]  /*e870*/  MOV R67, R6 ;  /* 0x0000000600437202 */ /* 0x000fe40000000f00 */
[----:B------:R-:W-:Y:S02]  /*e880*/  F2FP.BF16.F32.PACK_AB R15, R70, R15 ;  /* 0x0000000f460f723e */ /* 0x000fe400000010ff */
[----:B------:R-:W-:-:S02]  /*e890*/  F2FP.BF16.F32.PACK_AB R14, R71, R14 ;  /* 0x0000000e470e723e */ /* 0x000fc400000010ff */
[----:B------:R-:W-:Y:S02]  /*e8a0*/  SEL R89, R89, R90, P0 ;  /* 0x0000005a59597207 */ /* 0x000fe40000000000 */
[----:B------:R-:W-:Y:S02]  /*e8b0*/  SHF.R.U64 R52, R52, 0x3, RZ ;  /* 0x0000000334347819 */ /* 0x000fe400000012ff */
[----:B------:R-:W-:Y:S02]  /*e8c0*/  SEL R56, R15, R14, P0 ;  /* 0x0000000e0f387207 */ /* 0x000fe40000000000 */
[----:B------:R-:W-:Y:S01]  /*e8d0*/  SEL R53, R14, R15, P0 ;  /* 0x0000000f0e357207 */ /* 0x000fe20000000000 */
[----:B------:R-:W-:Y:S01]  /*e8e0*/  IMAD.X R15, RZ, RZ, R7, P3 ;  /* 0x000000ffff0f7224 */ /* 0x000fe200018e0607 */
[----:B------:R-:W-:Y:S02]  /*e8f0*/  SEL R60, R86, R87, P0 ;  /* 0x00000057563c7207 */ /* 0x000fe40000000000 */
[----:B------:R-:W-:-:S02]  /*e900*/  SEL R87, R87, R86, P0 ;  /* 0x0000005657577207 */ /* 0x000fc40000000000 */
[----:B------:R-:W-:Y:S02]  /*e910*/  LOP3.LUT R8, R59, 0x380, RZ, 0xc0, !PT ;  /* 0x000003803b087812 */ /* 0x000fe400078ec0ff */
[----:B------:R-:W-:Y:S02]  /*e920*/  LOP3.LUT R10, R52, R69, RZ, 0x3c, !PT ;  /* 0x00000045340a7212 */ /* 0x000fe400078e3cff */
[----:B------:R-:W-:Y:S02]  /*e930*/  MOV R64, R20 ;  /* 0x0000001400407202 */ /* 0x000fe40000000f00 */
[----:B------:R-:W-:Y:S02]  /*e940*/  SHF.R.U64 R8, R8, 0x3, RZ ;  /* 0x0000000308087819 */ /* 0x000fe400000012ff */
[----:B------:R-:W-:Y:S02]  /*e950*/  MOV R61, R10 ;  /* 0x0000000a003d7202 */ /* 0x000fe40000000f00 */
[----:B------:R-:W-:-:S02]  /*e960*/  LOP3.LUT R26, R8, R59, RZ, 0x3c, !PT ;  /* 0x0000003b081a7212 */ /* 0x000fc400078e3cff */
[----:B------:R-:W-:Y:S02]  /*e970*/  LOP3.LUT R8, R65, 0x380, RZ, 0xc0, !PT ;  /* 0x0000038041087812 */ /* 0x000fe400078ec0ff */
[----:B------:R-:W-:Y:S02]  /*e980*/  LOP3.LUT R59, R62, 0x380, RZ, 0xc0, !PT ;  /* 0x000003803e3b7812 */ /* 0x000fe400078ec0ff */
[----:B------:R-:W-:Y:S02]  /*e990*/  SHF.R.U64 R8, R8, 0x3, RZ ;  /* 0x0000000308087819 */ /* 0x000fe400000012ff */
[----:B------:R-:W-:Y:S02]  /*e9a0*/  SHF.R.U64 R59, R59, 0x3, RZ ;  /* 0x000000033b3b7819 */ /* 0x000fe400000012ff */
[----:B------:R-:W-:Y:S02]  /*e9b0*/  LOP3.LUT R14, R8, R65, RZ, 0x3c, !PT ;  /* 0x00000041080e7212 */ /* 0x000fe400078e3cff */
[----:B------:R-:W-:-:S02]  /*e9c0*/  LOP3.LUT R8, R59, R62, RZ, 0x3c, !PT ;  /* 0x0000003e3b087212 */ /* 0x000fc400078e3cff */
[----:B------:R-:W-:Y:S02]  /*e9d0*/  MOV R63, R14 ;  /* 0x0000000e003f7202 */ /* 0x000fe40000000f00 */
[----:B------:R-:W-:Y:S02]  /*e9e0*/  MOV R59, R8 ;  /* 0x00000008003b7202 */ /* 0x000fe40000000f00 */
[----:B------:R-:W-:Y:S02]  /*e9f0*/  MOV R62, R12 ;  /* 0x0000000c003e7202 */ /* 0x000fe40000000f00 */
[----:B------:R-:W-:Y:S02]  /*ea00*/  MOV R66, R26 ;  /* 0x0000001a00427202 */ /* 0x000fe40000000f00 */
[----:B------:R-:W-:Y:S02]  /*ea10*/  MOV R65, R24 ;  /* 0x0000001800417202 */ /* 0x000fe40000000f00 */
[----:B------:R-:W-:Y:S01]  /*ea20*/  PLOP3.LUT P2, PT, PT, PT, UP0, 0x80, 0x0 ;  /* 0x000000000000781c */ /* 0x000fe20003f4f008 */
[----:B------:R-:W-:Y:S01]  /*ea30*/  ULDC UR8, c[0x0][0xa88] ;  /* 0x0002a20000087ab9 */ /* 0x000fe20000000800 */
[----:B--2---:R-:W-:Y:S01]  /*ea40*/  LOP3.LUT R6, R35, 0x2, RZ, 0x3c, !PT ;  /* 0x0000000223067812 */ /* 0x004fe200078e3cff */
[----:B------:R-:W-:Y:S04]  /*ea50*/  SHFL.IDX PT, R34, R34, R35, 0x1c1f ;  /* 0x001c1f2322227589 */ /* 0x000fe800000e0000 */
[----:B------:R-:W0:Y:S04]  /*ea60*/  SHFL.IDX PT, R93, R93, R6, 0x1c1f ;  /* 0x001c1f065d5d7589 */ /* 0x000e2800000e0000 */
[----:B------:R-:W-:Y:S04]  /*ea70*/  SHFL.IDX PT, R48, R48, R35, 0x1c1f ;  /* 0x001c1f2330307589 */ /* 0x000fe800000e0000 */
[----:B------:R-:W1:Y:S04]  /*ea80*/  SHFL.IDX PT, R57, R57, R6, 0x1c1f ;  /* 0x001c1f0639397589 */ /* 0x000e6800000e0000 */
[----:B------:R-:W-:Y:S04]  /*ea90*/  SHFL.IDX PT, R40, R40, R35, 0x1c1f ;  /* 0x001c1f2328287589 */ /* 0x000fe800000e0000 */
[----:B------:R-:W2:Y:S04]  /*eaa0*/  SHFL.IDX PT, R89, R89, R6, 0x1c1f ;  /* 0x001c1f0659597589 */ /* 0x000ea800000e0000 */
[----:B------:R-:W-:Y:S04]  /*eab0*/  SHFL.IDX PT, R50, R50, R35, 0x1c1f ;  /* 0x001c1f2332327589 */ /* 0x000fe800000e0000 */
[----:B------:R-:W3:Y:S01]  /*eac0*/  SHFL.IDX PT, R39, R39, R6, 0x1c1f ;  /* 0x001c1f0627277589 */ /* 0x000ee200000e0000 */
[----:B0-----:R-:W-:-:S02]  /*ead0*/  SEL R8, R34, R93, P0 ;  /* 0x0000005d22087207 */ /* 0x001fc40000000000 */
[----:B------:R-:W-:Y:S01]  /*eae0*/  SEL R10, R93, R34, P0 ;  /* 0x000000225d0a7207 */ /* 0x000fe20000000000 */
[----:B------:R-:W-:Y:S04]  /*eaf0*/  SHFL.IDX PT, R42, R42, R35, 0x1c1f ;  /* 0x001c1f232a2a7589 */ /* 0x000fe800000e0000 */
[----:B------:R-:W0:Y:S01]  /*eb00*/  SHFL.IDX PT, R37, R37, R6, 0x1c1f ;  /* 0x001c1f0625257589 */ /* 0x000e2200000e0000 */
[----:B-1----:R-:W-:Y:S02]  /*eb10*/  SEL R9, R48, R57, P0 ;  /* 0x0000003930097207 */ /* 0x002fe40000000000 */
[----:B------:R-:W-:Y:S01]  /*eb20*/  SEL R11, R57, R48, P0 ;  /* 0x00000030390b7207 */ /* 0x000fe20000000000 */
[----:B------:R-:W-:Y:S04]  /*eb30*/  SHFL.IDX PT, R38, R38, R35, 0x1c1f ;  /* 0x001c1f2326267589 */ /* 0x000fe800000e0000 */
[----:B------:R-:W1:Y:S01]  /*eb40*/  SHFL.IDX PT, R31, R31, R6, 0x1c1f ;  /* 0x001c1f061f1f7589 */ /* 0x000e6200000e0000 */
[----:B--2---:R-:W-:-:S02]  /*eb50*/  SEL R12, R40, R89, P0 ;  /* 0x00000059280c7207 */ /* 0x004fc40000000000 */
[----:B------:R-:W-:Y:S01]  /*eb60*/  SEL R14, R89, R40, P0 ;  /* 0x00000028590e7207 */ /* 0x000fe20000000000 */
[----:B------:R-:W-:Y:S04]  /*eb70*/  SHFL.IDX PT, R36, R36, R35, 0x1c1f ;  /* 0x001c1f2324247589 */ /* 0x000fe800000e0000 */
[----:B------:R-:W2:Y:S01]  /*eb80*/  SHFL.IDX PT, R33, R33, R6, 0x1c1f ;  /* 0x001c1f0621217589 */ /* 0x000ea200000e0000 */
[----:B---3--:R-:W-:Y:S02]  /*eb90*/  SEL R13, R50, R39, P0 ;  /* 0x00000027320d7207 */ /* 0x008fe40000000000 */
[----:B------:R-:W-:Y:S01]  /*eba0*/  SEL R15, R39, R50, P0 ;  /* 0x00000032270f7207 */ /* 0x000fe20000000000 */
[----:B------:R2:W-:Y:S04]  /*ebb0*/  SHFL.IDX PT, R21, R30, R35, 0x1c1f ;  /* 0x001c1f231e157589 */ /* 0x0005e800000e0000 */
[----:B------:R-:W3:Y:S01]  /*ebc0*/  SHFL.IDX PT, R52, R49, R6, 0x1c1f ;  /* 0x001c1f0631347589 */ /* 0x000ee200000e0000 */
[----:B0-----:R-:W-:-:S02]  /*ebd0*/  SEL R24, R42, R37, P0 ;  /* 0x000000252a187207 */ /* 0x001fc40000000000 */
[----:B------:R-:W-:Y:S01]  /*ebe0*/  SEL R26, R37, R42, P0 ;  /* 0x0000002a251a7207 */ /* 0x000fe20000000000 */
[----:B------:R-:W-:Y:S04]  /*ebf0*/  SHFL.IDX PT, R32, R32, R35, 0x1c1f ;  /* 0x001c1f2320207589 */ /* 0x000fe800000e0000 */
[----:B------:R-:W-:Y:S01]  /*ec00*/  SHFL.IDX PT, R54, R54, R35, 0x1c1f ;  /* 0x001c1f2336367589 */ /* 0x000fe200000e0000 */
[----:B-1----:R-:W-:Y:S02]  /*ec10*/  SEL R25, R38, R31, P0 ;  /* 0x0000001f26197207 */ /* 0x002fe40000000000 */
[----:B------:R-:W-:Y:S01]  /*ec20*/  SEL R27, R31, R38, P0 ;  /* 0x000000261f1b7207 */ /* 0x000fe20000000000 */
[----:B------:R3:W0:Y:S04]  /*ec30*/  SHFL.IDX PT, R7, R29, R6, 0x1c1f ;  /* 0x001c1f061d077589 */ /* 0x00062800000e0000 */
[----:B------:R-:W1:Y:S01]  /*ec40*/  SHFL.IDX PT, R51, R51, R6, 0x1c1f ;  /* 0x001c1f0633337589 */ /* 0x000e6200000e0000 */
[----:B--2---:R-:W-:-:S03]  /*ec50*/  SEL R30, R33, R36, P0 ;  /* 0x00000024211e7207 */ /* 0x004fc60000000000 */
[----:B------:R2:W-:Y:S04]  /*ec60*/  SHFL.IDX PT, R20, R28, R35, 0x1c1f ;  /* 0x001c1f231c147589 */ /* 0x0005e800000e0000 */
[----:B------:R-:W-:Y:S01]  /*ec70*/  SHFL.IDX PT, R44, R44, R35, 0x1c1f ;  /* 0x001c1f232c2c7589 */ /* 0x000fe200000e0000 */
[----:B---3--:R-:W-:Y:S02]  /*ec80*/  SEL R29, R21, R52, P0 ;  /* 0x00000034151d7207 */ /* 0x008fe40000000000 */
[----:B------:R-:W-:Y:S01]  /*ec90*/  SEL R31, R52, R21, P0 ;  /* 0x00000015341f7207 */ /* 0x000fe20000000000 */
[----:B------:R-:W-:Y:S01]  /*eca0*/  SHFL.IDX PT, R56, R56, R35, 0x1c1f ;  /* 0x001c1f2338387589 */ /* 0x000fe200000e0000 */
[----:B--2---:R-:W-:-:S03]  /*ecb0*/  SEL R28, R36, R33, P0 ;  /* 0x00000021241c7207 */ /* 0x004fc60000000000 */
[----:B------:R-:W2:Y:S04]  /*ecc0*/  SHFL.IDX PT, R41, R41, R6, 0x1c1f ;  /* 0x001c1f0629297589 */ /* 0x000ea800000e0000 */
[----:B------:R-:W3:Y:S01]  /*ecd0*/  SHFL.IDX PT, R43, R43, R6, 0x1c1f ;  /* 0x001c1f062b2b7589 */ /* 0x000ee200000e0000 */
[----:B0-----:R-:W-:Y:S02]  /*ece0*/  SEL R36, R32, R7, P0 ;  /* 0x0000000720247207 */ /* 0x001fe40000000000 */
[----:B------:R-:W-:Y:S01]  /*ecf0*/  SEL R38, R7, R32, P0 ;  /* 0x0000002007267207 */ /* 0x000fe20000000000 */
[----:B------:R-:W0:Y:S01]  /*ed00*/  SHFL.IDX PT, R53, R53, R6, 0x1c1f ;  /* 0x001c1f0635357589 */ /* 0x000e2200000e0000 */
[----:B-1----:R-:W-:Y:S01]  /*ed10*/  SEL R37, R54, R51, P0 ;  /* 0x0000003336257207 */ /* 0x002fe20000000000 */
[----:B------:R-:W-:Y:S01]  /*ed20*/  IMAD.U32 R7, RZ, RZ, UR7 ;  /* 0x00000007ff077e24 */ /* 0x000fe2000f8e00ff */
[----:B------:R-:W-:Y:S01]  /*ed30*/  SEL R39, R51, R54, P0 ;  /* 0x0000003633277207 */ /* 0x000fe20000000000 */
[----:B------:R-:W-:Y:S06]  /*ed40*/  BAR.SYNC.DEFER_BLOCKING 0x1, 0x100 ;  /* 0x0044000000007b1d */ /* 0x000fec0000010000 */
[----:B------:R-:W-:Y:S04]  /*ed50*/  SHFL.IDX PT, R58, R58, R35, 0x1c1f ;  /* 0x001c1f233a3a7589 */ /* 0x000fe800000e0000 */
[----:B------:R-:W1:Y:S01]  /*ed60*/  SHFL.IDX PT, R55, R55, R6, 0x1c1f ;  /* 0x001c1f0637377589 */ /* 0x000e6200000e0000 */
[----:B--2---:R-:W-:-:S02]  /*ed70*/  SEL R32, R20, R41, P0 ;  /* 0x0000002914207207 */ /* 0x004fc40000000000 */
[----:B------:R-:W-:Y:S01]  /*ed80*/  SEL R34, R41, R20, P0 ;  /* 0x0000001429227207 */ /* 0x000fe20000000000 */
[----:B------:R-:W-:Y:S01]  /*ed90*/  SHFL.IDX PT, R46, R46, R35, 0x1c1f ;  /* 0x001c1f232e2e7589 */ /* 0x000fe200000e0000 */
[----:B---3--:R-:W-:Y:S02]  /*eda0*/  SEL R40, R44, R43, P0 ;  /* 0x0000002b2c287207 */ /* 0x008fe40000000000 */
[----:B------:R-:W-:Y:S01]  /*edb0*/  SEL R42, R43, R44, P0 ;  /* 0x0000002c2b2a7207 */ /* 0x000fe20000000000 */
[----:B------:R2:W-:Y:S01]  /*edc0*/  SHFL.IDX PT, R60, R60, R35, 0x1c1f ;  /* 0x001c1f233c3c7589 */ /* 0x0005e200000e0000 */
[----:B0-----:R-:W-:-:S03]  /*edd0*/  SEL R33, R56, R53, P0 ;  /* 0x0000003538217207 */ /* 0x001fc60000000000 */
[----:B------:R-:W0:Y:S04]  /*ede0*/  SHFL.IDX PT, R45, R45, R6, 0x1c1f ;  /* 0x001c1f062d2d7589 */ /* 0x000e2800000e0000 */
[----:B------:R3:W4:Y:S01]  /*edf0*/  SHFL.IDX PT, R87, R87, R6, 0x1c1f ;  /* 0x001c1f0657577589 */ /* 0x00072200000e0000 */
[----:B--2---:R-:W-:-:S03]  /*ee00*/  SEL R35, R53, R56, P0 ;  /* 0x0000003835237207 */ /* 0x004fc60000000000 */
[----:B------:R0:W-:Y:S04]  /*ee10*/  STSM.16.M88.4 [R67], R8 ;  /* 0x0000000843007844 */ /* 0x0001e80000000200 */
[----:B------:R-:W-:Y:S01]  /*ee20*/  STSM.16.M88.4 [R66], R12 ;  /* 0x0000000c42007844 */ /* 0x000fe20000000200 */
[----:B-1----:R-:W-:Y:S01]  /*ee30*/  SEL R41, R58, R55, P0 ;  /* 0x000000373a297207 */ /* 0x002fe20000000000 */
[----:B---3--:R-:W-:Y:S01]  /*ee40*/  IMAD.U32 R6, RZ, RZ, UR6 ;  /* 0x00000006ff067e24 */ /* 0x008fe2000f8e00ff */
[----:B------:R-:W-:Y:S01]  /*ee50*/  SEL R43, R55, R58, P0 ;  /* 0x0000003a372b7207 */ /* 0x000fe20000000000 */
[----:B------:R-:W-:Y:S01]  /*ee60*/  STSM.16.M88.4 [R65], R24 ;  /* 0x0000001841007844 */ /* 0x000fe20000000200 */
[----:B------:R-:W-:-:S03]  /*ee70*/  ULDC.64 UR6, c[0x0][0xc08] ;  /* 0x0003020000067ab9 */ /* 0x000fc60000000a00 */
[----:B------:R-:W-:Y:S01]  /*ee80*/  STSM.16.M88.4 [R64], R28 ;  /* 0x0000001c40007844 */ /* 0x000fe20000000200 */
[----:B0-----:R-:W-:-:S03]  /*ee90*/  SEL R8, R46, R45, P0 ;  /* 0x0000002d2e087207 */ /* 0x001fc60000000000 */
[----:B------:R-:W-:Y:S01]  /*eea0*/  STSM.16.M88.4 [R63], R36 ;  /* 0x000000243f007844 */ /* 0x000fe20000000200 */
[----:B------:R-:W-:Y:S02]  /*eeb0*/  SEL R10, R45, R46, P0 ;  /* 0x0000002e2d0a7207 */ /* 0x000fe40000000000 */
[----:B----4-:R-:W-:Y:S01]  /*eec0*/  SEL R9, R60, R87, P0 ;  /* 0x000000573c097207 */ /* 0x010fe20000000000 */
[----:B------:R-:W-:Y:S01]  /*eed0*/  STSM.16.M88.4 [R62], R32 ;  /* 0x000000203e007844 */ /* 0x000fe20000000200 */
[----:B------:R-:W-:Y:S01]  /*eee0*/  SEL R11, R87, R60, P0 ;  /* 0x0000003c570b7207 */ /* 0x000fe20000000000 */
[----:B------:R-:W-:Y:S01]  /*eef0*/  UISETP.NE.U32.AND UP1, UPT, UR6, URZ, UPT ;  /* 0x0000003f0600728c */ /* 0x000fe2000bf25070 */
[----:B------:R-:W0:Y:S01]  /*ef00*/  LDC R46, c[0x0][0xbe8] ;  /* 0x0002fa00ff2e7b82 */ /* 0x000e220000000800 */
[----:B------:R-:W-:Y:S04]  /*ef10*/  STSM.16.M88.4 [R61], R40 ;  /* 0x000000283d007844 */ /* 0x000fe80000000200 */
[----:B------:R1:W-:Y:S03]  /*ef20*/  STSM.16.M88.4 [R59], R8 ;  /* 0x000000083b007844 */ /* 0x0003e60000000200 */
[----:B------:R-:W-:Y:S01]  /*ef30*/  BAR.SYNC.DEFER_BLOCKING 0x1, 0x100 ;  /* 0x0044000000007b1d */ /* 0x000fe20000010000 */
[----:B------:R-:W-:-:S06]  /*ef40*/  UISETP.NE.AND.EX UP1, UPT, UR7, URZ, UPT, UP1 ;  /* 0x0000003f0700728c */ /* 0x000fcc000bf25310 */
[----:B------:R-:W-:-:S05]  /*ef50*/  PLOP3.LUT P0, PT, PT, PT, UP1, 0x80, 0x0 ;  /* 0x000000000000781c */ /* 0x000fca0003f0f018 */
[----:B------:R-:W-:-:S04]  /*ef60*/  @UP1 ULEA UR6, UP2, UR42, UR6, 0x2 ;  /* 0x000000062a061291 */ /* 0x000fc8000f84103f */
[----:B------:R-:W-:Y:S01]  /*ef70*/  @UP1 ULEA.HI.X UR7, UR42, UR7, UR36, 0x2, UP2 ;  /* 0x000000072a071291 */ /* 0x000fe200090f1424 */
[----:B-1----:R-:W-:Y:S02]  /*ef80*/  IMAD.U32 R9, RZ, RZ, UR8 ;  /* 0x00000008ff097e24 */ /* 0x002fe4000f8e00ff */
[----:B------:R-:W-:-:S03]  /*ef90*/  IMAD.U32 R10, RZ, RZ, UR6 ;  /* 0x00000006ff0a7e24 */ /* 0x000fc6000f8e00ff */
[----:B------:R-:W-:Y:S01]  /*efa0*/  IMAD.U32 R11, RZ, RZ, UR7 ;  /* 0x00000007ff0b7e24 */ /* 0x000fe2000f8e00ff */
[----:B------:R-:W2:Y:S01]  /*efb0*/  @P2 LDG.E R12, desc[UR52][R6.64] ;  /* 0x00000034060c2981 */ /* 0x000ea2000c1e1900 */
[----:B0-----:R-:W-:Y:S01]  /*efc0*/  ISETP.NE.AND P1, PT, R46, 0x1, PT ;  /* 0x000000012e00780c */ /* 0x001fe20003f25270 */
[----:B------:R-:W-:Y:S02]  /*efd0*/  UMOV UR4, URZ ;  /* 0x0000003f00047c82 */ /* 0x000fe40008000000 */
[----:B------:R0:W5:Y:S10]  /*efe0*/  @P0 LDG.E R9, desc[UR52][R10.64] ;  /* 0x000000340a090981 */ /* 0x000174000c1e1900 */
[----:B------:R-:W1:Y:S08]  /*eff0*/  @P1 LDC R13, c[0x0][0xbec] ;  /* 0x0002fb00ff0d1b82 */ /* 0x000e700000000800 */
[----:B------:R-:W3:Y:S01]  /*f000*/  @P1 LDC R14, c[0x0][0xbf0] ;  /* 0x0002fc00ff0e1b82 */ /* 0x000ee20000000800 */
[----:B--2---:R-:W-:Y:S01]  /*f010*/  @P2 R2UR UR4, R12 ;  /* 0x000000000c0422ca */ /* 0x004fe200000e0000 */
[----:B01-3--:R-:W-:-:S14]  /*f020*/  @P0 BRA `(.L_x_2059) ;  /* 0x0000000000100947 */ /* 0x00bfdc0003800000 */
[----:B------:R-:W-:Y:S05]  /*f030*/  @!P2 BRA `(.L_x_2059) ;  /* 0x00000000000ca947 */ /* 0x000fea0003800000 */
[----:B------:R-:W2:Y:S04]  /*f040*/  LDG.E R8, desc[UR52][R6.64] ;  /* 0x0000003406087981 */ /* 0x000ea8000c1e1900 */
[----:B-----5:R-:W2:Y:S02]  /*f050*/  LDG.E R9, desc[UR52][R6.64+0x4] ;  /* 0x0000043406097981 */ /* 0x020ea4000c1e1900 */
[----:B--2---:R-:W-:-:S07]  /*f060*/  IMAD.IADD R9, R9, 0x1, -R8 ;  /* 0x0000000109097824 */ /* 0x004fce00078e0a08 */
.L_x_2059:
[----:B------:R-:W-:Y:S01]  /*f070*/  USHF.R.S32.HI UR14, URZ, 0x1f, UR43 ;  /* 0x0000001f3f0e7899 */ /* 0x000fe2000801142b */
[----:B------:R-:W-:Y:S01]  /*f080*/  VIADD R8, R18, UR37 ;  /* 0x0000002512087c36 */ /* 0x000fe20008000000 */
[----:B------:R-:W-:Y:S01]  /*f090*/  ULDC.64 UR12, c[0x0][0xb90] ;  /* 0x0002e400000c7ab9 */ /* 0x000fe20000000a00 */
[----:B------:R-:W-:Y:S01]  /*f0a0*/  USHF.R.S32.HI UR9, URZ, 0x1f, UR4 ;  /* 0x0000001f3f097899 */ /* 0x000fe20008011404 */
[----:B------:R-:W-:Y:S01]  /*f0b0*/  VIADD R24, R230, UR37 ;  /* 0x00000025e6187c36 */ /* 0x000fe20008000000 */
        /* <DEDUP_REMOVED lines=20> */
[----:B-----5:R-:W-:Y:S01]  /*f200*/  IMAD R51, R9, R46, RZ ;  /* 0x0000002e09337224 */ /* 0x020fe200078e02ff */
[----:B------:R-:W-:Y:S01]  /*f210*/  IADD3 R6, P2, R6, UR6, RZ ;  /* 0x0000000606067c10 */ /* 0x000fe2000ff5e0ff */
[----:B------:R-:W-:Y:S01]  /*f220*/  ULDC.64 UR10, c[0x0][0xaa0] ;  /* 0x0002a800000a7ab9 */ /* 0x000fe20000000a00 */
[----:B------:R-:W-:Y:S01]  /*f230*/  IMAD.U32 R10, RZ, RZ, UR8 ;  /* 0x00000008ff0a7e24 */ /* 0x000fe2000f8e00ff */
[----:B------:R-:W-:Y:S01]  /*f240*/  SHF.R.S32.HI R8, RZ, 0x1f, R11 ;  /* 0x0000001fff087819 */ /* 0x000fe2000001140b */
[----:B------:R-:W-:Y:S01]  /*f250*/  IMAD.X R9, RZ, RZ, R5, P3 ;  /* 0x000000ffff097224 */ /* 0x000fe200018e0605 */
[----:B------:R-:W-:-:S02]  /*f260*/  IADD3 R15, P0, R4, 0x1000, RZ ;  /* 0x00001000040f7810 */ /* 0x000fc40007f1e0ff */
[----:B------:R-:W-:Y:S01]  /*f270*/  IADD3.X R7, R7, UR7, R10, P2, !PT ;  /* 0x0000000707077c10 */ /* 0x000fe200097fe40a */
[----:B------:R-:W-:Y:S01]  /*f280*/  ULDC.64 UR6, c[0x0][0xb88] ;  /* 0x0002e20000067ab9 */ /* 0x000fe20000000a00 */
[----:B------:R-:W-:Y:S01]  /*f290*/  LOP3.LUT R10, R13, 0x380, RZ, 0xc0, !PT ;  /* 0x000003800d0a7812 */ /* 0x000fe200078ec0ff */
[----:B------:R-:W-:Y:S01]  /*f2a0*/  IMAD R14, R8, UR6, RZ ;  /* 0x00000006080e7c24 */ /* 0x000fe2000f8e02ff */
[----:B------:R-:W-:Y:S01]  /*f2b0*/  LOP3.LUT R12, R15, 0x380, RZ, 0xc0, !PT ;  /* 0x000003800f0c7812 */ /* 0x000fe200078ec0ff */
[C---:B------:R-:W-:Y:S01]  /*f2c0*/  IMAD.WIDE.U32 R6, R11.reuse, UR6, R6 ;  /* 0x000000060b067c25 */ /* 0x040fe2000f8e0006 */
[----:B------:R-:W-:Y:S02]  /*f2d0*/  SHF.R.U64 R8, R10, 0x3, RZ ;  /* 0x000000030a087819 */ /* 0x000fe400000012ff */
[----:B------:R-:W-:Y:S01]  /*f2e0*/  SHF.R.U64 R12, R12, 0x3, RZ ;  /* 0x000000030c0c7819 */ /* 0x000fe200000012ff */
[----:B------:R-:W-:Y:S01]  /*f2f0*/  IMAD R21, R11, UR7, R14 ;  /* 0x000000070b157c24 */ /* 0x000fe2000f8e020e */
[----:B------:R-:W-:Y:S01]  /*f300*/  LOP3.LUT R8, R8, R13, RZ, 0x3c, !PT ;  /* 0x0000000d08087212 */ /* 0x000fe200078e3cff */
[----:B------:R-:W-:Y:S01]  /*f310*/  ULDC.64 UR6, c[0x0][0xb50] ;  /* 0x0002d40000067ab9 */ /* 0x000fe20000000a00 */
[----:B------:R-:W-:Y:S01]  /*f320*/  LOP3.LUT R12, R12, R15, RZ, 0x3c, !PT ;  /* 0x0000000f0c0c7212 */ /* 0x000fe200078e3cff */
[----:B------:R-:W-:Y:S01]  /*f330*/  IMAD.IADD R13, R7, 0x1, R21 ;  /* 0x00000001070d7824 */ /* 0x000fe200078e0215 */
[----:B------:R-:W-:Y:S01]  /*f340*/  LEA R14, P4, R6, UR6, 0x2 ;  /* 0x00000006060e7c11 */ /* 0x000fe2000f8810ff */
[----:B------:R-:W-:Y:S01]  /*f350*/  VIADD R10, R24, 0x8 ;  /* 0x00000008180a7836 */ /* 0x000fe20000000000 */
[----:B------:R-:W-:-:S02]  /*f360*/  IADD3 R11, P2, R4, 0x3000, RZ ;  /* 0x00003000040b7810 */ /* 0x000fc40007f5e0ff */
[----:B------:R-:W-:Y:S01]  /*f370*/  LEA.HI.X R15, R6, UR7, R13, 0x2, P4 ;  /* 0x00000007060f7c11 */ /* 0x000fe2000a0f140d */
[----:B------:R-:W-:Y:S01]  /*f380*/  SHFL.IDX PT, R20, R14, RZ, 0x1c1f ;  /* 0x001c1fff0e147589 */ /* 0x000fe200000e0000 */
[----:B------:R-:W-:Y:S01]  /*f390*/  LOP3.LUT R7, R11, 0x380, RZ, 0xc0, !PT ;  /* 0x000003800b077812 */ /* 0x000fe200078ec0ff */
[--C-:B------:R-:W-:Y:S01]  /*f3a0*/  IMAD.X R13, RZ, RZ, R5.reuse, P0 ;  /* 0x000000ffff0d7224 */ /* 0x100fe200000e0605 */
[----:B------:R-:W-:Y:S01]  /*f3b0*/  LOP3.LUT P0, RZ, R228, 0x3, RZ, 0xc0, !PT ;  /* 0x00000003e4ff7812 */ /* 0x000fe2000780c0ff */
[----:B------:R-:W0:Y:S01]  /*f3c0*/  SHFL.IDX PT, R21, R15, RZ, 0x1c1f ;  /* 0x001c1fff0f157589 */ /* 0x000e2200000e0000 */
[----:B------:R-:W-:Y:S01]  /*f3d0*/  SHF.R.U64 R6, R7, 0x3, RZ ;  /* 0x0000000307067819 */ /* 0x000fe200000012ff */
[----:B------:R-:W-:Y:S01]  /*f3e0*/  IMAD.X R7, RZ, RZ, R5, P2 ;  /* 0x000000ffff077224 */ /* 0x000fe200010e0605 */
[-C--:B------:R-:W-:Y:S01]  /*f3f0*/  ISETP.GE.OR P2, PT, R24, R51.reuse, P0 ;  /* 0x000000331800720c */ /* 0x080fe20000746670 */
[----:B------:R-:W-:Y:S01]  /*f400*/  SHFL.IDX PT, R44, R14, 0x1, 0x1c1f ;  /* 0x003c1f000e2c7f89 */ /* 0x000fe200000e0000 */
[----:B------:R-:W-:Y:S01]  /*f410*/  ISETP.GE.OR P0, PT, R10, R51, P0 ;  /* 0x000000330a00720c */ /* 0x000fe20000706670 */
[----:B------:R-:W-:Y:S01]  /*f420*/  UIMAD UR8, UR9, UR10, URZ ;  /* 0x0000000a090872a4 */ /* 0x000fe2000f8e023f */
[C---:B------:R-:W-:Y:S01]  /*f430*/  IADD3 R41, P6, R4.reuse, 0x4000, RZ ;  /* 0x0000400004297810 */ /* 0x040fe20007fde0ff */
[----:B------:R-:W1:Y:S01]  /*f440*/  SHFL.IDX PT, R45, R15, 0x1, 0x1c1f ;  /* 0x003c1f000f2d7f89 */ /* 0x000e6200000e0000 */
[----:B------:R-:W-:Y:S01]  /*f450*/  UIMAD.WIDE.U32 UR6, UR4, UR10, URZ ;  /* 0x0000000a040672a5 */ /* 0x000fe2000f8e003f */
[----:B------:R-:W-:-:S02]  /*f460*/  IADD3 R37, P5, R4, 0x5000, RZ ;  /* 0x0000500004257810 */ /* 0x000fc40007fbe0ff */
[----:B------:R-:W-:Y:S02]  /*f470*/  IADD3 R33, P4, R4, 0x6000, RZ ;  /* 0x0000600004217810 */ /* 0x000fe40007f9e0ff */
[----:B------:R-:W-:Y:S02]  /*f480*/  LOP3.LUT R6, R6, R11, RZ, 0x3c, !PT ;  /* 0x0000000b06067212 */ /* 0x000fe400078e3cff */
[C---:B------:R-:W-:Y:S01]  /*f490*/  LOP3.LUT R29, R4.reuse, 0x380, RZ, 0xc0, !PT ;  /* 0x00000380041d7812 */ /* 0x040fe200078ec0ff */
[----:B0-----:R0:W-:Y:S01]  /*f4a0*/  @!P2 ST.E desc[UR52][R20.64], R3 ;  /* 0x000000031400a985 */ /* 0x0011e2000c101934 */
[----:B------:R-:W-:Y:S01]  /*f4b0*/  UIMAD UR8, UR4, UR11, UR8 ;  /* 0x0000000b040872a4 */ /* 0x000fe2000f8e0208 */
[----:B------:R-:W-:Y:S02]  /*f4c0*/  IADD3 R11, P3, R4, 0x7000, RZ ;  /* 0x00007000040b7810 */ /* 0x000fe40007f7e0ff */
[----:B------:R-:W-:Y:S01]  /*f4d0*/  ULDC.64 UR10, c[0x0][0xae8] ;  /* 0x0002ba00000a7ab9 */ /* 0x000fe20000000a00 */
[----:B------:R-:W-:-:S02]  /*f4e0*/  LOP3.LUT R40, R41, 0x380, RZ, 0xc0, !PT ;  /* 0x0000038029287812 */ /* 0x000fc400078ec0ff */
[----:B------:R-:W-:Y:S01]  /*f4f0*/  LOP3.LUT R36, R37, 0x380, RZ, 0xc0, !PT ;  /* 0x0000038025247812 */ /* 0x000fe200078ec0ff */
[----:B-1----:R1:W-:Y:S01]  /*f500*/  @!P0 ST.E desc[UR52][R44.64], R2 ;  /* 0x000000022c008985 */ /* 0x0023e2000c101934 */
[----:B------:R-:W-:Y:S02]  /*f510*/  LOP3.LUT R32, R33, 0x380, RZ, 0xc0, !PT ;  /* 0x0000038021207812 */ /* 0x000fe400078ec0ff */
[----:B------:R-:W-:Y:S01]  /*f520*/  SHF.R.U64 R29, R29, 0x3, RZ ;  /* 0x000000031d1d7819 */ /* 0x000fe200000012ff */
[----:B0-----:R-:W0:Y:S01]  /*f530*/  @P1 LDC R3, c[0x0][0xbec] ;  /* 0x0002fb00ff031b82 */ /* 0x001e220000000800 */
[----:B------:R-:W-:Y:S01]  /*f540*/  UIADD3 UR7, UR7, UR8, URZ ;  /* 0x0000000807077290 */ /* 0x000fe2000fffe03f */
[----:B------:R-:W-:Y:S01]  /*f550*/  LOP3.LUT R10, R11, 0x380, RZ, 0xc0, !PT ;  /* 0x000003800b0a7812 */ /* 0x000fe200078ec0ff */
[----:B------:R-:W-:Y:S01]  /*f560*/  UIMAD UR4, UR14, UR10, URZ ;  /* 0x0000000a0e0472a4 */ /* 0x000fe2000f8e023f */
[----:B------:R-:W-:Y:S01]  /*f570*/  SHF.R.U64 R40, R40, 0x3, RZ ;  /* 0x0000000328287819 */ /* 0x000fe200000012ff */
[----:B------:R-:W-:Y:S01]  /*f580*/  IMAD.X R25, RZ, RZ, R5, P3 ;  /* 0x000000ffff197224 */ /* 0x000fe200018e0605 */
[----:B------:R-:W-:-:S02]  /*f590*/  SHF.R.U64 R36, R36, 0x3, RZ ;  /* 0x0000000324247819 */ /* 0x000fc400000012ff */
[----:B-1----:R-:W1:Y:S01]  /*f5a0*/  @P1 LDC R45, c[0x0][0xbf0] ;  /* 0x0002fc00ff2d1b82 */ /* 0x002e620000000800 */
[----:B------:R-:W-:Y:S01]  /*f5b0*/  IMAD R2, R22, 0x20, R23 ;  /* 0x0000002016027824 */ /* 0x000fe200078e0217 */
[----:B------:R-:W-:Y:S01]  /*f5c0*/  UIMAD UR4, UR43, UR11, UR4 ;  /* 0x0000000b2b0472a4 */ /* 0x000fe2000f8e0204 */
[----:B------:R-:W-:Y:S01]  /*f5d0*/  SHF.R.U64 R32, R32, 0x3, RZ ;  /* 0x0000000320207819 */ /* 0x000fe200000012ff */
[----:B------:R-:W-:Y:S01]  /*f5e0*/  UIMAD.WIDE.U32 UR6, UR43, UR10, UR6 ;  /* 0x0000000a2b0672a5 */ /* 0x000fe2000f8e0006 */
[----:B------:R-:W-:Y:S01]  /*f5f0*/  VIADD R44, R2, UR37 ;  /* 0x00000025022c7c36 */ /* 0x000fe20008000000 */
[----:B------:R-:W-:Y:S01]  /*f600*/  ULDC.64 UR8, c[0x0][0xaf0] ;  /* 0x0002bc0000087ab9 */ /* 0x000fe20000000a00 */
[----:B------:R-:W-:Y:S01]  /*f610*/  LOP3.LUT R28, R29, R4, RZ, 0x3c, !PT ;  /* 0x000000041d1c7212 */ /* 0x000fe200078e3cff */
[----:B------:R-:W-:Y:S01]  /*f620*/  UIADD3 UR7, UR7, UR4, URZ ;  /* 0x0000000407077290 */ /* 0x000fe2000fffe03f */
[----:B------:R-:W-:Y:S01]  /*f630*/  IMAD.MOV.U32 R21, RZ, RZ, R44 ;  /* 0x000000ffff157224 */ /* 0x000fe200078e002c */
[----:B------:R-:W-:Y:S01]  /*f640*/  UIMAD UR4, UR36, UR8, URZ ;  /* 0x00000008240472a4 */ /* 0x000fe2000f8e023f */
[----:B------:R-:W-:Y:S01]  /*f650*/  SHF.R.U64 R4, R10, 0x3, RZ ;  /* 0x000000030a047819 */ /* 0x000fe200000012ff */
[----:B------:R-:W5:Y:S01]  /*f660*/  LD.E.128 R12, desc[UR52][R12.64] ;  /* 0x000000340c0c7980 */ /* 0x000f62000c101d00 */
[----:B------:R-:W-:-:S02]  /*f670*/  LOP3.LUT R40, R40, R41, RZ, 0x3c, !PT ;  /* 0x0000002928287212 */ /* 0x000fc400078e3cff */
[----:B------:R-:W-:Y:S01]  /*f680*/  LOP3.LUT R36, R36, R37, RZ, 0x3c, !PT ;  /* 0x0000002524247212 */ /* 0x000fe200078e3cff */
[----:B0-----:R-:W-:Y:S01]  /*f690*/  @P1 IMAD.HI.U32 R2, R44, R3, RZ ;  /* 0x000000032c021227 */ /* 0x001fe200078e00ff */
[----:B------:R-:W-:Y:S01]  /*f6a0*/  UIMAD UR4, UR42, UR9, UR4 ;  /* 0x000000092a0472a4 */ /* 0x000fe2000f8e0204 */
[----:B------:R-:W-:Y:S01]  /*f6b0*/  LOP3.LUT R32, R32, R33, RZ, 0x3c, !PT ;  /* 0x0000002120207212 */ /* 0x000fe200078e3cff */
[----:B------:R-:W-:Y:S01]  /*f6c0*/  UIMAD.WIDE.U32 UR6, UR42, UR8, UR6 ;  /* 0x000000082a0672a5 */ /* 0x000fe2000f8e0006 */
[--C-:B------:R-:W-:Y:S01]  /*f6d0*/  IMAD.X R41, RZ, RZ, R5.reuse, P6 ;  /* 0x000000ffff297224 */ /* 0x100fe200030e0605 */
[----:B------:R-:W-:Y:S01]  /*f6e0*/  LOP3.LUT R24, R4, R11, RZ, 0x3c, !PT ;  /* 0x0000000b04187212 */ /* 0x000fe200078e3cff */
[--C-:B------:R-:W-:Y:S01]  /*f6f0*/  IMAD.X R37, RZ, RZ, R5.reuse, P5 ;  /* 0x000000ffff257224 */ /* 0x100fe200028e0605 */
[----:B-1----:R-:W-:Y:S01]  /*f700*/  @P1 SHF.R.U32.HI R21, RZ, R45, R2 ;  /* 0x0000002dff151219 */ /* 0x002fe20000011602 */
[--C-:B------:R-:W-:Y:S01]  /*f710*/  IMAD.X R33, RZ, RZ, R5.reuse, P4 ;  /* 0x000000ffff217224 */ /* 0x100fe200020e0605 */
[----:B------:R-:W-:Y:S01]  /*f720*/  UIADD3 UR4, UR7, UR4, URZ ;  /* 0x0000000407047290 */ /* 0x000fe2000fffe03f */
[----:B------:R-:W-:Y:S01]  /*f730*/  IMAD.MOV.U32 R29, RZ, RZ, R5 ;  /* 0x000000ffff1d7224 */ /* 0x000fe200078e0005 */
[--C-:B------:R-:W-:Y:S01]  /*f740*/  SHF.R.S32.HI R20, RZ, 0x1f, R21.reuse ;  /* 0x0000001fff147819 */ /* 0x100fe20000011415 */
[----:B------:R-:W-:Y:S01]  /*f750*/  IMAD.MOV R45, RZ, RZ, -R21 ;  /* 0x000000ffff2d7224 */ /* 0x000fe200078e0a15 */
[----:B------:R-:W-:Y:S01]  /*f760*/  ULDC.64 UR8, c[0x0][0xae0] ;  /* 0x0002b80000087ab9 */ /* 0x000fe20000000a00 */
[----:B------:R-:W-:Y:S01]  /*f770*/  IMAD.U32 R3, RZ, RZ, UR7 ;  /* 0x00000007ff037e24 */ /* 0x000fe2000f8e00ff */
[----:B------:R-:W5:Y:S01]  /*f780*/  LD.E.128 R8, desc[UR52][R8.64] ;  /* 0x0000003408087980 */ /* 0x000f62000c101d00 */
[----:B------:R-:W-:-:S02]  /*f790*/  IMAD R20, R20, UR8, RZ ;  /* 0x0000000814147c24 */ /* 0x000fc4000f8e02ff */
[----:B------:R-:W-:Y:S01]  /*f7a0*/  IMAD R45, R46, R45, R44 ;  /* 0x0000002d2e2d7224 */ /* 0x000fe200078e022c */
[----:B------:R-:W5:Y:S01]  /*f7b0*/  LD.E.128 R28, desc[UR52][R28.64] ;  /* 0x000000341c1c7980 */ /* 0x000f62000c101d00 */
[----:B------:R-:W-:Y:S01]  /*f7c0*/  IMAD.U32 R2, RZ, RZ, UR6 ;  /* 0x00000006ff027e24 */ /* 0x000fe2000f8e00ff */
[----:B------:R-:W-:Y:S01]  /*f7d0*/  ULDC.64 UR6, c[0x0][0xad8] ;  /* 0x0002b60000067ab9 */ /* 0x000fe20000000a00 */
[----:B------:R-:W-:Y:S01]  /*f7e0*/  IMAD.U32 R3, RZ, RZ, UR4 ;  /* 0x00000004ff037e24 */ /* 0x000fe2000f8e00ff */
[----:B------:R-:W5:Y:S01]  /*f7f0*/  LD.E.128 R4, desc[UR52][R6.64] ;  /* 0x0000003406047980 */ /* 0x000f62000c101d00 */
[----:B------:R-:W-:-:S03]  /*f800*/  IMAD R49, R21, UR9, R20 ;  /* 0x0000000915317c24 */ /* 0x000fc6000f8e0214 */
[----:B------:R-:W5:Y:S01]  /*f810*/  LD.E.128 R40, desc[UR52][R40.64] ;  /* 0x0000003428287980 */ /* 0x000f62000c101d00 */
[----:B------:R-:W-:-:S03]  /*f820*/  SHF.R.S32.HI R20, RZ, 0x1f, R45 ;  /* 0x0000001fff147819 */ /* 0x000fc6000001142d */
[----:B------:R-:W5:Y:S04]  /*f830*/  LD.E.128 R36, desc[UR52][R36.64] ;  /* 0x0000003424247980 */ /* 0x000f68000c101d00 */
[----:B------:R-:W5:Y:S04]  /*f840*/  LD.E.128 R32, desc[UR52][R32.64] ;  /* 0x0000003420207980 */ /* 0x000f68000c101d00 */
[----:B------:R-:W5:Y:S01]  /*f850*/  LD.E.128 R24, desc[UR52][R24.64] ;  /* 0x0000003418187980 */ /* 0x000f62000c101d00 */
[----:B------:R-:W-:Y:S01]  /*f860*/  IMAD.WIDE.U32 R2, R21, UR8, R2 ;  /* 0x0000000815027c25 */ /* 0x000fe2000f8e0002 */
        /* <DEDUP_REMOVED lines=8> */
[----:B------:R-:W-:Y:S02]  /*f8f0*/  VIADD R46, R23, UR37 ;  /* 0x00000025172e7c36 */ /* 0x000fe40008000000 */
[C---:B------:R-:W-:Y:S02]  /*f900*/  IMAD R21, R45.reuse, UR7, R44 ;  /* 0x000000072d157c24 */ /* 0x040fe4000f8e022c */
[----:B------:R-:W-:Y:S01]  /*f910*/  IMAD.WIDE.U32 R2, R45, UR6, R2 ;  /* 0x000000062d027c25 */ /* 0x000fe2000f8e0002 */
[C---:B------:R-:W-:Y:S01]  /*f920*/  ISETP.GE.AND P2, PT, R46.reuse, R51, PT ;  /* 0x000000332e00720c */ /* 0x040fe20003f46270 */
[----:B------:R-:W-:Y:S02]  /*f930*/  ULDC.64 UR6, c[0x0][0xa80] ;  /* 0x0002a00000067ab9 */ /* 0x000fe40000000a00 */
[----:B------:R-:W-:-:S02]  /*f940*/  VIADD R20, R46, 0x20 ;  /* 0x000000202e147836 */ /* 0x000fc40000000000 */
        /* <DEDUP_REMOVED lines=9> */
[----:B0-----:R0:W-:Y:S01]  /*f9e0*/  SYNCS.ARRIVE.TRANS64.RED.A1T0 RZ, [R0+URZ], RZ ;  /* 0x000000ff00ff79a7 */ /* 0x0011e2000810043f */
        /* <DEDUP_REMOVED lines=12> */
.L_x_2061:
[----:B------:R-:W-:Y:S05]  /*fab0*/  BSYNC B1 ;  /* 0x0000000000017941 */ /* 0x000fea0003800000 */
.L_x_2060:
        /* <DEDUP_REMOVED lines=13> */
.L_x_2063:
[----:B------:R-:W-:Y:S05]  /*fb90*/  BSYNC B1 ;  /* 0x0000000000017941 */ /* 0x000fea0003800000 */
.L_x_2062:
[----:B----4-:R4:W0:Y:S01]  /*fba0*/  SHFL.IDX PT, R0, R45, 0x2, 0x181f ;  /* 0x00581f002d007f89 */ /* 0x01082200000e0000 */
[----:B------:R-:W-:Y:S03]  /*fbb0*/  BSSY B1, `(.L_x_2064) ;  /* 0x000000c000017945 */ /* 0x000fe60003800000 */
[----:B---3-5:R4:W3:Y:S01]  /*fbc0*/  SHFL.IDX PT, R12, R44, 0x2, 0x181f ;  /* 0x00581f002c0c7f89 */ /* 0x0288e200000e0000 */
[----:B------:R-:W-:Y:S05]  /*fbd0*/  @P1 BRA `(.L_x_2065) ;  /* 0x0000000000241947 */ /* 0x000fea0003800000 */
[----:B------:R-:W-:Y:S02]  /*fbe0*/  ULDC UR4, c[0x0][0xac8] ;  /* 0x0002b20000047ab9 */ /* 0x000fe40000000800 */
[----:B------:R-:W-:Y:S02]  /*fbf0*/  ISETP.GE.AND P2, PT, R16, UR4, PT ;  /* 0x0000000410007c0c */ /* 0x000fe4000bf46270 */
[----:B------:R-:W-:-:S11]  /*fc00*/  ISETP.GE.AND P3, PT, R19, UR4, PT ;  /* 0x0000000413007c0c */ /* 0x000fd6000bf66270 */
[CC--:B---3--:R-:W-:Y:S02]  /*fc10*/  @!P2 LEA R2, P0, R16.reuse, R12.reuse, 0x1 ;  /* 0x0000000c1002a211 */ /* 0x0c8fe400078008ff */
[C---:B------:R-:W-:Y:S02]  /*fc20*/  @!P3 LEA R12, P1, R19.reuse, R12, 0x1 ;  /* 0x0000000c130cb211 */ /* 0x040fe400078208ff */
[-C--:B0-----:R-:W-:Y:S02]  /*fc30*/  @!P2 LEA.HI.X R3, R16, R0.reuse, R233, 0x1, P0 ;  /* 0x000000001003a211 */ /* 0x081fe400000f0ce9 */
[----:B------:R-:W-:-:S03]  /*fc40*/  @!P3 LEA.HI.X R13, R19, R0, R232, 0x1, P1 ;  /* 0x00000000130db211 */ /* 0x000fc600008f0ce8 */
[----:B------:R0:W-:Y:S04]  /*fc50*/  @!P2 ST.E.128 desc[UR52][R2.64], R8 ;  /* 0x000000080200a985 */ /* 0x0001e8000c101d34 */
[----:B------:R0:W-:Y:S02]  /*fc60*/  @!P3 ST.E.128 desc[UR52][R12.64], R32 ;  /* 0x000000200c00b985 */ /* 0x0001e4000c101d34 */
.L_x_2065:
[----:B------:R-:W-:Y:S05]  /*fc70*/  BSYNC B1 ;  /* 0x0000000000017941 */ /* 0x000fea0003800000 */
.L_x_2064:
[----:B0-----:R-:W-:Y:S01]  /*fc80*/  VIADD R0, R46, 0x60 ;  /* 0x000000602e007836 */ /* 0x001fe20000000000 */
[----:B-1--4-:R-:W4:Y:S04]  /*fc90*/  SHFL.IDX PT, R45, R45, 0x3, 0x181f ;  /* 0x00781f002d2d7f89 */ /* 0x012f2800000e0000 */
        /* <DEDUP_REMOVED lines=14> */
.L_x_2058:
        /* <DEDUP_REMOVED lines=33> */
.L_x_2067:
[----:B------:R-:W-:Y:S01]  /*ff90*/  USEL UR42, UR42, URZ, !UP0 ;  /* 0x0000003f2a2a7287 */ /* 0x000fe2000c000000 */
[----:B------:R-:W-:Y:S01]  /*ffa0*/  BSSY B1, `(.L_x_2068) ;  /* 0x000002c000017945 */ /* 0x000fe20003800000 */
[----:B------:R-:W-:-:S03]  /*ffb0*/  USEL UR36, UR36, URZ, !UP0 ;  /* 0x0000003f24247287 */ /* 0x000fc6000c000000 */
[----:B------:R-:W-:Y:S09]  /*ffc0*/  @P1 BRA `(.L_x_2069) ;  /* 0x0000000000a41947 */ /* 0x000ff20003800000 */
        /* <DEDUP_REMOVED lines=41> */
.L_x_2069:
[----:B------:R-:W-:Y:S05]  /*10260*/  BSYNC B1 ;  /* 0x0000000000017941 */ /* 0x000fea0003800000 */
.L_x_2068:
[----:B0-----:R-:W0:Y:S01]  /*10270*/  @P0 LDC R3, c[0x0][0xbf0] ;  /* 0x0002fc00ff030b82 */ /* 0x001e220000000800 */
[----:B------:R-:W-:Y:S01]  /*10280*/  ULDC.64 UR12, c[0x0][0xaa0] ;  /* 0x0002a800000c7ab9 */ /* 0x000fe20000000a00 */
[----:B------:R-:W-:Y:S01]  /*10290*/  IMAD R2, R22, 0x20, R23 ;  /* 0x0000002016027824 */ /* 0x000fe200078e0217 */
[----:B------:R-:W-:Y:S01]  /*102a0*/  UIMAD UR8, UR9, UR12, URZ ;  /* 0x0000000c090872a4 */ /* 0x000fe2000f8e023f */
[----:B------:R-:W-:Y:S01]  /*102b0*/  BSSY B1, `(.L_x_2070) ;  /* 0x0000039000017945 */ /* 0x000fe20003800000 */
[----:B------:R-:W-:Y:S01]  /*102c0*/  UIMAD.WIDE.U32 UR6, UR4, UR12, URZ ;  /* 0x0000000c040672a5 */ /* 0x000fe2000f8e003f */
[----:B------:R-:W-:Y:S01]  /*102d0*/  VIADD R6, R2, UR37 ;  /* 0x0000002502067c36 */ /* 0x000fe20008000000 */
[----:B------:R-:W-:-:S03]  /*102e0*/  UIMAD UR8, UR4, UR13, UR8 ;  /* 0x0000000d040872a4 */ /* 0x000fc6000f8e0208 */
[----:B------:R-:W-:Y:S01]  /*102f0*/  ULDC.64 UR12, c[0x0][0xae8] ;  /* 0x0002ba00000c7ab9 */ /* 0x000fe20000000a00 */
[----:B------:R-:W-:Y:S01]  /*10300*/  UIADD3 UR7, UR7, UR8, URZ ;  /* 0x0000000807077290 */ /* 0x000fe2000fffe03f */
[----:B------:R-:W-:Y:S01]  /*10310*/  @P0 IMAD.HI.U32 R2, R6, R9, RZ ;  /* 0x0000000906020227 */ /* 0x000fe200078e00ff */
[----:B------:R-:W-:Y:S02]  /*10320*/  UIMAD UR4, UR10, UR12, URZ ;  /* 0x0000000c0a0472a4 */ /* 0x000fe4000f8e023f */
        /* <DEDUP_REMOVED lines=24> */
[----:B------:R-:W-:Y:S02]  /*104b0*/  VIADD R6, R23, UR37 ;  /* 0x0000002517067c36 */ /* 0x000fe40008000000 */
[----:B-----5:R-:W-:Y:S02]  /*104c0*/  IMAD R11, R0, R11, RZ ;  /* 0x0000000b000b7224 */ /* 0x020fe400078e02ff */
        /* <DEDUP_REMOVED lines=23> */
.L_x_2071:
[----:B------:R-:W-:Y:S05]  /*10640*/  BSYNC B1 ;  /* 0x0000000000017941 */ /* 0x000fea0003800000 */
.L_x_2070:
        /* <DEDUP_REMOVED lines=13> */
.L_x_2073:
[----:B------:R-:W-:Y:S05]  /*10720*/  BSYNC B1 ;  /* 0x0000000000017941 */ /* 0x000fea0003800000 */
.L_x_2072:
        /* <DEDUP_REMOVED lines=13> */
.L_x_2075:
[----:B------:R-:W-:Y:S05]  /*10800*/  BSYNC B1 ;  /* 0x0000000000017941 */ /* 0x000fea0003800000 */
.L_x_2074:
        /* <DEDUP_REMOVED lines=14> */
.L_x_2066:
[----:B------:R-:W-:Y:S05]  /*108f0*/  BSYNC B0 ;  /* 0x0000000000007941 */ /* 0x000fea0003800000 */
.L_x_2057:
[----:B------:R-:W-:Y:S02]  /*10900*/  ULDC UR4, c[0x0][0xc3c] ;  /* 0x00030f0000047ab9 */ /* 0x000fe40000000800 */
[----:B------:R-:W-:-:S13]  /*10910*/  ISETP.GE.AND P0, PT, R47, UR4, PT ;  /* 0x000000042f007c0c */ /* 0x000fda000bf06270 */
[----:B------:R-:W-:Y:S05]  /*10920*/  @!P0 BRA `(.L_x_2076) ;  /* 0xffffff0400348947 */ /* 0x000fea000383ffff */
[----:B------:R-:W-:Y:S05]  /*10930*/  EXIT ;  /* 0x000000000000794d */ /* 0x000fea0003800000 */
.L_x_2018:
[----:B------:R-:W-:-:S08]  /*10940*/  NOP ;  /* 0x0000000000007918 */ /* 0x000fd00000000000 */
[----:B------:R-:W0:-:S00]  /*10950*/  USETMAXREG.DEALLOC.CTAPOOL 0x18 ;  /* 0x00000018000079c8 */ /* 0x000e0000080e0500 */
[----:B0-----:R-:W-:Y:S01]  /*10960*/  LOP3.LUT R0, R0, 0x3, RZ, 0xc0, !PT ;  /* 0x0000000300007812 */ /* 0x001fe200078ec0ff */
[----:B------:R-:W-:-:S05]  /*10970*/  IMAD.MOV.U32 R6, RZ, RZ, RZ ;  /* 0x000000ffff067224 */ /* 0x000fca00078e00ff */
[----:B------:R-:W0:Y:S02]  /*10980*/  SHFL.IDX PT, R0, R0, RZ, 0x1f ;  /* 0x00001fff00007589 */ /* 0x000e2400000e0000 */
[----:B0-----:R-:W-:-:S04]  /*10990*/  ISETP.NE.AND P0, PT, R0, RZ, PT ;  /* 0x000000ff0000720c */ /* 0x001fc80003f05270 */
[----:B------:R-:W-:-:S05]  /*109a0*/  P2R R0, PR, RZ, 0x1 ;  /* 0x00000001ff007803 */ /* 0x000fca0000000000 */
[----:B------:R0:W-:Y:S04]  /*109b0*/  STL [R1+0x30], R0 ;  /* 0x0000300001007387 */ /* 0x0001e80000100800 */
        /* <DEDUP_REMOVED lines=12> */
.L_x_2077:
[----:B0-----:R-:W0:Y:S01]  /*10a80*/  S2R R0, SR_TID.X ;  /* 0x0000000000007919 */ /* 0x001e220000002100 */
        /* <DEDUP_REMOVED lines=40> */
.L_x_2083:
        /* <DEDUP_REMOVED lines=14> */
.L_x_2082:
[----:B------:R-:W-:Y:S05]  /*10df0*/  BSYNC B0 ;  /* 0x0000000000007941 */ /* 0x000fea0003800000 */
.L_x_2081:
        /* <DEDUP_REMOVED lines=22> */
.L_x_2079:
        /* <DEDUP_REMOVED lines=25> */
.L_x_2084:
        /* <DEDUP_REMOVED lines=58> */
.L_x_2080:
[----:B------:R0:W-:Y:S01]  /*11490*/  STL [R1+0x10], R0 ;  /* 0x0000100001007387 */ /* 0x0001e20000100800 */
[----:B------:R-:W-:-:S03]  /*114a0*/  UMOV UR36, URZ ;  /* 0x0000003f00247c82 */ /* 0x000fc60008000000 */
[----:B------:R0:W-:Y:S02]  /*114b0*/  STL [R1+0x14], RZ ;  /* 0x000014ff01007387 */ /* 0x0001e40000100800 */
.L_x_2085:
        /* <DEDUP_REMOVED lines=11> */
.L_x_2078:
[----:B0-2---:R-:W-:Y:S01]  /*11570*/  IMAD.MOV.U32 R0, RZ, RZ, 0x1 ;  /* 0x00000001ff007424 */ /* 0x005fe200078e00ff */
[----:B------:R-:W-:Y:S01]  /*11580*/  ULDC UR4, c[0x0][0xc3c] ;  /* 0x00030f0000047ab9 */ /* 0x000fe20000000800 */
[----:B------:R0:W-:Y:S01]  /*11590*/  STL [R1+0x2c], RZ ;  /* 0x00002cff01007387 */ /* 0x0001e20000100800 */
[----:B------:R-:W-:-:S03]  /*115a0*/  UISETP.GE.AND UP0, UPT, UR42, UR4, UPT ;  /* 0x000000042a00728c */ /* 0x000fc6000bf06270 */
[----:B------:R0:W-:Y:S03]  /*115b0*/  STL [R1+0x4], R0 ;  /* 0x0000040001007387 */ /* 0x0001e60000100800 */
[----:B------:R-:W-:Y:S01]  /*115c0*/  PLOP3.LUT P0, PT, PT, PT, UP0, 0x80, 0x0 ;  /* 0x000000000000781c */ /* 0x000fe20003f0f008 */
[----:B------:R0:W-:-:S12]  /*115d0*/  STL [R1], RZ ;  /* 0x000000ff01007387 */ /* 0x0001d80000100800 */
[----:B0-----:R-:W-:Y:S05]  /*115e0*/  @P0 BRA `(.L_x_2086) ;  /* 0x0000004800100947 */ /* 0x001fea0003800000 */
[----:B------:R-:W1:Y:S01]  /*115f0*/  S2R R6, SR_TID.X ;  /* 0x0000000000067919 */ /* 0x000e620000002100 */
[----:B------:R-:W0:Y:S01]  /*11600*/  S2UR UR5, SR_CgaCtaId ;  /* 0x00000000000579c3 */ /* 0x000e220000008800 */
[----:B------:R-:W-:Y:S01]  /*11610*/  UMOV UR4, 0x400 ;  /* 0x0000040000047882 */ /* 0x000fe20000000000 */
[----:B------:R-:W-:Y:S01]  /*11620*/  ULDC UR40, c[0x0][0xc] ;  /* 0x0000030000287ab9 */ /* 0x000fe20000000800 */
[----:B------:R-:W-:Y:S02]  /*11630*/  ULOP3.LUT UR39, UR38, 0x1, URZ, 0xfc, !UPT ;  /* 0x0000000126277892 */ /* 0x000fe4000f8efc3f */
[----:B------:R-:W-:Y:S01]  /*11640*/  ULOP3.LUT UR41, UR38, 0x2, URZ, 0xfc, !UPT ;  /* 0x0000000226297892 */ /* 0x000fe2000f8efc3f */
[----:B------:R-:W-:Y:S01]  /*11650*/  ULDC.64 UR44, c[0x0][0x198] ;  /* 0x00006600002c7ab9 */ /* 0x000fe20000000a00 */
[----:B0-----:R-:W-:-:S06]  /*11660*/  ULEA UR4, UR5, UR4, 0x18 ;  /* 0x0000000405047291 */ /* 0x001fcc000f8ec03f */
[----:B------:R-:W-:Y:S01]  /*11670*/  IMAD.U32 R18, RZ, RZ, UR4 ;  /* 0x00000004ff127e24 */ /* 0x000fe2000f8e00ff */
[C---:B-1----:R-:W-:Y:S01]  /*11680*/  LOP3.LUT R4, R6.reuse, 0x7f, RZ, 0xc0, !PT ;  /* 0x0000007f06047812 */ /* 0x042fe200078ec0ff */
        /* <DEDUP_REMOVED lines=27> */
[----:B------:R-:W-:-:S03]  /*11840*/  IMAD.MOV.U32 R0, RZ, RZ, 0x1 ;  /* 0x00000001ff007424 */ /* 0x000fc600078e00ff */
[----:B------:R-:W-:Y:S01]  /*11850*/  SEL R2, R2, 0xffffffc0, !P0 ;  /* 0xffffffc002027807 */ /* 0x000fe20004000000 */
[----:B------:R-:W-:-:S05]  /*11860*/  IMAD.IADD R2, R18, 0x1, R3 ;  /* 0x0000000112027824 */ /* 0x000fca00078e0203 */
[----:B------:R0:W-:Y:S04]  /*11870*/  STL [R1+0x28], R2 ;  /* 0x0000280201007387 */ /* 0x0001e80000100800 */
[----:B------:R0:W-:Y:S04]  /*11880*/  STL [R1], RZ ;  /* 0x000000ff01007387 */ /* 0x0001e80000100800 */
[----:B------:R0:W-:Y:S04]  /*11890*/  STL [R1+0x4], R0 ;  /* 0x0000040001007387 */ /* 0x0001e80000100800 */
[----:B------:R0:W-:Y:S02]  /*118a0*/  STL [R1+0x2c], RZ ;  /* 0x00002cff01007387 */ /* 0x0001e40000100800 */
.L_x_2153:
[----:B------:R-:W-:Y:S01]  /*118b0*/  ULDC.64 UR4, c[0x0][0xc88] ;  /* 0x0003220000047ab9 */ /* 0x000fe20000000a00 */
[----:B0-----:R-:W-:Y:S01]  /*118c0*/  IMAD.MOV.U32 R0, RZ, RZ, RZ ;  /* 0x000000ffff007224 */ /* 0x001fe200078e00ff */
[----:B------:R-:W-:Y:S01]  /*118d0*/  UIMAD.WIDE UR4, UR42, 0x4, UR4 ;  /* 0x000000042a0478a5 */ /* 0x000fe2000f8e0204 */
[----:B------:R-:W-:Y:S01]  /*118e0*/  ULDC.64 UR8, c[0x0][0xa18] ;  /* 0x0002860000087ab9 */ /* 0x000fe20000000a00 */
[----:B------:R-:W-:-:S04]  /*118f0*/  ULDC.64 UR6, c[0x0][0xa08] ;  /* 0x0002820000067ab9 */ /* 0x000fc80000000a00 */
[----:B------:R-:W-:Y:S02]  /*11900*/  IMAD.U32 R2, RZ, RZ, UR4 ;  /* 0x00000004ff027e24 */ /* 0x000fe4000f8e00ff */
[----:B------:R-:W-:Y:S01]  /*11910*/  IMAD.U32 R3, RZ, RZ, UR5 ;  /* 0x00000005ff037e24 */ /* 0x000fe2000f8e00ff */
[----:B------:R-:W-:-:S04]  /*11920*/  ULDC.64 UR4, c[0x0][0xa28] ;  /* 0x00028a0000047ab9 */ /* 0x000fc80000000a00 */
[----:B------:R-:W2:Y:S01]  /*11930*/  LDG.E R2, desc[UR52][R2.64] ;  /* 0x0000003402027981 */ /* 0x000ea2000c1e1900 */
[----:B------:R-:W-:-:S04]  /*11940*/  UISETP.NE.U32.AND UP0, UPT, UR4, URZ, UPT ;  /* 0x0000003f0400728c */ /* 0x000fc8000bf05070 */
[----:B------:R-:W-:-:S06]  /*11950*/  UISETP.NE.AND.EX UP0, UPT, UR5, URZ, UPT, UP0 ;  /* 0x0000003f0500728c */ /* 0x000fcc000bf05300 */
[----:B------:R-:W-:Y:S02]  /*11960*/  PLOP3.LUT P0, PT, PT, PT, UP0, 0x80, 0x0 ;  /* 0x000000000000781c */ /* 0x000fe40003f0f008 */
[----:B------:R-:W-:-:S04]  /*11970*/  ISETP.NE.U32.AND P1, PT, RZ, UR6, PT ;  /* 0x00000006ff007c0c */ /* 0x000fc8000bf25070 */
[----:B------:R-:W-:Y:S01]  /*11980*/  ISETP.NE.AND.EX P1, PT, RZ, UR7, PT, P1 ;  /* 0x00000007ff007c0c */ /* 0x000fe2000bf25310 */
[----:B------:R-:W-:Y:S01]  /*11990*/  IMAD.MOV.U32 R8, RZ, RZ, RZ ;  /* 0x000000ffff087224 */ /* 0x000fe200078e00ff */
[----:B--2---:R-:W-:-:S13]  /*119a0*/  R2UR UR46, R2 ;  /* 0x00000000022e72ca */ /* 0x004fda00000e0000 */
[----:B------:R-:W-:Y:S02]  /*119b0*/  USHF.R.S32.HI UR43, URZ, 0x1f, UR46 ;  /* 0x0000001f3f2b7899 */ /* 0x000fe4000801142e */
[----:B------:R-:W-:-:S04]  /*119c0*/  @UP0 ULEA UR4, UP1, UR46, UR4, 0x2 ;  /* 0x000000042e040291 */ /* 0x000fc8000f82103f */
[----:B------:R-:W-:Y:S02]  /*119d0*/  @UP0 ULEA.HI.X UR5, UR46, UR5, UR43, 0x2, UP1 ;  /* 0x000000052e050291 */ /* 0x000fe400088f142b */
[----:B------:R-:W-:Y:S01]  /*119e0*/  IMAD.U32 R2, RZ, RZ, UR4 ;  /* 0x00000004ff027e24 */ /* 0x000fe2000f8e00ff */
[----:B------:R-:W-:-:S03]  /*119f0*/  USHF.L.U32 UR48, UR46, 0x2, URZ ;  /* 0x000000022e307899 */ /* 0x000fc6000800063f */
[----:B------:R-:W-:Y:S01]  /*11a00*/  IMAD.U32 R3, RZ, RZ, UR5 ;  /* 0x00000005ff037e24 */ /* 0x000fe2000f8e00ff */
[----:B------:R-:W-:Y:S01]  /*11a10*/  ULDC.64 UR4, c[0x0][0xa00] ;  /* 0x0002800000047ab9 */ /* 0x000fe20000000a00 */
[----:B------:R-:W-:-:S03]  /*11a20*/  USHF.L.U64.HI UR49, UR46, 0x2, UR43 ;  /* 0x000000022e317899 */ /* 0x000fc6000801022b */
[----:B------:R0:W5:Y:S01]  /*11a30*/  @P0 LDG.E R0, desc[UR52][R2.64] ;  /* 0x0000003402000981 */ /* 0x000162000c1e1900 */
[----:B------:R-:W-:Y:S01]  /*11a40*/  ISETP.NE.U32.AND P0, PT, RZ, UR4, PT ;  /* 0x00000004ff007c0c */ /* 0x000fe2000bf05070 */
[----:B------:R-:W-:Y:S02]  /*11a50*/  UIADD3 UR4, UP0, UR48, UR4, URZ ;  /* 0x0000000430047290 */ /* 0x000fe4000ff1e03f */
[----:B------:R-:W-:Y:S01]  /*11a60*/  UIADD3 UR6, UP1, UR48, UR6, URZ ;  /* 0x0000000630067290 */ /* 0x000fe2000ff3e03f */
[----:B------:R-:W-:Y:S01]  /*11a70*/  ISETP.NE.AND.EX P0, PT, RZ, UR5, PT, P0 ;  /* 0x00000005ff007c0c */ /* 0x000fe2000bf05300 */
[----:B------:R-:W-:Y:S02]  /*11a80*/  UIADD3.X UR5, UR49, UR5, URZ, UP0, !UPT ;  /* 0x0000000531057290 */ /* 0x000fe400087fe43f */
[----:B------:R-:W-:Y:S02]  /*11a90*/  UISETP.NE.U32.AND UP0, UPT, UR8, URZ, UPT ;  /* 0x0000003f0800728c */ /* 0x000fe4000bf05070 */
[----:B------:R-:W-:Y:S01]  /*11aa0*/  UIADD3.X UR7, UR49, UR7, URZ, UP1, !UPT ;  /* 0x0000000731077290 */ /* 0x000fe20008ffe43f */
[----:B0-----:R-:W-:Y:S01]  /*11ab0*/  IMAD.U32 R2, RZ, RZ, UR4 ;  /* 0x00000004ff027e24 */ /* 0x001fe2000f8e00ff */
[----:B------:R-:W-:Y:S01]  /*11ac0*/  UISETP.NE.AND.EX UP0, UPT, UR9, URZ, UPT, UP0 ;  /* 0x0000003f0900728c */ /* 0x000fe2000bf05300 */
[----:B------:R-:W-:-:S02]  /*11ad0*/  IMAD.U32 R3, RZ, RZ, UR5 ;  /* 0x00000005ff037e24 */ /* 0x000fc4000f8e00ff */
[----:B-1----:R-:W-:Y:S02]  /*11ae0*/  IMAD.U32 R4, RZ, RZ, UR6 ;  /* 0x00000006ff047e24 */ /* 0x002fe4000f8e00ff */
[----:B------:R-:W-:Y:S01]  /*11af0*/  IMAD.U32 R5, RZ, RZ, UR7 ;  /* 0x00000007ff057e24 */ /* 0x000fe2000f8e00ff */
[----:B------:R-:W-:-:S05]  /*11b00*/  PLOP3.LUT P2, PT, PT, PT, UP0, 0x80, 0x0 ;  /* 0x000000000000781c */ /* 0x000fca0003f4f008 */
[----:B------:R-:W-:Y:S01]  /*11b10*/  @UP0 UIADD3 UR4, UP1, UR48, UR8, URZ ;  /* 0x0000000830040290 */ /* 0x000fe2000ff3e03f */
[----:B------:R0:W5:Y:S03]  /*11b20*/  @P1 LDG.E R8, desc[UR52][R4.64] ;  /* 0x0000003404081981 */ /* 0x000166000c1e1900 */
[----:B------:R-:W-:Y:S01]  /*11b30*/  @UP0 UIADD3.X UR5, UR49, UR9, URZ, UP1, !UPT ;  /* 0x0000000931050290 */ /* 0x000fe20008ffe43f */
[----:B------:R0:W5:Y:S01]  /*11b40*/  @P0 LDG.E R9, desc[UR52][R2.64] ;  /* 0x0000003402090981 */ /* 0x000162000c1e1900 */
[----:B------:R-:W-:Y:S01]  /*11b50*/  ULDC UR6, c[0x0][0x288] ;  /* 0x0000a20000067ab9 */ /* 0x000fe20000000800 */
[----:B------:R-:W-:Y:S02]  /*11b60*/  IMAD.U32 R6, RZ, RZ, UR4 ;  /* 0x00000004ff067e24 */ /* 0x000fe4000f8e00ff */
[----:B------:R-:W-:Y:S02]  /*11b70*/  IMAD.U32 R19, RZ, RZ, UR6 ;  /* 0x00000006ff137e24 */ /* 0x000fe4000f8e00ff */
[----:B------:R-:W-:-:S05]  /*11b80*/  IMAD.U32 R7, RZ, RZ, UR5 ;  /* 0x00000005ff077e24 */ /* 0x000fca000f8e00ff */
[----:B------:R0:W5:Y:S01]  /*11b90*/  @P2 LDG.E R19, desc[UR52][R6.64] ;  /* 0x0000003406132981 */ /* 0x000162000c1e1900 */
[----:B------:R-:W-:Y:S05]  /*11ba0*/  @P2 BRA `(.L_x_2087) ;  /* 0x0000000000102947 */ /* 0x000fea0003800000 */
[----:B------:R-:W-:Y:S05]  /*11bb0*/  @!P0 BRA `(.L_x_2087) ;  /* 0x00000000000c8947 */ /* 0x000fea0003800000 */
[----:B-----5:R-:W2:Y:S04]  /*11bc0*/  LDG.E R19, desc[UR52][R2.64] ;  /* 0x0000003402137981 */ /* 0x020ea8000c1e1900 */
[----:B0-----:R-:W2:Y:S02]  /*11bd0*/  LDG.E R2, desc[UR52][R2.64+0x4] ;  /* 0x0000043402027981 */ /* 0x001ea4000c1e1900 */
[----:B--2---:R-:W-:-:S07]  /*11be0*/  IMAD.IADD R19, R2, 0x1, -R19 ;  /* 0x0000000102137824 */ /* 0x004fce00078e0a13 */
.L_x_2087:
[----:B0----5:R-:W-:Y:S01]  /*11bf0*/  IMAD.IADD R6, R8, 0x1, R0 ;  /* 0x0000000108067824 */ /* 0x021fe200078e0200 */
[----:B------:R-:W-:Y:S01]  /*11c00*/  ULDC.64 UR4, c[0x0][0x418] ;  /* 0x0001060000047ab9 */ /* 0x000fe20000000a00 */
[----:B------:R-:W-:Y:S01]  /*11c10*/  IMAD.U32 R3, RZ, RZ, UR46 ;  /* 0x0000002eff037e24 */ /* 0x000fe2000f8e00ff */
[----:B------:R-:W-:Y:S01]  /*11c20*/  UISETP.NE.U32.AND UP0, UPT, UR4, URZ, UPT ;  /* 0x0000003f0400728c */ /* 0x000fe2000bf05070 */
[----:B------:R-:W-:Y:S01]  /*11c30*/  UMOV UR47, URZ ;  /* 0x0000003f002f7c82 */ /* 0x000fe20008000000 */
[----:B------:R-:W-:Y:S01]  /*11c40*/  ULDC.64 UR6, c[0x0][0xa20] ;  /* 0x0002880000067ab9 */ /* 0x000fe20000000a00 */
[----:B------:R0:W-:Y:S01]  /*11c50*/  STL [R1+0x1c], R6 ;  /* 0x00001c0601007387 */ /* 0x0001e20000100800 */
[----:B------:R-:W-:Y:S01]  /*11c60*/  @P0 R2UR UR47, R9 ;  /* 0x00000000092f02ca */ /* 0x000fe200000e0000 */
[----:B------:R-:W-:Y:S01]  /*11c70*/  UISETP.NE.AND.EX UP0, UPT, UR5, URZ, UPT, UP0 ;  /* 0x0000003f0500728c */ /* 0x000fe2000bf05300 */
[----:B------:R-:W-:Y:S01]  /*11c80*/  ISETP.NE.U32.AND P0, PT, RZ, UR6, PT ;  /* 0x00000006ff007c0c */ /* 0x000fe2000bf05070 */
[----:B------:R0:W-:Y:S01]  /*11c90*/  STL [R1+0x8], R3 ;  /* 0x0000080301007387 */ /* 0x0001e20000100800 */
[----:B------:R-:W-:Y:S01]  /*11ca0*/  ULDC UR4, c[0x0][0x424] ;  /* 0x0001090000047ab9 */ /* 0x000fe20000000800 */
[----:B------:R-:W-:Y:S01]  /*11cb0*/  ULDC UR5, c[0x0][0x2f0] ;  /* 0x0000bc0000057ab9 */ /* 0x000fe20000000800 */
[----:B------:R-:W-:Y:S01]  /*11cc0*/  ISETP.NE.AND.EX P0, PT, RZ, UR7, PT, P0 ;  /* 0x00000007ff007c0c */ /* 0x000fe2000bf05300 */
[----:B------:R-:W-:-:S04]  /*11cd0*/  USEL UR4, UR4, 0x1, UP0 ;  /* 0x0000000104047887 */ /* 0x000fc80008000000 */
[----:B------:R-:W-:-:S06]  /*11ce0*/  UIMAD UR4, UR4, UR5, URZ ;  /* 0x00000005040472a4 */ /* 0x000fcc000f8e023f */
[----:B------:R-:W-:Y:S02]  /*11cf0*/  IMAD.U32 R2, RZ, RZ, UR4 ;  /* 0x00000004ff027e24 */ /* 0x000fe4000f8e00ff */
[----:B0-----:R-:W-:Y:S05]  /*11d00*/  @!P0 BRA `(.L_x_2088) ;  /* 0x0000000000188947 */ /* 0x001fea0003800000 */
[----:B------:R-:W-:-:S04]  /*11d10*/  UIADD3 UR4, UP0, UR48, UR6, URZ ;  /* 0x0000000630047290 */ /* 0x000fc8000ff1e03f */
[----:B------:R-:W-:Y:S02]  /*11d20*/  UIADD3.X UR5, UR49, UR7, URZ, UP0, !UPT ;  /* 0x0000000731057290 */ /* 0x000fe400087fe43f */
[----:B------:R-:W-:-:S04]  /*11d30*/  IMAD.U32 R2, RZ, RZ, UR4 ;  /* 0x00000004ff027e24 */ /* 0x000fc8000f8e00ff */
[----:B------:R-:W-:-:S05]  /*11d40*/  IMAD.U32 R3, RZ, RZ, UR5 ;  /* 0x00000005ff037e24 */ /* 0x000fca000f8e00ff */
[----:B------:R0:W5:Y:S01]  /*11d50*/  LDG.E R2, desc[UR52][R2.64] ;  /* 0x0000003402027981 */ /* 0x000162000c1e1900 */
[----:B------:R-:W-:Y:S05]  /*11d60*/  BRA `(.L_x_2089) ;  /* 0x0000000000107947 */ /* 0x000fea0003800000 */
.L_x_2088:
[----:B------:R-:W-:Y:S05]  /*11d70*/  @!P1 BRA `(.L_x_2089) ;  /* 0x00000000000c9947 */ /* 0x000fea0003800000 */
[----:B------:R-:W2:Y:S04]  /*11d80*/  LDG.E R2, desc[UR52][R4.64] ;  /* 0x0000003404027981 */ /* 0x000ea8000c1e1900 */
[----:B------:R-:W2:Y:S02]  /*11d90*/  LDG.E R4, desc[UR52][R4.64+0x4] ;  /* 0x0000043404047981 */ /* 0x000ea4000c1e1900 */
[----:B--2---:R-:W-:-:S07]  /*11da0*/  IMAD.IADD R2, R4, 0x1, -R2 ;  /* 0x0000000104027824 */ /* 0x004fce00078e0a02 */
.L_x_2089:
[----:B------:R-:W2:Y:S01]  /*11db0*/  LDL R5, [R1+0x14] ;  /* 0x0000140001057983 */ /* 0x000ea20000100800 */
[----:B-----5:R-:W-:Y:S01]  /*11dc0*/  IMAD.IADD R0, R2, 0x1, -R0 ;  /* 0x0000000102007824 */ /* 0x020fe200078e0a00 */
[----:B------:R-:W-:Y:S01]  /*11dd0*/  BSSY B7, `(.L_x_2090) ;  /* 0x000033d000077945 */ /* 0x000fe20003800000 */
[----:B------:R-:W1:Y:S02]  /*11de0*/  LDC R2, c[0x0][0x448] ;  /* 0x00011200ff027b82 */ /* 0x000e640000000800 */
[----:B-1----:R-:W-:-:S13]  /*11df0*/  ISETP.NE.AND P0, PT, R2, 0x1, PT ;  /* 0x000000010200780c */ /* 0x002fda0003f05270 */
[----:B------:R-:W1:Y:S08]  /*11e00*/  @P0 LDC R4, c[0x0][0x44c] ;  /* 0x00011300ff040b82 */ /* 0x000e700000000800 */
[----:B0-----:R-:W0:Y:S01]  /*11e10*/  @P0 LDC R3, c[0x0][0x450] ;  /* 0x00011400ff030b82 */ /* 0x001e220000000800 */
[----:B--2---:R-:W-:Y:S02]  /*11e20*/  IMAD.SHL.U32 R2, R5, 0x80, RZ ;  /* 0x0000008005027824 */ /* 0x004fe400078e00ff */
[C---:B------:R-:W-:Y:S01]  /*11e30*/  VIADD R5, R0.reuse, 0xdf ;  /* 0x000000df00057836 */ /* 0x040fe20000000000 */
[----:B------:R-:W-:Y:S01]  /*11e40*/  IADD3 R0, R0, 0xe0, -R19 ;  /* 0x000000e000007810 */ /* 0x000fe20007ffe813 */
[----:B------:R-:W-:-:S04]  /*11e50*/  VIADD R2, R2, 0x7f ;  /* 0x0000007f02027836 */ /* 0x000fc80000000000 */
[----:B-1----:R-:W-:-:S05]  /*11e60*/  @P0 IMAD.HI.U32 R4, R2, R4, RZ ;  /* 0x0000000402040227 */ /* 0x002fca00078e00ff */
[----:B0-----:R-:W-:Y:S01]  /*11e70*/  @P0 SHF.R.U32.HI R2, RZ, R3, R4 ;  /* 0x00000003ff020219 */ /* 0x001fe20000011604 */
[----:B------:R-:W-:-:S04]  /*11e80*/  IMAD.MOV.U32 R4, RZ, RZ, RZ ;  /* 0x000000ffff047224 */ /* 0x000fc800078e00ff */
[----:B------:R-:W-:Y:S02]  /*11e90*/  IMAD.IADD R3, R0, 0x1, R2 ;  /* 0x0000000100037824 */ /* 0x000fe400078e0202 */
[----:B------:R-:W-:Y:S02]  /*11ea0*/  IMAD.MOV.U32 R2, RZ, RZ, RZ ;  /* 0x000000ffff027224 */ /* 0x000fe400078e00ff */
[----:B------:R-:W-:-:S04]  /*11eb0*/  IMAD.HI R4, R5, -0x6db6db6d, R4 ;  /* 0x9249249305047827 */ /* 0x000fc800078e0204 */
[----:B------:R-:W-:Y:S01]  /*11ec0*/  IMAD.HI R2, R3, -0x6db6db6d, R2 ;  /* 0x9249249303027827 */ /* 0x000fe200078e0202 */
[----:B------:R-:W-:-:S04]  /*11ed0*/  SHF.R.U32.HI R0, RZ, 0x1f, R4 ;  /* 0x0000001fff007819 */ /* 0x000fc80000011604 */
[----:B------:R-:W-:Y:S02]  /*11ee0*/  SHF.R.U32.HI R3, RZ, 0x1f, R2 ;  /* 0x0000001fff037819 */ /* 0x000fe40000011602 */
[----:B------:R-:W-:Y:S02]  /*11ef0*/  LEA.HI.SX32 R0, R4, R0, 0x19 ;  /* 0x0000000004007211 */ /* 0x000fe400078fcaff */
[----:B------:R-:W-:-:S04]  /*11f00*/  LEA.HI.SX32 R3, R2, R3, 0x19 ;  /* 0x0000000302037211 */ /* 0x000fc800078fcaff */
[----:B------:R-:W-:-:S04]  /*11f10*/  VIMNMX R17, R0, R3, PT ;  /* 0x0000000300117248 */ /* 0x000fc80003fe0100 */
[----:B------:R-:W-:-:S13]  /*11f20*/  ISETP.GT.AND P0, PT, R17, RZ, PT ;  /* 0x000000ff1100720c */ /* 0x000fda0003f04270 */
        /* <DEDUP_REMOVED lines=19> */
.L_x_2091:
        /* <DEDUP_REMOVED lines=20> */
.L_x_2094:
[----:B------:R-:W-:Y:S05]  /*121a0*/  BSYNC B6 ;  /* 0x0000000000067941 */ /* 0x000fea0003800000 */
.L_x_2093:
[----:B------:R-:W-:Y:S01]  /*121b0*/  VIADD R0, R18, 0xe400 ;  /* 0x0000e40012007836 */ /* 0x000fe20000000000 */
[----:B------:R-:W-:Y:S04]  /*121c0*/  BSSY B6, `(.L_x_2095) ;  /* 0x0000014000067945 */ /* 0x000fe80003800000 */
[----:B------:R-:W-:-:S04]  /*121d0*/  LOP3.LUT P0, RZ, R0, 0x3ff, RZ, 0xc0, !PT ;  /* 0x000003ff00ff7812 */ /* 0x000fc8000780c0ff */
[----:B------:R-:W-:-:S09]  /*121e0*/  P2R R16, PR, RZ, 0x1 ;  /* 0x00000001ff107803 */ /* 0x000fd20000000000 */
        /* <DEDUP_REMOVED lines=17> */
.L_x_2096:
[----:B------:R-:W-:Y:S05]  /*12300*/  BSYNC B6 ;  /* 0x0000000000067941 */ /* 0x000fea0003800000 */
.L_x_2095:
        /* <DEDUP_REMOVED lines=20> */
.L_x_2098:
[----:B------:R-:W-:Y:S05]  /*12450*/  BSYNC B6 ;  /* 0x0000000000067941 */ /* 0x000fea0003800000 */
.L_x_2097:
[----:B------:R-:W-:Y:S01]  /*12460*/  ISETP.NE.AND P6, PT, R16, RZ, PT ;  /* 0x000000ff1000720c */ /* 0x000fe20003fc5270 */
        /* <DEDUP_REMOVED lines=18> */
.L_x_2100:
[----:B------:R-:W-:Y:S05]  /*12590*/  BSYNC B6 ;  /* 0x0000000000067941 */ /* 0x000fea0003800000 */
.L_x_2099:
        /* <DEDUP_REMOVED lines=9> */
[----:B------:R-:W0:Y:S01]  /*12630*/  S2R R0, SR_TID.X ;  /* 0x0000000000007919 */ /* 0x000e220000002100 */
[----:B------:R-:W-:-:S03]  /*12640*/  ULDC.64 UR4, c[0x0][0xa08] ;  /* 0x0002820000047ab9 */ /* 0x000fc60000000a00 */
[----:B--2---:R1:W2:Y:S01]  /*12650*/  @P0 LDG.E R8, desc[UR52][R2.64] ;  /* 0x0000003402080981 */ /* 0x0042a2000c1e1900 */
[----:B0-----:R-:W-:-:S04]  /*12660*/  SHF.R.U32.HI R0, RZ, 0x5, R0 ;  /* 0x00000005ff007819 */ /* 0x001fc80000011600 */
[----:B------:R-:W-:Y:S01]  /*12670*/  LOP3.LUT R0, R0, 0x3, RZ, 0xc0, !PT ;  /* 0x0000000300007812 */ /* 0x000fe200078ec0ff */
[----:B-1----:R-:W0:Y:S01]  /*12680*/  LDC.64 R2, c[0x0][0x418] ;  /* 0x00010600ff027b82 */ /* 0x002e220000000a00 */
        /* <DEDUP_REMOVED lines=8> */
[----:B------:R0:W2:Y:S02]  /*12710*/  SHFL.IDX PT, R14, R0, RZ, 0x1f ;  /* 0x00001fff000e7589 */ /* 0x0000a400000e0000 */
.L_x_2172:
[----:B------:R-:W-:Y:S02]  /*12720*/  PLOP3.LUT P1, PT, PT, PT, PT, 0x8, 0x0 ;  /* 0x000000000000781c */ /* 0x000fe40003f2e170 */
[----:B--2---:R-:W-:Y:S02]  /*12730*/  ISETP.NE.AND P0, PT, R14, RZ, PT ;  /* 0x000000ff0e00720c */ /* 0x004fe40003f05270 */
[----:B0-----:R-:W-:-:S05]  /*12740*/  P2R R0, PR, RZ, 0x2 ;  /* 0x00000002ff007803 */ /* 0x001fca0000000000 */
[----:B------:R0:W-:Y:S06]  /*12750*/  STL [R1+0x18], R0 ;  /* 0x0000180001007387 */ /* 0x0001ec0000100800 */
[----:B------:R-:W-:Y:S05]  /*12760*/  @P0 BRA `(.L_x_2102) ;  /* 0x0000000400540947 */ /* 0x000fea0003800000 */
[----:B------:R-:W-:Y:S01]  /*12770*/  UMOV UR4, 0xffffffff ;  /* 0xffffffff00047882 */ /* 0x000fe20000000000 */
[----:B0-----:R-:W-:Y:S02]  /*12780*/  VIADD R0, R17, 0xffffffff ;  /* 0xffffffff11007836 */ /* 0x001fe40000000000 */
[----:B------:R-:W-:Y:S05]  /*12790*/  BRA.DIV UR4, `(.L_x_2103) ;  /* 0x0000003e04787947 */ /* 0x000fea000b800000 */
[----:B------:R-:W-:-:S13]  /*127a0*/  ELECT P6, URZ, PT ;  /* 0x00000000003f782f */ /* 0x000fda00038c0000 */
.L_x_2175:
        /* <DEDUP_REMOVED lines=21> */
.L_x_2104:
[----:B0-----:R-:W2:Y:S04]  /*12900*/  LDL R3, [R1] ;  /* 0x0000000001037983 */ /* 0x001ea80000100800 */
[----:B------:R-:W3:Y:S01]  /*12910*/  LDL R2, [R1+0x4] ;  /* 0x0000040001027983 */ /* 0x000ee20000100800 */
[----:B-1----:R-:W0:Y:S02]  /*12920*/  S2R R8, SR_TID.X ;  /* 0x0000000000087919 */ /* 0x002e240000002100 */
[----:B0-----:R-:W-:-:S04]  /*12930*/  LOP3.LUT R8, R8, 0x7f, RZ, 0xc0, !PT ;  /* 0x0000007f08087812 */ /* 0x001fc800078ec0ff */
[----:B------:R-:W-:Y:S01]  /*12940*/  ISETP.NE.AND P1, PT, R8, RZ, PT ;  /* 0x000000ff0800720c */ /* 0x000fe20003f25270 */
[----:B--2---:R-:W-:Y:S01]  /*12950*/  IMAD R4, R3, 0x8, R18 ;  /* 0x0000000803047824 */ /* 0x004fe200078e0212 */
[----:B---3--:R-:W-:-:S04]  /*12960*/  SHF.L.U32 R3, R2, 0x1f, RZ ;  /* 0x0000001f02037819 */ /* 0x008fc800000006ff */
[----:B------:R-:W0:Y:S02]  /*12970*/  SYNCS.PHASECHK.TRANS64.TRYWAIT P0, [R4+URZ+0x2e880], R3 ;  /* 0x02e88003040075a7 */ /* 0x000e24000800017f */
[----:B0-----:R-:W-:Y:S05]  /*12980*/  @!P0 BRA `(.L_x_2105) ;  /* 0x0000003c001c8947 */ /* 0x001fea0003800000 */
.L_x_2176:
        /* <DEDUP_REMOVED lines=8> */
.L_x_2106:
        /* <DEDUP_REMOVED lines=18> */
.L_x_2177:
        /* <DEDUP_REMOVED lines=8> */
.L_x_2108:
        /* <DEDUP_REMOVED lines=8> */
[----:B------:R-:W-:Y:S01]  /*12c30*/  PLOP3.LUT P0, PT, PT, PT, PT, 0x80, 0x0 ;  /* 0x000000000000781c */ /* 0x000fe20003f0f070 */
[----:B------:R-:W-:Y:S01]  /*12c40*/  UMOV UR10, URZ ;  /* 0x0000003f000a7c82 */ /* 0x000fe20008000000 */
[----:B------:R-:W-:-:S02]  /*12c50*/  UMOV UR12, UR36 ;  /* 0x00000024000c7c82 */ /* 0x000fc40008000000 */
[----:B------:R-:W-:Y:S01]  /*12c60*/  P2R R0, PR, RZ, 0x1 ;  /* 0x00000001ff007803 */ /* 0x000fe20000000000 */
[----:B------:R-:W-:Y:S02]  /*12c70*/  UIADD3 UR8, UR8, 0x20400, URZ ;  /* 0x0002040008087890 */ /* 0x000fe4000fffe03f */
[----:B------:R-:W-:Y:S02]  /*12c80*/  UIADD3 UR9, UR9, 0x2e830, URZ ;  /* 0x0002e83009097890 */ /* 0x000fe4000fffe03f */
[----:B------:R2:W-:Y:S07]  /*12c90*/  STL [R1+0x18], R0 ;  /* 0x0000180001007387 */ /* 0x0005ee0000100800 */
[----:B------:R2:W-:Y:S01]  /*12ca0*/  UTMALDG.4D [UR8], [UR4], desc[UR6] ;  /* 0x00000608040075b4 */ /* 0x0005e20008019000 */
[----:B------:R-:W-:-:S02]  /*12cb0*/  NOP ;  /* 0x0000000000007918 */ /* 0x000fc40000000000 */
.L_x_2102:
[----:B------:R-:W-:Y:S05]  /*12cc0*/  WARPSYNC.ALL ;  /* 0x0000000000007948 */ /* 0x000fea0003800000 */
[----:B0-2---:R-:W-:Y:S01]  /*12cd0*/  VIADD R0, R18, 0x1c400 ;  /* 0x0001c40012007836 */ /* 0x005fe20000000000 */
[----:B------:R-:W-:Y:S01]  /*12ce0*/  USHF.R.S32.HI UR4, URZ, 0x1f, UR47 ;  /* 0x0000001f3f047899 */ /* 0x000fe2000801142f */
[----:B------:R-:W-:Y:S03]  /*12cf0*/  BAR.SYNC.DEFER_BLOCKING 0x8, 0x180 ;  /* 0x0206000000007b1d */ /* 0x000fe60000010000 */
        /* <DEDUP_REMOVED lines=9> */
[----:B------:R-:W-:Y:S02]  /*12d90*/  USHF.R.S32.HI UR47, URZ, 0x1f, UR36 ;  /* 0x0000001f3f2f7899 */ /* 0x000fe40008011424 */
        /* <DEDUP_REMOVED lines=8> */
[----:B-1----:R-:W-:Y:S02]  /*12e20*/  IMAD.U32 R4, RZ, RZ, UR6 ;  /* 0x00000006ff047e24 */ /* 0x002fe4000f8e00ff */
        /* <DEDUP_REMOVED lines=11> */
.L_x_2110:
[----:B------:R-:W-:Y:S05]  /*12ee0*/  BSYNC B6 ;  /* 0x0000000000067941 */ /* 0x000fea0003800000 */
.L_x_2109:
[----:B------:R-:W2:Y:S01]  /*12ef0*/  LDL R7, [R1+0x14] ;  /* 0x0000140001077983 */ /* 0x000ea20000100800 */
[----:B------:R-:W0:Y:S01]  /*12f00*/  LDC R5, c[0x0][0x448] ;  /* 0x00011200ff057b82 */ /* 0x000e220000000800 */
[----:B------:R-:W-:Y:S02]  /*12f10*/  ULDC.64 UR8, c[0x0][0x2d8] ;  /* 0x0000b60000087ab9 */ /* 0x000fe40000000a00 */
[----:B-1----:R1:W5:Y:S01]  /*12f20*/  LDL R9, [R1+0x28] ;  /* 0x0000280001097983 */ /* 0x0023620000100800 */
[----:B------:R-:W3:Y:S01]  /*12f30*/  S2R R2, SR_TID.X ;  /* 0x0000000000027919 */ /* 0x000ee20000002100 */
[----:B0-----:R-:W-:-:S13]  /*12f40*/  ISETP.NE.AND P0, PT, R5, 0x1, PT ;  /* 0x000000010500780c */ /* 0x001fda0003f05270 */
[----:B------:R-:W0:Y:S01]  /*12f50*/  @P0 LDC R3, c[0x0][0x44c] ;  /* 0x00011300ff030b82 */ /* 0x000e220000000800 */
[C---:B---3--:R-:W-:Y:S01]  /*12f60*/  LOP3.LUT R0, R2.reuse, 0x7f, RZ, 0xc0, !PT ;  /* 0x0000007f02007812 */ /* 0x048fe200078ec0ff */
[----:B------:R-:W-:-:S03]  /*12f70*/  IMAD.SHL.U32 R2, R2, 0x10, RZ ;  /* 0x0000001002027824 */ /* 0x000fc600078e00ff */
[----:B------:R-:W-:-:S03]  /*12f80*/  SHF.R.U32.HI R0, RZ, 0x3, R0 ;  /* 0x00000003ff007819 */ /* 0x000fc60000011600 */
[----:B------:R-:W3:Y:S01]  /*12f90*/  @P0 LDC R4, c[0x0][0x450] ;  /* 0x00011400ff040b82 */ /* 0x000ee20000000800 */
[----:B------:R-:W-:Y:S01]  /*12fa0*/  LOP3.LUT R2, R0, 0x70, R2, 0xf8, !PT ;  /* 0x0000007000027812 */ /* 0x000fe200078ef802 */
[----:B------:R-:W-:Y:S01]  /*12fb0*/  UIMAD UR6, UR47, UR8, URZ ;  /* 0x000000082f0672a4 */ /* 0x000fe2000f8e023f */
[----:B------:R-:W-:Y:S01]  /*12fc0*/  UMOV UR4, UR48 ;  /* 0x0000003000047c82 */ /* 0x000fe20008000000 */
[----:B------:R-:W-:Y:S02]  /*12fd0*/  UMOV UR5, UR37 ;  /* 0x0000002500057c82 */ /* 0x000fe40008000000 */
[----:B------:R-:W-:Y:S01]  /*12fe0*/  UIMAD UR6, UR36, UR9, UR6 ;  /* 0x00000009240672a4 */ /* 0x000fe2000f8e0206 */
[----:B------:R-:W4:Y:S01]  /*12ff0*/  S2R R6, SR_TID.X ;  /* 0x0000000000067919 */ /* 0x000f220000002100 */
[----:B------:R-:W-:-:S03]  /*13000*/  UIMAD.WIDE.U32 UR4, UR36, UR8, UR4 ;  /* 0x00000008240472a5 */ /* 0x000fc6000f8e0004 */
[----:B------:R-:W-:Y:S01]  /*13010*/  ULDC.64 UR8, c[0x0][0x2e0] ;  /* 0x0000b80000087ab9 */ /* 0x000fe20000000a00 */
[----:B------:R-:W-:Y:S02]  /*13020*/  UIADD3 UR5, UR5, UR6, URZ ;  /* 0x0000000605057290 */ /* 0x000fe4000fffe03f */
[----:B------:R-:W-:Y:S02]  /*13030*/  UIMAD UR6, UR43, UR8, URZ ;  /* 0x000000082b0672a4 */ /* 0x000fe4000f8e023f */
[----:B------:R-:W-:Y:S02]  /*13040*/  UIMAD.WIDE.U32 UR4, UR46, UR8, UR4 ;  /* 0x000000082e0472a5 */ /* 0x000fe4000f8e0004 */
[----:B------:R-:W-:-:S03]  /*13050*/  UIMAD UR6, UR46, UR9, UR6 ;  /* 0x000000092e0672a4 */ /* 0x000fc6000f8e0206 */
[----:B------:R-:W-:Y:S01]  /*13060*/  ULDC.64 UR8, c[0x0][0x2d0] ;  /* 0x0000b40000087ab9 */ /* 0x000fe20000000a00 */
[----:B------:R-:W-:Y:S01]  /*13070*/  UIADD3 UR5, UR5, UR6, URZ ;  /* 0x0000000605057290 */ /* 0x000fe2000fffe03f */
[----:B----4-:R-:W-:-:S05]  /*13080*/  IMAD.SHL.U32 R10, R6, 0x10, RZ ;  /* 0x00000010060a7824 */ /* 0x010fca00078e00ff */
[----:B------:R-:W-:Y:S01]  /*13090*/  LOP3.LUT R10, R10, 0x70, RZ, 0xc0, !PT ;  /* 0x000000700a0a7812 */ /* 0x000fe200078ec0ff */
[----:B--2---:R-:W-:-:S04]  /*130a0*/  IMAD R0, R7, 0x80, R2 ;  /* 0x0000008007007824 */ /* 0x004fc800078e0202 */
[----:B0-----:R-:W-:-:S04]  /*130b0*/  @P0 IMAD.HI.U32 R3, R0, R3, RZ ;  /* 0x0000000300030227 */ /* 0x001fc800078e00ff */
[----:B------:R-:W-:Y:S01]  /*130c0*/  IMAD.MOV.U32 R2, RZ, RZ, R0 ;  /* 0x000000ffff027224 */ /* 0x000fe200078e0000 */
[----:B---3--:R-:W-:-:S04]  /*130d0*/  @P0 SHF.R.U32.HI R2, RZ, R4, R3 ;  /* 0x00000004ff020219 */ /* 0x008fc80000011603 */
        /* <DEDUP_REMOVED lines=15> */
[----:B------:R-:W-:-:S03]  /*131d0*/  ULDC UR4, c[0x0][0x2b8] ;  /* 0x0000ae0000047ab9 */ /* 0x000fc60000000800 */
[----:B------:R-:W-:Y:S02]  /*131e0*/  IADD3.X R0, R3, UR5, R0, P0, !PT ;  /* 0x0000000503007c10 */ /* 0x000fe400087fe400 */
[----:B------:R-:W-:Y:S01]  /*131f0*/  ISETP.GE.AND P0, PT, R10, UR4, PT ;  /* 0x000000040a007c0c */ /* 0x000fe2000bf06270 */
[----:B------:R-:W-:-:S03]  /*13200*/  UMOV UR4, 0xffffffff ;  /* 0xffffffff00047882 */ /* 0x000fc60000000000 */
[----:B-1----:R-:W-:Y:S09]  /*13210*/  BRA.DIV UR4, `(.L_x_2111) ;  /* 0x0000003604207947 */ /* 0x002ff2000b800000 */
[----:B------:R-:W2:Y:S01]  /*13220*/  LDL.LU R7, [R1+0x14] ;  /* 0x0000140001077983 */ /* 0x000ea20000300800 */
[----:B------:R-:W0:Y:S01]  /*13230*/  S2R R6, SR_TID.X ;  /* 0x0000000000067919 */ /* 0x000e220000002100 */
[----:B------:R-:W-:Y:S02]  /*13240*/  IMAD R3, R19, R5, RZ ;  /* 0x0000000513037224 */ /* 0x000fe400078e02ff */
[----:B------:R-:W-:Y:S01]  /*13250*/  SHFL.IDX PT, R5, R0, RZ, 0x181f ;  /* 0x00181fff00057589 */ /* 0x000fe200000e0000 */
[----:B0-----:R-:W-:-:S04]  /*13260*/  LOP3.LUT R6, R6, 0x7f, RZ, 0xc0, !PT ;  /* 0x0000007f06067812 */ /* 0x001fc800078ec0ff */
[----:B------:R-:W-:Y:S02]  /*13270*/  SHF.R.U32.HI R8, RZ, 0x3, R6 ;  /* 0x00000003ff087819 */ /* 0x000fe40000011606 */
[----:B------:R-:W0:Y:S03]  /*13280*/  SHFL.IDX PT, R6, R2, RZ, 0x181f ;  /* 0x00181fff02067589 */ /* 0x000e2600000e0000 */
[----:B--2---:R-:W-:-:S05]  /*13290*/  IMAD R4, R7, 0x80, R8 ;  /* 0x0000008007047824 */ /* 0x004fca00078e0208 */
[----:B------:R-:W-:-:S13]  /*132a0*/  ISETP.GE.AND P1, PT, R4, R3, PT ;  /* 0x000000030400720c */ /* 0x000fda0003f26270 */
[----:B0-----:R-:W-:-:S05]  /*132b0*/  @!P1 IADD3 R6, P2, R10, R6, RZ ;  /* 0x000000060a069210 */ /* 0x001fca0007f5e0ff */
[----:B------:R-:W-:-:S04]  /*132c0*/  @!P1 IMAD.X R5, RZ, RZ, R5, P2 ;  /* 0x000000ffff059224 */ /* 0x000fc800010e0605 */
[----:B------:R-:W-:Y:S02]  /*132d0*/  @!P1 IMAD.MOV.U32 R7, RZ, RZ, R5 ;  /* 0x000000ffff079224 */ /* 0x000fe400078e0005 */
[----:B------:R-:W-:-:S03]  /*132e0*/  VIADD R5, R4, 0x10 ;  /* 0x0000001004057836 */ /* 0x000fc60000000000 */
[----:B------:R-:W-:Y:S01]  /*132f0*/  @!PT LDS RZ, [RZ] ;  /* 0x00000000fffff984 */ /* 0x000fe20000000800 */
[----:B-----5:R0:W-:Y:S02]  /*13300*/  @!P1 LDGSTS.E.BYPASS.LTC128B.128 [R9+0x1c400], desc[UR52][R6.64], !P0 ;  /* 0x1c40000006099fae */ /* 0x0201e4000c101d74 */
        /* <DEDUP_REMOVED lines=43> */
[----:B------:R-:W1:Y:S04]  /*135c0*/  SHFL.IDX PT, R0, R0, 0x7, 0x181f ;  /* 0x00f81f0000007f89 */ /* 0x000e6800000e0000 */
[----:B------:R-:W2:Y:S01]  /*135d0*/  SHFL.IDX PT, R2, R2, 0x7, 0x181f ;  /* 0x00f81f0002027f89 */ /* 0x000ea200000e0000 */
[----:B0-----:R-:W-:-:S05]  /*135e0*/  @!P1 IADD3 R6, P2, R10, R6, RZ ;  /* 0x000000060a069210 */ /* 0x001fca0007f5e0ff */
[----:B------:R-:W-:-:S04]  /*135f0*/  @!P1 IMAD.X R5, RZ, RZ, R5, P2 ;  /* 0x000000ffff059224 */ /* 0x000fc800010e0605 */
[----:B------:R-:W-:-:S05]  /*13600*/  @!P1 IMAD.MOV.U32 R7, RZ, RZ, R5 ;  /* 0x000000ffff079224 */ /* 0x000fca00078e0005 */
[----:B-12---:R0:W-:Y:S02]  /*13610*/  @!P1 LDGSTS.E.BYPASS.LTC128B.128 [R9+0x1f400], desc[UR52][R6.64], !P0 ;  /* 0x1f40000006099fae */ /* 0x0061e4000c101d74 */
.L_x_2194:
        /* <DEDUP_REMOVED lines=10> */
.L_x_2112:
        /* <DEDUP_REMOVED lines=18> */
.L_x_2195:
[----:B------:R-:W-:Y:S05]  /*137e0*/  BSYNC B0 ;  /* 0x0000000000007941 */ /* 0x000fea0003800000 */
.L_x_2113:
[----:B------:R-:W-:-:S13]  /*137f0*/  ISETP.GE.AND P0, PT, R17, 0x2, PT ;  /* 0x000000021100780c */ /* 0x000fda0003f06270 */
[----:B------:R-:W-:Y:S05]  /*13800*/  @!P0 BRA `(.L_x_2115) ;  /* 0x0000000c00ec8947 */ /* 0x000fea0003800000 */
[----:B-1----:R1:W5:Y:S01]  /*13810*/  LDL.LU R0, [R1+0x4] ;  /* 0x0000040001007983 */ /* 0x0023620000300800 */
[----:B------:R-:W-:-:S03]  /*13820*/  VIADD R17, R17, 0xfffffffe ;  /* 0xfffffffe11117836 */ /* 0x000fc60000000000 */
[----:B0-----:R1:W5:Y:S04]  /*13830*/  LDL.LU R6, [R1] ;  /* 0x0000000001067983 */ /* 0x0013680000300800 */
.L_x_2135:
[----:B------:R-:W2:Y:S01]  /*13840*/  LDL R2, [R1+0x18] ;  /* 0x0000180001027983 */ /* 0x000ea20000100800 */
[----:B-----5:R-:W-:Y:S01]  /*13850*/  VIADD R3, R6, 0x1 ;  /* 0x0000000106037836 */ /* 0x020fe20000000000 */
[----:B------:R-:W-:Y:S05]  /*13860*/  YIELD ;  /* 0x0000000000007946 */ /* 0x000fea0003800000 */
[C---:B------:R-:W-:Y:S01]  /*13870*/  ISETP.NE.AND P0, PT, R3.reuse, 0x2, PT ;  /* 0x000000020300780c */ /* 0x040fe20003f05270 */
[----:B------:R-:W-:Y:S03]  /*13880*/  BSSY B0, `(.L_x_2116) ;  /* 0x000006c000007945 */ /* 0x000fe60003800000 */
[----:B------:R-:W-:-:S02]  /*13890*/  SEL R9, R3, RZ, P0 ;  /* 0x000000ff03097207 */ /* 0x000fc40000000000 */
[----:B--2---:R-:W-:Y:S02]  /*138a0*/  ISETP.NE.AND P1, PT, R2, RZ, PT ;  /* 0x000000ff0200720c */ /* 0x004fe40003f25270 */
[----:B------:R-:W-:-:S04]  /*138b0*/  SEL R2, RZ, 0x1, P0 ;  /* 0x00000001ff027807 */ /* 0x000fc80000000000 */
        /* <DEDUP_REMOVED lines=28> */
.L_x_2118:
        /* <DEDUP_REMOVED lines=8> */
.L_x_2196:
[----:B------:R-:W-:Y:S05]  /*13b00*/  BSYNC B1 ;  /* 0x0000000000017941 */ /* 0x000fea0003800000 */
.L_x_2119:
        /* <DEDUP_REMOVED lines=9> */
.L_x_2122:
[----:B------:R-:W-:Y:S05]  /*13ba0*/  BSYNC B1 ;  /* 0x0000000000017941 */ /* 0x000fea0003800000 */
.L_x_2121:
[----:B------:R-:W3:Y:S04]  /*13bb0*/  LDL R2, [R1] ;  /* 0x0000000001027983 */ /* 0x000ee80000100800 */
[----:B------:R-:W4:Y:S01]  /*13bc0*/  LDL R5, [R1+0x1c] ;  /* 0x00001c0001057983 */ /* 0x000f220000100800 */
[----:B0-----:R-:W-:Y:S01]  /*13bd0*/  IMAD.MOV.U32 R9, RZ, RZ, RZ ;  /* 0x000000ffff097224 */ /* 0x001fe200078e00ff */
        /* <DEDUP_REMOVED lines=10> */
.L_x_2123:
        /* <DEDUP_REMOVED lines=13> */
.L_x_2197:
[----:B------:R-:W-:Y:S05]  /*13d50*/  BSYNC B1 ;  /* 0x0000000000017941 */ /* 0x000fea0003800000 */
.L_x_2124:
        /* <DEDUP_REMOVED lines=11> */
.L_x_2127:
[----:B------:R-:W-:Y:S05]  /*13e10*/  BSYNC B1 ;  /* 0x0000000000017941 */ /* 0x000fea0003800000 */
.L_x_2126:
        /* <DEDUP_REMOVED lines=8> */
.L_x_2128:
        /* <DEDUP_REMOVED lines=10> */
.L_x_2117:
[----:B------:R-:W-:Y:S05]  /*13f40*/  BSYNC B0 ;  /* 0x0000000000007941 */ /* 0x000fea0003800000 */
.L_x_2116:
[----:B------:R-:W-:-:S06]  /*13f50*/  UISETP.NE.AND UP0, UPT, UR39, 0x3, UPT ;  /* 0x000000032700788c */ /* 0x000fcc000bf05270 */
[----:B------:R-:W-:-:S13]  /*13f60*/  PLOP3.LUT P0, PT, PT, PT, UP0, 0x80, 0x0 ;  /* 0x000000000000781c */ /* 0x000fda0003f0f008 */
[----:B------:R-:W-:Y:S05]  /*13f70*/  @!P0 BRA `(.L_x_2129) ;  /* 0x0000000000048947 */ /* 0x000fea0003800000 */
[----:B------:R-:W-:Y:S01]  /*13f80*/  BPT.TRAP 0x1 ;  /* 0x000000040000795c */ /* 0x000fe20000300000 */
.L_x_2129:
        /* <DEDUP_REMOVED lines=8> */
.L_x_2198:
[----:B------:R-:W-:Y:S05]  /*14010*/  BSYNC B0 ;  /* 0x0000000000007941 */ /* 0x000fea0003800000 */
.L_x_2130:
[----:B------:R-:W-:Y:S05]  /*14020*/  @!P1 BRA `(.L_x_2132) ;  /* 0x0000000000049947 */ /* 0x000fea0003800000 */
[----:B------:R-:W-:Y:S01]  /*14030*/  BPT.TRAP 0x1 ;  /* 0x000000040000795c */ /* 0x000fe20000300000 */
.L_x_2132:
[----:B--2---:R-:W-:Y:S01]  /*14040*/  SHF.L.U32 R2, R0, 0x1f, RZ ;  /* 0x0000001f00027819 */ /* 0x004fe200000006ff */
[----:B------:R-:W-:-:S03]  /*14050*/  IMAD R0, R6, 0x7000, RZ ;  /* 0x0000700006007824 */ /* 0x000fc600078e02ff */
[----:B------:R-:W2:Y:S02]  /*14060*/  SYNCS.PHASECHK.TRANS64.TRYWAIT P0, [R19+URZ+0x2e860], R2 ;  /* 0x02e86002130075a7 */ /* 0x000ea4000800017f */
[----:B--2---:R-:W-:Y:S05]  /*14070*/  @!P0 BRA `(.L_x_2133) ;  /* 0x00000030004c8947 */ /* 0x004fea0003800000 */
.L_x_2199:
        /* <DEDUP_REMOVED lines=100> */
[----:B--2---:R-:W2:Y:S01]  /*146c0*/  FENCE.VIEW.ASYNC.S ;  /* 0x00000000000073c6 */ /* 0x004ea20000000000 */
[----:B------:R-:W-:Y:S05]  /*146d0*/  @!P1 BRA `(.L_x_2134) ;  /* 0x0000000000049947 */ /* 0x000fea0003800000 */
[----:B------:R-:W-:Y:S01]  /*146e0*/  BPT.TRAP 0x1 ;  /* 0x000000040000795c */ /* 0x000fe20000300000 */
.L_x_2134:
[----:B0-----:R-:W0:Y:S01]  /*146f0*/  S2R R0, SR_TID.X ;  /* 0x0000000000007919 */ /* 0x001e220000002100 */
[----:B--2---:R2:W-:Y:S01]  /*14700*/  SYNCS.ARRIVE.TRANS64.A1T0 RZ, [R19+URZ+0x2e850], RZ ;  /* 0x02e850ff13ff79a7 */ /* 0x0045e2000810003f */
[----:B------:R3:W5:Y:S01]  /*14710*/  LDL R6, [R1] ;  /* 0x0000000001067983 */ /* 0x0007620000100800 */
[----:B0-----:R-:W-:Y:S01]  /*14720*/  LOP3.LUT R0, R0, 0x7f, RZ, 0xc0, !PT ;  /* 0x0000007f00007812 */ /* 0x001fe200078ec0ff */
[----:B------:R-:W-:Y:S03]  /*14730*/  BAR.SYNC.DEFER_BLOCKING 0x2, 0x80 ;  /* 0x0082000000007b1d */ /* 0x000fe60000010000 */
[----:B------:R-:W-:-:S03]  /*14740*/  ISETP.NE.AND P0, PT, R0, RZ, PT ;  /* 0x000000ff0000720c */ /* 0x000fc60003f05270 */
[----:B------:R3:W5:Y:S10]  /*14750*/  LDL R0, [R1+0x4] ;  /* 0x0000040001007983 */ /* 0x0007740000100800 */
[----:B--2---:R-:W-:-:S05]  /*14760*/  @!P0 VIADD R19, R19, 0x2e880 ;  /* 0x0002e88013138836 */ /* 0x004fca0000000000 */
[----:B------:R-:W-:-:S04]  /*14770*/  @!P0 PRMT R19, RZ, 0x654, R19 ;  /* 0x00000654ff138816 */ /* 0x000fc80000000013 */
[----:B------:R3:W-:Y:S01]  /*14780*/  @!P0 SYNCS.ARRIVE.TRANS64.RED.A1T0 RZ, [R19+URZ], RZ ;  /* 0x000000ff13ff89a7 */ /* 0x0007e2000810043f */
[C---:B------:R-:W-:Y:S01]  /*14790*/  ISETP.GT.AND P0, PT, R17.reuse, RZ, PT ;  /* 0x000000ff1100720c */ /* 0x040fe20003f04270 */
[----:B------:R-:W-:-:S12]  /*147a0*/  VIADD R17, R17, 0xffffffff ;  /* 0xffffffff11117836 */ /* 0x000fd80000000000 */
[----:B---3--:R-:W-:Y:S05]  /*147b0*/  @P0 BRA `(.L_x_2135) ;  /* 0xfffffff000200947 */ /* 0x008fea000383ffff */
.L_x_2115:
        /* <DEDUP_REMOVED lines=18> */
.L_x_2137:
[----:B------:R-:W-:Y:S05]  /*148e0*/  BSYNC B0 ;  /* 0x0000000000007941 */ /* 0x000fea0003800000 */
.L_x_2136:
[----:B------:R-:W-:-:S06]  /*148f0*/  UISETP.NE.AND UP0, UPT, UR39, 0x3, UPT ;  /* 0x000000032700788c */ /* 0x000fcc000bf05270 */
[----:B------:R-:W-:-:S13]  /*14900*/  PLOP3.LUT P1, PT, PT, PT, UP0, 0x80, 0x0 ;  /* 0x000000000000781c */ /* 0x000fda0003f2f008 */
[----:B------:R-:W-:Y:S05]  /*14910*/  @!P1 BRA `(.L_x_2138) ;  /* 0x0000000000049947 */ /* 0x000fea0003800000 */
[----:B------:R-:W-:Y:S01]  /*14920*/  BPT.TRAP 0x1 ;  /* 0x000000040000795c */ /* 0x000fe20000300000 */
.L_x_2138:
[----:B------:R-:W3:Y:S04]  /*14930*/  LDL R2, [R1+0x4] ;  /* 0x0000040001027983 */ /* 0x000ee80000100800 */
[----:B-12--5:R-:W2:Y:S01]  /*14940*/  LDL R0, [R1] ;  /* 0x0000000001007983 */ /* 0x026ea20000100800 */
[----:B------:R-:W-:Y:S01]  /*14950*/  BSSY B0, `(.L_x_2139) ;  /* 0x0000008000007945 */ /* 0x000fe20003800000 */
[----:B---3--:R-:W-:-:S04]  /*14960*/  LOP3.LUT R3, R2, 0x1, RZ, 0x3c, !PT ;  /* 0x0000000102037812 */ /* 0x008fc800078e3cff */
[----:B------:R-:W-:Y:S01]  /*14970*/  SHF.L.U32 R3, R3, 0x1f, RZ ;  /* 0x0000001f03037819 */ /* 0x000fe200000006ff */
[----:B--2---:R-:W-:-:S04]  /*14980*/  IMAD R16, R0, 0x8, R18 ;  /* 0x0000000800107824 */ /* 0x004fc800078e0212 */
[----:B------:R-:W1:Y:S01]  /*14990*/  SYNCS.PHASECHK.TRANS64.TRYWAIT P1, [R16+URZ+0x2e870], R3 ;  /* 0x02e87003100075a7 */ /* 0x000e62000802017f */
[----:B------:R-:W-:-:S05]  /*149a0*/  IMAD.U32 R0, RZ, RZ, UR41 ;  /* 0x00000029ff007e24 */ /* 0x000fca000f8e00ff */
[----:B------:R-:W-:Y:S01]  /*149b0*/  ISETP.NE.AND P2, PT, R0, 0x3, PT ;  /* 0x000000030000780c */ /* 0x000fe20003f45270 */
[----:B-1----:R-:W-:-:S12]  /*149c0*/  @!P1 BRA `(.L_x_2140) ;  /* 0x00000028000c9947 */ /* 0x002fd80003800000 */
.L_x_2200:
[----:B------:R-:W-:Y:S05]  /*149d0*/  BSYNC B0 ;  /* 0x0000000000007941 */ /* 0x000fea0003800000 */
.L_x_2139:
[----:B------:R-:W-:Y:S05]  /*149e0*/  @!P2 BRA `(.L_x_2141) ;  /* 0x000000000004a947 */ /* 0x000fea0003800000 */
[----:B------:R-:W-:Y:S01]  /*149f0*/  BPT.TRAP 0x1 ;  /* 0x000000040000795c */ /* 0x000fe20000300000 */
.L_x_2141:
[----:B------:R-:W1:Y:S02]  /*14a00*/  LDL R0, [R1+0x4] ;  /* 0x0000040001007983 */ /* 0x000e640000100800 */
[----:B-1----:R-:W-:-:S04]  /*14a10*/  SHF.L.U32 R3, R0, 0x1f, RZ ;  /* 0x0000001f00037819 */ /* 0x002fc800000006ff */
[----:B------:R-:W1:Y:S02]  /*14a20*/  SYNCS.PHASECHK.TRANS64.TRYWAIT P1, [R16+URZ+0x2e860], R3 ;  /* 0x02e86003100075a7 */ /* 0x000e64000802017f */
[----:B-1----:R-:W-:Y:S05]  /*14a30*/  @!P1 BRA `(.L_x_2142) ;  /* 0x0000002800049947 */ /* 0x002fea0003800000 */
.L_x_2201:
[----:B------:R-:W2:Y:S04]  /*14a40*/  LDL R17, [R1] ;  /* 0x0000000001117983 */ /* 0x000ea80000100800 */
[----:B------:R-:W1:Y:S04]  /*14a50*/  LDL R2, [R1+0x24] ;  /* 0x0000240001027983 */ /* 0x000e680000100800 */
[----:B------:R-:W3:Y:S01]  /*14a60*/  LDL R12, [R1+0x20] ;  /* 0x00002000010c7983 */ /* 0x000ee20000100800 */
[----:B0-----:R-:W0:Y:S01]  /*14a70*/  S2R R9, SR_TID.X ;  /* 0x0000000000097919 */ /* 0x001e220000002100 */
[----:B------:R-:W-:Y:S05]  /*14a80*/  WARPSYNC.ALL ;  /* 0x0000000000007948 */ /* 0x000fea0003800000 */
[----:B------:R-:W-:Y:S01]  /*14a90*/  IMAD.MOV.U32 R13, RZ, RZ, 0x40 ;  /* 0x00000040ff0d7424 */ /* 0x000fe200078e00ff */
[----:B0-----:R-:W-:-:S04]  /*14aa0*/  LOP3.LUT P1, RZ, R9, 0x4, RZ, 0xc0, !PT ;  /* 0x0000000409ff7812 */ /* 0x001fc8000782c0ff */
[----:B------:R-:W-:Y:S01]  /*14ab0*/  SEL R13, R13, 0xffffffc0, !P1 ;  /* 0xffffffc00d0d7807 */ /* 0x000fe20004800000 */
[----:B--2---:R-:W-:-:S05]  /*14ac0*/  IMAD R0, R17, 0x7000, RZ ;  /* 0x0000700011007824 */ /* 0x004fca00078e02ff */
[----:B-1----:R-:W-:-:S05]  /*14ad0*/  LOP3.LUT R3, R0, R2, RZ, 0xfc, !PT ;  /* 0x0000000200037212 */ /* 0x002fca00078efcff */
        /* <DEDUP_REMOVED lines=95> */
.L_x_2143:
        /* <DEDUP_REMOVED lines=13> */
.L_x_2092:
[----:B------:R-:W-:Y:S05]  /*151a0*/  BSYNC B7 ;  /* 0x0000000000077941 */ /* 0x000fea0003800000 */
.L_x_2090:
[----:B01----:R-:W2:Y:S02]  /*151b0*/  LDL R0, [R1+0x30] ;  /* 0x0000300001007983 */ /* 0x003ea40000100800 */
[----:B--2---:R-:W-:-:S13]  /*151c0*/  ISETP.NE.AND P0, PT, R0, RZ, PT ;  /* 0x000000ff0000720c */ /* 0x004fda0003f05270 */
        /* <DEDUP_REMOVED lines=14> */
.L_x_2144:
[----:B------:R-:W0:Y:S01]  /*152b0*/  S2R R2, SR_TID.X ;  /* 0x0000000000027919 */ /* 0x000e220000002100 */
[----:B------:R-:W-:Y:S01]  /*152c0*/  ULDC UR4, c[0x0][0xc3c] ;  /* 0x00030f0000047ab9 */ /* 0x000fe20000000800 */
[----:B------:R-:W-:Y:S01]  /*152d0*/  IMAD.MOV.U32 R4, RZ, RZ, RZ ;  /* 0x000000ffff047224 */ /* 0x000fe200078e00ff */
[----:B------:R-:W1:Y:S01]  /*152e0*/  LDC R10, c[0x0][0xc38] ;  /* 0x00030e00ff0a7b82 */ /* 0x000e620000000800 */
[----:B------:R-:W2:Y:S01]  /*152f0*/  LDL.LU R0, [R1+0x10] ;  /* 0x0000100001007983 */ /* 0x000ea20000300800 */
[----:B0-----:R-:W-:-:S04]  /*15300*/  LOP3.LUT R7, R2, 0x1f, RZ, 0xc0, !PT ;  /* 0x0000001f02077812 */ /* 0x001fc800078ec0ff */
[C---:B------:R-:W-:Y:S01]  /*15310*/  ISETP.NE.AND P0, PT, R7.reuse, 0x1f, PT ;  /* 0x0000001f0700780c */ /* 0x040fe20003f05270 */
[----:B------:R-:W-:-:S05]  /*15320*/  VIADD R5, R7, UR42 ;  /* 0x0000002a07057c36 */ /* 0x000fca0008000000 */
[----:B------:R-:W-:Y:S01]  /*15330*/  ISETP.GE.OR P1, PT, R5, UR4, !P0 ;  /* 0x0000000405007c0c */ /* 0x000fe2000c726670 */
[----:B------:R-:W-:-:S12]  /*15340*/  ULDC UR4, c[0x0][0xc3c] ;  /* 0x00030f0000047ab9 */ /* 0x000fd80000000800 */
[----:B------:R-:W0:Y:S02]  /*15350*/  @!P1 LDC.64 R2, c[0x0][0xc80] ;  /* 0x00032000ff029b82 */ /* 0x000e240000000a00 */
[----:B0-----:R-:W-:-:S05]  /*15360*/  @!P1 IMAD.WIDE R2, R5, 0x4, R2 ;  /* 0x0000000405029825 */ /* 0x001fca00078e0202 */
        /* <DEDUP_REMOVED lines=23> */
[----:B------:R-:W1:Y:S04]  /*154e0*/  SHFL.IDX PT, R2, R7, 0x1f, 0x1f ;  /* 0x03e01f0007027f89 */ /* 0x000e6800000e0000 */
[----:B------:R-:W0:Y:S01]  /*154f0*/  SHFL.IDX PT, R0, R8, RZ, 0x1f ;  /* 0x00001fff08007589 */ /* 0x000e2200000e0000 */
[----:B-1----:R-:W-:-:S04]  /*15500*/  IMAD R2, R2, R10, RZ ;  /* 0x0000000a02027224 */ /* 0x002fc800078e02ff */
[----:B------:R-:W-:-:S05]  /*15510*/  IMAD.IADD R6, R6, 0x1, R2 ;  /* 0x0000000106067824 */ /* 0x000fca00078e0202 */
[----:B0-----:R-:W-:-:S13]  /*15520*/  ISETP.GT.AND P6, PT, R6, R0, PT ;  /* 0x000000000600720c */ /* 0x001fda0003fc4270 */
[----:B------:R-:W-:Y:S05]  /*15530*/  @P6 BRA `(.L_x_2146) ;  /* 0x0000000000906947 */ /* 0x000fea0003800000 */
.L_x_2150:
        /* <DEDUP_REMOVED lines=14> */
.L_x_2149:
[----:B------:R-:W-:Y:S05]  /*15620*/  BSYNC B0 ;  /* 0x0000000000007941 */ /* 0x000fea0003800000 */
.L_x_2148:
        /* <DEDUP_REMOVED lines=21> */
.L_x_2146:
        /* <DEDUP_REMOVED lines=21> */
.L_x_2151:
        /* <DEDUP_REMOVED lines=31> */
[----:B0-----:R-:W-:-:S04]  /*15ac0*/  IABS R7, R8 ;  /* 0x0000000800077213 */ /* 0x001fc80000000000 */
[----:B------:R-:W0:Y:S08]  /*15ad0*/  I2F.RP R3, R7 ;  /* 0x0000000700037306 */ /* 0x000e300000209400 */
[----:B0-----:R-:W0:Y:S02]  /*15ae0*/  MUFU.RCP R3, R3 ;  /* 0x0000000300037308 */ /* 0x001e240000001000 */
[----:B0-----:R-:W-:-:S06]  /*15af0*/  VIADD R3, R3, 0xffffffe ;  /* 0x0ffffffe03037836 */ /* 0x001fcc0000000000 */
[----:B------:R-:W0:Y:S02]  /*15b00*/  F2I.FTZ.U32.TRUNC.NTZ R3, R3 ;  /* 0x0000000300037305 */ /* 0x000e24000021f000 */
[----:B0-----:R-:W-:-:S04]  /*15b10*/  IMAD.MOV R2, RZ, RZ, -R3 ;  /* 0x000000ffff027224 */ /* 0x001fc800078e0a03 */
        /* <DEDUP_REMOVED lines=26> */
.L_x_2147:
[----:B------:R1:W-:Y:S01]  /*15cc0*/  STL [R1+0x10], R0 ;  /* 0x0000100001007387 */ /* 0x0003e20000100800 */
[----:B------:R-:W-:Y:S01]  /*15cd0*/  ULDC UR42, c[0x0][0xc3c] ;  /* 0x00030f00002a7ab9 */ /* 0x000fe20000000800 */
[----:B------:R-:W-:Y:S02]  /*15ce0*/  UMOV UR36, URZ ;  /* 0x0000003f00247c82 */ /* 0x000fe40008000000 */
[----:B------:R1:W-:Y:S03]  /*15cf0*/  STL [R1+0x14], RZ ;  /* 0x000014ff01007387 */ /* 0x0003e60000100800 */
.L_x_2152:
        /* <DEDUP_REMOVED lines=15> */
.L_x_2145:
[----:B------:R-:W-:Y:S02]  /*15df0*/  ULDC UR4, c[0x0][0xc3c] ;  /* 0x00030f0000047ab9 */ /* 0x000fe40000000800 */
[----:B------:R-:W-:-:S06]  /*15e00*/  UISETP.GE.AND UP0, UPT, UR42, UR4, UPT ;  /* 0x000000042a00728c */ /* 0x000fcc000bf06270 */
[----:B------:R-:W-:-:S13]  /*15e10*/  PLOP3.LUT P0, PT, PT, PT, UP0, 0x80, 0x0 ;  /* 0x000000000000781c */ /* 0x000fda0003f0f008 */
[----:B------:R-:W-:Y:S05]  /*15e20*/  @!P0 BRA `(.L_x_2153) ;  /* 0xffffffb800a08947 */ /* 0x000fea000383ffff */
.L_x_2086:
        /* <DEDUP_REMOVED lines=12> */
.L_x_2202:
[----:B------:R-:W-:Y:S05]  /*15ef0*/  BSYNC B0 ;  /* 0x0000000000007941 */ /* 0x000fea0003800000 */
.L_x_2154:
[----:B------:R-:W-:-:S03]  /*15f00*/  UMOV UR4, 0xffffffff ;  /* 0xffffffff00047882 */ /* 0x000fc60000000000 */
[----:B------:R-:W-:Y:S05]  /*15f10*/  BRA.DIV UR4, `(.L_x_2156) ;  /* 0x0000001204f47947 */ /* 0x000fea000b800000 */
[----:B------:R-:W1:Y:S02]  /*15f20*/  S2R R2, SR_TID.X ;  /* 0x0000000000027919 */ /* 0x000e640000002100 */
[----:B-1----:R-:W-:-:S04]  /*15f30*/  SHF.R.U32.HI R2, RZ, 0x5, R2 ;  /* 0x00000005ff027819 */ /* 0x002fc80000011602 */
[----:B------:R-:W-:-:S05]  /*15f40*/  LOP3.LUT R2, R2, 0x3, RZ, 0xc0, !PT ;  /* 0x0000000302027812 */ /* 0x000fca00078ec0ff */
[----:B------:R1:W2:Y:S02]  /*15f50*/  SHFL.IDX PT, R14, R2, RZ, 0x1f ;  /* 0x00001fff020e7589 */ /* 0x0002a400000e0000 */
.L_x_2205:
[----:B--2---:R-:W-:Y:S01]  /*15f60*/  ISETP.NE.AND P0, PT, R14, RZ, PT ;  /* 0x000000ff0e00720c */ /* 0x004fe20003f05270 */
[----:B------:R-:W-:-:S12]  /*15f70*/  BSSY B0, `(.L_x_2157) ;  /* 0x000002e000007945 */ /* 0x000fd80003800000 */
[----:B------:R-:W-:Y:S05]  /*15f80*/  @P0 BRA `(.L_x_2158) ;  /* 0x0000000000b00947 */ /* 0x000fea0003800000 */
[----:B------:R-:W-:-:S03]  /*15f90*/  UMOV UR4, 0xffffffff ;  /* 0xffffffff00047882 */ /* 0x000fc60000000000 */
[----:B------:R-:W-:Y:S05]  /*15fa0*/  BRA.DIV UR4, `(.L_x_2159) ;  /* 0x0000001604047947 */ /* 0x000fea000b800000 */
[----:B------:R-:W-:-:S13]  /*15fb0*/  ELECT P6, URZ, PT ;  /* 0x00000000003f782f */ /* 0x000fda00038c0000 */
.L_x_2208:
[----:B------:R-:W-:Y:S05]  /*15fc0*/  @!P6 BRA `(.L_x_2158) ;  /* 0x0000000000a0e947 */ /* 0x000fea0003800000 */
[----:B------:R-:W-:-:S06]  /*15fd0*/  ULOP3.LUT UR4, UR38, 0x2, URZ, 0xfc, !UPT ;  /* 0x0000000226047892 */ /* 0x000fcc000f8efc3f */
[----:B-1----:R-:W-:-:S05]  /*15fe0*/  IMAD.U32 R2, RZ, RZ, UR4 ;  /* 0x00000004ff027e24 */ /* 0x002fca000f8e00ff */
[----:B------:R-:W-:-:S13]  /*15ff0*/  ISETP.NE.AND P0, PT, R2, 0x3, PT ;  /* 0x000000030200780c */ /* 0x000fda0003f05270 */
[----:B------:R-:W-:Y:S05]  /*16000*/  @!P0 BRA `(.L_x_2160) ;  /* 0x0000000000048947 */ /* 0x000fea0003800000 */
[----:B------:R-:W-:Y:S01]  /*16010*/  BPT.TRAP 0x1 ;  /* 0x000000040000795c */ /* 0x000fe20000300000 */
.L_x_2160:
        /* <DEDUP_REMOVED lines=14> */
.L_x_2209:
[----:B------:R-:W1:Y:S02]  /*16100*/  SYNCS.PHASECHK.TRANS64.TRYWAIT P1, [R7+URZ], R2 ;  /* 0x00000002070075a7 */ /* 0x000e64000802017f */
[----:B-1----:R-:W-:Y:S05]  /*16110*/  @!P1 BRA `(.L_x_2162) ;  /* 0x0000001000dc9947 */ /* 0x002fea0003800000 */
.L_x_2210:
[----:B------:R-:W-:Y:S05]  /*16120*/  @!P0 BRA `(.L_x_2163) ;  /* 0x0000000000048947 */ /* 0x000fea0003800000 */
[----:B------:R-:W-:Y:S01]  /*16130*/  BPT.TRAP 0x1 ;  /* 0x000000040000795c */ /* 0x000fe20000300000 */
.L_x_2163:
[----:B------:R-:W2:Y:S02]  /*16140*/  LDL.LU R4, [R1] ;  /* 0x0000000001047983 */ /* 0x000ea40000300800 */
[----:B--2---:R-:W-:-:S04]  /*16150*/  IMAD R4, R4, 0x8, R0 ;  /* 0x0000000804047824 */ /* 0x004fc800078e0200 */
[----:B------:R-:W2:Y:S02]  /*16160*/  SYNCS.PHASECHK.TRANS64.TRYWAIT P1, [R4+URZ+0x2e860], R5 ;  /* 0x02e86005040075a7 */ /* 0x000ea4000802017f */
[----:B--2---:R-:W-:Y:S05]  /*16170*/  @!P1 BRA `(.L_x_2164) ;  /* 0x0000001000d89947 */ /* 0x004fea0003800000 */
.L_x_2211:
[----:B------:R-:W-:Y:S05]  /*16180*/  @!P0 BRA `(.L_x_2165) ;  /* 0x0000000000048947 */ /* 0x000fea0003800000 */
[----:B------:R-:W-:Y:S01]  /*16190*/  BPT.TRAP 0x1 ;  /* 0x000000040000795c */ /* 0x000fe20000300000 */
.L_x_2165:
[----:B------:R-:W-:-:S04]  /*161a0*/  IMAD R3, R3, 0x8, R0 ;  /* 0x0000000803037824 */ /* 0x000fc800078e0200 */
[----:B------:R-:W3:Y:S02]  /*161b0*/  SYNCS.PHASECHK.TRANS64.TRYWAIT P1, [R3+URZ+0x2e860], R2 ;  /* 0x02e86002030075a7 */ /* 0x000ee4000802017f */
[----:B---3--:R-:W-:Y:S05]  /*161c0*/  @!P1 BRA `(.L_x_2166) ;  /* 0x0000001000d89947 */ /* 0x008fea0003800000 */
.L_x_2212:
[----:B------:R-:W-:Y:S05]  /*161d0*/  @!P0 BRA `(.L_x_2167) ;  /* 0x0000000000048947 */ /* 0x000fea0003800000 */
[----:B------:R-:W-:Y:S01]  /*161e0*/  BPT.TRAP 0x1 ;  /* 0x000000040000795c */ /* 0x000fe20000300000 */
.L_x_2167:
[----:B------:R-:W4:Y:S02]  /*161f0*/  SYNCS.PHASECHK.TRANS64.TRYWAIT P0, [R4+URZ+0x2e880], R5 ;  /* 0x02e88005040075a7 */ /* 0x000f24000800017f */
[----:B----4-:R-:W-:Y:S05]  /*16200*/  @!P0 BRA `(.L_x_2168) ;  /* 0x0000001000dc8947 */ /* 0x010fea0003800000 */
.L_x_2169:
[----:B------:R0:W0:Y:S02]  /*16210*/  SYNCS.PHASECHK.TRANS64.TRYWAIT P0, [R3+URZ+0x2e880], R2 ;  /* 0x02e88002030075a7 */ /* 0x000024000800017f */
[----:B0-----:R-:W-:Y:S05]  /*16220*/  @!P0 NANOSLEEP.SYNCS 0x989680 ;  /* 0x009896800000895d */ /* 0x001fea0003900000 */
[----:B------:R-:W0:Y:S02]  /*16230*/  @!P0 SYNCS.PHASECHK.TRANS64 P0, [R3+URZ+0x2e880], R2 ;  /* 0x02e88002030085a7 */ /* 0x000e24000800007f */
[----:B0-----:R-:W-:Y:S05]  /*16240*/  @!P0 BRA `(.L_x_2169) ;  /* 0xfffffffc00f08947 */ /* 0x001fea000383ffff */
.L_x_2158:
[----:B------:R-:W-:Y:S05]  /*16250*/  BSYNC B0 ;  /* 0x0000000000007941 */ /* 0x000fea0003800000 */
.L_x_2157:
[----:B------:R-:W-:Y:S05]  /*16260*/  EXIT ;  /* 0x000000000000794d */ /* 0x000fea0003800000 */
.L_x_2025:
[----:B0-----:R-:W-:-:S04]  /*16270*/  IMAD.U32 R3, RZ, RZ, UR41 ;  /* 0x00000029ff037e24 */ /* 0x001fc8000f8e00ff */
[----:B------:R0:W1:Y:S03]  /*16280*/  SYNCS.PHASECHK.TRANS64.TRYWAIT P1, [R3+URZ+0x2e800], R0 ;  /* 0x02e80000030075a7 */ /* 0x000066000802017f */
[----:B-1----:R-:W-:Y:S05]  /*16290*/  @!P1 NANOSLEEP.SYNCS 0x989680 ;  /* 0x009896800000995d */ /* 0x002fea0003900000 */
[----:B------:R-:W1:Y:S02]  /*162a0*/  @!P1 SYNCS.PHASECHK.TRANS64 P1, [R3+URZ+0x2e800], R0 ;  /* 0x02e80000030095a7 */ /* 0x000e64000802007f */
[----:B-1----:R-:W-:Y:S05]  /*162b0*/  @!P1 BRA `(.L_x_2025) ;  /* 0xfffffffc00ec9947 */ /* 0x002fea000383ffff */
[----:B------:R-:W-:Y:S05]  /*162c0*/  BRA `(.L_x_2170) ;  /* 0xfffffeb800387947 */ /* 0x000fea000383ffff */
.L_x_2029:
[----:B-1----:R1:W2:Y:S02]  /*162d0*/  SYNCS.PHASECHK.TRANS64.TRYWAIT P1, [R2+URZ+0x2e830], R3 ;  /* 0x02e83003020075a7 */ /* 0x0022a4000802017f */
[----:B--2---:R-:W-:Y:S05]  /*162e0*/  @!P1 NANOSLEEP.SYNCS 0x989680 ;  /* 0x009896800000995d */ /* 0x004fea0003900000 */
[----:B------:R-:W2:Y:S02]  /*162f0*/  @!P1 SYNCS.PHASECHK.TRANS64 P1, [R2+URZ+0x2e830], R3 ;  /* 0x02e83003020095a7 */ /* 0x000ea4000802007f */
[----:B--2---:R-:W-:Y:S05]  /*16300*/  @!P1 BRA `(.L_x_2029) ;  /* 0xfffffffc00f09947 */ /* 0x004fea000383ffff */
[----:B------:R-:W-:Y:S05]  /*16310*/  BRA `(.L_x_2028) ;  /* 0xfffffeb800547947 */ /* 0x000fea000383ffff */
.L_x_2034:
[----:B-1----:R-:W-:-:S04]  /*16320*/  IMAD.U32 R7, RZ, RZ, UR6 ;  /* 0x00000006ff077e24 */ /* 0x002fc8000f8e00ff */
[----:B------:R1:W2:Y:S03]  /*16330*/  SYNCS.PHASECHK.TRANS64.TRYWAIT P3, [R7+URZ+0x2e830], R0 ;  /* 0x02e83000070075a7 */ /* 0x0002a6000806017f */
[----:B--2---:R-:W-:Y:S05]  /*16340*/  @!P3 NANOSLEEP.SYNCS 0x989680 ;  /* 0x009896800000b95d */ /* 0x004fea0003900000 */
[----:B------:R-:W2:Y:S02]  /*16350*/  @!P3 SYNCS.PHASECHK.TRANS64 P3, [R7+URZ+0x2e830], R0 ;  /* 0x02e830000700b5a7 */ /* 0x000ea4000806007f */
[----:B--2---:R-:W-:Y:S05]  /*16360*/  @!P3 BRA `(.L_x_2034) ;  /* 0xfffffffc00ecb947 */ /* 0x004fea000383ffff */
[----:B------:R-:W-:Y:S05]  /*16370*/  BRA `(.L_x_2031) ;  /* 0xfffffef8000c7947 */ /* 0x000fea000383ffff */
.L_x_2038:
[----:B-1----:R-:W-:-:S04]  /*16380*/  IMAD.U32 R7, RZ, RZ, UR6 ;  /* 0x00000006ff077e24 */ /* 0x002fc8000f8e00ff */
[----:B------:R1:W2:Y:S03]  /*16390*/  SYNCS.PHASECHK.TRANS64.TRYWAIT P3, [R7+URZ+0x2e850], R0 ;  /* 0x02e85000070075a7 */ /* 0x0002a6000806017f */
[----:B--2---:R-:W-:Y:S05]  /*163a0*/  @!P3 NANOSLEEP.SYNCS 0x989680 ;  /* 0x009896800000b95d */ /* 0x004fea0003900000 */
[----:B------:R-:W2:Y:S02]  /*163b0*/  @!P3 SYNCS.PHASECHK.TRANS64 P3, [R7+URZ+0x2e850], R0 ;  /* 0x02e850000700b5a7 */ /* 0x000ea4000806007f */
[----:B--2---:R-:W-:Y:S05]  /*163c0*/  @!P3 BRA `(.L_x_2038) ;  /* 0xfffffffc00ecb947 */ /* 0x004fea000383ffff */
[----:B------:R-:W-:Y:S05]  /*163d0*/  BRA `(.L_x_2035) ;  /* 0xffffff0400087947 */ /* 0x000fea000383ffff */
.L_x_2045:
[----:B-1----:R-:W-:-:S04]  /*163e0*/  IMAD.U32 R7, RZ, RZ, UR6 ;  /* 0x00000006ff077e24 */ /* 0x002fc8000f8e00ff */
[----:B------:R1:W2:Y:S03]  /*163f0*/  SYNCS.PHASECHK.TRANS64.TRYWAIT P2, [R7+URZ+0x2e830], R0 ;  /* 0x02e83000070075a7 */ /* 0x0002a6000804017f */
[----:B--2---:R-:W-:Y:S05]  /*16400*/  @!P2 NANOSLEEP.SYNCS 0x989680 ;  /* 0x009896800000a95d */ /* 0x004fea0003900000 */
[----:B------:R-:W2:Y:S02]  /*16410*/  @!P2 SYNCS.PHASECHK.TRANS64 P2, [R7+URZ+0x2e830], R0 ;  /* 0x02e830000700a5a7 */ /* 0x000ea4000804007f */
[----:B--2---:R-:W-:Y:S05]  /*16420*/  @!P2 BRA `(.L_x_2045) ;  /* 0xfffffffc00eca947 */ /* 0x004fea000383ffff */
[----:B------:R-:W-:Y:S05]  /*16430*/  BRA `(.L_x_2042) ;  /* 0xffffff3c00507947 */ /* 0x000fea000383ffff */
.L_x_2049:
[----:B-1----:R-:W-:-:S04]  /*16440*/  IMAD.U32 R7, RZ, RZ, UR6 ;  /* 0x00000006ff077e24 */ /* 0x002fc8000f8e00ff */
[----:B------:R1:W2:Y:S03]  /*16450*/  SYNCS.PHASECHK.TRANS64.TRYWAIT P2, [R7+URZ+0x2e850], R0 ;  /* 0x02e85000070075a7 */ /* 0x0002a6000804017f */
[----:B--2---:R-:W-:Y:S05]  /*16460*/  @!P2 NANOSLEEP.SYNCS 0x989680 ;  /* 0x009896800000a95d */ /* 0x004fea0003900000 */
[----:B------:R-:W2:Y:S02]  /*16470*/  @!P2 SYNCS.PHASECHK.TRANS64 P2, [R7+URZ+0x2e850], R0 ;  /* 0x02e850000700a5a7 */ /* 0x000ea4000804007f */
[----:B--2---:R-:W-:Y:S05]  /*16480*/  @!P2 BRA `(.L_x_2049) ;  /* 0xfffffffc00eca947 */ /* 0x004fea000383ffff */
[----:B------:R-:W-:Y:S05]  /*16490*/  BRA `(.L_x_2046) ;  /* 0xffffff4800407947 */ /* 0x000fea000383ffff */
.L_x_2055:
[----:B-1----:R-:W-:-:S04]  /*164a0*/  IMAD.U32 R5, RZ, RZ, UR4 ;  /* 0x00000004ff057e24 */ /* 0x002fc8000f8e00ff */
[----:B------:R1:W2:Y:S03]  /*164b0*/  SYNCS.PHASECHK.TRANS64.TRYWAIT P1, [R5+URZ+0x2e850], R4 ;  /* 0x02e85004050075a7 */ /* 0x0002a6000802017f */
[----:B--2---:R-:W-:Y:S05]  /*164c0*/  @!P1 NANOSLEEP.SYNCS 0x989680 ;  /* 0x009896800000995d */ /* 0x004fea0003900000 */
[----:B------:R-:W2:Y:S02]  /*164d0*/  @!P1 SYNCS.PHASECHK.TRANS64 P1, [R5+URZ+0x2e850], R4 ;  /* 0x02e85004050095a7 */ /* 0x000ea4000802007f */
[----:B--2---:R-:W-:Y:S05]  /*164e0*/  @!P1 BRA `(.L_x_2055) ;  /* 0xfffffffc00ec9947 */ /* 0x004fea000383ffff */
[----:B------:R-:W-:Y:S05]  /*164f0*/  BRA `(.L_x_2054) ;  /* 0xffffff70007c7947 */ /* 0x000fea000383ffff */
.L_x_2101:
[----:B------:R-:W-:Y:S02]  /*16500*/  IMAD.MOV.U32 R13, RZ, RZ, R0 ;  /* 0x000000ffff0d7224 */ /* 0x000fe400078e0000 */
[----:B------:R-:W-:Y:S02]  /*16510*/  IMAD.MOV.U32 R12, RZ, RZ, RZ ;  /* 0x000000ffff0c7224 */ /* 0x000fe400078e00ff */
[----:B------:R-:W-:Y:S02]  /*16520*/  IMAD.MOV.U32 R11, RZ, RZ, 0x1f ;  /* 0x0000001fff0b7424 */ /* 0x000fe400078e00ff */
[----:B------:R-:W-:-:S07]  /*16530*/  IMAD.MOV.U32 R15, RZ, RZ, -0x1 ;  /* 0xffffffffff0f7424 */ /* 0x000fce00078e00ff */
[----:B-1----:R-:W-:Y:S05]  /*16540*/  WARPSYNC.COLLECTIVE R15, `(.L_x_2171) ;  /* 0x000000000f087348 */ /* 0x002fea0003c00000 */
[----:B------:R0:W2:Y:S02]  /*16550*/  SHFL.IDX P6, R14, R13, R12, R11 ;  /* 0x0000000c0d0e7389 */ /* 0x0000a400000c000b */
[----:B012---:R-:W-:Y:S01]  /*16560*/  ENDCOLLECTIVE ;  /* 0x000000000000791b */ /* 0x007fe20003800000 */
.L_x_2171:
[----:B------:R-:W-:Y:S05]  /*16570*/  BRA `(.L_x_2172) ;  /* 0xffffffc000687947 */ /* 0x000fea000383ffff */
.L_x_2103:
[----:B------:R-:W-:Y:S01]  /*16580*/  BSSY B0, `(.L_x_2173) ;  /* 0x0000006000007945 */ /* 0x000fe20003800000 */
[----:B------:R-:W-:-:S07]  /*16590*/  IMAD.MOV.U32 R15, RZ, RZ, -0x1 ;  /* 0xffffffffff0f7424 */ /* 0x000fce00078e00ff */
[----:B-1----:R-:W-:Y:S05]  /*165a0*/  WARPSYNC.COLLECTIVE R15, `(.L_x_2174) ;  /* 0x000000000f0c7348 */ /* 0x002fea0003c00000 */
[----:B------:R-:W-:Y:S02]  /*165b0*/  ELECT P6, UR62, PT ;  /* 0x00000000003e782f */ /* 0x000fe400038c0000 */
[----:B------:R-:W-:Y:S01]  /*165c0*/  MOV R14, UR62 ;  /* 0x0000003e000e7c02 */ /* 0x000fe20008000f00 */
[----:B-1----:R-:W-:Y:S10]  /*165d0*/  ENDCOLLECTIVE ;  /* 0x000000000000791b */ /* 0x002ff40003800000 */
.L_x_2174:
[----:B------:R-:W-:Y:S05]  /*165e0*/  BSYNC B0 ;  /* 0x0000000000007941 */ /* 0x000fea0003800000 */
.L_x_2173:
[----:B------:R-:W-:Y:S05]  /*165f0*/  BRA `(.L_x_2175) ;  /* 0xffffffc0006c7947 */ /* 0x000fea000383ffff */
.L_x_2105:
[----:B0-----:R0:W1:Y:S02]  /*16600*/  SYNCS.PHASECHK.TRANS64.TRYWAIT P0, [R4+URZ+0x2e880], R3 ;  /* 0x02e88003040075a7 */ /* 0x001064000800017f */
[----:B-1----:R-:W-:Y:S05]  /*16610*/  @!P0 NANOSLEEP.SYNCS 0x989680 ;  /* 0x009896800000895d */ /* 0x002fea0003900000 */
[----:B------:R-:W1:Y:S02]  /*16620*/  @!P0 SYNCS.PHASECHK.TRANS64 P0, [R4+URZ+0x2e880], R3 ;  /* 0x02e88003040085a7 */ /* 0x000e64000800007f */
[----:B-1----:R-:W-:Y:S05]  /*16630*/  @!P0 BRA `(.L_x_2105) ;  /* 0xfffffffc00f08947 */ /* 0x002fea000383ffff */
[----:B------:R-:W-:Y:S05]  /*16640*/  BRA `(.L_x_2176) ;  /* 0xffffffc000d07947 */ /* 0x000fea000383ffff */
.L_x_2107:
[----:B-1----:R1:W2:Y:S02]  /*16650*/  SYNCS.PHASECHK.TRANS64.TRYWAIT P0, [R4+URZ+0x2e840], R3 ;  /* 0x02e84003040075a7 */ /* 0x0022a4000800017f */
[----:B--2---:R-:W-:Y:S05]  /*16660*/  @!P0 NANOSLEEP.SYNCS 0x989680 ;  /* 0x009896800000895d */ /* 0x004fea0003900000 */
[----:B------:R-:W2:Y:S02]  /*16670*/  @!P0 SYNCS.PHASECHK.TRANS64 P0, [R4+URZ+0x2e840], R3 ;  /* 0x02e84003040085a7 */ /* 0x000ea4000800007f */
[----:B--2---:R-:W-:Y:S05]  /*16680*/  @!P0 BRA `(.L_x_2107) ;  /* 0xfffffffc00f08947 */ /* 0x004fea000383ffff */
[----:B------:R-:W-:Y:S05]  /*16690*/  BRA `(.L_x_2177) ;  /* 0xffffffc400247947 */ /* 0x000fea000383ffff */
.L_x_2111:
[----:B------:R-:W-:Y:S01]  /*166a0*/  IMAD.MOV.U32 R13, RZ, RZ, R0 ;  /* 0x000000ffff0d7224 */ /* 0x000fe200078e0000 */
[----:B------:R-:W-:Y:S01]  /*166b0*/  LOP3.LUT R6, R6, 0x7f, RZ, 0xc0, !PT ;  /* 0x0000007f06067812 */ /* 0x000fe200078ec0ff */
[----:B------:R-:W-:Y:S02]  /*166c0*/  IMAD.MOV.U32 R12, RZ, RZ, RZ ;  /* 0x000000ffff0c7224 */ /* 0x000fe400078e00ff */
[----:B------:R-:W-:Y:S01]  /*166d0*/  IMAD.MOV.U32 R11, RZ, RZ, 0x181f ;  /* 0x0000181fff0b7424 */ /* 0x000fe200078e00ff */
[----:B------:R-:W-:Y:S01]  /*166e0*/  SHF.R.U32.HI R8, RZ, 0x3, R6 ;  /* 0x00000003ff087819 */ /* 0x000fe20000011606 */
[----:B------:R-:W-:Y:S02]  /*166f0*/  IMAD.MOV.U32 R15, RZ, RZ, -0x1 ;  /* 0xffffffffff0f7424 */ /* 0x000fe400078e00ff */
[----:B------:R-:W-:Y:S02]  /*16700*/  IMAD R3, R19, R5, RZ ;  /* 0x0000000513037224 */ /* 0x000fe400078e02ff */
[----:B------:R-:W-:-:S07]  /*16710*/  IMAD R4, R7, 0x80, R8 ;  /* 0x0000008007047824 */ /* 0x000fce00078e0208 */
[----:B-----5:R-:W-:Y:S05]  /*16720*/  WARPSYNC.COLLECTIVE R15, `(.L_x_2178) ;  /* 0x000000000f087348 */ /* 0x020fea0003c00000 */
[----:B------:R0:W1:Y:S02]  /*16730*/  SHFL.IDX P6, R14, R13, R12, R11 ;  /* 0x0000000c0d0e7389 */ /* 0x00006400000c000b */
[----:B01---5:R-:W-:Y:S01]  /*16740*/  ENDCOLLECTIVE ;  /* 0x000000000000791b */ /* 0x023fe20003800000 */
.L_x_2178:
[C---:B------:R-:W-:Y:S01]  /*16750*/  VIADD R8, R4.reuse, 0x60 ;  /* 0x0000006004087836 */ /* 0x040fe20000000000 */
[----:B------:R-:W-:Y:S01]  /*16760*/  ISETP.GE.AND P1, PT, R4, R3, PT ;  /* 0x000000030400720c */ /* 0x000fe20003f26270 */
[----:B------:R-:W-:Y:S02]  /*16770*/  IMAD.MOV.U32 R13, RZ, RZ, R2 ;  /* 0x000000ffff0d7224 */ /* 0x000fe400078e0002 */
[----:B------:R-:W-:-:S10]  /*16780*/  IMAD.MOV.U32 R5, RZ, RZ, R14 ;  /* 0x000000ffff057224 */ /* 0x000fd400078e000e */
[----:B------:R-:W-:Y:S05]  /*16790*/  WARPSYNC.COLLECTIVE R15, `(.L_x_2179) ;  /* 0x000000000f087348 */ /* 0x000fea0003c00000 */
[----:B------:R0:W1:Y:S02]  /*167a0*/  SHFL.IDX P6, R14, R13, R12, R11 ;  /* 0x0000000c0d0e7389 */ /* 0x00006400000c000b */
[----:B01----:R-:W-:Y:S01]  /*167b0*/  ENDCOLLECTIVE ;  /* 0x000000000000791b */ /* 0x003fe20003800000 */
.L_x_2179:
[----:B------:R-:W-:Y:S02]  /*167c0*/  IMAD.MOV.U32 R13, RZ, RZ, R0 ;  /* 0x000000ffff0d7224 */ /* 0x000fe400078e0000 */
[----:B------:R-:W-:Y:S02]  /*167d0*/  IMAD.MOV.U32 R12, RZ, RZ, 0x1 ;  /* 0x00000001ff0c7424 */ /* 0x000fe400078e00ff */
[----:B------:R-:W-:-:S07]  /*167e0*/  IMAD.MOV.U32 R6, RZ, RZ, R14 ;  /* 0x000000ffff067224 */ /* 0x000fce00078e000e */
[----:B------:R-:W-:Y:S05]  /*167f0*/  WARPSYNC.COLLECTIVE R15, `(.L_x_2180) ;  /* 0x000000000f087348 */ /* 0x000fea0003c00000 */
[----:B------:R0:W1:Y:S02]  /*16800*/  SHFL.IDX P6, R14, R13, R12, R11 ;  /* 0x0000000c0d0e7389 */ /* 0x00006400000c000b */
[----:B01----:R-:W-:Y:S01]  /*16810*/  ENDCOLLECTIVE ;  /* 0x000000000000791b */ /* 0x003fe20003800000 */
.L_x_2180:
        /* <DEDUP_REMOVED lines=14> */
.L_x_2181:
[----:B------:R-:W-:Y:S02]  /*16900*/  IMAD.MOV.U32 R13, RZ, RZ, R0 ;  /* 0x000000ffff0d7224 */ /* 0x000fe400078e0000 */
[----:B------:R-:W-:Y:S02]  /*16910*/  IMAD.MOV.U32 R12, RZ, RZ, 0x2 ;  /* 0x00000002ff0c7424 */ /* 0x000fe400078e00ff */
[----:B------:R-:W-:-:S07]  /*16920*/  IMAD.MOV.U32 R6, RZ, RZ, R14 ;  /* 0x000000ffff067224 */ /* 0x000fce00078e000e */
[----:B------:R-:W-:Y:S05]  /*16930*/  WARPSYNC.COLLECTIVE R15, `(.L_x_2182) ;  /* 0x000000000f087348 */ /* 0x000fea0003c00000 */
[----:B------:R0:W1:Y:S02]  /*16940*/  SHFL.IDX P6, R14, R13, R12, R11 ;  /* 0x0000000c0d0e7389 */ /* 0x00006400000c000b */
[----:B01----:R-:W-:Y:S01]  /*16950*/  ENDCOLLECTIVE ;  /* 0x000000000000791b */ /* 0x003fe20003800000 */
.L_x_2182:
        /* <DEDUP_REMOVED lines=14> */
.L_x_2183:
[----:B------:R-:W-:Y:S02]  /*16a40*/  IMAD.MOV.U32 R13, RZ, RZ, R0 ;  /* 0x000000ffff0d7224 */ /* 0x000fe400078e0000 */
[----:B------:R-:W-:Y:S02]  /*16a50*/  IMAD.MOV.U32 R12, RZ, RZ, 0x3 ;  /* 0x00000003ff0c7424 */ /* 0x000fe400078e00ff */
[----:B------:R-:W-:-:S07]  /*16a60*/  IMAD.MOV.U32 R6, RZ, RZ, R14 ;  /* 0x000000ffff067224 */ /* 0x000fce00078e000e */
[----:B------:R-:W-:Y:S05]  /*16a70*/  WARPSYNC.COLLECTIVE R15, `(.L_x_2184) ;  /* 0x000000000f087348 */ /* 0x000fea0003c00000 */
[----:B------:R0:W1:Y:S02]  /*16a80*/  SHFL.IDX P6, R14, R13, R12, R11 ;  /* 0x0000000c0d0e7389 */ /* 0x00006400000c000b */
[----:B01----:R-:W-:Y:S01]  /*16a90*/  ENDCOLLECTIVE ;  /* 0x000000000000791b */ /* 0x003fe20003800000 */
.L_x_2184:
        /* <DEDUP_REMOVED lines=14> */
.L_x_2185:
[----:B------:R-:W-:Y:S02]  /*16b80*/  IMAD.MOV.U32 R13, RZ, RZ, R0 ;  /* 0x000000ffff0d7224 */ /* 0x000fe400078e0000 */
[----:B------:R-:W-:Y:S02]  /*16b90*/  IMAD.MOV.U32 R12, RZ, RZ, 0x4 ;  /* 0x00000004ff0c7424 */ /* 0x000fe400078e00ff */
[----:B------:R-:W-:-:S07]  /*16ba0*/  IMAD.MOV.U32 R6, RZ, RZ, R14 ;  /* 0x000000ffff067224 */ /* 0x000fce00078e000e */
[----:B------:R-:W-:Y:S05]  /*16bb0*/  WARPSYNC.COLLECTIVE R15, `(.L_x_2186) ;  /* 0x000000000f087348 */ /* 0x000fea0003c00000 */
[----:B------:R0:W1:Y:S02]  /*16bc0*/  SHFL.IDX P6, R14, R13, R12, R11 ;  /* 0x0000000c0d0e7389 */ /* 0x00006400000c000b */
[----:B01----:R-:W-:Y:S01]  /*16bd0*/  ENDCOLLECTIVE ;  /* 0x000000000000791b */ /* 0x003fe20003800000 */
.L_x_2186:
        /* <DEDUP_REMOVED lines=14> */
.L_x_2187:
[----:B------:R-:W-:Y:S02]  /*16cc0*/  IMAD.MOV.U32 R13, RZ, RZ, R0 ;  /* 0x000000ffff0d7224 */ /* 0x000fe400078e0000 */
[----:B------:R-:W-:Y:S02]  /*16cd0*/  IMAD.MOV.U32 R12, RZ, RZ, 0x5 ;  /* 0x00000005ff0c7424 */ /* 0x000fe400078e00ff */
[----:B------:R-:W-:-:S07]  /*16ce0*/  IMAD.MOV.U32 R6, RZ, RZ, R14 ;  /* 0x000000ffff067224 */ /* 0x000fce00078e000e */
[----:B------:R-:W-:Y:S05]  /*16cf0*/  WARPSYNC.COLLECTIVE R15, `(.L_x_2188) ;  /* 0x000000000f087348 */ /* 0x000fea0003c00000 */
[----:B------:R0:W1:Y:S02]  /*16d00*/  SHFL.IDX P6, R14, R13, R12, R11 ;  /* 0x0000000c0d0e7389 */ /* 0x00006400000c000b */
[----:B01----:R-:W-:Y:S01]  /*16d10*/  ENDCOLLECTIVE ;  /* 0x000000000000791b */ /* 0x003fe20003800000 */
.L_x_2188:
        /* <DEDUP_REMOVED lines=14> */
.L_x_2189:
[----:B------:R-:W-:Y:S02]  /*16e00*/  IMAD.MOV.U32 R13, RZ, RZ, R0 ;  /* 0x000000ffff0d7224 */ /* 0x000fe400078e0000 */
[----:B------:R-:W-:Y:S02]  /*16e10*/  IMAD.MOV.U32 R12, RZ, RZ, 0x6 ;  /* 0x00000006ff0c7424 */ /* 0x000fe400078e00ff */
[----:B------:R-:W-:-:S07]  /*16e20*/  IMAD.MOV.U32 R6, RZ, RZ, R14 ;  /* 0x000000ffff067224 */ /* 0x000fce00078e000e */
[----:B------:R-:W-:Y:S05]  /*16e30*/  WARPSYNC.COLLECTIVE R15, `(.L_x_2190) ;  /* 0x000000000f087348 */ /* 0x000fea0003c00000 */
[----:B------:R0:W1:Y:S02]  /*16e40*/  SHFL.IDX P6, R14, R13, R12, R11 ;  /* 0x0000000c0d0e7389 */ /* 0x00006400000c000b */
[----:B01----:R-:W-:Y:S01]  /*16e50*/  ENDCOLLECTIVE ;  /* 0x000000000000791b */ /* 0x003fe20003800000 */
.L_x_2190:
        /* <DEDUP_REMOVED lines=13> */
.L_x_2191:
[----:B------:R-:W-:Y:S02]  /*16f30*/  IMAD.MOV.U32 R13, RZ, RZ, R0 ;  /* 0x000000ffff0d7224 */ /* 0x000fe400078e0000 */
[----:B------:R-:W-:Y:S02]  /*16f40*/  IMAD.MOV.U32 R12, RZ, RZ, 0x7 ;  /* 0x00000007ff0c7424 */ /* 0x000fe400078e00ff */
[----:B------:R-:W-:-:S07]  /*16f50*/  IMAD.MOV.U32 R6, RZ, RZ, R14 ;  /* 0x000000ffff067224 */ /* 0x000fce00078e000e */
[----:B------:R-:W-:Y:S05]  /*16f60*/  WARPSYNC.COLLECTIVE R15, `(.L_x_2192) ;  /* 0x000000000f087348 */ /* 0x000fea0003c00000 */
[----:B------:R0:W1:Y:S02]  /*16f70*/  SHFL.IDX P6, R14, R13, R12, R11 ;  /* 0x0000000c0d0e7389 */ /* 0x00006400000c000b */
[----:B01----:R-:W-:Y:S01]  /*16f80*/  ENDCOLLECTIVE ;  /* 0x000000000000791b */ /* 0x003fe20003800000 */
.L_x_2192:
        /* <DEDUP_REMOVED lines=12> */
.L_x_2193:
[----:B------:R-:W-:Y:S01]  /*17050*/  IMAD.MOV.U32 R2, RZ, RZ, R14 ;  /* 0x000000ffff027224 */ /* 0x000fe200078e000e */
[----:B------:R-:W-:Y:S06]  /*17060*/  BRA `(.L_x_2194) ;  /* 0xffffffc4006c7947 */ /* 0x000fec000383ffff */
.L_x_2114:
[----:B-1----:R1:W2:Y:S02]  /*17070*/  SYNCS.PHASECHK.TRANS64.TRYWAIT P0, [R18+URZ+0x2e820], R0 ;  /* 0x02e82000120075a7 */ /* 0x0022a4000800017f */
[----:B--2---:R-:W-:Y:S05]  /*17080*/  @!P0 NANOSLEEP.SYNCS 0x989680 ;  /* 0x009896800000895d */ /* 0x004fea0003900000 */
[----:B------:R-:W2:Y:S02]  /*17090*/  @!P0 SYNCS.PHASECHK.TRANS64 P0, [R18+URZ+0x2e820], R0 ;  /* 0x02e82000120085a7 */ /* 0x000ea4000800007f */
[----:B--2---:R-:W-:Y:S05]  /*170a0*/  @!P0 BRA `(.L_x_2114) ;  /* 0xfffffffc00f08947 */ /* 0x004fea000383ffff */
[----:B------:R-:W-:Y:S05]  /*170b0*/  BRA `(.L_x_2195) ;  /* 0xffffffc400c87947 */ /* 0x000fea000383ffff */
.L_x_2120:
[----:B--2---:R2:W3:Y:S02]  /*170c0*/  SYNCS.PHASECHK.TRANS64.TRYWAIT P0, [R4+URZ+0x2e880], R3 ;  /* 0x02e88003040075a7 */ /* 0x0044e4000800017f */
[----:B---3--:R-:W-:Y:S05]  /*170d0*/  @!P0 NANOSLEEP.SYNCS 0x989680 ;  /* 0x009896800000895d */ /* 0x008fea0003900000 */
[----:B------:R-:W3:Y:S02]  /*170e0*/  @!P0 SYNCS.PHASECHK.TRANS64 P0, [R4+URZ+0x2e880], R3 ;  /* 0x02e88003040085a7 */ /* 0x000ee4000800007f */
[----:B---3--:R-:W-:Y:S05]  /*170f0*/  @!P0 BRA `(.L_x_2120) ;  /* 0xfffffffc00f08947 */ /* 0x008fea000383ffff */
[----:B------:R-:W-:Y:S05]  /*17100*/  BRA `(.L_x_2196) ;  /* 0xffffffc8007c7947 */ /* 0x000fea000383ffff */
.L_x_2125:
[----:B0-----:R0:W3:Y:S02]  /*17110*/  SYNCS.PHASECHK.TRANS64.TRYWAIT P0, [R4+URZ+0x2e840], R3 ;  /* 0x02e84003040075a7 */ /* 0x0010e4000800017f */
[----:B---3--:R-:W-:Y:S05]  /*17120*/  @!P0 NANOSLEEP.SYNCS 0x989680 ;  /* 0x009896800000895d */ /* 0x008fea0003900000 */
[----:B------:R-:W3:Y:S02]  /*17130*/  @!P0 SYNCS.PHASECHK.TRANS64 P0, [R4+URZ+0x2e840], R3 ;  /* 0x02e84003040085a7 */ /* 0x000ee4000800007f */
[----:B---3--:R-:W-:Y:S05]  /*17140*/  @!P0 BRA `(.L_x_2125) ;  /* 0xfffffffc00f08947 */ /* 0x008fea000383ffff */
[----:B------:R-:W-:Y:S05]  /*17150*/  BRA `(.L_x_2197) ;  /* 0xffffffc800fc7947 */ /* 0x000fea000383ffff */
.L_x_2131:
[----:B--2---:R2:W3:Y:S02]  /*17160*/  SYNCS.PHASECHK.TRANS64.TRYWAIT P0, [R19+URZ+0x2e870], R2 ;  /* 0x02e87002130075a7 */ /* 0x0044e4000800017f */
[----:B---3--:R-:W-:Y:S05]  /*17170*/  @!P0 NANOSLEEP.SYNCS 0x989680 ;  /* 0x009896800000895d */ /* 0x008fea0003900000 */
[----:B------:R-:W3:Y:S02]  /*17180*/  @!P0 SYNCS.PHASECHK.TRANS64 P0, [R19+URZ+0x2e870], R2 ;  /* 0x02e87002130085a7 */ /* 0x000ee4000800007f */
[----:B---3--:R-:W-:Y:S05]  /*17190*/  @!P0 BRA `(.L_x_2131) ;  /* 0xfffffffc00f08947 */ /* 0x008fea000383ffff */
[----:B------:R-:W-:Y:S05]  /*171a0*/  BRA `(.L_x_2198) ;  /* 0xffffffcc00987947 */ /* 0x000fea000383ffff */
.L_x_2133:
[----:B--2---:R2:W3:Y:S02]  /*171b0*/  SYNCS.PHASECHK.TRANS64.TRYWAIT P0, [R19+URZ+0x2e860], R2 ;  /* 0x02e86002130075a7 */ /* 0x0044e4000800017f */
[----:B---3--:R-:W-:Y:S05]  /*171c0*/  @!P0 NANOSLEEP.SYNCS 0x989680 ;  /* 0x009896800000895d */ /* 0x008fea0003900000 */
[----:B------:R-:W3:Y:S02]  /*171d0*/  @!P0 SYNCS.PHASECHK.TRANS64 P0, [R19+URZ+0x2e860], R2 ;  /* 0x02e86002130085a7 */ /* 0x000ee4000800007f */
[----:B---3--:R-:W-:Y:S05]  /*171e0*/  @!P0 BRA `(.L_x_2133) ;  /* 0xfffffffc00f08947 */ /* 0x008fea000383ffff */
[----:B------:R-:W-:Y:S05]  /*171f0*/  BRA `(.L_x_2199) ;  /* 0xffffffcc00a07947 */ /* 0x000fea000383ffff */
.L_x_2140:
[----:B-1----:R1:W2:Y:S02]  /*17200*/  SYNCS.PHASECHK.TRANS64.TRYWAIT P1, [R16+URZ+0x2e870], R3 ;  /* 0x02e87003100075a7 */ /* 0x0022a4000802017f */
[----:B--2---:R-:W-:Y:S05]  /*17210*/  @!P1 NANOSLEEP.SYNCS 0x989680 ;  /* 0x009896800000995d */ /* 0x004fea0003900000 */
[----:B------:R-:W2:Y:S02]  /*17220*/  @!P1 SYNCS.PHASECHK.TRANS64 P1, [R16+URZ+0x2e870], R3 ;  /* 0x02e87003100095a7 */ /* 0x000ea4000802007f */
[----:B--2---:R-:W-:Y:S05]  /*17230*/  @!P1 BRA `(.L_x_2140) ;  /* 0xfffffffc00f09947 */ /* 0x004fea000383ffff */
[----:B------:R-:W-:Y:S05]  /*17240*/  BRA `(.L_x_2200) ;  /* 0xffffffd400e07947 */ /* 0x000fea000383ffff */
.L_x_2142:
[----:B-1----:R1:W2:Y:S02]  /*17250*/  SYNCS.PHASECHK.TRANS64.TRYWAIT P1, [R16+URZ+0x2e860], R3 ;  /* 0x02e86003100075a7 */ /* 0x0022a4000802017f */
[----:B--2---:R-:W-:Y:S05]  /*17260*/  @!P1 NANOSLEEP.SYNCS 0x989680 ;  /* 0x009896800000995d */ /* 0x004fea0003900000 */
[----:B------:R-:W2:Y:S02]  /*17270*/  @!P1 SYNCS.PHASECHK.TRANS64 P1, [R16+URZ+0x2e860], R3 ;  /* 0x02e86003100095a7 */ /* 0x000ea4000802007f */
[----:B--2---:R-:W-:Y:S05]  /*17280*/  @!P1 BRA `(.L_x_2142) ;  /* 0xfffffffc00f09947 */ /* 0x004fea000383ffff */
[----:B------:R-:W-:Y:S05]  /*17290*/  BRA `(.L_x_2201) ;  /* 0xffffffd400e87947 */ /* 0x000fea000383ffff */
.L_x_2155:
[----:B0-----:R0:W1:Y:S02]  /*172a0*/  SYNCS.PHASECHK.TRANS64.TRYWAIT P0, [R0+URZ+0x2e820], R3 ;  /* 0x02e82003000075a7 */ /* 0x001064000800017f */
[----:B-1----:R-:W-:Y:S05]  /*172b0*/  @!P0 NANOSLEEP.SYNCS 0x989680 ;  /* 0x009896800000895d */ /* 0x002fea0003900000 */
[----:B------:R-:W1:Y:S02]  /*172c0*/  @!P0 SYNCS.PHASECHK.TRANS64 P0, [R0+URZ+0x2e820], R3 ;  /* 0x02e82003000085a7 */ /* 0x000e64000800007f */
[----:B-1----:R-:W-:Y:S05]  /*172d0*/  @!P0 BRA `(.L_x_2155) ;  /* 0xfffffffc00f08947 */ /* 0x002fea000383ffff */
[----:B------:R-:W-:Y:S05]  /*172e0*/  BRA `(.L_x_2202) ;  /* 0xffffffec00007947 */ /* 0x000fea000383ffff */
.L_x_2156:
        /* <DEDUP_REMOVED lines=11> */
.L_x_2204:
[----:B------:R-:W-:Y:S05]  /*173a0*/  BSYNC B0 ;  /* 0x0000000000007941 */ /* 0x000fea0003800000 */
.L_x_2203:
[----:B------:R-:W-:Y:S05]  /*173b0*/  BRA `(.L_x_2205) ;  /* 0xffffffe800e87947 */ /* 0x000fea000383ffff */
.L_x_2159:
[----:B------:R-:W-:Y:S01]  /*173c0*/  BSSY B1, `(.L_x_2206) ;  /* 0x0000006000017945 */ /* 0x000fe20003800000 */
[----:B------:R-:W-:-:S07]  /*173d0*/  IMAD.MOV.U32 R15, RZ, RZ, -0x1 ;  /* 0xffffffffff0f7424 */ /* 0x000fce00078e00ff */
[----:B01----:R-:W-:Y:S05]  /*173e0*/  WARPSYNC.COLLECTIVE R15, `(.L_x_2207) ;  /* 0x000000000f0c7348 */ /* 0x003fea0003c00000 */
[----:B------:R-:W-:Y:S02]  /*173f0*/  ELECT P6, UR62, PT ;  /* 0x00000000003e782f */ /* 0x000fe400038c0000 */
[----:B------:R-:W-:Y:S01]  /*17400*/  MOV R14, UR62 ;  /* 0x0000003e000e7c02 */ /* 0x000fe20008000f00 */
[----:B01----:R-:W-:Y:S10]  /*17410*/  ENDCOLLECTIVE ;  /* 0x000000000000791b */ /* 0x003ff40003800000 */
.L_x_2207:
[----:B------:R-:W-:Y:S05]  /*17420*/  BSYNC B1 ;  /* 0x0000000000017941 */ /* 0x000fea0003800000 */
.L_x_2206:
[----:B------:R-:W-:Y:S05]  /*17430*/  BRA `(.L_x_2208) ;  /* 0xffffffe800e07947 */ /* 0x000fea000383ffff */
.L_x_2161:
[----:B0-----:R0:W1:Y:S02]  /*17440*/  SYNCS.PHASECHK.TRANS64.TRYWAIT P1, [R6+URZ], R5 ;  /* 0x00000005060075a7 */ /* 0x001064000802017f */
[----:B-1----:R-:W-:Y:S05]  /*17450*/  @!P1 NANOSLEEP.SYNCS 0x989680 ;  /* 0x009896800000995d */ /* 0x002fea0003900000 */
[----:B------:R-:W1:Y:S02]  /*17460*/  @!P1 SYNCS.PHASECHK.TRANS64 P1, [R6+URZ], R5 ;  /* 0x00000005060095a7 */ /* 0x000e64000802007f */
[----:B-1----:R-:W-:Y:S05]  /*17470*/  @!P1 BRA `(.L_x_2161) ;  /* 0xfffffffc00f09947 */ /* 0x002fea000383ffff */
[----:B------:R-:W-:Y:S05]  /*17480*/  BRA `(.L_x_2209) ;  /* 0xffffffec001c7947 */ /* 0x000fea000383ffff */
.L_x_2162:
[----:B-1----:R1:W2:Y:S02]  /*17490*/  SYNCS.PHASECHK.TRANS64.TRYWAIT P1, [R7+URZ], R2 ;  /* 0x00000002070075a7 */ /* 0x0022a4000802017f */
[----:B--2---:R-:W-:Y:S05]  /*174a0*/  @!P1 NANOSLEEP.SYNCS 0x989680 ;  /* 0x009896800000995d */ /* 0x004fea0003900000 */
[----:B------:R-:W2:Y:S02]  /*174b0*/  @!P1 SYNCS.PHASECHK.TRANS64 P1, [R7+URZ], R2 ;  /* 0x00000002070095a7 */ /* 0x000ea4000802007f */
[----:B--2---:R-:W-:Y:S05]  /*174c0*/  @!P1 BRA `(.L_x_2162) ;  /* 0xfffffffc00f09947 */ /* 0x004fea000383ffff */
[----:B------:R-:W-:Y:S05]  /*174d0*/  BRA `(.L_x_2210) ;  /* 0xffffffec00107947 */ /* 0x000fea000383ffff */
.L_x_2164:
[----:B--2---:R2:W3:Y:S02]  /*174e0*/  SYNCS.PHASECHK.TRANS64.TRYWAIT P1, [R4+URZ+0x2e860], R5 ;  /* 0x02e86005040075a7 */ /* 0x0044e4000802017f */
[----:B---3--:R-:W-:Y:S05]  /*174f0*/  @!P1 NANOSLEEP.SYNCS 0x989680 ;  /* 0x009896800000995d */ /* 0x008fea0003900000 */
[----:B------:R-:W3:Y:S02]  /*17500*/  @!P1 SYNCS.PHASECHK.TRANS64 P1, [R4+URZ+0x2e860], R5 ;  /* 0x02e86005040095a7 */ /* 0x000ee4000802007f */
[----:B---3--:R-:W-:Y:S05]  /*17510*/  @!P1 BRA `(.L_x_2164) ;  /* 0xfffffffc00f09947 */ /* 0x008fea000383ffff */
[----:B------:R-:W-:Y:S05]  /*17520*/  BRA `(.L_x_2211) ;  /* 0xffffffec00147947 */ /* 0x000fea000383ffff */
.L_x_2166:
[----:B---3--:R3:W4:Y:S02]  /*17530*/  SYNCS.PHASECHK.TRANS64.TRYWAIT P1, [R3+URZ+0x2e860], R2 ;  /* 0x02e86002030075a7 */ /* 0x008724000802017f */
[----:B----4-:R-:W-:Y:S05]  /*17540*/  @!P1 NANOSLEEP.SYNCS 0x989680 ;  /* 0x009896800000995d */ /* 0x010fea0003900000 */
[----:B------:R-:W4:Y:S02]  /*17550*/  @!P1 SYNCS.PHASECHK.TRANS64 P1, [R3+URZ+0x2e860], R2 ;  /* 0x02e86002030095a7 */ /* 0x000f24000802007f */
[----:B----4-:R-:W-:Y:S05]  /*17560*/  @!P1 BRA `(.L_x_2166) ;  /* 0xfffffffc00f09947 */ /* 0x010fea000383ffff */
[----:B------:R-:W-:Y:S05]  /*17570*/  BRA `(.L_x_2212) ;  /* 0xffffffec00147947 */ /* 0x000fea000383ffff */
.L_x_2168:
[----:B----4-:R4:W0:Y:S02]  /*17580*/  SYNCS.PHASECHK.TRANS64.TRYWAIT P0, [R4+URZ+0x2e880], R5 ;  /* 0x02e88005040075a7 */ /* 0x010824000800017f */
[----:B0-----:R-:W-:Y:S05]  /*17590*/  @!P0 NANOSLEEP.SYNCS 0x989680 ;  /* 0x009896800000895d */ /* 0x001fea0003900000 */
[----:B------:R-:W0:Y:S02]  /*175a0*/  @!P0 SYNCS.PHASECHK.TRANS64 P0, [R4+URZ+0x2e880], R5 ;  /* 0x02e88005040085a7 */ /* 0x000e24000800007f */
[----:B0-----:R-:W-:Y:S05]  /*175b0*/  @!P0 BRA `(.L_x_2168) ;  /* 0xfffffffc00f08947 */ /* 0x001fea000383ffff */
[----:B------:R-:W-:Y:S05]  /*175c0*/  BRA `(.L_x_2169) ;  /* 0xffffffec00107947 */ /* 0x000fea000383ffff */
.L_x_2213:
        /* <DEDUP_REMOVED lines=11> */
.L_x_2701:


//--------------------- .text._ZN7cutlass13device_kernelIN5flash11enable_sm90INS1_16FlashAttnFwdSm90INS1_25CollectiveMainloopFwdSm90ILi2EN4cute5tupleIJNS5_1CILi1EEES8_S8_EEENS6_IJNS7_ILi128EEENS7_ILi224EEESA_EEELi128ENS_12float_e4m3_tEfNS_4arch4Sm90ELb1ELb0ELb0ELb1ELb0ELb1ELb0ELb1ELb1ELb1ELb0ELb0EEENS1_21CollectiveEpilogueFwdINS6_IJSA_SA_SB_EEES9_NS_10bfloat16_tESF_Li256ELb1ELb1ELb0ELb1EEENS1_36VarlenDynamicPersistentTileSchedulerILi128ELi224ELi256ELi128ELb0ELb1ELb1ELb1ELb1ELb1EEEEEEEEEvNT_6ParamsE --------------------------
	.section	.text._ZN7cutlass13device_kernelIN5flash11enable_sm90INS1_16FlashAttnFwdSm90INS1_25CollectiveMainloopFwdSm90ILi2EN4cute5tupleIJNS5_1CILi1EEES8_S8_EEENS6_IJNS7_ILi128EEENS7_ILi224EEESA_EEELi128ENS_12float_e4m3_tEfNS_4arch4Sm90ELb1ELb0ELb0ELb1ELb0ELb1ELb0ELb1ELb1ELb1ELb0ELb0EEENS1_21CollectiveEpilogueFwdINS6_IJSA_SA_SB_EEES9_NS_10bfloat16_tESF_Li256ELb1ELb1ELb0ELb1EEENS1_36VarlenDynamicPersistentTileSchedulerILi128ELi224ELi256ELi128ELb0ELb1ELb1ELb1ELb1ELb1EEEEEEEEEvNT_6ParamsE,"ax",@progbits
	.align	128
.text._ZN7cutlass13device_kernelIN5flash11enable_sm90INS1_16FlashAttnFwdSm90INS1_25CollectiveMainloopFwdSm90ILi2EN4cute5tupleIJNS5_1CILi1EEES8_S8_EEENS6_IJNS7_ILi128EEENS7_ILi224EEESA_EEELi128ENS_12float_e4m3_tEfNS_4arch4Sm90ELb1ELb0ELb0ELb1ELb0ELb1ELb0ELb1ELb1ELb1ELb0ELb0EEENS1_21CollectiveEpilogueFwdINS6_IJSA_SA_SB_EEES9_NS_10bfloat16_tESF_Li256ELb1ELb1ELb0ELb1EEENS1_36VarlenDynamicPersistentTileSchedulerILi128ELi224ELi256ELi128ELb0ELb1ELb1ELb1ELb1ELb1EEEEEEEEEvNT_6ParamsE:
        .type           _ZN7cutlass13device_kernelIN5flash11enable_sm90INS1_16FlashAttnFwdSm90INS1_25CollectiveMainloopFwdSm90ILi2EN4cute5tupleIJNS5_1CILi1EEES8_S8_EEENS6_IJNS7_ILi128EEENS7_ILi224EEESA_EEELi128ENS_12float_e4m3_tEfNS_4arch4Sm90ELb1ELb0ELb0ELb1ELb0ELb1ELb0ELb1ELb1ELb1ELb0ELb0EEENS1_21CollectiveEpilogueFwdINS6_IJSA_SA_SB_EEES9_NS_10bfloat16_tESF_Li256ELb1ELb1ELb0ELb1EEENS1_36VarlenDynamicPersistentTileSchedulerILi128ELi224ELi256ELi128ELb0ELb1ELb1ELb1ELb1ELb1EEEEEEEEEvNT_6ParamsE,@function
        .size           _ZN7cutlass13device_kernelIN5flash11enable_sm90INS1_16FlashAttnFwdSm90INS1_25CollectiveMainloopFwdSm90ILi2EN4cute5tupleIJNS5_1CILi1EEES8_S8_EEENS6_IJNS7_ILi128EEENS7_ILi224EEESA_EEELi128ENS_12float_e4m3_tEfNS_4arch4Sm90ELb1ELb0ELb0ELb1ELb0ELb1ELb0ELb1ELb1ELb1ELb0ELb0EEENS1_21CollectiveEpilogueFwdINS6_IJSA_SA_SB_EEES9_NS_10bfloat16_tESF_Li256ELb1ELb1ELb0ELb1EEENS1_36VarlenDynamicPersistentTileSchedulerILi128ELi224ELi256ELi128ELb0ELb1ELb1ELb1ELb1ELb1EEEEEEEEEvNT_6ParamsE,(.L_x_2702 - _ZN7cutlass13device_kernelIN5flash11enable_sm90INS1_16FlashAttnFwdSm90INS1_25CollectiveMainloopFwdSm90ILi2EN4cute5tupleIJNS5_1CILi1EEES8_S8_EEENS6_IJNS7_ILi128EEENS7_ILi224EEESA_EEELi128ENS_12float_e4m3_tEfNS_4arch4Sm90ELb1ELb0ELb0ELb1ELb0ELb1ELb0ELb1ELb1ELb1ELb0ELb0EEENS1_21CollectiveEpilogueFwdINS6_IJSA_SA_SB_EEES9_NS_10bfloat16_tESF_Li256ELb1ELb1ELb0ELb1EEENS1_36VarlenDynamicPersistentTileSchedulerILi128ELi224ELi256ELi128ELb0ELb1ELb1ELb1ELb1ELb1EEEEEEEEEvNT_6ParamsE)
        .other          _ZN7cutlass13device_kernelIN5flash11enable_sm90INS1_16FlashAttnFwdSm90INS1_25CollectiveMainloopFwdSm90ILi2EN4cute5tupleIJNS5_1CILi1EEES8_S8_EEENS6_IJNS7_ILi128EEENS7_ILi224EEESA_EEELi128ENS_12float_e4m3_tEfNS_4arch4Sm90ELb1ELb0ELb0ELb1ELb0ELb1ELb0ELb1ELb1ELb1ELb0ELb0EEENS1_21CollectiveEpilogueFwdINS6_IJSA_SA_SB_EEES9_NS_10bfloat16_tESF_Li256ELb1ELb1ELb0ELb1EEENS1_36VarlenDynamicPersistentTileSchedulerILi128ELi224ELi256ELi128ELb0ELb1ELb1ELb1ELb1ELb1EEEEEEEEEvNT_6ParamsE,@"STO_CUDA_ENTRY STV_DEFAULT"
_ZN7cutlass13device_kernelIN5flash11enable_sm90INS1_16FlashAttnFwdSm90INS1_25CollectiveMainloopFwdSm90ILi2EN4cute5tupleIJNS5_1CILi1EEES8_S8_EEENS6_IJNS7_ILi128EEENS7_ILi224EEESA_EEELi128ENS_12float_e4m3_tEfNS_4arch4Sm90ELb1ELb0ELb0ELb1ELb0ELb1ELb0ELb1ELb1ELb1ELb0ELb0EEENS1_21CollectiveEpilogueFwdINS6_IJSA_SA_SB_EEES9_NS_10bfloat16_tESF_Li256ELb1ELb1ELb0ELb1EEENS1_36VarlenDynamicPersistentTileSchedulerILi128ELi224ELi256ELi128ELb0ELb1ELb1ELb1ELb1ELb1EEEEEEEEEvNT_6ParamsE:
        /* <DEDUP_REMOVED lines=24> */
.L_x_2215:
[----:B------:R-:W-:Y:S05]  /*0180*/  BSYNC B0 ;  /* 0x0000000000007941 */ /* 0x000fea0003800000 */
.L_x_2214:
        /* <DEDUP_REMOVED lines=41> */
.L_x_2216:
        /* <DEDUP_REMOVED lines=22> */
.L_x_2217:
        /* <DEDUP_REMOVED lines=18> */
.L_x_2218:
        /* <DEDUP_REMOVED lines=22> */
.L_x_2219:
        /* <DEDUP_REMOVED lines=22> */
.L_x_2220:
[----:B------:R-:W-:Y:S01]  /*0960*/  PLOP3.LUT P0, PT, PT, PT, UP0, 0x80, 0x0 ;  /* 0x000000000000781c */ /* 0x000fe20003f0f008 */
[----:B------:R-:W-:Y:S01]  /*0970*/  UMOV UR60, 0x1 ;  /* 0x00000001003c7882 */ /* 0x000fe20000000000 */
[----:B------:R-:W-:Y:S01]  /*0980*/  NOP ;  /* 0x0000000000007918 */ /* 0x000fe20000000000 */
[----:B------:R-:W-:Y:S01]  /*0990*/  USEL UR60, UR60, 0x2, !UP0 ;  /* 0x000000023c3c7887 */ /* 0x000fe2000c000000 */
[----:B------:R-:W-:Y:S01]  /*09a0*/  BSSY B8, `(.L_x_2221) ;  /* 0x0002928000087945 */ /* 0x000fe20003800000 */
[----:B012-4-:R-:W-:Y:S08]  /*09b0*/  BAR.SYNC.DEFER_BLOCKING 0x0 ;  /* 0x0000000000007b1d */ /* 0x017ff00000010000 */
[----:B------:R-:W-:Y:S05]  /*09c0*/  @!P0 BRA `(.L_x_2222) ;  /* 0x00000224007c8947 */ /* 0x000fea0003800000 */
.L_x_2223:
        /* <DEDUP_REMOVED lines=8> */
[----:B-1----:R-:W-:-:S06]  /*0a50*/  ULEA UR4, UR5, UR4, 0x18 ;  /* 0x0000000405047291 */ /* 0x002fcc000f8ec03f */
[----:B------:R-:W-:Y:S01]  /*0a60*/  IMAD.U32 R16, RZ, RZ, UR4 ;  /* 0x00000004ff107e24 */ /* 0x000fe2000f8e00ff */
[----:B0-----:R-:W-:Y:S01]  /*0a70*/  SHF.R.U32.HI R0, RZ, 0x7, R0 ;  /* 0x00000007ff007819 */ /* 0x001fe20000011600 */
[----:B------:R-:W-:-:S03]  /*0a80*/  ULDC UR4, c[0x0][0xc3c] ;  /* 0x00030f0000047ab9 */ /* 0x000fc60000000800 */
[----:B------:R-:W-:Y:S01]  /*0a90*/  ISETP.NE.AND P0, PT, R0, 0x1, PT ;  /* 0x000000010000780c */ /* 0x000fe20003f05270 */
[----:B------:R-:W-:-:S05]  /*0aa0*/  IMAD.U32 R0, RZ, RZ, UR5 ;  /* 0x00000005ff007e24 */ /* 0x000fca000f8e00ff */
[----:B------:R-:W-:Y:S07]  /*0ab0*/  STL [R1+0x50], R0 ;  /* 0x0000500001007387 */ /* 0x000fee0000100800 */
[----:B------:R-:W-:Y:S08]  /*0ac0*/  @!P0 BAR.ARV 0x9, 0x100 ;  /* 0x0244000000008b1d */ /* 0x000ff00000002000 */
[----:B------:R-:W-:Y:S06]  /*0ad0*/  BAR.SYNC.DEFER_BLOCKING 0x5, 0x180 ;  /* 0x0146000000007b1d */ /* 0x000fec0000010000 */
[----:B------:R-:W0:Y:S02]  /*0ae0*/  LDS.128 R12, [R16+0x2e8d0] ;  /* 0x02e8d000100c7984 */ /* 0x000e240000000c00 */
[----:B------:R-:W-:Y:S06]  /*0af0*/  BAR.ARV 0x4, 0x180 ;  /* 0x0106000000007b1d */ /* 0x000fec0000002000 */
[----:B0-----:R-:W-:-:S13]  /*0b00*/  ISETP.GE.AND P0, PT, R15, UR4, PT ;  /* 0x000000040f007c0c */ /* 0x001fda000bf06270 */
[----:B------:R-:W-:Y:S05]  /*0b10*/  @P0 BRA `(.L_x_2224) ;  /* 0x0000029000400947 */ /* 0x000fea0003800000 */
[----:B------:R-:W0:Y:S01]  /*0b20*/  S2R R0, SR_TID.X ;  /* 0x0000000000007919 */ /* 0x000e220000002100 */
[----:B------:R-:W-:Y:S01]  /*0b30*/  ULOP3.LUT UR4, UR60, 0x1, URZ, 0xfc, !UPT ;  /* 0x000000013c047892 */ /* 0x000fe2000f8efc3f */
[----:B------:R-:W-:Y:S01]  /*0b40*/  IMAD.MOV.U32 R237, RZ, RZ, RZ ;  /* 0x000000ffffed7224 */ /* 0x000fe200078e00ff */
[----:B------:R1:W-:Y:S01]  /*0b50*/  STL [R1+0x64], R13 ;  /* 0x0000640d01007387 */ /* 0x0003e20000100800 */
[----:B------:R-:W-:Y:S02]  /*0b60*/  IMAD.MOV.U32 R232, RZ, RZ, RZ ;  /* 0x000000ffffe87224 */ /* 0x000fe400078e00ff */
[----:B------:R-:W-:Y:S02]  /*0b70*/  IMAD.MOV.U32 R231, RZ, RZ, RZ ;  /* 0x000000ffffe77224 */ /* 0x000fe400078e00ff */
[----:B0-----:R-:W-:-:S05]  /*0b80*/  VIADD R12, R0, 0xffffff80 ;  /* 0xffffff80000c7836 */ /* 0x001fca0000000000 */
[----:B------:R-:W-:-:S04]  /*0b90*/  SHF.R.S32.HI R0, RZ, 0x1f, R12 ;  /* 0x0000001fff007819 */ /* 0x000fc8000001140c */
[----:B------:R-:W-:-:S04]  /*0ba0*/  LEA.HI R2, R0, R12, RZ, 0x7 ;  /* 0x0000000c00027211 */ /* 0x000fc800078f38ff */
[----:B------:R-:W-:Y:S02]  /*0bb0*/  LOP3.LUT R3, R2, 0xffffff80, RZ, 0xc0, !PT ;  /* 0xffffff8002037812 */ /* 0x000fe400078ec0ff */
[----:B------:R-:W-:-:S03]  /*0bc0*/  SHF.R.S32.HI R17, RZ, 0x7, R2 ;  /* 0x00000007ff117819 */ /* 0x000fc60000011402 */
[----:B------:R-:W-:Y:S01]  /*0bd0*/  IMAD.IADD R11, R12, 0x1, -R3 ;  /* 0x000000010c0b7824 */ /* 0x000fe200078e0a03 */
[----:B------:R-:W-:-:S04]  /*0be0*/  LEA.HI R2, R2, R17, RZ, 0x1 ;  /* 0x0000001102027211 */ /* 0x000fc800078f08ff */
[----:B------:R-:W-:Y:S02]  /*0bf0*/  SHF.R.S32.HI R6, RZ, 0x1f, R11 ;  /* 0x0000001fff067819 */ /* 0x000fe4000001140b */
[----:B------:R-:W-:Y:S02]  /*0c00*/  LOP3.LUT R2, R2, 0x3fffffe, RZ, 0xc0, !PT ;  /* 0x03fffffe02027812 */ /* 0x000fe400078ec0ff */
[CC--:B------:R-:W-:Y:S02]  /*0c10*/  LEA.HI R8, R6.reuse, R11.reuse, RZ, 0x2 ;  /* 0x0000000b06087211 */ /* 0x0c0fe400078f10ff */
[----:B------:R-:W-:Y:S01]  /*0c20*/  LEA.HI R6, R6, R11, RZ, 0x5 ;  /* 0x0000000b06067211 */ /* 0x000fe200078f28ff */
[----:B------:R-:W-:Y:S01]  /*0c30*/  IMAD.IADD R2, R17, 0x1, -R2 ;  /* 0x0000000111027824 */ /* 0x000fe200078e0a02 */
[--C-:B------:R-:W-:Y:S01]  /*0c40*/  SHF.R.S32.HI R5, RZ, 0x2, R8.reuse ;  /* 0x00000002ff057819 */ /* 0x100fe20000011408 */
[----:B------:R-:W-:Y:S01]  /*0c50*/  IMAD.MOV.U32 R17, RZ, RZ, RZ ;  /* 0x000000ffff117224 */ /* 0x000fe200078e00ff */
[----:B------:R-:W-:-:S02]  /*0c60*/  SHF.R.S32.HI R4, RZ, 0x1f, R8 ;  /* 0x0000001fff047819 */ /* 0x000fc40000011408 */
[----:B------:R-:W-:Y:S02]  /*0c70*/  SHF.R.S32.HI R6, RZ, 0x5, R6 ;  /* 0x00000005ff067819 */ /* 0x000fe40000011406 */
[----:B------:R-:W-:Y:S02]  /*0c80*/  LEA.HI R3, R4, R5, RZ, 0x3 ;  /* 0x0000000504037211 */ /* 0x000fe400078f18ff */
[CC--:B------:R-:W-:Y:S02]  /*0c90*/  LEA.HI R4, R0.reuse, R12.reuse, RZ, 0x4 ;  /* 0x0000000c00047211 */ /* 0x0c0fe400078f20ff */
[----:B------:R-:W-:Y:S02]  /*0ca0*/  LOP3.LUT R10, R3, 0xfffffff8, RZ, 0xc0, !PT ;  /* 0xfffffff8030a7812 */ /* 0x000fe400078ec0ff */
[----:B------:R-:W-:Y:S02]  /*0cb0*/  LEA.HI R3, R0, R12, RZ, 0x5 ;  /* 0x0000000c00037211 */ /* 0x000fe400078f28ff */
[----:B------:R-:W-:Y:S01]  /*0cc0*/  SHF.R.S32.HI R7, RZ, 0x4, R4 ;  /* 0x00000004ff077819 */ /* 0x000fe20000011404 */
[----:B------:R-:W-:Y:S01]  /*0cd0*/  IMAD.IADD R9, R5, 0x1, -R10 ;  /* 0x0000000105097824 */ /* 0x000fe200078e0a0a */
[C---:B------:R-:W-:Y:S01]  /*0ce0*/  LOP3.LUT R5, R4.reuse, 0x3fffff0, RZ, 0xc0, !PT ;  /* 0x03fffff004057812 */ /* 0x040fe200078ec0ff */
[----:B------:R-:W-:Y:S01]  /*0cf0*/  IMAD.SHL.U32 R3, R3, 0x20, RZ ;  /* 0x0000002003037824 */ /* 0x000fe200078e00ff */
[----:B------:R-:W-:Y:S01]  /*0d00*/  LEA.HI R4, R4, R7, RZ, 0x1 ;  /* 0x0000000704047211 */ /* 0x000fe200078f08ff */
[----:B------:R-:W-:Y:S01]  /*0d10*/  IMAD R9, R6, 0x10, R9 ;  /* 0x0000001006097824 */ /* 0x000fe200078e0209 */
[----:B------:R-:W-:Y:S01]  /*0d20*/  LOP3.LUT R8, R8, 0x7ffffffc, RZ, 0xc0, !PT ;  /* 0x7ffffffc08087812 */ /* 0x000fe200078ec0ff */
[----:B------:R-:W-:Y:S01]  /*0d30*/  IMAD.IADD R5, R12, 0x1, -R5 ;  /* 0x000000010c057824 */ /* 0x000fe200078e0a05 */
[----:B------:R-:W-:Y:S01]  /*0d40*/  LOP3.LUT R18, R3, 0xfffffc00, RZ, 0xc0, !PT ;  /* 0xfffffc0003127812 */ /* 0x000fe200078ec0ff */
[----:B------:R-:W-:Y:S01]  /*0d50*/  IMAD R10, R2, 0x40, R9 ;  /* 0x00000040020a7824 */ /* 0x000fe200078e0209 */
[----:B------:R-:W-:-:S02]  /*0d60*/  LOP3.LUT R4, R4, 0x1ffffffe, RZ, 0xc0, !PT ;  /* 0x1ffffffe04047812 */ /* 0x000fc400078ec0ff */
[----:B------:R-:W-:Y:S01]  /*0d70*/  LEA.HI R2, R0, R12, RZ, 0x2 ;  /* 0x0000000c00027211 */ /* 0x000fe200078f10ff */
[----:B------:R-:W-:Y:S02]  /*0d80*/  IMAD R5, R5, 0x40, R18 ;  /* 0x0000004005057824 */ /* 0x000fe400078e0212 */
[----:B------:R-:W-:Y:S01]  /*0d90*/  IMAD.IADD R4, R7, 0x1, -R4 ;  /* 0x0000000107047824 */ /* 0x000fe200078e0a04 */
[----:B------:R-:W-:-:S03]  /*0da0*/  SHF.R.S32.HI R228, RZ, 0x2, R2 ;  /* 0x00000002ffe47819 */ /* 0x000fc60000011402 */
[----:B------:R-:W-:Y:S01]  /*0db0*/  IMAD R3, R4, 0x8, R5 ;  /* 0x0000000804037824 */ /* 0x000fe200078e0205 */
[----:B------:R-:W-:Y:S01]  /*0dc0*/  LEA.HI R4, R0, R12, RZ, 0x3 ;  /* 0x0000000c00047211 */ /* 0x000fe200078f18ff */
[----:B------:R-:W-:Y:S01]  /*0dd0*/  VIADD R20, R228, 0x40 ;  /* 0x00000040e4147836 */ /* 0x000fe20000000000 */
[----:B------:R-:W-:Y:S02]  /*0de0*/  LOP3.LUT R0, R2, 0xfffffffc, RZ, 0xc0, !PT ;  /* 0xfffffffc02007812 */ /* 0x000fe400078ec0ff */
[----:B------:R0:W-:Y:S03]  /*0df0*/  STL [R1+0xac], R3 ;  /* 0x0000ac0301007387 */ /* 0x0001e60000100800 */
[----:B-1----:R-:W-:Y:S01]  /*0e00*/  IMAD.IADD R13, R12, 0x1, -R0 ;  /* 0x000000010c0d7824 */ /* 0x002fe200078e0a00 */
[----:B------:R1:W-:Y:S01]  /*0e10*/  STL [R1+0x68], R14 ;  /* 0x0000680e01007387 */ /* 0x0003e20000100800 */
[----:B------:R-:W-:-:S02]  /*0e20*/  SHF.R.S32.HI R0, RZ, 0x1f, R228 ;  /* 0x0000001fff007819 */ /* 0x000fc400000114e4 */
[C---:B------:R-:W-:Y:S01]  /*0e30*/  IMAD.SHL.U32 R18, R13.reuse, 0x10, RZ ;  /* 0x000000100d127824 */ /* 0x040fe200078e00ff */
[----:B------:R2:W-:Y:S01]  /*0e40*/  STL [R1+0x6c], R15 ;  /* 0x00006c0f01007387 */ /* 0x0005e20000100800 */
[----:B------:R-:W-:Y:S01]  /*0e50*/  LEA.HI R0, R13, R13, RZ, 0x1 ;  /* 0x0000000d0d007211 */ /* 0x000fe200078f08ff */
[----:B0-----:R-:W-:Y:S01]  /*0e60*/  IMAD.U32 R3, RZ, RZ, UR4 ;  /* 0x00000004ff037e24 */ /* 0x001fe2000f8e00ff */
[----:B------:R-:W-:Y:S01]  /*0e70*/  SHF.R.S32.HI R3, RZ, 0x1f, R2 ;  /* 0x0000001fff037819 */ /* 0x000fe20000011402 */
[----:B------:R-:W-:Y:S01]  /*0e80*/  STL [R1+0xa8], R10 ;  /* 0x0000a80a01007387 */ /* 0x000fe20000100800 */
[----:B------:R-:W-:Y:S01]  /*0e90*/  LOP3.LUT R2, R4, 0xfffffff8, RZ, 0xc0, !PT ;  /* 0xfffffff804027812 */ /* 0x000fe200078ec0ff */
[----:B-1----:R-:W-:Y:S01]  /*0ea0*/  VIADD R14, R228, 0xc0 ;  /* 0x000000c0e40e7836 */ /* 0x002fe20000000000 */
[----:B------:R-:W-:Y:S01]  /*0eb0*/  SHF.R.S32.HI R4, RZ, 0x3, R4 ;  /* 0x00000003ff047819 */ /* 0x000fe20000011404 */
[----:B------:R-:W-:Y:S01]  /*0ec0*/  UMOV UR4, URZ ;  /* 0x0000003f00047c82 */ /* 0x000fe20008000000 */
[----:B------:R-:W-:Y:S01]  /*0ed0*/  SHF.R.S32.HI R4, RZ, 0x1f, R20 ;  /* 0x0000001fff047819 */ /* 0x000fe20000011414 */
[----:B------:R-:W-:Y:S01]  /*0ee0*/  IMAD.IADD R12, R12, 0x1, -R2 ;  /* 0x000000010c0c7824 */ /* 0x000fe200078e0a02 */
[----:B------:R-:W-:Y:S01]  /*0ef0*/  LEA.HI R3, R3, R228, RZ, 0x3 ;  /* 0x000000e403037211 */ /* 0x000fe200078f18ff */
[----:B--2---:R-:W-:Y:S01]  /*0f00*/  VIADD R15, R228, 0x80 ;  /* 0x00000080e40f7836 */ /* 0x004fe20000000000 */
[----:B------:R-:W-:Y:S01]  /*0f10*/  LEA.HI R4, R4, R20, RZ, 0x3 ;  /* 0x0000001404047211 */ /* 0x000fe200078f18ff */
[----:B------:R-:W-:Y:S01]  /*0f20*/  IMAD.SHL.U32 R2, R20, 0x80, RZ ;  /* 0x0000008014027824 */ /* 0x000fe200078e00ff */
[----:B------:R-:W-:Y:S01]  /*0f30*/  LOP3.LUT R3, R3, 0xfffffff8, RZ, 0xc0, !PT ;  /* 0xfffffff803037812 */ /* 0x000fe200078ec0ff */
[----:B------:R-:W-:Y:S01]  /*0f40*/  IMAD.SHL.U32 R12, R12, 0x8, RZ ;  /* 0x000000080c0c7824 */ /* 0x000fe200078e00ff */
[----:B------:R-:W-:Y:S01]  /*0f50*/  SHF.R.S32.HI R6, RZ, 0x1f, R15 ;  /* 0x0000001fff067819 */ /* 0x000fe2000001140f */
[----:B------:R-:W-:Y:S01]  /*0f60*/  IMAD.SHL.U32 R7, R14, 0x80, RZ ;  /* 0x000000800e077824 */ /* 0x000fe200078e00ff */
[----:B------:R-:W-:Y:S01]  /*0f70*/  LOP3.LUT R2, R2, 0x380, RZ, 0xc0, !PT ;  /* 0x0000038002027812 */ /* 0x000fe200078ec0ff */
[----:B------:R-:W-:Y:S01]  /*0f80*/  IMAD.SHL.U32 R5, R15, 0x80, RZ ;  /* 0x000000800f057824 */ /* 0x000fe200078e00ff */
[----:B------:R-:W-:Y:S01]  /*0f90*/  SHF.R.S32.HI R9, RZ, 0x1f, R14 ;  /* 0x0000001fff097819 */ /* 0x000fe2000001140e */
[----:B------:R-:W-:Y:S01]  /*0fa0*/  IMAD.SHL.U32 R4, R4, 0x80, RZ ;  /* 0x0000008004047824 */ /* 0x000fe200078e00ff */
[----:B------:R0:W-:Y:S01]  /*0fb0*/  STL [R1+0x70], R12 ;  /* 0x0000700c01007387 */ /* 0x0001e20000100800 */
[----:B------:R-:W-:Y:S01]  /*0fc0*/  IMAD.IADD R229, R228, 0x1, -R3 ;  /* 0x00000001e4e57824 */ /* 0x000fe200078e0a03 */
[----:B------:R-:W-:Y:S01]  /*0fd0*/  LEA.HI R6, R6, R15, RZ, 0x3 ;  /* 0x0000000f06067211 */ /* 0x000fe200078f18ff */
[----:B------:R-:W-:Y:S01]  /*0fe0*/  IMAD.SHL.U32 R22, R13, 0x8, RZ ;  /* 0x000000080d167824 */ /* 0x000fe200078e00ff */
[----:B------:R-:W-:-:S02]  /*0ff0*/  LOP3.LUT R3, R7, 0x380, RZ, 0xc0, !PT ;  /* 0x0000038007037812 */ /* 0x000fc400078ec0ff */
[----:B------:R-:W-:Y:S01]  /*1000*/  LOP3.LUT R5, R5, 0x380, RZ, 0xc0, !PT ;  /* 0x0000038005057812 */ /* 0x000fe200078ec0ff */
[----:B------:R-:W-:Y:S01]  /*1010*/  IMAD.SHL.U32 R6, R6, 0x80, RZ ;  /* 0x0000008006067824 */ /* 0x000fe200078e00ff */
[----:B------:R-:W-:Y:S01]  /*1020*/  LOP3.LUT R3, R4, 0xfffffc00, RZ, 0xc0, !PT ;  /* 0xfffffc0004037812 */ /* 0x000fe200078ec0ff */
[----:B------:R-:W-:Y:S01]  /*1030*/  VIADD R230, R22, 0x20 ;  /* 0x0000002016e67836 */ /* 0x000fe20000000000 */
[----:B------:R-:W-:Y:S01]  /*1040*/  SHF.R.U32.HI R5, RZ, 0x3, R2 ;  /* 0x00000003ff057819 */ /* 0x000fe20000011602 */
[----:B0-----:R-:W-:Y:S01]  /*1050*/  VIADD R12, R12, 0x40 ;  /* 0x000000400c0c7836 */ /* 0x001fe20000000000 */
[----:B------:R-:W-:Y:S02]  /*1060*/  LEA.HI R9, R9, R14, RZ, 0x3 ;  /* 0x0000000e09097211 */ /* 0x000fe400078f18ff */
[----:B------:R-:W-:Y:S02]  /*1070*/  LOP3.LUT R2, R2, 0x70, R18, 0xf8, !PT ;  /* 0x0000007002027812 */ /* 0x000fe400078ef812 */
[----:B------:R-:W-:Y:S01]  /*1080*/  STL [R1+0x8c], R12 ;  /* 0x00008c0c01007387 */ /* 0x000fe20000100800 */
[----:B------:R-:W-:Y:S01]  /*1090*/  LOP3.LUT R0, R0, 0x1ffffffe, RZ, 0xc0, !PT ;  /* 0x1ffffffe00007812 */ /* 0x000fe200078ec0ff */
[----:B------:R-:W-:Y:S01]  /*10a0*/  IMAD.SHL.U32 R9, R9, 0x80, RZ ;  /* 0x0000008009097824 */ /* 0x000fe200078e00ff */
[----:B------:R-:W-:Y:S01]  /*10b0*/  SHF.R.S32.HI R4, RZ, 0x1f, R12 ;  /* 0x0000001fff047819 */ /* 0x000fe2000001140c */
[----:B------:R0:W-:Y:S01]  /*10c0*/  STL [R1+0x74], R3 ;  /* 0x0000740301007387 */ /* 0x0001e20000100800 */
[----:B------:R-:W-:Y:S01]  /*10d0*/  SHF.R.S32.HI R19, RZ, 0x1f, R18 ;  /* 0x0000001fff137819 */ /* 0x000fe20000011412 */
[----:B------:R-:W-:Y:S01]  /*10e0*/  IMAD.IADD R0, R13, 0x1, -R0 ;  /* 0x000000010d007824 */ /* 0x000fe200078e0a00 */
[----:B------:R-:W-:Y:S01]  /*10f0*/  SHF.R.S32.HI R23, RZ, 0x1f, R22 ;  /* 0x0000001fff177819 */ /* 0x000fe20000011416 */
[----:B------:R1:W-:Y:S01]  /*1100*/  STL [R1+0xb0], R4 ;  /* 0x0000b00401007387 */ /* 0x0003e20000100800 */
[----:B0-----:R-:W-:Y:S01]  /*1110*/  LOP3.LUT R3, R3, R2, R5, 0xf6, !PT ;  /* 0x0000000203037212 */ /* 0x001fe200078ef605 */
[----:B------:R-:W-:Y:S01]  /*1120*/  IMAD.IADD R5, R11, 0x1, -R8 ;  /* 0x000000010b057824 */ /* 0x000fe200078e0a08 */
[----:B------:R-:W-:-:S02]  /*1130*/  LOP3.LUT R2, R6, 0xfffffc00, RZ, 0xc0, !PT ;  /* 0xfffffc0006027812 */ /* 0x000fc400078ec0ff */
[----:B-1----:R-:W-:Y:S01]  /*1140*/  LOP3.LUT R4, R9, 0xfffffc00, RZ, 0xc0, !PT ;  /* 0xfffffc0009047812 */ /* 0x002fe200078ec0ff */
[----:B------:R-:W-:Y:S01]  /*1150*/  IMAD.IADD R3, R16, 0x1, R3 ;  /* 0x0000000110037824 */ /* 0x000fe200078e0203 */
[----:B------:R-:W-:Y:S04]  /*1160*/  STL [R1+0x78], R5 ;  /* 0x0000780501007387 */ /* 0x000fe80000100800 */
[----:B------:R0:W-:Y:S04]  /*1170*/  STL [R1+0x84], R2 ;  /* 0x0000840201007387 */ /* 0x0001e80000100800 */
[----:B------:R1:W-:Y:S04]  /*1180*/  STL [R1+0x80], R4 ;  /* 0x0000800401007387 */ /* 0x0003e80000100800 */
[----:B------:R1:W-:Y:S01]  /*1190*/  STL [R1+0xa4], R3 ;  /* 0x0000a40301007387 */ /* 0x0003e20000100800 */
[----:B0-----:R-:W-:-:S02]  /*11a0*/  IMAD R2, R0, 0x8, R10 ;  /* 0x0000000800027824 */ /* 0x001fc400078e020a */
[----:B------:R-:W-:-:S03]  /*11b0*/  IMAD.U32 R0, RZ, RZ, UR4 ;  /* 0x00000004ff007e24 */ /* 0x000fc6000f8e00ff */
[----:B------:R1:W-:Y:S04]  /*11c0*/  STL [R1+0x7c], R2 ;  /* 0x00007c0201007387 */ /* 0x0003e80000100800 */
[----:B------:R1:W-:Y:S02]  /*11d0*/  STL [R1+0xa0], R0 ;  /* 0x0000a00001007387 */ /* 0x0003e40000100800 */
.L_x_2410:
[----:B-12---:R-:W2:Y:S01]  /*11e0*/  LDL.LU R0, [R1+0x6c] ;  /* 0x00006c0001007983 */ /* 0x006ea20000300800 */
[----:B----4-:R-:W2:Y:S01]  /*11f0*/  LDC.64 R2, c[0x0][0xc88] ;  /* 0x00032200ff027b82 */ /* 0x010ea20000000a00 */
[----:B------:R-:W-:Y:S01]  /*1200*/  ULDC.64 UR4, c[0x0][0x208] ;  /* 0x0000820000047ab9 */ /* 0x000fe20000000a00 */
[----:B--2---:R-:W-:-:S05]  /*1210*/  IMAD.WIDE R2, R0, 0x4, R2 ;  /* 0x0000000400027825 */ /* 0x004fca00078e0202 */
[----:B------:R0:W2:Y:S01]  /*1220*/  LDG.E R0, desc[UR4][R2.64] ;  /* 0x0000000402007981 */ /* 0x0000a2000c1e1900 */
[----:B------:R-:W-:Y:S05]  /*1230*/  YIELD ;  /* 0x0000000000007946 */ /* 0x000fea0003800000 */
[----:B------:R-:W-:Y:S01]  /*1240*/  ULDC.64 UR4, c[0x0][0xa28] ;  /* 0x00028a0000047ab9 */ /* 0x000fe20000000a00 */
[----:B------:R-:W-:Y:S01]  /*1250*/  ULDC.64 UR8, c[0x0][0xa18] ;  /* 0x0002860000087ab9 */ /* 0x000fe20000000a00 */
[----:B------:R-:W-:Y:S01]  /*1260*/  ISETP.NE.U32.AND P1, PT, RZ, UR4, PT ;  /* 0x00000004ff007c0c */ /* 0x000fe2000bf25070 */
[----:B------:R-:W-:Y:S01]  /*1270*/  ULDC.64 UR10, c[0x0][0x208] ;  /* 0x00008200000a7ab9 */ /* 0x000fe20000000a00 */
[----:B0-----:R-:W-:Y:S01]  /*1280*/  IMAD.MOV.U32 R3, RZ, RZ, RZ ;  /* 0x000000ffff037224 */ /* 0x001fe200078e00ff */
[----:B------:R-:W-:Y:S01]  /*1290*/  ULDC.64 UR6, c[0x0][0xa08] ;  /* 0x0002820000067ab9 */ /* 0x000fe20000000a00 */
[----:B------:R-:W-:Y:S01]  /*12a0*/  ISETP.NE.AND.EX P1, PT, RZ, UR5, PT, P1 ;  /* 0x00000005ff007c0c */ /* 0x000fe2000bf25310 */
[----:B------:R-:W-:Y:S01]  /*12b0*/  IMAD.MOV.U32 R29, RZ, RZ, RZ ;  /* 0x000000ffff1d7224 */ /* 0x000fe200078e00ff */
[----:B------:R-:W-:-:S04]  /*12c0*/  ISETP.NE.U32.AND P0, PT, RZ, UR6, PT ;  /* 0x00000006ff007c0c */ /* 0x000fc8000bf05070 */
[----:B------:R-:W-:Y:S02]  /*12d0*/  ISETP.NE.AND.EX P0, PT, RZ, UR7, PT, P0 ;  /* 0x00000007ff007c0c */ /* 0x000fe4000bf05300 */
        /* <DEDUP_REMOVED lines=13> */
[----:B------:R-:W-:Y:S01]  /*13b0*/  ULDC.64 UR4, c[0x0][0x418] ;  /* 0x0001060000047ab9 */ /* 0x000fe20000000a00 */
[C---:B------:R-:W-:Y:S01]  /*13c0*/  IADD3.X R9, R30.reuse, UR7, RZ, P3, !PT ;  /* 0x000000071e097c10 */ /* 0x040fe20009ffe4ff */
[----:B------:R-:W-:Y:S09]  /*13d0*/  STL [R1+0x94], R31 ;  /* 0x0000941f01007387 */ /* 0x000ff20000100800 */
[----:B0-----:R-:W-:Y:S01]  /*13e0*/  @P2 IADD3 R6, P1, R31, UR8, RZ ;  /* 0x000000081f062c10 */ /* 0x001fe2000ff3e0ff */
[----:B------:R-:W-:Y:S01]  /*13f0*/  UISETP.NE.U32.AND UP0, UPT, UR4, URZ, UPT ;  /* 0x0000003f0400728c */ /* 0x000fe2000bf05070 */
[----:B------:R-:W-:Y:S02]  /*1400*/  STL [R1+0x98], R30 ;  /* 0x0000981e01007387 */ /* 0x000fe40000100800 */
[----:B------:R-:W-:Y:S01]  /*1410*/  @P2 IADD3.X R7, R30, UR9, RZ, P1, !PT ;  /* 0x000000091e072c10 */ /* 0x000fe20008ffe4ff */
[----:B------:R-:W-:Y:S01]  /*1420*/  ULDC UR4, c[0x0][0x424] ;  /* 0x0001090000047ab9 */ /* 0x000fe20000000800 */
[----:B------:R1:W5:Y:S04]  /*1430*/  @P0 LDG.E R29, desc[UR10][R8.64] ;  /* 0x0000000a081d0981 */ /* 0x000368000c1e1900 */
[----:B------:R-:W2:Y:S01]  /*1440*/  @P2 LDG.E R2, desc[UR10][R6.64] ;  /* 0x0000000a06022981 */ /* 0x000ea2000c1e1900 */
[----:B------:R-:W-:-:S03]  /*1450*/  UISETP.NE.AND.EX UP0, UPT, UR5, URZ, UPT, UP0 ;  /* 0x0000003f0500728c */ /* 0x000fc6000bf05300 */
[----:B------:R-:W-:Y:S01]  /*1460*/  ULDC UR5, c[0x0][0x2f0] ;  /* 0x0000bc0000057ab9 */ /* 0x000fe20000000800 */
[----:B------:R-:W-:-:S04]  /*1470*/  USEL UR4, UR4, 0x1, UP0 ;  /* 0x0000000104047887 */ /* 0x000fc80008000000 */
[----:B------:R-:W-:-:S03]  /*1480*/  UIMAD UR4, UR4, UR5, URZ ;  /* 0x00000005040472a4 */ /* 0x000fc6000f8e023f */
[----:B------:R-:W-:-:S03]  /*1490*/  ULDC UR5, c[0x0][0x348] ;  /* 0x0000d20000057ab9 */ /* 0x000fc60000000800 */
[----:B------:R-:W-:Y:S02]  /*14a0*/  IMAD.U32 R26, RZ, RZ, UR4 ;  /* 0x00000004ff1a7e24 */ /* 0x000fe4000f8e00ff */
[----:B------:R-:W-:Y:S01]  /*14b0*/  IMAD.MOV.U32 R27, RZ, RZ, R0 ;  /* 0x000000ffff1b7224 */ /* 0x000fe200078e0000 */
[----:B--2---:R0:W-:Y:S01]  /*14c0*/  STL [R1+0x40], R2 ;  /* 0x0000400201007387 */ /* 0x0041e20000100800 */
[----:B------:R-:W-:Y:S02]  /*14d0*/  IMAD.MOV.U32 R10, RZ, RZ, R2 ;  /* 0x000000ffff0a7224 */ /* 0x000fe400078e0002 */
[----:B0-----:R-:W-:Y:S01]  /*14e0*/  IMAD.U32 R2, RZ, RZ, UR5 ;  /* 0x00000005ff027e24 */ /* 0x001fe2000f8e00ff */
[----:B-1----:R-:W-:Y:S06]  /*14f0*/  @P2 BRA `(.L_x_2225) ;  /* 0x00000000002c2947 */ /* 0x002fec0003800000 */
[----:B------:R-:W-:Y:S02]  /*1500*/  ULDC.64 UR4, c[0x0][0xa00] ;  /* 0x0002800000047ab9 */ /* 0x000fe40000000a00 */
[----:B------:R-:W-:-:S04]  /*1510*/  ISETP.NE.U32.AND P1, PT, RZ, UR4, PT ;  /* 0x00000004ff007c0c */ /* 0x000fc8000bf25070 */
[----:B------:R-:W-:-:S13]  /*1520*/  ISETP.NE.AND.EX P1, PT, RZ, UR5, PT, P1 ;  /* 0x00000005ff007c0c */ /* 0x000fda000bf25310 */
[----:B------:R-:W-:Y:S05]  /*1530*/  @!P1 BRA `(.L_x_2225) ;  /* 0x00000000001c9947 */ /* 0x000fea0003800000 */
[----:B------:R-:W0:Y:S01]  /*1540*/  LDC.64 R4, c[0x0][0xa00] ;  /* 0x00028000ff047b82 */ /* 0x000e220000000a00 */
[----:B------:R-:W-:Y:S01]  /*1550*/  ULDC.64 UR4, c[0x0][0x208] ;  /* 0x0000820000047ab9 */ /* 0x000fe20000000a00 */
[----:B0-----:R-:W-:-:S05]  /*1560*/  IMAD.WIDE R4, R27, 0x4, R4 ;  /* 0x000000041b047825 */ /* 0x001fca00078e0204 */
[----:B------:R-:W2:Y:S04]  /*1570*/  LDG.E R0, desc[UR4][R4.64] ;  /* 0x0000000404007981 */ /* 0x000ea8000c1e1900 */
[----:B------:R-:W2:Y:S02]  /*1580*/  LDG.E R7, desc[UR4][R4.64+0x4] ;  /* 0x0000040404077981 */ /* 0x000ea4000c1e1900 */
[----:B--2---:R-:W-:-:S05]  /*1590*/  IMAD.IADD R10, R7, 0x1, -R0 ;  /* 0x00000001070a7824 */ /* 0x004fca00078e0a00 */
[----:B------:R0:W-:Y:S02]  /*15a0*/  STL [R1+0x40], R10 ;  /* 0x0000400a01007387 */ /* 0x0001e40000100800 */
.L_x_2225:
[----:B------:R-:W2:Y:S01]  /*15b0*/  LDL R28, [R1+0x68] ;  /* 0x00006800011c7983 */ /* 0x000ea20000100800 */
[----:B------:R-:W-:Y:S02]  /*15c0*/  ULDC.64 UR4, c[0x0][0xa20] ;  /* 0x0002880000047ab9 */ /* 0x000fe40000000a00 */
[----:B------:R-:W-:-:S04]  /*15d0*/  ISETP.NE.U32.AND P1, PT, RZ, UR4, PT ;  /* 0x00000004ff007c0c */ /* 0x000fc8000bf25070 */
[----:B------:R-:W-:Y:S01]  /*15e0*/  ISETP.NE.AND.EX P1, PT, RZ, UR5, PT, P1 ;  /* 0x00000005ff007c0c */ /* 0x000fe2000bf25310 */
[----:B--2---:R1:W-:-:S12]  /*15f0*/  STL [R1+0x90], R28 ;  /* 0x0000901c01007387 */ /* 0x0043d80000100800 */
[----:B------:R-:W-:Y:S05]  /*1600*/  @!P1 BRA `(.L_x_2226) ;  /* 0x0000000000149947 */ /* 0x000fea0003800000 */
[----:B------:R-:W-:Y:S01]  /*1610*/  IADD3 R4, P0, R31, UR4, RZ ;  /* 0x000000041f047c10 */ /* 0x000fe2000ff1e0ff */
[----:B------:R-:W-:-:S03]  /*1620*/  ULDC.64 UR6, c[0x0][0x208] ;  /* 0x0000820000067ab9 */ /* 0x000fc60000000a00 */
[----:B------:R-:W-:-:S05]  /*1630*/  IADD3.X R5, R30, UR5, RZ, P0, !PT ;  /* 0x000000051e057c10 */ /* 0x000fca00087fe4ff */
[----:B------:R2:W5:Y:S01]  /*1640*/  LDG.E R26, desc[UR6][R4.64] ;  /* 0x00000006041a7981 */ /* 0x000562000c1e1900 */
[----:B------:R-:W-:Y:S05]  /*1650*/  BRA `(.L_x_2227) ;  /* 0x0000000000147947 */ /* 0x000fea0003800000 */
.L_x_2226:
[----:B------:R-:W-:Y:S05]  /*1660*/  @!P0 BRA `(.L_x_2227) ;  /* 0x0000000000108947 */ /* 0x000fea0003800000 */
[----:B------:R-:W-:Y:S02]  /*1670*/  ULDC.64 UR4, c[0x0][0x208] ;  /* 0x0000820000047ab9 */ /* 0x000fe40000000a00 */
[----:B------:R-:W2:Y:S04]  /*1680*/  LDG.E R5, desc[UR4][R8.64] ;  /* 0x0000000408057981 */ /* 0x000ea8000c1e1900 */
[----:B------:R-:W2:Y:S02]  /*1690*/  LDG.E R26, desc[UR4][R8.64+0x4] ;  /* 0x00000404081a7981 */ /* 0x000ea4000c1e1900 */
[----:B--2---:R-:W-:-:S07]  /*16a0*/  IMAD.IADD R26, R26, 0x1, -R5 ;  /* 0x000000011a1a7824 */ /* 0x004fce00078e0a05 */
.L_x_2227:
[----:B------:R-:W-:Y:S01]  /*16b0*/  ULDC.64 UR4, c[0x0][0xa10] ;  /* 0x0002840000047ab9 */ /* 0x000fe20000000a00 */
[----:B------:R-:W3:Y:S01]  /*16c0*/  LDL.LU R12, [R1+0x64] ;  /* 0x00006400010c7983 */ /* 0x000ee20000300800 */
[----:B------:R-:W-:Y:S01]  /*16d0*/  ISETP.NE.U32.AND P0, PT, RZ, UR4, PT ;  /* 0x00000004ff007c0c */ /* 0x000fe2000bf05070 */
[----:B------:R-:W-:Y:S01]  /*16e0*/  ULDC.64 UR6, c[0x0][0x208] ;  /* 0x0000820000067ab9 */ /* 0x000fe20000000a00 */
[----:B------:R-:W4:Y:S02]  /*16f0*/  LDC R8, c[0x0][0x448] ;  /* 0x00011200ff087b82 */ /* 0x000f240000000800 */
[----:B------:R-:W-:Y:S01]  /*1700*/  ISETP.NE.AND.EX P0, PT, RZ, UR5, PT, P0 ;  /* 0x00000005ff007c0c */ /* 0x000fe2000bf05300 */
[----:B------:R-:W-:-:S12]  /*1710*/  ULDC.64 UR4, c[0x0][0xa30] ;  /* 0x00028c0000047ab9 */ /* 0x000fd80000000a00 */
[----:B--2---:R-:W2:Y:S02]  /*1720*/  @P0 LDC.64 R4, c[0x0][0xa10] ;  /* 0x00028400ff040b82 */ /* 0x004ea40000000a00 */
[----:B--2---:R-:W-:-:S05]  /*1730*/  @P0 IMAD.WIDE R4, R27, 0x4, R4 ;  /* 0x000000041b040825 */ /* 0x004fca00078e0204 */
[----:B------:R-:W2:Y:S04]  /*1740*/  @P0 LDG.E R0, desc[UR6][R4.64] ;  /* 0x0000000604000981 */ /* 0x000ea8000c1e1900 */
[----:B------:R-:W2:Y:S01]  /*1750*/  @P0 LDG.E R9, desc[UR6][R4.64+0x4] ;  /* 0x0000040604090981 */ /* 0x000ea2000c1e1900 */
[----:B------:R-:W-:Y:S01]  /*1760*/  ISETP.NE.U32.AND P1, PT, RZ, UR4, PT ;  /* 0x00000004ff007c0c */ /* 0x000fe2000bf25070 */
[----:B-----5:R-:W-:-:S03]  /*1770*/  IMAD.MOV.U32 R121, RZ, RZ, R26 ;  /* 0x000000ffff797224 */ /* 0x020fc600078e001a */
[----:B------:R-:W-:-:S13]  /*1780*/  ISETP.NE.AND.EX P1, PT, RZ, UR5, PT, P1 ;  /* 0x00000005ff007c0c */ /* 0x000fda000bf25310 */
[----:B------:R-:W-:-:S04]  /*1790*/  @P1 IADD3 R6, P2, R31, UR4, RZ ;  /* 0x000000041f061c10 */ /* 0x000fc8000ff5e0ff */
[----:B------:R-:W-:-:S05]  /*17a0*/  @P1 IADD3.X R7, R30, UR5, RZ, P2, !PT ;  /* 0x000000051e071c10 */ /* 0x000fca00097fe4ff */
[----:B------:R0:W5:Y:S01]  /*17b0*/  @P1 LDG.E R121, desc[UR6][R6.64] ;  /* 0x0000000606791981 */ /* 0x000162000c1e1900 */
[----:B----4-:R-:W-:Y:S01]  /*17c0*/  ISETP.NE.AND P1, PT, R8, 0x1, PT ;  /* 0x000000010800780c */ /* 0x010fe20003f25270 */
[----:B------:R-:W-:Y:S02]  /*17d0*/  IMAD.IADD R8, R26, 0x1, -R3 ;  /* 0x000000011a087824 */ /* 0x000fe400078e0a03 */
[----:B0-----:R-:W-:-:S10]  /*17e0*/  IMAD.MOV.U32 R6, RZ, RZ, RZ ;  /* 0x000000ffff067224 */ /* 0x001fd400078e00ff */
[----:B------:R-:W0:Y:S08]  /*17f0*/  @P1 LDC R11, c[0x0][0x44c] ;  /* 0x00011300ff0b1b82 */ /* 0x000e300000000800 */
[----:B------:R-:W4:Y:S01]  /*1800*/  @P1 LDC R5, c[0x0][0x450] ;  /* 0x00011400ff051b82 */ /* 0x000f220000000800 */
[----:B---3--:R-:W-:-:S04]  /*1810*/  IMAD.SHL.U32 R12, R12, 0x80, RZ ;  /* 0x000000800c0c7824 */ /* 0x008fc800078e00ff */
[----:B------:R-:W-:Y:S01]  /*1820*/  VIADD R4, R12, 0x7f ;  /* 0x0000007f0c047836 */ /* 0x000fe20000000000 */
[----:B------:R-:W-:Y:S01]  /*1830*/  STL [R1+0x4c], R12 ;  /* 0x00004c0c01007387 */ /* 0x000fe20000100800 */
[----:B--2---:R-:W-:Y:S02]  /*1840*/  @P0 IMAD.IADD R2, R9, 0x1, -R0 ;  /* 0x0000000109020824 */ /* 0x004fe400078e0a00 */
[----:B0-----:R-:W-:-:S04]  /*1850*/  @P1 IMAD.HI.U32 R0, R4, R11, RZ ;  /* 0x0000000b04001227 */ /* 0x001fc800078e00ff */
[----:B------:R-:W-:Y:S01]  /*1860*/  IMAD.IADD R7, R8, 0x1, R2 ;  /* 0x0000000108077824 */ /* 0x000fe200078e0202 */
[----:B----4-:R-:W-:Y:S01]  /*1870*/  @P1 SHF.R.U32.HI R4, RZ, R5, R0 ;  /* 0x00000005ff041219 */ /* 0x010fe20000011600 */
[----:B------:R-:W-:Y:S02]  /*1880*/  IMAD.MOV R0, RZ, RZ, -R8 ;  /* 0x000000ffff007224 */ /* 0x000fe400078e0a08 */
[C---:B------:R-:W-:Y:S01]  /*1890*/  VIADD R5, R7.reuse, 0xdf ;  /* 0x000000df07057836 */ /* 0x040fe20000000000 */
[----:B------:R-:W-:Y:S01]  /*18a0*/  IADD3 R137, R7, 0xe0, -R10 ;  /* 0x000000e007897810 */ /* 0x000fe20007ffe80a */
[----:B------:R0:W-:Y:S01]  /*18b0*/  STL [R1+0x54], R7 ;  /* 0x0000540701007387 */ /* 0x0001e20000100800 */
[----:B------:R-:W-:-:S04]  /*18c0*/  VIMNMX R0, RZ, R0, !PT ;  /* 0x00000000ff007248 */ /* 0x000fc80007fe0100 */
[----:B------:R-:W-:Y:S01]  /*18d0*/  SHF.R.U32.HI R24, RZ, 0x5, R0 ;  /* 0x00000005ff187819 */ /* 0x000fe20000011600 */
[----:B0-----:R-:W-:Y:S02]  /*18e0*/  IMAD.IADD R7, R137, 0x1, R4 ;  /* 0x0000000189077824 */ /* 0x001fe400078e0204 */
[----:B------:R-:W-:Y:S02]  /*18f0*/  IMAD.MOV.U32 R4, RZ, RZ, RZ ;  /* 0x000000ffff047224 */ /* 0x000fe400078e00ff */
[----:B------:R-:W-:-:S04]  /*1900*/  IMAD.HI R6, R7, -0x6db6db6d, R6 ;  /* 0x9249249307067827 */ /* 0x000fc800078e0206 */
[----:B------:R-:W-:Y:S01]  /*1910*/  IMAD.HI R4, R5, -0x6db6db6d, R4 ;  /* 0x9249249305047827 */ /* 0x000fe200078e0204 */
[----:B------:R-:W-:-:S03]  /*1920*/  SHF.R.U32.HI R5, RZ, 0x1f, R6 ;  /* 0x0000001fff057819 */ /* 0x000fc60000011606 */
[----:B------:R-:W-:Y:S01]  /*1930*/  IMAD.WIDE.U32 R24, R24, 0x24924925, RZ ;  /* 0x2492492518187825 */ /* 0x000fe200078e00ff */
[----:B------:R-:W-:Y:S02]  /*1940*/  SHF.R.U32.HI R3, RZ, 0x1f, R4 ;  /* 0x0000001fff037819 */ /* 0x000fe40000011604 */
[----:B------:R-:W-:Y:S01]  /*1950*/  LEA.HI.SX32 R5, R6, R5, 0x19 ;  /* 0x0000000506057211 */ /* 0x000fe200078fcaff */
[----:B------:R-:W-:Y:S01]  /*1960*/  IMAD.MOV.U32 R24, RZ, RZ, R25 ;  /* 0x000000ffff187224 */ /* 0x000fe200078e0019 */
[----:B------:R-:W-:-:S03]  /*1970*/  LEA.HI.SX32 R138, R4, R3, 0x19 ;  /* 0x00000003048a7211 */ /* 0x000fc600078fcaff */
[----:B------:R-:W-:Y:S01]  /*1980*/  IMAD.MOV.U32 R25, RZ, RZ, R24 ;  /* 0x000000ffff197224 */ /* 0x000fe200078e0018 */
[----:B------:R-:W-:-:S05]  /*1990*/  VIMNMX R5, R138, R5, PT ;  /* 0x000000058a057248 */ /* 0x000fca0003fe0100 */
[----:B------:R-:W-:-:S05]  /*19a0*/  IMAD R5, R5, 0xe0, -R8 ;  /* 0x000000e005057824 */ /* 0x000fca00078e0a08 */
[----:B------:R-:W-:-:S04]  /*19b0*/  VIMNMX R5, R5, R2, PT ;  /* 0x0000000205057248 */ /* 0x000fc80003fe0100 */
[----:B------:R-:W-:-:S13]  /*19c0*/  ISETP.GT.AND P0, PT, R5, R0, PT ;  /* 0x000000000500720c */ /* 0x000fda0003f04270 */
        /* <DEDUP_REMOVED lines=16> */
[----:B------:R0:W2:Y:S01]  /*1ad0*/  LDC.64 R14, c[0x4][R0] ;  /* 0x01000000000e7b82 */ /* 0x0000a20000000a00 */
        /* <DEDUP_REMOVED lines=10> */
[----:B-12--5:R-:W-:Y:S05]  /*1b80*/  CALL.ABS.NOINC R14 ;  /* 0x000000000e007343 */ /* 0x026fea0003c00000 */
.L_x_2230:
[----:B------:R-:W-:Y:S05]  /*1b90*/  BSYNC B6 ;  /* 0x0000000000067941 */ /* 0x000fea0003800000 */
.L_x_2229:
        /* <DEDUP_REMOVED lines=20> */
.L_x_2232:
[----:B------:R-:W-:Y:S05]  /*1ce0*/  BSYNC B6 ;  /* 0x0000000000067941 */ /* 0x000fea0003800000 */
.L_x_2231:
[----:B------:R-:W-:Y:S01]  /*1cf0*/  ULDC.64 UR4, c[0x0][0x9f8] ;  /* 0x00027e0000047ab9 */ /* 0x000fe20000000a00 */
[----:B------:R-:W-:Y:S01]  /*1d00*/  ULDC.64 UR6, c[0x0][0x208] ;  /* 0x0000820000067ab9 */ /* 0x000fe20000000a00 */
[----:B------:R-:W-:Y:S01]  /*1d10*/  ISETP.NE.U32.AND P0, PT, RZ, UR4, PT ;  /* 0x00000004ff007c0c */ /* 0x000fe2000bf05070 */
[----:B------:R-:W2:Y:S01]  /*1d20*/  LDL R51, [R1+0x74] ;  /* 0x0000740001337983 */ /* 0x000ea20000100800 */
[----:B------:R-:W0:Y:S02]  /*1d30*/  LDC.64 R42, c[0x0][0x300] ;  /* 0x0000c000ff2a7b82 */ /* 0x000e240000000a00 */
[----:B------:R-:W-:Y:S01]  /*1d40*/  ISETP.NE.AND.EX P0, PT, RZ, UR5, PT, P0 ;  /* 0x00000005ff007c0c */ /* 0x000fe2000bf05300 */
[----:B------:R-:W3:Y:S04]  /*1d50*/  LDL R50, [R1+0x84] ;  /* 0x0000840001327983 */ /* 0x000ee80000100800 */
[----:B------:R-:W4:Y:S01]  /*1d60*/  LDL R48, [R1+0x80] ;  /* 0x0000800001307983 */ /* 0x000f220000100800 */
[----:B------:R-:W-:Y:S01]  /*1d70*/  IMAD.IADD R29, R29, 0x1, R26 ;  /* 0x000000011d1d7824 */ /* 0x000fe200078e021a */
[----:B------:R-:W-:Y:S01]  /*1d80*/  SHF.R.S32.HI R8, RZ, 0x1f, R28 ;  /* 0x0000001fff087819 */ /* 0x000fe2000001141c */
[----:B------:R-:W1:Y:S05]  /*1d90*/  LDC R15, c[0x0][0x3f4] ;  /* 0x0000fd00ff0f7b82 */ /* 0x000e6a0000000800 */
[----:B------:R-:W-:Y:S01]  /*1da0*/  @P0 IADD3 R4, P1, R31, UR4, RZ ;  /* 0x000000041f040c10 */ /* 0x000fe2000ff3e0ff */
[----:B------:R-:W1:Y:S02]  /*1db0*/  S2R R20, SR_TID.X ;  /* 0x0000000000147919 */ /* 0x000e640000002100 */
[----:B------:R-:W1:Y:S01]  /*1dc0*/  LDC.64 R36, c[0x0][0x3f8] ;  /* 0x0000fe00ff247b82 */ /* 0x000e620000000a00 */
[----:B------:R-:W-:Y:S01]  /*1dd0*/  @P0 IADD3.X R5, R30, UR5, RZ, P1, !PT ;  /* 0x000000051e050c10 */ /* 0x000fe20008ffe4ff */
[----:B------:R-:W-:-:S04]  /*1de0*/  ULDC.64 UR4, c[0x0][0x308] ;  /* 0x0000c20000047ab9 */ /* 0x000fc80000000a00 */
[----:B------:R1:W2:Y:S01]  /*1df0*/  @P0 LDG.E R27, desc[UR6][R4.64] ;  /* 0x00000006041b0981 */ /* 0x0002a2000c1e1900 */
[----:B------:R-:W-:Y:S01]  /*1e00*/  SHF.R.S32.HI R39, RZ, 0x1f, R29 ;  /* 0x0000001fff277819 */ /* 0x000fe2000001141d */
[-C--:B0-----:R-:W-:Y:S01]  /*1e10*/  IMAD.WIDE.U32 R6, R29, R42.reuse, RZ ;  /* 0x0000002a1d067225 */ /* 0x081fe200078e00ff */
[----:B------:R-:W-:Y:S01]  /*1e20*/  ULDC.64 UR6, c[0x0][0xa08] ;  /* 0x0002820000067ab9 */ /* 0x000fe20000000a00 */
[----:B------:R-:W0:Y:S01]  /*1e30*/  LDC.64 R30, c[0x0][0x408] ;  /* 0x00010200ff1e7b82 */ /* 0x000e220000000a00 */
[----:B------:R-:W-:Y:S01]  /*1e40*/  ISETP.NE.U32.AND P0, PT, RZ, UR6, PT ;  /* 0x00000006ff007c0c */ /* 0x000fe2000bf05070 */
[----:B------:R-:W-:Y:S01]  /*1e50*/  IMAD R0, R39, R42, RZ ;  /* 0x0000002a27007224 */ /* 0x000fe200078e02ff */
[----:B------:R-:W-:Y:S01]  /*1e60*/  SHF.L.U64.HI R105, R42, 0x6, R43 ;  /* 0x000000062a697819 */ /* 0x000fe2000001022b */
[----:B------:R-:W-:Y:S01]  /*1e70*/  VIADD R26, R228, 0x40 ;  /* 0x00000040e41a7836 */ /* 0x000fe20000000000 */
[----:B------:R-:W-:Y:S01]  /*1e80*/  ISETP.NE.AND.EX P0, PT, RZ, UR7, PT, P0 ;  /* 0x00000007ff007c0c */ /* 0x000fe2000bf05300 */
[----:B------:R-:W-:Y:S01]  /*1e90*/  IMAD R3, R29, R43, R0 ;  /* 0x0000002b1d037224 */ /* 0x000fe200078e0200 */
[----:B-1----:R-:W-:Y:S01]  /*1ea0*/  ISETP.GE.AND P2, PT, R18, R15, PT ;  /* 0x0000000f1200720c */ /* 0x002fe20003f46270 */
[----:B------:R-:W-:Y:S01]  /*1eb0*/  IMAD R0, R8, UR4, RZ ;  /* 0x0000000408007c24 */ /* 0x000fe2000f8e02ff */
[----:B------:R-:W-:Y:S01]  /*1ec0*/  SHF.R.S32.HI R124, RZ, 0x1f, R26 ;  /* 0x0000001fff7c7819 */ /* 0x000fe2000001141a */
[----:B------:R-:W-:-:S02]  /*1ed0*/  IMAD.IADD R7, R7, 0x1, R3 ;  /* 0x0000000107077824 */ /* 0x000fc400078e0203 */
[C---:B------:R-:W-:Y:S02]  /*1ee0*/  IMAD R3, R28.reuse, UR5, R0 ;  /* 0x000000051c037c24 */ /* 0x040fe4000f8e0200 */
[----:B------:R-:W-:Y:S01]  /*1ef0*/  IMAD.WIDE.U32 R4, R28, UR4, R6 ;  /* 0x000000041c047c25 */ /* 0x000fe2000f8e0006 */
[----:B------:R-:W-:Y:S01]  /*1f00*/  ULDC.64 UR4, c[0x0][0x310] ;  /* 0x0000c40000047ab9 */ /* 0x000fe20000000a00 */
[----:B------:R-:W-:Y:S02]  /*1f10*/  SHF.L.U64.HI R12, R36, 0x6, R37 ;  /* 0x00000006240c7819 */ /* 0x000fe40000010225 */
[----:B------:R-:W-:Y:S01]  /*1f20*/  IMAD.IADD R5, R5, 0x1, R3 ;  /* 0x0000000105057824 */ /* 0x000fe200078e0203 */
[----:B------:R-:W-:Y:S01]  /*1f30*/  SHF.R.U32.HI R21, RZ, 0x7, R20 ;  /* 0x00000007ff157819 */ /* 0x000fe20000011614 */
[----:B------:R-:W1:Y:S01]  /*1f40*/  S2R R26, SR_TID.X ;  /* 0x00000000001a7919 */ /* 0x000e620000002100 */
[----:B------:R-:W-:Y:S01]  /*1f50*/  SHF.R.S32.HI R20, RZ, 0x1f, R228 ;  /* 0x0000001fff147819 */ /* 0x000fe200000114e4 */
[C---:B------:R-:W-:Y:S01]  /*1f60*/  VIADD R14, R228.reuse, 0x80 ;  /* 0x00000080e40e7836 */ /* 0x040fe20000000000 */
[----:B------:R-:W-:Y:S01]  /*1f70*/  ISETP.NE.AND P6, PT, R21, 0x1, PT ;  /* 0x000000011500780c */ /* 0x000fe20003fc5270 */
[----:B------:R-:W-:-:S02]  /*1f80*/  VIADD R13, R228, 0xc0 ;  /* 0x000000c0e40d7836 */ /* 0x000fc40000000000 */
[----:B0-----:R-:W-:Y:S01]  /*1f90*/  IMAD.WIDE.U32 R10, R228, R30, R18 ;  /* 0x0000001ee40a7225 */ /* 0x001fe200078e0012 */
[----:B------:R-:W-:Y:S02]  /*1fa0*/  SHF.R.S32.HI R123, RZ, 0x1f, R14 ;  /* 0x0000001fff7b7819 */ /* 0x000fe4000001140e */
[----:B------:R-:W-:Y:S01]  /*1fb0*/  SHF.R.S32.HI R122, RZ, 0x1f, R13 ;  /* 0x0000001fff7a7819 */ /* 0x000fe2000001140d */
[----:B------:R-:W-:Y:S02]  /*1fc0*/  IMAD R14, R20, R42, RZ ;  /* 0x0000002a140e7224 */ /* 0x000fe400078e02ff */
[C---:B------:R-:W-:Y:S02]  /*1fd0*/  IMAD.SHL.U32 R104, R42.reuse, 0x40, RZ ;  /* 0x000000402a687824 */ /* 0x040fe400078e00ff */
[----:B------:R-:W-:Y:S02]  /*1fe0*/  IMAD.MOV.U32 R96, RZ, RZ, R10 ;  /* 0x000000ffff607224 */ /* 0x000fe400078e000a */
[----:B------:R-:W-:Y:S01]  /*1ff0*/  VIADD R136, R21, 0x8 ;  /* 0x0000000815887836 */ /* 0x000fe20000000000 */
[----:B------:R-:W-:Y:S01]  /*2000*/  SHF.L.U64.HI R21, R42, 0x7, R43 ;  /* 0x000000072a157819 */ /* 0x000fe2000001022b */
[----:B------:R-:W-:-:S02]  /*2010*/  IMAD.SHL.U32 R10, R36, 0x40, RZ ;  /* 0x00000040240a7824 */ /* 0x000fc400078e00ff */
[----:B------:R-:W-:-:S04]  /*2020*/  IMAD.WIDE.U32 R92, R36, 0xe0, RZ ;  /* 0x000000e0245c7825 */ /* 0x000fc800078e00ff */
[----:B------:R-:W-:Y:S02]  /*2030*/  IMAD R13, R43, 0xe0, RZ ;  /* 0x000000e02b0d7824 */ /* 0x000fe400078e02ff */
[----:B------:R-:W-:-:S04]  /*2040*/  IMAD.WIDE.U32 R132, R228, R42, R104 ;  /* 0x0000002ae4847225 */ /* 0x000fc800078e0068 */
[C---:B------:R-:W-:Y:S02]  /*2050*/  VIADD R41, R228.reuse, 0x80 ;  /* 0x00000080e4297836 */ /* 0x040fe40000000000 */
[----:B------:R-:W-:Y:S02]  /*2060*/  VIADD R53, R228, 0xc0 ;  /* 0x000000c0e4357836 */ /* 0x000fe40000000000 */
[----:B------:R-:W-:Y:S02]  /*2070*/  IMAD.SHL.U32 R120, R15, 0x2, RZ ;  /* 0x000000020f787824 */ /* 0x000fe400078e00ff */
[----:B------:R-:W-:Y:S02]  /*2080*/  IMAD.SHL.U32 R41, R41, 0x80, RZ ;  /* 0x0000008029297824 */ /* 0x000fe400078e00ff */
[----:B------:R-:W-:Y:S02]  /*2090*/  IMAD.SHL.U32 R53, R53, 0x80, RZ ;  /* 0x0000008035357824 */ /* 0x000fe400078e00ff */
[----:B------:R-:W-:Y:S01]  /*20a0*/  IMAD.WIDE.U32 R98, R30, 0xe0, RZ ;  /* 0x000000e01e627825 */ /* 0x000fe200078e00ff */
[----:B------:R-:W-:-:S02]  /*20b0*/  LOP3.LUT R41, R41, 0x380, RZ, 0xc0, !PT ;  /* 0x0000038029297812 */ /* 0x000fc400078ec0ff */
[----:B------:R-:W-:Y:S01]  /*20c0*/  LOP3.LUT R53, R53, 0x380, RZ, 0xc0, !PT ;  /* 0x0000038035357812 */ /* 0x000fe200078ec0ff */
[----:B------:R-:W-:Y:S01]  /*20d0*/  IMAD.WIDE.U32 R102, R228, R42, R18 ;  /* 0x0000002ae4667225 */ /* 0x000fe200078e0012 */
[----:B------:R-:W-:Y:S02]  /*20e0*/  SHF.R.U32.HI R140, RZ, 0x3, R41 ;  /* 0x00000003ff8c7819 */ /* 0x000fe40000011629 */
[----:B------:R-:W-:Y:S01]  /*20f0*/  SHF.R.U32.HI R139, RZ, 0x3, R53 ;  /* 0x00000003ff8b7819 */ /* 0x000fe20000011635 */
[----:B------:R-:W-:-:S04]  /*2100*/  IMAD.WIDE.U32 R126, R42, 0xe0, RZ ;  /* 0x000000e02a7e7825 */ /* 0x000fc800078e00ff */
[----:B------:R-:W-:Y:S01]  /*2110*/  IMAD.IADD R13, R127, 0x1, R13 ;  /* 0x000000017f0d7824 */ /* 0x000fe200078e020d */
[----:B--2---:R-:W-:Y:S02]  /*2120*/  SHF.R.S32.HI R0, RZ, 0x1f, R27 ;  /* 0x0000001fff007819 */ /* 0x004fe4000001141b */
[----:B------:R-:W-:Y:S02]  /*2130*/  SEL R7, R27, RZ, !P0 ;  /* 0x000000ff1b077207 */ /* 0x000fe40004000000 */
[----:B------:R-:W-:Y:S02]  /*2140*/  SEL R6, R0, RZ, !P0 ;  /* 0x000000ff00067207 */ /* 0x000fe40004000000 */
[----:B------:R-:W-:Y:S01]  /*2150*/  IADD3 R100, P0, R228, R29, RZ ;  /* 0x0000001de4647210 */ /* 0x000fe20007f1e0ff */
[----:B------:R-:W-:-:S04]  /*2160*/  IMAD.WIDE.U32 R44, R7, UR4, R4 ;  /* 0x00000004072c7c25 */ /* 0x000fc8000f8e0004 */
[----:B------:R-:W-:Y:S02]  /*2170*/  IMAD R0, R6, UR4, RZ ;  /* 0x0000000406007c24 */ /* 0x000fe4000f8e02ff */
[----:B------:R-:W-:Y:S02]  /*2180*/  IMAD R29, R228, R43, R14 ;  /* 0x0000002be41d7224 */ /* 0x000fe400078e020e */
[----:B------:R-:W-:Y:S01]  /*2190*/  IMAD R49, R7, UR5, R0 ;  /* 0x0000000507317c24 */ /* 0x000fe2000f8e0200 */
[----:B------:R-:W-:Y:S05]  /*21a0*/  @!P6 WARPSYNC.ALL ;  /* 0x000000000000e948 */ /* 0x000fea0003800000 */
[----:B------:R-:W-:Y:S01]  /*21b0*/  ULDC.64 UR4, c[0x0][0x330] ;  /* 0x0000cc0000047ab9 */ /* 0x000fe20000000a00 */
[----:B------:R-:W-:-:S02]  /*21c0*/  IMAD.X R101, R20, 0x1, R39, P0 ;  /* 0x0000000114657824 */ /* 0x000fc400000e0627 */
        /* <DEDUP_REMOVED lines=12> */
[----:B------:R-:W-:-:S04]  /*2290*/  IMAD.WIDE.U32 R8, R228, R36, R18 ;  /* 0x00000024e4087225 */ /* 0x000fc800078e0012 */
[----:B------:R-:W-:Y:S02]  /*22a0*/  IMAD.IADD R3, R18, 0x1, R3 ;  /* 0x0000000112037824 */ /* 0x000fe400078e0203 */
[----:B------:R-:W-:-:S04]  /*22b0*/  IMAD.WIDE.U32 R46, R7, UR4, R46 ;  /* 0x00000004072e7c25 */ /* 0x000fc8000f8e002e */
[----:B------:R-:W-:Y:S01]  /*22c0*/  VIADD R43, R228, 0x40 ;  /* 0x00000040e42b7836 */ /* 0x000fe20000000000 */
[----:B------:R-:W-:Y:S01]  /*22d0*/  IADD3 R14, P0, R104, R132, RZ ;  /* 0x00000084680e7210 */ /* 0x000fe20007f1e0ff */
[----:B------:R-:W-:Y:S01]  /*22e0*/  IMAD.WIDE.U32 R6, R228, R30, R22 ;  /* 0x0000001ee4067225 */ /* 0x000fe200078e0016 */
[----:B------:R-:W-:-:S03]  /*22f0*/  ULDC UR4, c[0x0][0x2f4] ;  /* 0x0000bd0000047ab9 */ /* 0x000fc60000000800 */
[C---:B------:R-:W-:Y:S01]  /*2300*/  IMAD R97, R228.reuse, R31, R0 ;  /* 0x0000001fe4617224 */ /* 0x040fe200078e0200 */
[----:B------:R-:W-:Y:S01]  /*2310*/  P2R R0, PR, RZ, 0x4 ;  /* 0x00000004ff007803 */ /* 0x000fe20000000000 */
[----:B------:R-:W-:-:S04]  /*2320*/  IMAD.WIDE.U32 R4, R228, R36, R22 ;  /* 0x00000024e4047225 */ /* 0x000fc800078e0016 */
[----:B------:R-:W-:Y:S01]  /*2330*/  IMAD.MOV.U32 R90, RZ, RZ, R8 ;  /* 0x000000ffff5a7224 */ /* 0x000fe200078e0008 */
[----:B------:R-:W-:Y:S01]  /*2340*/  SHF.R.S32.HI R8, RZ, 0x1f, R3 ;  /* 0x0000001fff087819 */ /* 0x000fe20000011403 */
[----:B------:R-:W-:Y:S01]  /*2350*/  IMAD.IADD R95, R7, 0x1, R97 ;  /* 0x00000001075f7824 */ /* 0x000fe200078e0261 */
[----:B-----5:R-:W-:Y:S01]  /*2360*/  SHF.R.S32.HI R7, RZ, 0x1f, R121 ;  /* 0x0000001fff077819 */ /* 0x020fe20000011479 */
[----:B------:R-:W-:Y:S01]  /*2370*/  IMAD.IADD R5, R5, 0x1, R91 ;  /* 0x0000000105057824 */ /* 0x000fe200078e025b */
[----:B------:R-:W-:Y:S01]  /*2380*/  LEA.HI R38, R8, R3, RZ, 0x4 ;  /* 0x0000000308267211 */ /* 0x000fe200078f20ff */
[----:B------:R-:W-:Y:S01]  /*2390*/  IMAD.IADD R91, R91, 0x1, R9 ;  /* 0x000000015b5b7824 */ /* 0x000fe200078e0209 */
[----:B------:R-:W-:Y:S01]  /*23a0*/  SHF.L.U64.HI R8, R30, 0x6, R31 ;  /* 0x000000061e087819 */ /* 0x000fe2000001021f */
[----:B------:R-:W-:Y:S02]  /*23b0*/  IMAD.SHL.U32 R3, R229, 0x80, RZ ;  /* 0x00000080e5037824 */ /* 0x000fe400078e00ff */
[----:B------:R-:W-:Y:S01]  /*23c0*/  IMAD.IADD R97, R97, 0x1, R11 ;  /* 0x0000000161617824 */ /* 0x000fe200078e020b */
[----:B------:R-:W-:Y:S01]  /*23d0*/  SHF.L.U64.HI R11, R36, 0x7, R37 ;  /* 0x00000007240b7819 */ /* 0x000fe20000010225 */
[----:B------:R-:W-:Y:S01]  /*23e0*/  IMAD.MOV.U32 R94, RZ, RZ, R6 ;  /* 0x000000ffff5e7224 */ /* 0x000fe200078e0006 */
[----:B------:R-:W-:Y:S01]  /*23f0*/  LOP3.LUT R3, R3, 0x380, RZ, 0xc0, !PT ;  /* 0x0000038003037812 */ /* 0x000fe200078ec0ff */
[----:B------:R-:W-:-:S02]  /*2400*/  IMAD R6, R7, R36, RZ ;  /* 0x0000002407067224 */ /* 0x000fc400078e02ff */
[----:B------:R-:W-:Y:S02]  /*2410*/  IMAD.SHL.U32 R9, R36, 0x80, RZ ;  /* 0x0000008024097824 */ /* 0x000fe400078e00ff */
[----:B------:R-:W-:-:S04]  /*2420*/  IMAD.WIDE.U32 R88, R121, R36, R4 ;  /* 0x0000002479587225 */ /* 0x000fc800078e0004 */
[----:B------:R-:W-:-:S04]  /*2430*/  IMAD.WIDE.U32 R90, R121, R36, R90 ;  /* 0x00000024795a7225 */ /* 0x000fc800078e005a */
[----:B------:R-:W-:Y:S02]  /*2440*/  VIADD R36, R228, 0x40 ;  /* 0x00000040e4247836 */ /* 0x000fe40000000000 */
[----:B-1----:R-:W-:Y:S02]  /*2450*/  VIADD R28, R26, 0xffffff80 ;  /* 0xffffff801a1c7836 */ /* 0x002fe40000000000 */
[----:B------:R-:W-:Y:S02]  /*2460*/  IMAD R33, R121, R37, R6 ;  /* 0x0000002579217224 */ /* 0x000fe400078e0206 */
[-C--:B------:R-:W-:Y:S02]  /*2470*/  IMAD R6, R7, R30.reuse, RZ ;  /* 0x0000001e07067224 */ /* 0x080fe400078e02ff */
[----:B------:R-:W-:Y:S02]  /*2480*/  IMAD.SHL.U32 R36, R36, 0x80, RZ ;  /* 0x0000008024247824 */ /* 0x000fe400078e00ff */
[----:B------:R-:W-:Y:S01]  /*2490*/  IMAD.SHL.U32 R43, R43, 0x80, RZ ;  /* 0x000000802b2b7824 */ /* 0x000fe200078e00ff */
[----:B------:R-:W-:Y:S01]  /*24a0*/  SHF.R.U32.HI R20, RZ, 0x3, R3 ;  /* 0x00000003ff147819 */ /* 0x000fe20000011603 */
[----:B------:R-:W-:Y:S01]  /*24b0*/  IMAD.IADD R15, R29, 0x1, R133 ;  /* 0x000000011d0f7824 */ /* 0x000fe200078e0285 */
[----:B------:R-:W-:Y:S01]  /*24c0*/  LOP3.LUT R27, R3, 0x30, R18, 0xf8, !PT ;  /* 0x00000030031b7812 */ /* 0x000fe200078ef812 */
[C---:B------:R-:W-:Y:S01]  /*24d0*/  IMAD R35, R121.reuse, R31, R6 ;  /* 0x0000001f79237224 */ /* 0x040fe200078e0206 */
[----:B------:R-:W-:Y:S01]  /*24e0*/  SHF.R.S32.HI R52, RZ, 0x1f, R28 ;  /* 0x0000001fff347819 */ /* 0x000fe2000001141c */
[C---:B------:R-:W-:Y:S01]  /*24f0*/  IMAD.SHL.U32 R6, R30.reuse, 0x40, RZ ;  /* 0x000000401e067824 */ /* 0x040fe200078e00ff */
[C---:B------:R-:W-:Y:S01]  /*2500*/  SHF.L.U64.HI R7, R30.reuse, 0x7, R31 ;  /* 0x000000071e077819 */ /* 0x040fe2000001021f */
[----:B------:R-:W-:Y:S01]  /*2510*/  IMAD.SHL.U32 R5, R30, 0x80, RZ ;  /* 0x000000801e057824 */ /* 0x000fe200078e00ff */
[----:B------:R-:W-:Y:S01]  /*2520*/  LOP3.LUT R36, R36, 0x380, RZ, 0xc0, !PT ;  /* 0x0000038024247812 */ /* 0x000fe200078ec0ff */
[----:B------:R-:W-:Y:S01]  /*2530*/  IMAD.WIDE.U32 R94, R121, R30, R94 ;  /* 0x0000001e795e7225 */ /* 0x000fe200078e005e */
[----:B------:R-:W-:-:S03]  /*2540*/  LOP3.LUT R43, R43, 0x380, RZ, 0xc0, !PT ;  /* 0x000003802b2b7812 */ /* 0x000fc600078ec0ff */
[----:B------:R-:W-:Y:S01]  /*2550*/  IMAD.WIDE.U32 R96, R121, R30, R96 ;  /* 0x0000001e79607225 */ /* 0x000fe200078e0060 */
[----:B------:R-:W-:Y:S02]  /*2560*/  LOP3.LUT R30, R27, R20, RZ, 0x3c, !PT ;  /* 0x000000141b1e7212 */ /* 0x000fe400078e3cff */
[----:B------:R-:W-:Y:S01]  /*2570*/  LEA.HI R52, R52, R28, RZ, 0x5 ;  /* 0x0000001c34347211 */ /* 0x000fe200078f28ff */
[----:B------:R-:W-:Y:S01]  /*2580*/  IMAD.X R26, R15, 0x1, R105, P0 ;  /* 0x000000010f1a7824 */ /* 0x000fe200000e0669 */
[----:B------:R-:W-:Y:S01]  /*2590*/  IADD3 R27, P0, R14, R104, RZ ;  /* 0x000000680e1b7210 */ /* 0x000fe20007f1e0ff */
[----:B------:R-:W-:Y:S01]  /*25a0*/  IMAD R37, R37, 0xe0, RZ ;  /* 0x000000e025257824 */ /* 0x000fe200078e02ff */
[--C-:B------:R-:W-:Y:S01]  /*25b0*/  LOP3.LUT R39, R3, 0x70, R38.reuse, 0xf8, !PT ;  /* 0x0000007003277812 */ /* 0x100fe200078ef826 */
[----:B------:R-:W-:Y:S01]  /*25c0*/  IMAD R31, R31, 0xe0, RZ ;  /* 0x000000e01f1f7824 */ /* 0x000fe200078e02ff */
[--C-:B------:R-:W-:Y:S01]  /*25d0*/  LOP3.LUT R40, R36, 0x70, R38.reuse, 0xf8, !PT ;  /* 0x0000007024287812 */ /* 0x100fe200078ef826 */
[----:B------:R-:W-:Y:S01]  /*25e0*/  VIADD R4, R18, 0x40 ;  /* 0x0000004012047836 */ /* 0x000fe20000000000 */
[----:B------:R-:W-:Y:S01]  /*25f0*/  SHF.R.U32.HI R43, RZ, 0x3, R43 ;  /* 0x00000003ff2b7819 */ /* 0x000fe2000001162b */
[----:B------:R-:W-:Y:S01]  /*2600*/  IMAD.IADD R112, R93, 0x1, R37 ;  /* 0x000000015d707824 */ /* 0x000fe200078e0225 */
[--C-:B------:R-:W-:Y:S01]  /*2610*/  LOP3.LUT R41, R41, 0x70, R38.reuse, 0xf8, !PT ;  /* 0x0000007029297812 */ /* 0x100fe200078ef826 */
[----:B------:R-:W-:Y:S01]  /*2620*/  IMAD.IADD R28, R99, 0x1, R31 ;  /* 0x00000001631c7824 */ /* 0x000fe200078e021f */
[--C-:B------:R-:W-:Y:S01]  /*2630*/  SHF.R.S32.HI R36, RZ, 0x4, R38.reuse ;  /* 0x00000004ff247819 */ /* 0x100fe20000011426 */
[----:B------:R-:W-:Y:S01]  /*2640*/  IMAD.SHL.U32 R52, R52, 0x20, RZ ;  /* 0x0000002034347824 */ /* 0x000fe200078e00ff */
[----:B------:R-:W-:Y:S01]  /*2650*/  LOP3.LUT R37, R38, 0xfffffff0, RZ, 0xc0, !PT ;  /* 0xfffffff026257812 */ /* 0x000fe200078ec0ff */
[----:B------:R-:W-:Y:S01]  /*2660*/  IMAD.X R31, R26, 0x1, R105, P0 ;  /* 0x000000011a1f7824 */ /* 0x000fe200000e0669 */
[----:B------:R-:W-:Y:S01]  /*2670*/  LOP3.LUT R116, R39, R20, RZ, 0x3c, !PT ;  /* 0x0000001427747212 */ /* 0x000fe200078e3cff */
[----:B------:R-:W-:Y:S01]  /*2680*/  IMAD.IADD R29, R103, 0x1, R29 ;  /* 0x00000001671d7824 */ /* 0x000fe200078e021d */
[----:B------:R-:W-:-:S02]  /*2690*/  LOP3.LUT R38, R53, 0x70, R38, 0xf8, !PT ;  /* 0x0000007035267812 */ /* 0x000fc400078ef826 */
[----:B------:R-:W-:Y:S01]  /*26a0*/  LOP3.LUT R115, R40, R43, RZ, 0x3c, !PT ;  /* 0x0000002b28737212 */ /* 0x000fe200078e3cff */
[----:B------:R-:W-:Y:S01]  /*26b0*/  IMAD.IADD R40, R45, 0x1, R49 ;  /* 0x000000012d287824 */ /* 0x000fe200078e0231 */
[----:B------:R-:W-:Y:S02]  /*26c0*/  IADD3 R39, P0, R44, R102, RZ ;  /* 0x000000662c277210 */ /* 0x000fe40007f1e0ff */
[----:B------:R-:W-:Y:S02]  /*26d0*/  LOP3.LUT R114, R41, R140, RZ, 0x3c, !PT ;  /* 0x0000008c29727212 */ /* 0x000fe400078e3cff */
[----:B------:R-:W-:Y:S01]  /*26e0*/  LOP3.LUT R52, R52, 0xfffffc00, RZ, 0xc0, !PT ;  /* 0xfffffc0034347812 */ /* 0x000fe200078ec0ff */
[----:B------:R-:W-:Y:S01]  /*26f0*/  IMAD.X R106, R29, 0x1, R40, P0 ;  /* 0x000000011d6a7824 */ /* 0x000fe200000e0628 */
[----:B------:R-:W-:Y:S02]  /*2700*/  LOP3.LUT R113, R38, R139, RZ, 0x3c, !PT ;  /* 0x0000008b26717212 */ /* 0x000fe400078e3cff */
[----:B------:R-:W-:-:S02]  /*2710*/  IADD3 R41, P3, R44, 0x40, RZ ;  /* 0x000000402c297810 */ /* 0x000fc40007f7e0ff */
[----:B------:R-:W-:Y:S01]  /*2720*/  IADD3 R43, P2, R39, 0x40, RZ ;  /* 0x00000040272b7810 */ /* 0x000fe20007f5e0ff */
[----:B------:R-:W-:Y:S01]  /*2730*/  IMAD.IADD R32, R89, 0x1, R33 ;  /* 0x0000000159207824 */ /* 0x000fe200078e0221 */
[----:B------:R-:W-:Y:S01]  /*2740*/  SHF.R.S32.HI R38, RZ, 0x1f, R37 ;  /* 0x0000001fff267819 */ /* 0x000fe20000011425 */
[----:B------:R-:W-:Y:S01]  /*2750*/  IMAD.IADD R34, R95, 0x1, R35 ;  /* 0x000000015f227824 */ /* 0x000fe200078e0223 */
[----:B------:R-:W-:Y:S01]  /*2760*/  ISETP.GE.AND P0, PT, R18, UR4, PT ;  /* 0x0000000412007c0c */ /* 0x000fe2000bf06270 */
[----:B------:R-:W-:Y:S01]  /*2770*/  IMAD.IADD R30, R52, 0x1, R30 ;  /* 0x00000001341e7824 */ /* 0x000fe200078e021e */
[----:B------:R-:W-:Y:S01]  /*2780*/  ISETP.GE.AND P1, PT, R4, UR4, PT ;  /* 0x0000000404007c0c */ /* 0x000fe2000bf26270 */
[----:B------:R-:W-:Y:S02]  /*2790*/  IMAD.IADD R33, R33, 0x1, R91 ;  /* 0x0000000121217824 */ /* 0x000fe400078e025b */
[----:B------:R-:W-:Y:S02]  /*27a0*/  IMAD.IADD R35, R35, 0x1, R97 ;  /* 0x0000000123237824 */ /* 0x000fe400078e0261 */
[----:B------:R-:W-:-:S02]  /*27b0*/  IMAD.IADD R116, R52, 0x1, R116 ;  /* 0x0000000134747824 */ /* 0x000fc400078e0274 */
[----:B------:R-:W-:Y:S02]  /*27c0*/  IMAD.IADD R115, R51, 0x1, R115 ;  /* 0x0000000133737824 */ /* 0x000fe400078e0273 */
[----:B---3--:R-:W-:Y:S02]  /*27d0*/  IMAD.IADD R114, R50, 0x1, R114 ;  /* 0x0000000132727824 */ /* 0x008fe400078e0272 */
[----:B----4-:R-:W-:Y:S02]  /*27e0*/  IMAD.IADD R113, R48, 0x1, R113 ;  /* 0x0000000130717824 */ /* 0x010fe400078e0271 */
[----:B------:R-:W-:Y:S02]  /*27f0*/  IMAD.X R107, RZ, RZ, R40, P3 ;  /* 0x000000ffff6b7224 */ /* 0x000fe400018e0628 */
[----:B------:R-:W-:Y:S02]  /*2800*/  IMAD.X R108, RZ, RZ, R106, P2 ;  /* 0x000000ffff6c7224 */ /* 0x000fe400010e066a */
[----:B------:R-:W-:Y:S01]  /*2810*/  IMAD.IADD R109, R47, 0x1, R109 ;  /* 0x000000012f6d7824 */ /* 0x000fe200078e026d */
[----:B------:R-:W-:Y:S06]  /*2820*/  @!P6 BAR.SYNC.DEFER_BLOCKING 0x9, 0x100 ;  /* 0x024400000000eb1d */ /* 0x000fec0000010000 */
.L_x_2316:
        /* <DEDUP_REMOVED lines=53> */
.L_x_2237:
[----:B------:R-:W-:Y:S05]  /*2b80*/  BSYNC B1 ;  /* 0x0000000000017941 */ /* 0x000fea0003800000 */
.L_x_2236:
        /* <DEDUP_REMOVED lines=38> */
.L_x_2239:
[----:B------:R-:W-:Y:S05]  /*2df0*/  BSYNC B1 ;  /* 0x0000000000017941 */ /* 0x000fea0003800000 */
.L_x_2238:
        /* <DEDUP_REMOVED lines=26> */
.L_x_2241:
[----:B------:R-:W-:Y:S05]  /*2fa0*/  BSYNC B1 ;  /* 0x0000000000017941 */ /* 0x000fea0003800000 */
.L_x_2240:
        /* <DEDUP_REMOVED lines=31> */
.L_x_2243:
[----:B------:R-:W-:Y:S05]  /*31a0*/  BSYNC B1 ;  /* 0x0000000000017941 */ /* 0x000fea0003800000 */
.L_x_2242:
[----:B------:R-:W-:Y:S01]  /*31b0*/  ULOP3.LUT UR4, UR60, 0x1, URZ, 0xfc, !UPT ;  /* 0x000000013c047892 */ /* 0x000fe2000f8efc3f */
[----:B------:R-:W-:Y:S02]  /*31c0*/  IMAD.MOV.U32 R153, RZ, RZ, R78 ;  /* 0x000000ffff997224 */ /* 0x000fe400078e004e */
[----:B------:R-:W-:Y:S01]  /*31d0*/  IMAD.MOV.U32 R163, RZ, RZ, R82 ;  /* 0x000000ffffa37224 */ /* 0x000fe200078e0052 */
[----:B------:R-:W-:Y:S01]  /*31e0*/  UISETP.NE.AND UP0, UPT, UR4, 0x3, UPT ;  /* 0x000000030400788c */ /* 0x000fe2000bf05270 */
[----:B-----5:R-:W-:Y:S02]  /*31f0*/  IMAD.MOV.U32 R144, RZ, RZ, R68 ;  /* 0x000000ffff907224 */ /* 0x020fe400078e0044 */
[----:B------:R-:W-:Y:S02]  /*3200*/  IMAD.MOV.U32 R148, RZ, RZ, R72 ;  /* 0x000000ffff947224 */ /* 0x000fe400078e0048 */
[----:B------:R-:W-:Y:S01]  /*3210*/  IMAD.MOV.U32 R145, RZ, RZ, R70 ;  /* 0x000000ffff917224 */ /* 0x000fe200078e0046 */
[----:B------:R-:W-:Y:S01]  /*3220*/  PLOP3.LUT P5, PT, PT, PT, UP0, 0x80, 0x0 ;  /* 0x000000000000781c */ /* 0x000fe20003faf008 */
        /* <DEDUP_REMOVED lines=9> */
[----:B------:R-:W-:Y:S06]  /*32c0*/  @!P5 BRA `(.L_x_2244) ;  /* 0x000000000004d947 */ /* 0x000fec0003800000 */
[----:B------:R-:W-:Y:S01]  /*32d0*/  BPT.TRAP 0x1 ;  /* 0x000000040000795c */ /* 0x000fe20000300000 */
.L_x_2244:
[----:B------:R-:W-:Y:S01]  /*32e0*/  IMAD R110, R17, 0x8, R16 ;  /* 0x00000008116e7824 */ /* 0x000fe200078e0210 */
[----:B------:R-:W-:Y:S01]  /*32f0*/  SHF.L.U32 R125, R237, 0x1f, RZ ;  /* 0x0000001fed7d7819 */ /* 0x000fe200000006ff */
[----:B------:R-:W-:Y:S03]  /*3300*/  BSSY B1, `(.L_x_2245) ;  /* 0x0000003000017945 */ /* 0x000fe60003800000 */
[----:B------:R-:W1:Y:S02]  /*3310*/  SYNCS.PHASECHK.TRANS64.TRYWAIT P6, [R110+URZ+0x2e890], R125 ;  /* 0x02e8907d6e0075a7 */ /* 0x000e6400080c017f */
[----:B-1----:R-:W-:Y:S05]  /*3320*/  @!P6 BRA `(.L_x_2246) ;  /* 0x000002680044e947 */ /* 0x002fea0003800000 */
.L_x_2537:
[----:B------:R-:W-:Y:S05]  /*3330*/  BSYNC B1 ;  /* 0x0000000000017941 */ /* 0x000fea0003800000 */
.L_x_2245:
[----:B------:R-:W-:Y:S01]  /*3340*/  BSSY B1, `(.L_x_2247) ;  /* 0x00000f0000017945 */ /* 0x000fe20003800000 */
[----:B------:R-:W-:-:S03]  /*3350*/  IMAD R152, R17, 0x7000, R30 ;  /* 0x0000700011987824 */ /* 0x000fc600078e021e */
[----:B------:R-:W-:Y:S05]  /*3360*/  @P2 BRA `(.L_x_2248) ;  /* 0x0000000c00b42947 */ /* 0x000fea0003800000 */
[----:B------:R-:W-:Y:S01]  /*3370*/  IADD3 R151, P2, R102, R128, RZ ;  /* 0x0000008066977210 */ /* 0x000fe20007f5e0ff */
[----:B------:R-:W-:Y:S04]  /*3380*/  BSSY B2, `(.L_x_2249) ;  /* 0x0000075000027945 */ /* 0x000fe80003800000 */
[----:B------:R-:W-:Y:S01]  /*3390*/  IMAD.X R150, R131, 0x1, R29, P2 ;  /* 0x0000000183967824 */ /* 0x000fe200010e061d */
[----:B------:R-:W-:Y:S07]  /*33a0*/  @P0 BRA `(.L_x_2250) ;  /* 0x0000000400c80947 */ /* 0x000fee0003800000 */
[----:B0-----:R0:W2:Y:S01]  /*33b0*/  LDS.128 R48, [R118+0x20400] ;  /* 0x0204000076307984 */ /* 0x0010a20000000c00 */
[----:B------:R-:W-:Y:S01]  /*33c0*/  ISETP.GE.AND P2, PT, R22, R130, PT ;  /* 0x000000821600720c */ /* 0x000fe20003f46270 */
[----:B------:R-:W-:-:S12]  /*33d0*/  BSSY B3, `(.L_x_2251) ;  /* 0x000006a000037945 */ /* 0x000fd80003800000 */
[----:B0-----:R-:W-:Y:S05]  /*33e0*/  @P2 BRA `(.L_x_2252) ;  /* 0x0000000400a02947 */ /* 0x001fea0003800000 */
[--C-:B------:R-:W-:Y:S01]  /*33f0*/  SHF.R.U32.HI R158, RZ, 0x10, R81.reuse ;  /* 0x00000010ff9e7819 */ /* 0x100fe20000011651 */
[----:B--2---:R-:W-:Y:S01]  /*3400*/  IMAD.MOV.U32 R82, RZ, RZ, R48 ;  /* 0x000000ffff527224 */ /* 0x004fe200078e0030 */
[----:B------:R-:W-:Y:S02]  /*3410*/  SHF.R.U32.HI R80, RZ, 0x8, R81 ;  /* 0x00000008ff507819 */ /* 0x000fe40000011651 */
[----:B------:R-:W-:Y:S02]  /*3420*/  LOP3.LUT R155, R81, 0xff0000ff, RZ, 0xc0, !PT ;  /* 0xff0000ff519b7812 */ /* 0x000fe400078ec0ff */
[--C-:B------:R-:W-:Y:S01]  /*3430*/  SHF.R.U32.HI R81, RZ, 0x8, R83.reuse ;  /* 0x00000008ff517819 */ /* 0x100fe20000011653 */
[----:B------:R-:W-:Y:S01]  /*3440*/  IMAD.SHL.U32 R80, R80, 0x100, RZ ;  /* 0x0000010050507824 */ /* 0x000fe200078e00ff */
[----:B------:R-:W-:Y:S02]  /*3450*/  SHF.R.U32.HI R157, RZ, 0x10, R83 ;  /* 0x00000010ff9d7819 */ /* 0x000fe40000011653 */
[----:B------:R-:W-:Y:S01]  /*3460*/  LOP3.LUT R154, R83, 0xff0000ff, RZ, 0xc0, !PT ;  /* 0xff0000ff539a7812 */ /* 0x000fe200078ec0ff */
[----:B------:R-:W-:Y:S01]  /*3470*/  IMAD.SHL.U32 R83, R81, 0x100, RZ ;  /* 0x0000010051537824 */ /* 0x000fe200078e00ff */
[----:B------:R-:W-:Y:S01]  /*3480*/  LOP3.LUT R80, R155, 0xff00, R80, 0xf8, !PT ;  /* 0x0000ff009b507812 */ /* 0x000fe200078ef850 */
[----:B------:R-:W-:-:S02]  /*3490*/  IMAD.MOV.U32 R81, RZ, RZ, R49 ;  /* 0x000000ffff517224 */ /* 0x000fc400078e0031 */
[----:B------:R-:W-:Y:S01]  /*34a0*/  IMAD.U32 R49, R158, 0x10000, RZ ;  /* 0x000100009e317824 */ /* 0x000fe200078e00ff */
[----:B------:R-:W-:Y:S01]  /*34b0*/  LOP3.LUT R156, R154, 0xff00, R83, 0xf8, !PT ;  /* 0x0000ff009a9c7812 */ /* 0x000fe200078ef853 */
[----:B------:R-:W-:Y:S01]  /*34c0*/  IMAD.U32 R83, R157, 0x10000, RZ ;  /* 0x000100009d537824 */ /* 0x000fe200078e00ff */
[----:B------:R-:W-:Y:S02]  /*34d0*/  F2FP.F16.E4M3.UNPACK_B R154, R163.H1 ;  /* 0x000000a3ff9a723e */ /* 0x000fe400030006ff */
[----:B------:R-:W-:Y:S02]  /*34e0*/  F2FP.F16.E4M3.UNPACK_B R48, R81 ;  /* 0x00000051ff30723e */ /* 0x000fe400020006ff */
        /* <DEDUP_REMOVED lines=8> */
[-C--:B------:R-:W-:Y:S01]  /*3570*/  FMUL.FTZ R161, R83, R158.reuse ;  /* 0x0000009e53a17220 */ /* 0x080fe20000410000 */
[--C-:B------:R-:W-:Y:S02]  /*3580*/  HADD2.F32 R157, -RZ, R156.reuse.H0_H0 ;  /* 0x2000009cff9d7230 */ /* 0x100fe40000004100 */
[C---:B------:R-:W-:Y:S01]  /*3590*/  FMUL.FTZ R160, R48.reuse, R158 ;  /* 0x0000009e30a07220 */ /* 0x040fe20000410000 */
[--C-:B------:R-:W-:Y:S01]  /*35a0*/  HADD2.F32 R155, -RZ, R81.reuse.H1_H1 ;  /* 0x30000051ff9b7230 */ /* 0x100fe20000004100 */
[----:B------:R-:W-:Y:S01]  /*35b0*/  F2FP.F16.E4M3.UNPACK_B R158, R163 ;  /* 0x000000a3ff9e723e */ /* 0x000fe200020006ff */
[----:B------:R-:W-:Y:S02]  /*35c0*/  HADD2.F32 R154, -RZ, R81.H0_H0 ;  /* 0x20000051ff9a7230 */ /* 0x000fe40000004100 */
[----:B------:R-:W-:Y:S01]  /*35d0*/  FFMA.FTZ R48, R48, R157, -R161 ;  /* 0x0000009d30307223 */ /* 0x000fe200000108a1 */
[----:B------:R-:W-:Y:S02]  /*35e0*/  HADD2.F32 R156, -RZ, R156.H1_H1 ;  /* 0x3000009cff9c7230 */ /* 0x000fe40000004100 */
[----:B------:R-:W-:Y:S01]  /*35f0*/  FMUL.FTZ R161, R155, R159 ;  /* 0x0000009f9ba17220 */ /* 0x000fe20000410000 */
[----:B------:R-:W-:Y:S01]  /*3600*/  FFMA.FTZ R81, R83, R157, R160 ;  /* 0x0000009d53517223 */ /* 0x000fe200000100a0 */
[C---:B------:R-:W-:Y:S01]  /*3610*/  FMUL.FTZ R162, R154.reuse, R159 ;  /* 0x0000009f9aa27220 */ /* 0x040fe20000410000 */
[----:B------:R-:W-:Y:S01]  /*3620*/  F2FP.F16.E4M3.UNPACK_B R83, R82.H1 ;  /* 0x00000052ff53723e */ /* 0x000fe200030006ff */
[----:B------:R-:W-:Y:S01]  /*3630*/  FFMA.FTZ R161, R154, R156, -R161 ;  /* 0x0000009c9aa17223 */ /* 0x000fe200000108a1 */
[----:B------:R-:W-:Y:S01]  /*3640*/  F2FP.F16.E4M3.UNPACK_B R82, R82 ;  /* 0x00000052ff52723e */ /* 0x000fe200020006ff */
[----:B------:R-:W-:Y:S01]  /*3650*/  FFMA.FTZ R164, R155, R156, R162 ;  /* 0x0000009c9ba47223 */ /* 0x000fe200000100a2 */
[----:B------:R-:W-:Y:S01]  /*3660*/  F2FP.F16.E4M3.UNPACK_B R156, R149 ;  /* 0x00000095ff9c723e */ /* 0x000fe200020006ff */
[----:B------:R-:W-:-:S02]  /*3670*/  HADD2.F32 R157, -RZ, R158.H1_H1 ;  /* 0x3000009eff9d7230 */ /* 0x000fc40000004100 */
[--C-:B------:R-:W-:Y:S02]  /*3680*/  HADD2.F32 R154, -RZ, R83.reuse.H0_H0 ;  /* 0x20000053ff9a7230 */ /* 0x100fe40000004100 */
[----:B------:R-:W-:Y:S02]  /*3690*/  HADD2.F32 R155, -RZ, R83.H1_H1 ;  /* 0x30000053ff9b7230 */ /* 0x000fe40000004100 */
[----:B------:R-:W-:Y:S02]  /*36a0*/  HADD2.F32 R158, -RZ, R158.H0_H0 ;  /* 0x2000009eff9e7230 */ /* 0x000fe40000004100 */
[-C--:B------:R-:W-:Y:S01]  /*36b0*/  FMUL.FTZ R162, R154, R157.reuse ;  /* 0x0000009d9aa27220 */ /* 0x080fe20000410000 */
[--C-:B------:R-:W-:Y:S02]  /*36c0*/  HADD2.F32 R149, -RZ, R82.reuse.H1_H1 ;  /* 0x30000052ff957230 */ /* 0x100fe40000004100 */
[----:B------:R-:W-:Y:S01]  /*36d0*/  FMUL.FTZ R159, R155, R157 ;  /* 0x0000009d9b9f7220 */ /* 0x000fe20000410000 */
[----:B------:R-:W-:-:S02]  /*36e0*/  HADD2.F32 R83, -RZ, R82.H0_H0 ;  /* 0x20000052ff537230 */ /* 0x000fc40000004100 */
[--C-:B------:R-:W-:Y:S02]  /*36f0*/  HADD2.F32 R82, -RZ, R156.reuse.H1_H1 ;  /* 0x3000009cff527230 */ /* 0x100fe40000004100 */
[-C--:B------:R-:W-:Y:S01]  /*3700*/  FMUL.FTZ R160, R149, R158.reuse ;  /* 0x0000009e95a07220 */ /* 0x080fe20000410000 */
[----:B------:R-:W-:Y:S02]  /*3710*/  HADD2.F32 R156, -RZ, R156.H0_H0 ;  /* 0x2000009cff9c7230 */ /* 0x000fe40000004100 */
[----:B------:R-:W-:Y:S01]  /*3720*/  FMUL.FTZ R158, R83, R158 ;  /* 0x0000009e539e7220 */ /* 0x000fe20000410000 */
[-C--:B------:R-:W-:Y:S01]  /*3730*/  FFMA.FTZ R154, R154, R82.reuse, -R159 ;  /* 0x000000529a9a7223 */ /* 0x080fe2000001089f */
[----:B------:R-:W-:Y:S01]  /*3740*/  FFMA.FTZ R155, R155, R82, R162 ;  /* 0x000000529b9b7223 */ /* 0x000fe200000100a2 */
[-C--:B------:R-:W-:Y:S01]  /*3750*/  FFMA.FTZ R82, R83, R156.reuse, -R160 ;  /* 0x0000009c53527223 */ /* 0x080fe200000108a0 */
[----:B------:R-:W-:Y:S01]  /*3760*/  FFMA.FTZ R83, R149, R156, R158 ;  /* 0x0000009c95537223 */ /* 0x000fe2000001009e */
[----:B------:R-:W-:-:S02]  /*3770*/  F2FP.F16.E4M3.UNPACK_B R156, R51.H1 ;  /* 0x00000033ff9c723e */ /* 0x000fc400030006ff */
[----:B------:R-:W-:Y:S02]  /*3780*/  F2FP.SATFINITE.E4M3.F32.PACK_AB_MERGE_C R149, R164, R161, RZ ;  /* 0x000000a1a495723e */ /* 0x000fe400048070ff */
[----:B------:R-:W-:Y:S01]  /*3790*/  F2FP.SATFINITE.E4M3.F32.PACK_AB_MERGE_C R154, R155, R154, RZ ;  /* 0x0000009a9b9a723e */ /* 0x000fe200048070ff */
[--C-:B------:R-:W-:Y:S01]  /*37a0*/  HADD2.F32 R157, -RZ, R156.reuse.H0_H0 ;  /* 0x2000009cff9d7230 */ /* 0x100fe20000004100 */
[----:B------:R-:W-:Y:S01]  /*37b0*/  F2FP.F16.E4M3.UNPACK_B R162, R80.H1 ;  /* 0x00000050ffa2723e */ /* 0x000fe200030006ff */
[----:B------:R-:W-:Y:S01]  /*37c0*/  HADD2.F32 R156, -RZ, R156.H1_H1 ;  /* 0x3000009cff9c7230 */ /* 0x000fe20000004100 */
[----:B------:R-:W-:Y:S02]  /*37d0*/  F2FP.F16.E4M3.UNPACK_B R155, R50.H1 ;  /* 0x00000032ff9b723e */ /* 0x000fe400030006ff */
[----:B------:R-:W-:Y:S01]  /*37e0*/  F2FP.F16.E4M3.UNPACK_B R161, R80 ;  /* 0x00000050ffa1723e */ /* 0x000fe200020006ff */
[----:B------:R-:W-:Y:S01]  /*37f0*/  HADD2.F32 R164, -RZ, R162.H1_H1 ;  /* 0x300000a2ffa47230 */ /* 0x000fe20000004100 */
[-C--:B------:R-:W-:Y:S01]  /*3800*/  F2FP.F16.E4M3.UNPACK_B R158, R49.reuse ;  /* 0x00000031ff9e723e */ /* 0x080fe200020006ff */
[----:B------:R-:W-:Y:S01]  /*3810*/  HADD2.F32 R80, -RZ, R155.H1_H1 ;  /* 0x3000009bff507230 */ /* 0x000fe20000004100 */
[----:B------:R-:W-:Y:S01]  /*3820*/  F2FP.F16.E4M3.UNPACK_B R159, R49.H1 ;  /* 0x00000031ff9f723e */ /* 0x000fe200030006ff */
[----:B------:R-:W-:-:S02]  /*3830*/  HADD2.F32 R163, -RZ, R161.H1_H1 ;  /* 0x300000a1ffa37230 */ /* 0x000fc40000004100 */
[-C--:B------:R-:W-:Y:S01]  /*3840*/  FMUL.FTZ R166, R156, R164.reuse ;  /* 0x000000a49ca67220 */ /* 0x080fe20000410000 */
[----:B------:R-:W-:Y:S02]  /*3850*/  HADD2.F32 R155, -RZ, R155.H0_H0 ;  /* 0x2000009bff9b7230 */ /* 0x000fe40000004100 */
[----:B------:R-:W-:Y:S01]  /*3860*/  FMUL.FTZ R165, R157, R164 ;  /* 0x000000a49da57220 */ /* 0x000fe20000410000 */
[----:B------:R-:W-:Y:S02]  /*3870*/  HADD2.F32 R49, -RZ, R158.H1_H1 ;  /* 0x3000009eff317230 */ /* 0x000fe40000004100 */
[----:B------:R-:W-:Y:S01]  /*3880*/  FMUL.FTZ R164, R80, R163 ;  /* 0x000000a350a47220 */ /* 0x000fe20000410000 */
[----:B------:R-:W-:Y:S01]  /*3890*/  F2FP.F16.E4M3.UNPACK_B R51, R51 ;  /* 0x00000033ff33723e */ /* 0x000fe200020006ff */
[C---:B------:R-:W-:Y:S01]  /*38a0*/  FMUL.FTZ R163, R155.reuse, R163 ;  /* 0x000000a39ba37220 */ /* 0x040fe20000410000 */
[----:B------:R-:W-:Y:S01]  /*38b0*/  F2FP.F16.E4M3.UNPACK_B R50, R50 ;  /* 0x00000032ff32723e */ /* 0x000fe200020006ff */
[----:B------:R-:W-:Y:S01]  /*38c0*/  FFMA.FTZ R164, R155, R49, -R164 ;  /* 0x000000319ba47223 */ /* 0x000fe200000108a4 */
[----:B------:R-:W-:-:S02]  /*38d0*/  HADD2.F32 R160, -RZ, R159.H1_H1 ;  /* 0x3000009fffa07230 */ /* 0x000fc40000004100 */
[----:B------:R-:W-:Y:S01]  /*38e0*/  FFMA.FTZ R163, R80, R49, R163 ;  /* 0x0000003150a37223 */ /* 0x000fe200000100a3 */
[--C-:B------:R-:W-:Y:S02]  /*38f0*/  HADD2.F32 R80, -RZ, R51.reuse.H0_H0 ;  /* 0x20000033ff507230 */ /* 0x100fe40000004100 */
[----:B------:R-:W-:Y:S02]  /*3900*/  HADD2.F32 R49, -RZ, R50.H0_H0 ;  /* 0x20000032ff317230 */ /* 0x000fe40000004100 */
[-C--:B------:R-:W-:Y:S01]  /*3910*/  FFMA.FTZ R165, R156, R160.reuse, R165 ;  /* 0x000000a09ca57223 */ /* 0x080fe200000100a5 */
[----:B------:R-:W-:Y:S02]  /*3920*/  HADD2.F32 R51, -RZ, R51.H1_H1 ;  /* 0x30000033ff337230 */ /* 0x000fe40000004100 */
[----:B------:R-:W-:Y:S01]  /*3930*/  FFMA.FTZ R166, R157, R160, -R166 ;  /* 0x000000a09da67223 */ /* 0x000fe200000108a6 */
[----:B------:R-:W-:Y:S01]  /*3940*/  HADD2.F32 R162, -RZ, R162.H0_H0 ;  /* 0x200000a2ffa27230 */ /* 0x000fe20000004100 */
[----:B------:R-:W-:Y:S01]  /*3950*/  F2FP.SATFINITE.E4M3.F32.PACK_AB_MERGE_C R163, R163, R164, RZ ;  /* 0x000000a4a3a3723e */ /* 0x000fe200048070ff */
[----:B------:R-:W-:-:S02]  /*3960*/  HADD2.F32 R50, -RZ, R50.H1_H1 ;  /* 0x30000032ff327230 */ /* 0x000fc40000004100 */
[----:B------:R-:W-:Y:S02]  /*3970*/  HADD2.F32 R161, -RZ, R161.H0_H0 ;  /* 0x200000a1ffa17230 */ /* 0x000fe40000004100 */
[-C--:B------:R-:W-:Y:S01]  /*3980*/  FMUL.FTZ R155, R51, R162.reuse ;  /* 0x000000a2339b7220 */ /* 0x080fe20000410000 */
[----:B------:R-:W-:Y:S02]  /*3990*/  HADD2.F32 R159, -RZ, R159.H0_H0 ;  /* 0x2000009fff9f7230 */ /* 0x000fe40000004100 */
        /* <DEDUP_REMOVED lines=11> */
[----:B------:R-:W-:Y:S02]  /*3a50*/  F2FP.SATFINITE.E4M3.F32.PACK_AB_MERGE_C R50, R161, R156, R163 ;  /* 0x0000009ca132723e */ /* 0x000fe400048070a3 */
[----:B------:R-:W-:-:S07]  /*3a60*/  F2FP.SATFINITE.E4M3.F32.PACK_AB_MERGE_C R51, R162, R155, R165 ;  /* 0x0000009ba233723e */ /* 0x000fce00048070a5 */
.L_x_2252:
[----:B------:R-:W-:Y:S05]  /*3a70*/  BSYNC B3 ;  /* 0x0000000000037941 */ /* 0x000fea0003800000 */
.L_x_2251:
[----:B------:R-:W-:Y:S01]  /*3a80*/  ULDC.64 UR4, c[0x0][0x2e8] ;  /* 0x0000ba0000047ab9 */ /* 0x000fe20000000a00 */
[----:B------:R-:W-:Y:S01]  /*3a90*/  ULDC.64 UR6, c[0x0][0x208] ;  /* 0x0000820000067ab9 */ /* 0x000fe20000000a00 */
[----:B------:R-:W-:-:S04]  /*3aa0*/  IADD3 R80, P2, P6, R151, UR4, R44 ;  /* 0x0000000497507c10 */ /* 0x000fc8000fe5e02c */
[----:B------:R-:W-:-:S05]  /*3ab0*/  IADD3.X R81, R150, UR5, R40, P2, P6 ;  /* 0x0000000596517c10 */ /* 0x000fca00097ec428 */
[----:B--2---:R2:W-:Y:S04]  /*3ac0*/  STG.E.128 desc[UR6][R80.64], R48 ;  /* 0x0000003050007986 */ /* 0x0045e8000c101d06 */
.L_x_2250:
[----:B------:R-:W-:Y:S05]  /*3ad0*/  BSYNC B2 ;  /* 0x0000000000027941 */ /* 0x000fea0003800000 */
.L_x_2249:
[----:B------:R-:W-:Y:S05]  /*3ae0*/  @P1 BRA `(.L_x_2248) ;  /* 0x0000000400d41947 */ /* 0x000fea0003800000 */
[----:B------:R-:W-:Y:S01]  /*3af0*/  LOP3.LUT P2, RZ, R229, 0x4, RZ, 0xc0, !PT ;  /* 0x00000004e5ff7812 */ /* 0x000fe2000784c0ff */
[C---:B0-2---:R-:W-:Y:S01]  /*3b00*/  VIADD R49, R152.reuse, 0x40 ;  /* 0x0000004098317836 */ /* 0x045fe20000000000 */
[----:B------:R-:W-:Y:S11]  /*3b10*/  BSSY B2, `(.L_x_2253) ;  /* 0x000006d000027945 */ /* 0x000ff60003800000 */
[----:B------:R-:W-:Y:S01]  /*3b20*/  @P2 VIADD R49, R152, 0xffffffc0 ;  /* 0xffffffc098312836 */ /* 0x000fe20000000000 */
[----:B------:R-:W-:-:S03]  /*3b30*/  ISETP.GE.AND P2, PT, R230, R130, PT ;  /* 0x00000082e600720c */ /* 0x000fc60003f46270 */
[----:B------:R-:W-:-:S06]  /*3b40*/  IMAD.IADD R49, R16, 0x1, R49 ;  /* 0x0000000110317824 */ /* 0x000fcc00078e0231 */
[----:B------:R-:W0:Y:S04]  /*3b50*/  LDS.128 R48, [R49+0x20400] ;  /* 0x0204000031307984 */ /* 0x000e280000000c00 */
        /* <DEDUP_REMOVED lines=10> */
[----:B------:R-:W-:-:S02]  /*3c00*/  IMAD.U32 R77, R81, 0x10000, RZ ;  /* 0x00010000514d7824 */ /* 0x000fc400078e00ff */
[----:B0-----:R-:W-:Y:S01]  /*3c10*/  IMAD.MOV.U32 R78, RZ, RZ, R48 ;  /* 0x000000ffff4e7224 */ /* 0x001fe200078e0030 */
[----:B------:R-:W-:Y:S01]  /*3c20*/  LOP3.LUT R79, R80, 0xff00, R79, 0xf8, !PT ;  /* 0x0000ff00504f7812 */ /* 0x000fe200078ef84f */
[----:B------:R-:W-:Y:S01]  /*3c30*/  IMAD.U32 R82, R82, 0x10000, RZ ;  /* 0x0001000052527824 */ /* 0x000fe200078e00ff */
[----:B------:R-:W-:Y:S02]  /*3c40*/  F2FP.F16.E4M3.UNPACK_B R48, R49 ;  /* 0x00000031ff30723e */ /* 0x000fe400020006ff */
[----:B------:R-:W-:Y:S02]  /*3c50*/  F2FP.F16.E4M3.UNPACK_B R80, R153.H1 ;  /* 0x00000099ff50723e */ /* 0x000fe400030006ff */
[----:B------:R-:W-:Y:S02]  /*3c60*/  LOP3.LUT R76, R76, 0xff0000, R77, 0xf8, !PT ;  /* 0x00ff00004c4c7812 */ /* 0x000fe400078ef84d */
[----:B------:R-:W-:Y:S01]  /*3c70*/  LOP3.LUT R77, R79, 0xff0000, R82, 0xf8, !PT ;  /* 0x00ff00004f4d7812 */ /* 0x000fe200078ef852 */
[----:B------:R-:W-:Y:S01]  /*3c80*/  HADD2.F32 R79, -RZ, R48.H1_H1 ;  /* 0x30000030ff4f7230 */ /* 0x000fe20000004100 */
[----:B------:R-:W-:Y:S01]  /*3c90*/  F2FP.F16.E4M3.UNPACK_B R82, R134.H1 ;  /* 0x00000086ff52723e */ /* 0x000fe200030006ff */
[----:B------:R-:W-:Y:S01]  /*3ca0*/  HADD2.F32 R149, -RZ, R80.H0_H0 ;  /* 0x20000050ff957230 */ /* 0x000fe20000004100 */
[----:B------:R-:W-:Y:S01]  /*3cb0*/  F2FP.F16.E4M3.UNPACK_B R49, R49.H1 ;  /* 0x00000031ff31723e */ /* 0x000fe200030006ff */
[----:B------:R-:W-:Y:S01]  /*3cc0*/  HADD2.F32 R48, -RZ, R48.H0_H0 ;  /* 0x20000030ff307230 */ /* 0x000fe20000004100 */
[----:B------:R-:W-:Y:S01]  /*3cd0*/  F2FP.F16.E4M3.UNPACK_B R153, R153 ;  /* 0x00000099ff99723e */ /* 0x000fe200020006ff */
        /* <DEDUP_REMOVED lines=80> */
.L_x_2254:
[----:B------:R-:W-:Y:S05]  /*41e0*/  BSYNC B2 ;  /* 0x0000000000027941 */ /* 0x000fea0003800000 */
.L_x_2253:
[----:B------:R-:W-:Y:S01]  /*41f0*/  ULDC.64 UR4, c[0x0][0x2e8] ;  /* 0x0000ba0000047ab9 */ /* 0x000fe20000000a00 */
[----:B------:R-:W-:Y:S01]  /*4200*/  ULDC.64 UR6, c[0x0][0x208] ;  /* 0x0000820000067ab9 */ /* 0x000fe20000000a00 */
[----:B------:R-:W-:-:S04]  /*4210*/  IADD3 R76, P2, P6, R41, UR4, R151 ;  /* 0x00000004294c7c10 */ /* 0x000fc8000fe5e097 */
[----:B------:R-:W-:-:S05]  /*4220*/  IADD3.X R77, R107, UR5, R150, P2, P6 ;  /* 0x000000056b4d7c10 */ /* 0x000fca00097ec496 */
[----:B0-----:R3:W-:Y:S04]  /*4230*/  STG.E.128 desc[UR6][R76.64], R48 ;  /* 0x000000304c007986 */ /* 0x0017e8000c101d06 */
.L_x_2248:
[----:B------:R-:W-:Y:S05]  /*4240*/  BSYNC B1 ;  /* 0x0000000000017941 */ /* 0x000fea0003800000 */
.L_x_2247:
[----:B------:R-:W-:Y:S04]  /*4250*/  BSSY B1, `(.L_x_2255) ;  /* 0x00000ef000017945 */ /* 0x000fe80003800000 */
[----:B------:R-:W-:Y:S05]  /*4260*/  @P3 BRA `(.L_x_2256) ;  /* 0x0000000c00b43947 */ /* 0x000fea0003800000 */
[----:B---3--:R-:W-:Y:S01]  /*4270*/  IADD3 R77, P2, P3, R132, R128, R18 ;  /* 0x00000080844d7210 */ /* 0x008fe20007b5e012 */
[----:B------:R-:W-:Y:S03]  /*4280*/  BSSY B2, `(.L_x_2257) ;  /* 0x0000075000027945 */ /* 0x000fe60003800000 */
[----:B------:R-:W-:Y:S01]  /*4290*/  IADD3.X R76, R15, R131, R19, P2, P3 ;  /* 0x000000830f4c7210 */ /* 0x000fe200017e6413 */
[----:B------:R-:W-:Y:S08]  /*42a0*/  @P0 BRA `(.L_x_2258) ;  /* 0x0000000400c80947 */ /* 0x000ff00003800000 */
[----:B0-2---:R0:W2:Y:S01]  /*42b0*/  LDS.128 R48, [R118+0x22400] ;  /* 0x0224000076307984 */ /* 0x0050a20000000c00 */
[----:B------:R-:W-:Y:S01]  /*42c0*/  ISETP.GE.AND P2, PT, R22, R130, PT ;  /* 0x000000821600720c */ /* 0x000fe20003f46270 */
[----:B------:R-:W-:-:S12]  /*42d0*/  BSSY B3, `(.L_x_2259) ;  /* 0x000006a000037945 */ /* 0x000fd80003800000 */
[----:B0-----:R-:W-:Y:S05]  /*42e0*/  @P2 BRA `(.L_x_2260) ;  /* 0x0000000400a02947 */ /* 0x001fea0003800000 */
        /* <DEDUP_REMOVED lines=9> */
[----:B------:R-:W-:Y:S01]  /*4380*/  LOP3.LUT R49, R74, 0xff00, R75, 0xf8, !PT ;  /* 0x0000ff004a317812 */ /* 0x000fe200078ef84b */
[----:B------:R-:W-:Y:S01]  /*4390*/  IMAD.MOV.U32 R72, RZ, RZ, R48 ;  /* 0x000000ffff487224 */ /* 0x000fe200078e0030 */
[----:B------:R-:W-:Y:S01]  /*43a0*/  LOP3.LUT R78, R78, 0xff00, R79, 0xf8, !PT ;  /* 0x0000ff004e4e7812 */ /* 0x000fe200078ef84f */
[----:B------:R-:W-:Y:S01]  /*43b0*/  IMAD.U32 R74, R81, 0x10000, RZ ;  /* 0x00010000514a7824 */ /* 0x000fe200078e00ff */
[----:B------:R-:W-:Y:S01]  /*43c0*/  F2FP.F16.E4M3.UNPACK_B R48, R73 ;  /* 0x00000049ff30723e */ /* 0x000fe200020006ff */
[----:B------:R-:W-:Y:S01]  /*43d0*/  IMAD.U32 R79, R80, 0x10000, RZ ;  /* 0x00010000504f7824 */ /* 0x000fe200078e00ff */
[----:B------:R-:W-:-:S02]  /*43e0*/  F2FP.F16.E4M3.UNPACK_B R75, R147.H1 ;  /* 0x00000093ff4b723e */ /* 0x000fc400030006ff */
[----:B------:R-:W-:Y:S01]  /*43f0*/  LOP3.LUT R49, R49, 0xff0000, R74, 0xf8, !PT ;  /* 0x00ff000031317812 */ /* 0x000fe200078ef84a */
[--C-:B------:R-:W-:Y:S01]  /*4400*/  HADD2.F32 R74, -RZ, R48.reuse.H1_H1 ;  /* 0x30000030ff4a7230 */ /* 0x100fe20000004100 */
[----:B------:R-:W-:Y:S01]  /*4410*/  LOP3.LUT R82, R78, 0xff0000, R79, 0xf8, !PT ;  /* 0x00ff00004e527812 */ /* 0x000fe200078ef84f */
[--C-:B------:R-:W-:Y:S01]  /*4420*/  HADD2.F32 R83, -RZ, R75.reuse.H0_H0 ;  /* 0x2000004bff537230 */ /* 0x100fe20000004100 */
[-C--:B------:R-:W-:Y:S01]  /*4430*/  F2FP.F16.E4M3.UNPACK_B R79, R148.reuse.H1 ;  /* 0x00000094ff4f723e */ /* 0x080fe200030006ff */
[----:B------:R-:W-:Y:S01]  /*4440*/  HADD2.F32 R48, -RZ, R48.H0_H0 ;  /* 0x20000030ff307230 */ /* 0x000fe20000004100 */
[----:B------:R-:W-:Y:S01]  /*4450*/  F2FP.F16.E4M3.UNPACK_B R73, R73.H1 ;  /* 0x00000049ff49723e */ /* 0x000fe200030006ff */
[----:B------:R-:W-:Y:S02]  /*4460*/  HADD2.F32 R80, -RZ, R75.H1_H1 ;  /* 0x3000004bff507230 */ /* 0x000fe40000004100 */
[----:B------:R-:W-:Y:S01]  /*4470*/  FMUL.FTZ R149, R74, R83 ;  /* 0x000000534a957220 */ /* 0x000fe20000410000 */
[----:B------:R-:W-:Y:S01]  /*4480*/  HADD2.F32 R81, -RZ, R79.H0_H0 ;  /* 0x2000004fff517230 */ /* 0x000fe20000004100 */
[----:B------:R-:W-:Y:S01]  /*4490*/  F2FP.F16.E4M3.UNPACK_B R147, R147 ;  /* 0x00000093ff93723e */ /* 0x000fe200020006ff */
[--C-:B------:R-:W-:Y:S01]  /*44a0*/  HADD2.F32 R78, -RZ, R73.reuse.H1_H1 ;  /* 0x30000049ff4e7230 */ /* 0x100fe20000004100 */
[----:B------:R-:W-:Y:S01]  /*44b0*/  F2FP.F16.E4M3.UNPACK_B R148, R148 ;  /* 0x00000094ff94723e */ /* 0x000fe200020006ff */
[----:B------:R-:W-:-:S02]  /*44c0*/  HADD2.F32 R75, -RZ, R73.H0_H0 ;  /* 0x20000049ff4b7230 */ /* 0x000fc40000004100 */
[----:B------:R-:W-:Y:S01]  /*44d0*/  FMUL.FTZ R73, R48, R83 ;  /* 0x0000005330497220 */ /* 0x000fe20000410000 */
[----:B------:R-:W-:Y:S02]  /*44e0*/  HADD2.F32 R79, -RZ, R79.H1_H1 ;  /* 0x3000004fff4f7230 */ /* 0x000fe40000004100 */
[-C--:B------:R-:W-:Y:S01]  /*44f0*/  FMUL.FTZ R134, R78, R80.reuse ;  /* 0x000000504e867220 */ /* 0x080fe20000410000 */
[-C--:B------:R-:W-:Y:S01]  /*4500*/  FFMA.FTZ R48, R48, R81.reuse, -R149 ;  /* 0x0000005130307223 */ /* 0x080fe20000010895 */
[----:B------:R-:W-:Y:S01]  /*4510*/  FFMA.FTZ R73, R74, R81, R73 ;  /* 0x000000514a497223 */ /* 0x000fe20000010049 */
[C---:B------:R-:W-:Y:S01]  /*4520*/  FMUL.FTZ R83, R75.reuse, R80 ;  /* 0x000000504b537220 */ /* 0x040fe20000410000 */
[-C--:B------:R-:W-:Y:S01]  /*4530*/  F2FP.F16.E4M3.UNPACK_B R74, R72.reuse.H1 ;  /* 0x00000048ff4a723e */ /* 0x080fe200030006ff */
[-C--:B------:R-:W-:Y:S01]  /*4540*/  FFMA.FTZ R150, R75, R79.reuse, -R134 ;  /* 0x0000004f4b967223 */ /* 0x080fe20000010886 */
[----:B------:R-:W-:Y:S01]  /*4550*/  F2FP.F16.E4M3.UNPACK_B R72, R72 ;  /* 0x00000048ff48723e */ /* 0x000fe200020006ff */
[----:B------:R-:W-:Y:S01]  /*4560*/  FFMA.FTZ R151, R78, R79, R83 ;  /* 0x0000004f4e977223 */ /* 0x000fe20000010053 */
[----:B------:R-:W-:-:S02]  /*4570*/  HADD2.F32 R80, -RZ, R147.H1_H1 ;  /* 0x30000093ff507230 */ /* 0x000fc40000004100 */
[--C-:B------:R-:W-:Y:S02]  /*4580*/  HADD2.F32 R78, -RZ, R74.reuse.H0_H0 ;  /* 0x2000004aff4e7230 */ /* 0x100fe40000004100 */
[----:B------:R-:W-:Y:S01]  /*4590*/  HADD2.F32 R79, -RZ, R74.H1_H1 ;  /* 0x3000004aff4f7230 */ /* 0x000fe20000004100 */
[----:B------:R-:W-:Y:S01]  /*45a0*/  F2FP.SATFINITE.E4M3.F32.PACK_AB_MERGE_C R154, R151, R150, RZ ;  /* 0x00000096979a723e */ /* 0x000fe200048070ff */
[--C-:B------:R-:W-:Y:S02]  /*45b0*/  HADD2.F32 R74, -RZ, R72.reuse.H0_H0 ;  /* 0x20000048ff4a7230 */ /* 0x100fe40000004100 */
[-C--:B------:R-:W-:Y:S01]  /*45c0*/  FMUL.FTZ R134, R78, R80.reuse ;  /* 0x000000504e867220 */ /* 0x080fe20000410000 */
[----:B------:R-:W-:Y:S02]  /*45d0*/  HADD2.F32 R75, -RZ, R72.H1_H1 ;  /* 0x30000048ff4b7230 */ /* 0x000fe40000004100 */
[----:B------:R-:W-:Y:S01]  /*45e0*/  FMUL.FTZ R83, R79, R80 ;  /* 0x000000504f537220 */ /* 0x000fe20000410000 */
[----:B------:R-:W-:-:S02]  /*45f0*/  HADD2.F32 R72, -RZ, R148.H1_H1 ;  /* 0x30000094ff487230 */ /* 0x000fc40000004100 */
[----:B------:R-:W-:Y:S02]  /*4600*/  HADD2.F32 R147, -RZ, R147.H0_H0 ;  /* 0x20000093ff937230 */ /* 0x000fe40000004100 */
[----:B------:R-:W-:Y:S02]  /*4610*/  HADD2.F32 R148, -RZ, R148.H0_H0 ;  /* 0x20000094ff947230 */ /* 0x000fe40000004100 */
[-C--:B------:R-:W-:Y:S01]  /*4620*/  FFMA.FTZ R83, R78, R72.reuse, -R83 ;  /* 0x000000484e537223 */ /* 0x080fe20000010853 */
[----:B------:R-:W-:Y:S01]  /*4630*/  FFMA.FTZ R134, R79, R72, R134 ;  /* 0x000000484f867223 */ /* 0x000fe20000010086 */
[-C--:B------:R-:W-:Y:S01]  /*4640*/  FMUL.FTZ R80, R74, R147.reuse ;  /* 0x000000934a507220 */ /* 0x080fe20000410000 */
[----:B------:R-:W-:-:S03]  /*4650*/  FMUL.FTZ R81, R75, R147 ;  /* 0x000000934b517220 */ /* 0x000fc60000410000 */
[-C--:B------:R-:W-:Y:S01]  /*4660*/  FFMA.FTZ R149, R75, R148.reuse, R80 ;  /* 0x000000944b957223 */ /* 0x080fe20000010050 */
[----:B------:R-:W-:Y:S01]  /*4670*/  F2FP.SATFINITE.E4M3.F32.PACK_AB_MERGE_C R153, R134, R83, RZ ;  /* 0x000000538699723e */ /* 0x000fe200048070ff */
[----:B------:R-:W-:Y:S01]  /*4680*/  FFMA.FTZ R72, R74, R148, -R81 ;  /* 0x000000944a487223 */ /* 0x000fe20000010851 */
[----:B------:R-:W-:Y:S02]  /*4690*/  F2FP.F16.E4M3.UNPACK_B R75, R51.H1 ;  /* 0x00000033ff4b723e */ /* 0x000fe400030006ff */
[----:B------:R-:W-:Y:S02]  /*46a0*/  F2FP.F16.E4M3.UNPACK_B R134, R82.H1 ;  /* 0x00000052ff86723e */ /* 0x000fe400030006ff */
[-C--:B------:R-:W-:Y:S01]  /*46b0*/  F2FP.F16.E4M3.UNPACK_B R81, R49.reuse.H1 ;  /* 0x00000031ff51723e */ /* 0x080fe200030006ff */
[--C-:B------:R-:W-:Y:S01]  /*46c0*/  HADD2.F32 R79, -RZ, R75.reuse.H1_H1 ;  /* 0x3000004bff4f7230 */ /* 0x100fe20000004100 */
        /* <DEDUP_REMOVED lines=14> */
[-C--:B------:R-:W-:Y:S01]  /*47b0*/  FMUL.FTZ R151, R75, R147.reuse ;  /* 0x000000934b977220 */ /* 0x080fe20000410000 */
[----:B------:R-:W-:Y:S01]  /*47c0*/  F2FP.F16.E4M3.UNPACK_B R50, R50 ;  /* 0x00000032ff32723e */ /* 0x000fe200020006ff */
[C---:B------:R-:W-:Y:S01]  /*47d0*/  FMUL.FTZ R78, R74.reuse, R147 ;  /* 0x000000934a4e7220 */ /* 0x040fe20000410000 */
[----:B------:R-:W-:Y:S01]  /*47e0*/  FFMA.FTZ R79, R79, R82, R150 ;  /* 0x000000524f4f7223 */ /* 0x000fe20000010096 */
[----:B------:R-:W-:Y:S01]  /*47f0*/  FFMA.FTZ R151, R74, R49, -R151 ;  /* 0x000000314a977223 */ /* 0x000fe20000010897 */
[----:B------:R-:W-:-:S02]  /*4800*/  HADD2.F32 R74, -RZ, R51.H0_H0 ;  /* 0x20000033ff4a7230 */ /* 0x000fc40000004100 */
[----:B------:R-:W-:Y:S01]  /*4810*/  FFMA.FTZ R82, R75, R49, R78 ;  /* 0x000000314b527223 */ /* 0x000fe2000001004e */
[----:B------:R-:W-:Y:S01]  /*4820*/  HADD2.F32 R49, -RZ, R50.H0_H0 ;  /* 0x20000032ff317230 */ /* 0x000fe20000004100 */
[----:B------:R-:W-:Y:S01]  /*4830*/  F2FP.SATFINITE.E4M3.F32.PACK_AB_MERGE_C R79, R79, R148, RZ ;  /* 0x000000944f4f723e */ /* 0x000fe200048070ff */
[----:B------:R-:W-:Y:S02]  /*4840*/  HADD2.F32 R51, -RZ, R51.H1_H1 ;  /* 0x30000033ff337230 */ /* 0x000fe40000004100 */
[----:B------:R-:W-:Y:S01]  /*4850*/  HADD2.F32 R134, -RZ, R134.H0_H0 ;  /* 0x20000086ff867230 */ /* 0x000fe20000004100 */
[----:B------:R-:W-:Y:S01]  /*4860*/  F2FP.SATFINITE.E4M3.F32.PACK_AB_MERGE_C R82, R82, R151, RZ ;  /* 0x000000975252723e */ /* 0x000fe200048070ff */
        /* <DEDUP_REMOVED lines=16> */
.L_x_2260:
[----:B------:R-:W-:Y:S05]  /*4970*/  BSYNC B3 ;  /* 0x0000000000037941 */ /* 0x000fea0003800000 */
.L_x_2259:
[----:B------:R-:W-:Y:S01]  /*4980*/  ULDC.64 UR4, c[0x0][0x2e8] ;  /* 0x0000ba0000047ab9 */ /* 0x000fe20000000a00 */
[----:B------:R-:W-:Y:S01]  /*4990*/  ULDC.64 UR6, c[0x0][0x208] ;  /* 0x0000820000067ab9 */ /* 0x000fe20000000a00 */
[----:B------:R-:W-:-:S04]  /*49a0*/  IADD3 R72, P2, P3, R77, UR4, R44 ;  /* 0x000000044d487c10 */ /* 0x000fc8000fb5e02c */
[----:B------:R-:W-:-:S05]  /*49b0*/  IADD3.X R73, R76, UR5, R40, P2, P3 ;  /* 0x000000054c497c10 */ /* 0x000fca00097e6428 */
[----:B--2---:R3:W-:Y:S04]  /*49c0*/  STG.E.128 desc[UR6][R72.64], R48 ;  /* 0x0000003048007986 */ /* 0x0047e8000c101d06 */
.L_x_2258:
[----:B------:R-:W-:Y:S05]  /*49d0*/  BSYNC B2 ;  /* 0x0000000000027941 */ /* 0x000fea0003800000 */
.L_x_2257:
[----:B------:R-:W-:Y:S05]  /*49e0*/  @P1 BRA `(.L_x_2256) ;  /* 0x0000000400d41947 */ /* 0x000fea0003800000 */
[----:B------:R-:W-:Y:S01]  /*49f0*/  LOP3.LUT P2, RZ, R229, 0x4, RZ, 0xc0, !PT ;  /* 0x00000004e5ff7812 */ /* 0x000fe2000784c0ff */
[C---:B0-23--:R-:W-:Y:S01]  /*4a00*/  VIADD R49, R152.reuse, 0x40 ;  /* 0x0000004098317836 */ /* 0x04dfe20000000000 */
        /* <DEDUP_REMOVED lines=15> */
[----:B0-----:R-:W-:Y:S01]  /*4b00*/  IMAD.MOV.U32 R68, RZ, RZ, R48 ;  /* 0x000000ffff447224 */ /* 0x001fe200078e0030 */
        /* <DEDUP_REMOVED lines=34> */
[----:B------:R-:W-:Y:S02]  /*4d30*/  HADD2.F32 R72, -RZ, R144.H1_H1 ;  /* 0x30000090ff487230 */ /* 0x000fe40000004100 */
[----:B------:R-:W-:Y:S01]  /*4d40*/  FMUL.FTZ R75, R71, R73 ;  /* 0x00000049474b7220 */ /* 0x000fe20000410000 */
[----:B------:R-:W-:-:S02]  /*4d50*/  HADD2.F32 R145, -RZ, R145.H0_H0 ;  /* 0x20000091ff917230 */ /* 0x000fc40000004100 */
[----:B------:R-:W-:Y:S02]  /*4d60*/  HADD2.F32 R68, -RZ, R68.H1_H1 ;  /* 0x30000044ff447230 */ /* 0x000fe40000004100 */
        /* <DEDUP_REMOVED lines=14> */
[----:B------:R-:W-:Y:S01]  /*4e50*/  F2FP.F16.E4M3.UNPACK_B R68, R50.H1 ;  /* 0x00000032ff44723e */ /* 0x000fe200030006ff */
[----:B------:R-:W-:Y:S01]  /*4e60*/  HADD2.F32 R71, -RZ, R69.H1_H1 ;  /* 0x30000045ff477230 */ /* 0x000fe20000004100 */
[----:B------:R-:W-:Y:S01]  /*4e70*/  F2FP.F16.E4M3.UNPACK_B R79, R79 ;  /* 0x0000004fff4f723e */ /* 0x000fe200020006ff */
[----:B------:R-:W-:Y:S01]  /*4e80*/  HADD2.F32 R80, -RZ, R75.H1_H1 ;  /* 0x3000004bff507230 */ /* 0x000fe20000004100 */
[----:B------:R-:W-:Y:S01]  /*4e90*/  F2FP.SATFINITE.E4M3.F32.PACK_AB_MERGE_C R145, R83, R82, RZ ;  /* 0x000000525391723e */ /* 0x000fe200048070ff */
        /* <DEDUP_REMOVED lines=25> */
[-C--:B------:R-:W-:Y:S01]  /*5030*/  FMUL.FTZ R70, R50, R79.reuse ;  /* 0x0000004f32467220 */ /* 0x080fe20000410000 */
[----:B------:R-:W-:Y:S01]  /*5040*/  FMUL.FTZ R79, R51, R79 ;  /* 0x0000004f334f7220 */ /* 0x000fe20000410000 */
        /* <DEDUP_REMOVED lines=9> */
.L_x_2262:
[----:B------:R-:W-:Y:S05]  /*50e0*/  BSYNC B2 ;  /* 0x0000000000027941 */ /* 0x000fea0003800000 */
.L_x_2261:
[----:B------:R-:W-:Y:S01]  /*50f0*/  ULDC.64 UR4, c[0x0][0x2e8] ;  /* 0x0000ba0000047ab9 */ /* 0x000fe20000000a00 */
[----:B------:R-:W-:Y:S01]  /*5100*/  ULDC.64 UR6, c[0x0][0x208] ;  /* 0x0000820000067ab9 */ /* 0x000fe20000000a00 */
[----:B------:R-:W-:-:S04]  /*5110*/  IADD3 R68, P2, P3, R41, UR4, R77 ;  /* 0x0000000429447c10 */ /* 0x000fc8000fb5e04d */
[----:B------:R-:W-:-:S05]  /*5120*/  IADD3.X R69, R107, UR5, R76, P2, P3 ;  /* 0x000000056b457c10 */ /* 0x000fca00097e644c */
[----:B0-----:R4:W-:Y:S04]  /*5130*/  STG.E.128 desc[UR6][R68.64], R48 ;  /* 0x0000003044007986 */ /* 0x0019e8000c101d06 */
.L_x_2256:
[----:B------:R-:W-:Y:S05]  /*5140*/  BSYNC B1 ;  /* 0x0000000000017941 */ /* 0x000fea0003800000 */
.L_x_2255:
[----:B------:R-:W-:Y:S01]  /*5150*/  ISETP.NE.AND P2, PT, R146, RZ, PT ;  /* 0x000000ff9200720c */ /* 0x000fe20003f45270 */
[----:B------:R-:W-:-:S12]  /*5160*/  BSSY B1, `(.L_x_2263) ;  /* 0x00000ee000017945 */ /* 0x000fd80003800000 */
[----:B------:R-:W-:Y:S05]  /*5170*/  @P2 BRA `(.L_x_2264) ;  /* 0x0000000c00b02947 */ /* 0x000fea0003800000 */
[----:B----4-:R-:W-:Y:S01]  /*5180*/  IADD3 R69, P2, P3, R14, R128, R18 ;  /* 0x000000800e457210 */ /* 0x010fe20007b5e012 */
[----:B------:R-:W-:Y:S03]  /*5190*/  BSSY B2, `(.L_x_2265) ;  /* 0x0000074000027945 */ /* 0x000fe60003800000 */
[----:B------:R-:W-:Y:S01]  /*51a0*/  IADD3.X R68, R26, R131, R19, P2, P3 ;  /* 0x000000831a447210 */ /* 0x000fe200017e6413 */
[----:B------:R-:W-:Y:S08]  /*51b0*/  @P0 BRA `(.L_x_2266) ;  /* 0x0000000400c40947 */ /* 0x000ff00003800000 */
[----:B0-23--:R0:W2:Y:S01]  /*51c0*/  LDS.128 R48, [R118+0x24400] ;  /* 0x0244000076307984 */ /* 0x00d0a20000000c00 */
[----:B------:R-:W-:Y:S01]  /*51d0*/  ISETP.GE.AND P2, PT, R22, R130, PT ;  /* 0x000000821600720c */ /* 0x000fe20003f46270 */
[----:B------:R-:W-:-:S12]  /*51e0*/  BSSY B3, `(.L_x_2267) ;  /* 0x0000069000037945 */ /* 0x000fd80003800000 */
[----:B0-----:R-:W-:Y:S05]  /*51f0*/  @P2 BRA `(.L_x_2268) ;  /* 0x00000004009c2947 */ /* 0x001fea0003800000 */
        /* <DEDUP_REMOVED lines=103> */
.L_x_2268:
[----:B------:R-:W-:Y:S05]  /*5870*/  BSYNC B3 ;  /* 0x0000000000037941 */ /* 0x000fea0003800000 */
.L_x_2267:
[----:B------:R-:W-:Y:S01]  /*5880*/  ULDC.64 UR4, c[0x0][0x2e8] ;  /* 0x0000ba0000047ab9 */ /* 0x000fe20000000a00 */
[----:B------:R-:W-:Y:S01]  /*5890*/  ULDC.64 UR6, c[0x0][0x208] ;  /* 0x0000820000067ab9 */ /* 0x000fe20000000a00 */
[----:B------:R-:W-:-:S04]  /*58a0*/  IADD3 R64, P2, P3, R69, UR4, R44 ;  /* 0x0000000445407c10 */ /* 0x000fc8000fb5e02c */
[----:B------:R-:W-:-:S05]  /*58b0*/  IADD3.X R65, R68, UR5, R40, P2, P3 ;  /* 0x0000000544417c10 */ /* 0x000fca00097e6428 */
[----:B--2---:R4:W-:Y:S04]  /*58c0*/  STG.E.128 desc[UR6][R64.64], R48 ;  /* 0x0000003040007986 */ /* 0x0049e8000c101d06 */
.L_x_2266:
[----:B------:R-:W-:Y:S05]  /*58d0*/  BSYNC B2 ;  /* 0x0000000000027941 */ /* 0x000fea0003800000 */
.L_x_2265:
[----:B------:R-:W-:Y:S05]  /*58e0*/  @P1 BRA `(.L_x_2264) ;  /* 0x0000000400d41947 */ /* 0x000fea0003800000 */
[----:B------:R-:W-:Y:S01]  /*58f0*/  LOP3.LUT P2, RZ, R229, 0x4, RZ, 0xc0, !PT ;  /* 0x00000004e5ff7812 */ /* 0x000fe2000784c0ff */
[C---:B0-234-:R-:W-:Y:S01]  /*5900*/  VIADD R49, R152.reuse, 0x40 ;  /* 0x0000004098317836 */ /* 0x05dfe20000000000 */
        /* <DEDUP_REMOVED lines=109> */
.L_x_2270:
[----:B------:R-:W-:Y:S05]  /*5fe0*/  BSYNC B2 ;  /* 0x0000000000027941 */ /* 0x000fea0003800000 */
.L_x_2269:
[----:B------:R-:W-:Y:S01]  /*5ff0*/  ULDC.64 UR4, c[0x0][0x2e8] ;  /* 0x0000ba0000047ab9 */ /* 0x000fe20000000a00 */
[----:B------:R-:W-:Y:S01]  /*6000*/  ULDC.64 UR6, c[0x0][0x208] ;  /* 0x0000820000067ab9 */ /* 0x000fe20000000a00 */
[----:B------:R-:W-:-:S04]  /*6010*/  IADD3 R60, P2, P3, R41, UR4, R69 ;  /* 0x00000004293c7c10 */ /* 0x000fc8000fb5e045 */
[----:B------:R-:W-:-:S05]  /*6020*/  IADD3.X R61, R107, UR5, R68, P2, P3 ;  /* 0x000000056b3d7c10 */ /* 0x000fca00097e6444 */
[----:B0-----:R0:W-:Y:S04]  /*6030*/  STG.E.128 desc[UR6][R60.64], R48 ;  /* 0x000000303c007986 */ /* 0x0011e8000c101d06 */
.L_x_2264:
[----:B------:R-:W-:Y:S05]  /*6040*/  BSYNC B1 ;  /* 0x0000000000017941 */ /* 0x000fea0003800000 */
.L_x_2263:
[----:B------:R-:W-:Y:S05]  /*6050*/  @P4 BRA `(.L_x_2271) ;  /* 0x0000005c00604947 */ /* 0x000fea0003800000 */
[----:B------:R-:W-:Y:S01]  /*6060*/  IADD3 R128, P2, P3, R27, R128, R18 ;  /* 0x000000801b807210 */ /* 0x000fe20007b5e012 */
[----:B------:R-:W-:Y:S03]  /*6070*/  BSSY B1, `(.L_x_2272) ;  /* 0x0000076000017945 */ /* 0x000fe60003800000 */
[----:B------:R-:W-:Y:S01]  /*6080*/  IADD3.X R131, R31, R131, R19, P2, P3 ;  /* 0x000000831f837210 */ /* 0x000fe200017e6413 */
[----:B------:R-:W-:Y:S08]  /*6090*/  @P0 BRA `(.L_x_2273) ;  /* 0x0000000400cc0947 */ /* 0x000ff00003800000 */
[----:B0-234-:R0:W2:Y:S01]  /*60a0*/  LDS.128 R48, [R118+0x26400] ;  /* 0x0264000076307984 */ /* 0x01d0a20000000c00 */
[----:B------:R-:W-:Y:S01]  /*60b0*/  ISETP.GE.AND P2, PT, R22, R130, PT ;  /* 0x000000821600720c */ /* 0x000fe20003f46270 */
[----:B------:R-:W-:-:S12]  /*60c0*/  BSSY B2, `(.L_x_2274) ;  /* 0x000006b000027945 */ /* 0x000fd80003800000 */
[----:B0-----:R-:W-:Y:S05]  /*60d0*/  @P2 BRA `(.L_x_2275) ;  /* 0x0000000400a42947 */ /* 0x001fea0003800000 */
[----:B------:R-:W-:Y:S01]  /*60e0*/  SHF.R.U32.HI R64, RZ, 0x8, R57 ;  /* 0x00000008ff407819 */ /* 0x000fe20000011639 */
[----:B--2---:R-:W-:Y:S01]  /*60f0*/  IMAD.MOV.U32 R58, RZ, RZ, R51 ;  /* 0x000000ffff3a7224 */ /* 0x004fe200078e0033 */
[--C-:B------:R-:W-:Y:S02]  /*6100*/  SHF.R.U32.HI R61, RZ, 0x8, R59.reuse ;  /* 0x00000008ff3d7819 */ /* 0x100fe4000001163b */
[----:B------:R-:W-:Y:S01]  /*6110*/  LOP3.LUT R60, R59, 0xff0000ff, RZ, 0xc0, !PT ;  /* 0xff0000ff3b3c7812 */ /* 0x000fe200078ec0ff */
[----:B------:R-:W-:Y:S01]  /*6120*/  IMAD.SHL.U32 R51, R64, 0x100, RZ ;  /* 0x0000010040337824 */ /* 0x000fe200078e00ff */
[----:B------:R-:W-:Y:S01]  /*6130*/  SHF.R.U32.HI R62, RZ, 0x10, R59 ;  /* 0x00000010ff3e7819 */ /* 0x000fe2000001163b */
[----:B------:R-:W-:Y:S01]  /*6140*/  IMAD.SHL.U32 R59, R61, 0x100, RZ ;  /* 0x000001003d3b7824 */ /* 0x000fe200078e00ff */
[----:B------:R-:W-:Y:S02]  /*6150*/  LOP3.LUT R56, R57, 0xff0000ff, RZ, 0xc0, !PT ;  /* 0xff0000ff39387812 */ /* 0x000fe400078ec0ff */
[----:B------:R-:W-:Y:S01]  /*6160*/  SHF.R.U32.HI R63, RZ, 0x10, R57 ;  /* 0x00000010ff3f7819 */ /* 0x000fe20000011639 */
[----:B------:R-:W-:Y:S01]  /*6170*/  IMAD.U32 R62, R62, 0x10000, RZ ;  /* 0x000100003e3e7824 */ /* 0x000fe200078e00ff */
[----:B------:R-:W-:Y:S01]  /*6180*/  LOP3.LUT R51, R56, 0xff00, R51, 0xf8, !PT ;  /* 0x0000ff0038337812 */ /* 0x000fe200078ef833 */
[----:B------:R-:W-:Y:S01]  /*6190*/  IMAD.MOV.U32 R57, RZ, RZ, R50 ;  /* 0x000000ffff397224 */ /* 0x000fe200078e0032 */
[----:B------:R-:W-:Y:S01]  /*61a0*/  LOP3.LUT R59, R60, 0xff00, R59, 0xf8, !PT ;  /* 0x0000ff003c3b7812 */ /* 0x000fe200078ef83b */
[----:B------:R-:W-:Y:S01]  /*61b0*/  IMAD.U32 R56, R63, 0x10000, RZ ;  /* 0x000100003f387824 */ /* 0x000fe200078e00ff */
[----:B------:R-:W-:-:S02]  /*61c0*/  F2FP.F16.E4M3.UNPACK_B R60, R87.H1 ;  /* 0x00000057ff3c723e */ /* 0x000fc400030006ff */
        /* <DEDUP_REMOVED lines=8> */
[----:B------:R-:W-:Y:S02]  /*6250*/  HADD2.F32 R50, -RZ, R50.H0_H0 ;  /* 0x20000032ff327230 */ /* 0x000fe40000004100 */
[----:B------:R-:W-:Y:S01]  /*6260*/  FMUL.FTZ R65, R51, R62 ;  /* 0x0000003e33417220 */ /* 0x000fe20000410000 */
[----:B------:R-:W-:Y:S01]  /*6270*/  HADD2.F32 R60, -RZ, R59.H0_H0 ;  /* 0x2000003bff3c7230 */ /* 0x000fe20000004100 */
[----:B------:R-:W-:Y:S01]  /*6280*/  F2FP.F16.E4M3.UNPACK_B R87, R87 ;  /* 0x00000057ff57723e */ /* 0x000fe200020006ff */
[----:B------:R-:W-:-:S02]  /*6290*/  HADD2.F32 R56, -RZ, R49.H1_H1 ;  /* 0x30000031ff387230 */ /* 0x000fc40000004100 */
        /* <DEDUP_REMOVED lines=77> */
.L_x_2275:
[----:B------:R-:W-:Y:S05]  /*6770*/  BSYNC B2 ;  /* 0x0000000000027941 */ /* 0x000fea0003800000 */
.L_x_2274:
[----:B------:R-:W-:Y:S01]  /*6780*/  ULDC.64 UR4, c[0x0][0x2e8] ;  /* 0x0000ba0000047ab9 */ /* 0x000fe20000000a00 */
[----:B------:R-:W-:Y:S01]  /*6790*/  ULDC.64 UR6, c[0x0][0x208] ;  /* 0x0000820000067ab9 */ /* 0x000fe20000000a00 */
[----:B------:R-:W-:-:S04]  /*67a0*/  IADD3 R56, P2, P3, R128, UR4, R44 ;  /* 0x0000000480387c10 */ /* 0x000fc8000fb5e02c */
[----:B------:R-:W-:-:S05]  /*67b0*/  IADD3.X R57, R131, UR5, R40, P2, P3 ;  /* 0x0000000583397c10 */ /* 0x000fca00097e6428 */
[----:B--2---:R0:W-:Y:S04]  /*67c0*/  STG.E.128 desc[UR6][R56.64], R48 ;  /* 0x0000003038007986 */ /* 0x0041e8000c101d06 */
.L_x_2273:
[----:B------:R-:W-:Y:S05]  /*67d0*/  BSYNC B1 ;  /* 0x0000000000017941 */ /* 0x000fea0003800000 */
.L_x_2272:
        /* <DEDUP_REMOVED lines=9> */
[----:B------:R-:W-:Y:S01]  /*6870*/  SHF.R.U32.HI R52, RZ, 0x8, R55 ;  /* 0x00000008ff347819 */ /* 0x000fe20000011637 */
[----:B0-----:R-:W-:Y:S01]  /*6880*/  IMAD.MOV.U32 R54, RZ, RZ, R51 ;  /* 0x000000ffff367224 */ /* 0x001fe200078e0033 */
        /* <DEDUP_REMOVED lines=103> */
.L_x_2277:
[----:B------:R-:W-:Y:S05]  /*6f00*/  BSYNC B1 ;  /* 0x0000000000017941 */ /* 0x000fea0003800000 */
.L_x_2276:
[----:B------:R-:W-:Y:S01]  /*6f10*/  ULDC.64 UR4, c[0x0][0x2e8] ;  /* 0x0000ba0000047ab9 */ /* 0x000fe20000000a00 */
[----:B------:R-:W-:Y:S01]  /*6f20*/  ULDC.64 UR6, c[0x0][0x208] ;  /* 0x0000820000067ab9 */ /* 0x000fe20000000a00 */
[----:B------:R-:W-:-:S04]  /*6f30*/  IADD3 R52, P2, P3, R41, UR4, R128 ;  /* 0x0000000429347c10 */ /* 0x000fc8000fb5e080 */
[----:B------:R-:W-:-:S05]  /*6f40*/  IADD3.X R53, R107, UR5, R131, P2, P3 ;  /* 0x000000056b357c10 */ /* 0x000fca00097e6483 */
[----:B0-----:R0:W-:Y:S01]  /*6f50*/  STG.E.128 desc[UR6][R52.64], R48 ;  /* 0x0000003034007986 */ /* 0x0011e2000c101d06 */
[----:B------:R-:W-:Y:S05]  /*6f60*/  BRA `(.L_x_2271) ;  /* 0x0000004c009c7947 */ /* 0x000fea0003800000 */
.L_x_2235:
[C---:B------:R-:W-:Y:S01]  /*6f70*/  ISETP.GE.AND P5, PT, R228.reuse, R119, PT ;  /* 0x00000077e400720c */ /* 0x040fe20003fa6270 */
[C---:B------:R-:W-:Y:S01]  /*6f80*/  VIADD R52, R228.reuse, 0xc0 ;  /* 0x000000c0e4347836 */ /* 0x040fe20000000000 */
[----:B------:R-:W-:Y:S01]  /*6f90*/  P2R R61, PR, RZ, 0x1 ;  /* 0x00000001ff3d7803 */ /* 0x000fe20000000000 */
[----:B------:R-:W-:Y:S01]  /*6fa0*/  VIADD R60, R228, 0x40 ;  /* 0x00000040e43c7836 */ /* 0x000fe20000000000 */
[----:B------:R-:W-:Y:S01]  /*6fb0*/  ISETP.GE.OR P5, PT, R18, R130, P5 ;  /* 0x000000821200720c */ /* 0x000fe20002fa6670 */
[----:B------:R-:W-:Y:S01]  /*6fc0*/  VIADD R62, R228, 0x80 ;  /* 0x00000080e43e7836 */ /* 0x000fe20000000000 */
[----:B------:R-:W-:-:S11]  /*6fd0*/  ULDC.64 UR6, c[0x0][0x208] ;  /* 0x0000820000067ab9 */ /* 0x000fd60000000a00 */
[----:B------:R-:W0:Y:S08]  /*6fe0*/  @!P5 LDC.64 R56, c[0x0][0x3e8] ;  /* 0x0000fa00ff38db82 */ /* 0x000e300000000a00 */
[----:B------:R-:W1:Y:S01]  /*6ff0*/  @!P5 LDC.64 R58, c[0x0][0x400] ;  /* 0x00010000ff3adb82 */ /* 0x000e620000000a00 */
[----:B0-----:R-:W-:-:S04]  /*7000*/  @!P5 IADD3 R56, P2, P3, R90, R56, R48 ;  /* 0x000000385a38d210 */ /* 0x001fc80007b5e030 */
[----:B------:R-:W-:Y:S02]  /*7010*/  @!P5 IADD3.X R57, R33, R57, R135, P2, P3 ;  /* 0x000000392139d210 */ /* 0x000fe400017e6487 */
        /* <DEDUP_REMOVED lines=12> */
[----:B------:R-:W0:Y:S02]  /*70e0*/  @!P2 LDC.64 R52, c[0x0][0x408] ;  /* 0x00010200ff34ab82 */ /* 0x000e240000000a00 */
[----:B0-----:R-:W-:-:S04]  /*70f0*/  @!P2 IMAD.WIDE.U32 R54, R52, 0xc0, R50 ;  /* 0x000000c03436a825 */ /* 0x001fc800078e0032 */
[----:B------:R-:W-:Y:S01]  /*7100*/  @!P2 IMAD R53, R53, 0xc0, RZ ;  /* 0x000000c03535a824 */ /* 0x000fe200078e02ff */
[----:B---3--:R-:W-:-:S03]  /*7110*/  @!P2 IADD3 R82, P3, P4, R96, R82, R54 ;  /* 0x000000526052a210 */ /* 0x008fc60007c7e036 */
[----:B------:R-:W-:-:S05]  /*7120*/  @!P2 IMAD.IADD R52, R55, 0x1, R53 ;  /* 0x000000013734a824 */ /* 0x000fca00078e0235 */
[----:B------:R-:W-:Y:S02]  /*7130*/  @!P2 IADD3.X R83, R35, R83, R52, P3, P4 ;  /* 0x000000532353a210 */ /* 0x000fe40001fe8434 */
[----:B-1----:R-:W-:-:S04]  /*7140*/  @!P5 IADD3 R58, P3, P4, R96, R58, R50 ;  /* 0x0000003a603ad210 */ /* 0x002fc80007c7e032 */
        /* <DEDUP_REMOVED lines=10> */
[----:B------:R-:W2:Y:S03]  /*71f0*/  @!P3 LDC.64 R68, c[0x0][0x3e8] ;  /* 0x0000fa00ff44bb82 */ /* 0x000ea60000000a00 */
[----:B------:R-:W-:Y:S02]  /*7200*/  @!P3 IADD3.X R52, R33, R11, R135, P0, P6 ;  /* 0x0000000b2134b210 */ /* 0x000fe400007ec487 */
[----:B------:R-:W-:-:S03]  /*7210*/  @!P4 IADD3 R53, P0, P6, R96, R50, R6 ;  /* 0x000000326035c210 */ /* 0x000fc60007e1e006 */
[----:B------:R-:W3:Y:S01]  /*7220*/  @!P3 LDC.64 R84, c[0x0][0x400] ;  /* 0x00010000ff54bb82 */ /* 0x000ee20000000a00 */
        /* <DEDUP_REMOVED lines=9> */
[----:B--2---:R-:W-:Y:S02]  /*72c0*/  @!P3 IADD3 R68, P6, R49, R68, RZ ;  /* 0x000000443144b210 */ /* 0x004fe40007fde0ff */
[----:B------:R-:W-:-:S03]  /*72d0*/  CS2R R54, SRZ ;  /* 0x0000000000367805 */ /* 0x000fc6000001ff00 */
[----:B------:R-:W-:Y:S01]  /*72e0*/  @!P3 IMAD.X R69, R52, 0x1, R69, P6 ;  /* 0x000000013445b824 */ /* 0x000fe200030e0645 */
[----:B---3--:R-:W-:Y:S02]  /*72f0*/  @!P3 IADD3 R84, P6, R51, R84, RZ ;  /* 0x000000543354b210 */ /* 0x008fe40007fde0ff */
[----:B------:R-:W-:Y:S02]  /*7300*/  CS2R R50, SRZ ;  /* 0x0000000000327805 */ /* 0x000fe4000001ff00 */
[----:B------:R-:W-:Y:S01]  /*7310*/  CS2R R52, SRZ ;  /* 0x0000000000347805 */ /* 0x000fe2000001ff00 */
[----:B------:R-:W-:Y:S01]  /*7320*/  @!P3 IMAD.X R85, R48, 0x1, R85, P6 ;  /* 0x000000013055b824 */ /* 0x000fe200030e0655 */
[----:B------:R-:W-:Y:S02]  /*7330*/  CS2R R48, SRZ ;  /* 0x0000000000307805 */ /* 0x000fe4000001ff00 */
[----:B------:R-:W-:Y:S02]  /*7340*/  CS2R R60, SRZ ;  /* 0x00000000003c7805 */ /* 0x000fe4000001ff00 */
[----:B------:R0:W2:Y:S04]  /*7350*/  @!P5 LDG.E.128 R52, desc[UR6][R58.64] ;  /* 0x000000063a34d981 */ /* 0x0000a8000c1e1d00 */
[----:B------:R1:W3:Y:S04]  /*7360*/  @!P5 LDG.E.128 R48, desc[UR6][R56.64] ;  /* 0x000000063830d981 */ /* 0x0002e8000c1e1d00 */
[----:B------:R4:W5:Y:S01]  /*7370*/  @!P4 LDG.E.128 R60, desc[UR6][R66.64] ;  /* 0x00000006423cc981 */ /* 0x000962000c1e1d00 */
[----:B0-----:R-:W-:-:S02]  /*7380*/  CS2R R58, SRZ ;  /* 0x00000000003a7805 */ /* 0x001fc4000001ff00 */
[----:B-1----:R-:W-:Y:S02]  /*7390*/  CS2R R56, SRZ ;  /* 0x0000000000387805 */ /* 0x002fe4000001ff00 */
[----:B----4-:R-:W-:-:S04]  /*73a0*/  CS2R R66, SRZ ;  /* 0x0000000000427805 */ /* 0x010fc8000001ff00 */
[----:B------:R0:W4:Y:S01]  /*73b0*/  @!P4 LDG.E.128 R56, desc[UR6][R64.64] ;  /* 0x000000064038c981 */ /* 0x000122000c1e1d00 */
[----:B------:R-:W-:Y:S02]  /*73c0*/  CS2R R70, SRZ ;  /* 0x0000000000467805 */ /* 0x000fe4000001ff00 */
[----:B------:R-:W-:Y:S02]  /*73d0*/  CS2R R72, SRZ ;  /* 0x0000000000487805 */ /* 0x000fe4000001ff00 */
[----:B------:R-:W-:Y:S02]  /*73e0*/  CS2R R74, SRZ ;  /* 0x00000000004a7805 */ /* 0x000fe4000001ff00 */
[----:B------:R-:W-:Y:S02]  /*73f0*/  CS2R R76, SRZ ;  /* 0x00000000004c7805 */ /* 0x000fe4000001ff00 */
[----:B------:R-:W-:Y:S02]  /*7400*/  CS2R R78, SRZ ;  /* 0x00000000004e7805 */ /* 0x000fe4000001ff00 */
[----:B------:R-:W4:Y:S01]  /*7410*/  @!P2 LDG.E.128 R72, desc[UR6][R80.64] ;  /* 0x000000065048a981 */ /* 0x000f22000c1e1d00 */
[----:B0-----:R-:W-:-:S03]  /*7420*/  CS2R R64, SRZ ;  /* 0x0000000000407805 */ /* 0x001fc6000001ff00 */
[----:B------:R-:W4:Y:S04]  /*7430*/  @!P2 LDG.E.128 R76, desc[UR6][R82.64] ;  /* 0x00000006524ca981 */ /* 0x000f28000c1e1d00 */
[----:B------:R0:W4:Y:S02]  /*7440*/  @!P3 LDG.E.128 R64, desc[UR6][R68.64] ;  /* 0x000000064440b981 */ /* 0x000124000c1e1d00 */
[----:B0-----:R-:W-:-:S06]  /*7450*/  CS2R R68, SRZ ;  /* 0x0000000000447805 */ /* 0x001fcc000001ff00 */
[----:B------:R-:W4:Y:S01]  /*7460*/  @!P3 LDG.E.128 R68, desc[UR6][R84.64] ;  /* 0x000000065444b981 */ /* 0x000f22000c1e1d00 */
[----:B------:R-:W-:-:S04]  /*7470*/  ULOP3.LUT UR4, UR60, 0x1, URZ, 0xfc, !UPT ;  /* 0x000000013c047892 */ /* 0x000fc8000f8efc3f */
[----:B------:R-:W-:-:S06]  /*7480*/  UISETP.NE.AND UP0, UPT, UR4, 0x3, UPT ;  /* 0x000000030400788c */ /* 0x000fcc000bf05270 */
[----:B------:R-:W-:Y:S02]  /*7490*/  PLOP3.LUT P5, PT, PT, PT, UP0, 0x80, 0x0 ;  /* 0x000000000000781c */ /* 0x000fe40003faf008 */
[----:B------:R-:W-:Y:S01]  /*74a0*/  ISETP.GE.AND P2, PT, R18, R130, PT ;  /* 0x000000821200720c */ /* 0x000fe20003f46270 */
[----:B--2---:R-:W-:Y:S02]  /*74b0*/  IMAD.MOV.U32 R161, RZ, RZ, R52 ;  /* 0x000000ffffa17224 */ /* 0x004fe400078e0034 */
[----:B------:R-:W-:Y:S02]  /*74c0*/  IMAD.MOV.U32 R159, RZ, RZ, R54 ;  /* 0x000000ffff9f7224 */ /* 0x000fe400078e0036 */
[----:B---3--:R-:W-:Y:S02]  /*74d0*/  IMAD.MOV.U32 R160, RZ, RZ, R48 ;  /* 0x000000ffffa07224 */ /* 0x008fe400078e0030 */
[----:B------:R-:W-:Y:S02]  /*74e0*/  IMAD.MOV.U32 R158, RZ, RZ, R50 ;  /* 0x000000ffff9e7224 */ /* 0x000fe400078e0032 */
[----:B-----5:R-:W-:-:S02]  /*74f0*/  IMAD.MOV.U32 R153, RZ, RZ, R60 ;  /* 0x000000ffff997224 */ /* 0x020fc400078e003c */
[----:B------:R-:W-:Y:S02]  /*7500*/  IMAD.MOV.U32 R154, RZ, RZ, R62 ;  /* 0x000000ffff9a7224 */ /* 0x000fe400078e003e */
[----:B----4-:R-:W-:Y:S02]  /*7510*/  IMAD.MOV.U32 R151, RZ, RZ, R56 ;  /* 0x000000ffff977224 */ /* 0x010fe400078e0038 */
        /* <DEDUP_REMOVED lines=11> */
.L_x_2278:
        /* <DEDUP_REMOVED lines=9> */
.L_x_2538:
[----:B------:R-:W-:Y:S05]  /*7660*/  BSYNC B1 ;  /* 0x0000000000017941 */ /* 0x000fea0003800000 */
.L_x_2279:
        /* <DEDUP_REMOVED lines=13> */
[----:B------:R-:W-:Y:S01]  /*7740*/  IADD3.X R162, R40, R155, R38, P3, P4 ;  /* 0x0000009b28a27210 */ /* 0x000fe20001fe8426 */
[----:B-1----:R-:W-:Y:S01]  /*7750*/  VIADD R83, R81, 0xffffff80 ;  /* 0xffffff8051537836 */ /* 0x002fe20000000000 */
[----:B------:R-:W-:-:S04]  /*7760*/  SHF.R.S32.HI R81, RZ, 0x1f, R80 ;  /* 0x0000001fff517819 */ /* 0x000fc80000011450 */
[----:B------:R-:W-:Y:S02]  /*7770*/  LEA.HI R81, R81, R80, RZ, 0x5 ;  /* 0x0000005051517211 */ /* 0x000fe400078f28ff */
[----:B------:R-:W-:Y:S02]  /*7780*/  SHF.R.S32.HI R82, RZ, 0x1f, R83 ;  /* 0x0000001fff527819 */ /* 0x000fe40000011453 */
[----:B------:R-:W-:Y:S02]  /*7790*/  LEA.HI.SX32 R81, R81, R36, 0x1b ;  /* 0x0000002451517211 */ /* 0x000fe400078fdaff */
[----:B------:R-:W-:-:S03]  /*77a0*/  LEA.HI R82, R82, R83, RZ, 0x5 ;  /* 0x0000005352527211 */ /* 0x000fc600078f28ff */
[----:B------:R-:W-:Y:S02]  /*77b0*/  IMAD.SHL.U32 R157, R81, 0x10, RZ ;  /* 0x00000010519d7824 */ /* 0x000fe400078e00ff */
[----:B------:R-:W-:-:S03]  /*77c0*/  IMAD.SHL.U32 R82, R82, 0x20, RZ ;  /* 0x0000002052527824 */ /* 0x000fc600078e00ff */
[----:B------:R-:W-:Y:S02]  /*77d0*/  LOP3.LUT R81, R3, 0x70, R157, 0xf8, !PT ;  /* 0x0000007003517812 */ /* 0x000fe400078ef89d */
[----:B------:R-:W-:Y:S02]  /*77e0*/  LOP3.LUT R82, R82, 0xfffffc00, RZ, 0xc0, !PT ;  /* 0xfffffc0052527812 */ /* 0x000fe400078ec0ff */
[----:B------:R-:W-:-:S05]  /*77f0*/  LOP3.LUT R81, R81, R20, RZ, 0x3c, !PT ;  /* 0x0000001451517212 */ /* 0x000fca00078e3cff */
[----:B------:R-:W-:Y:S02]  /*7800*/  IMAD.IADD R80, R82, 0x1, R81 ;  /* 0x0000000152507824 */ /* 0x000fe400078e0251 */
        /* <DEDUP_REMOVED lines=9> */
[----:B------:R-:W-:Y:S02]  /*78a0*/  SHF.R.U32.HI R167, RZ, 0x10, R49 ;  /* 0x00000010ffa77819 */ /* 0x000fe40000011631 */
[--C-:B------:R-:W-:Y:S02]  /*78b0*/  SHF.R.U32.HI R163, RZ, 0x8, R53.reuse ;  /* 0x00000008ffa37819 */ /* 0x100fe40000011635 */
[----:B------:R-:W-:Y:S02]  /*78c0*/  LOP3.LUT R54, R53, 0xff0000ff, RZ, 0xc0, !PT ;  /* 0xff0000ff35367812 */ /* 0x000fe400078ec0ff */
[----:B------:R-:W-:Y:S01]  /*78d0*/  SHF.R.U32.HI R49, RZ, 0x10, R53 ;  /* 0x00000010ff317819 */ /* 0x000fe20000011635 */
[----:B------:R-:W-:Y:S01]  /*78e0*/  IMAD.SHL.U32 R53, R168, 0x100, RZ ;  /* 0x00000100a8357824 */ /* 0x000fe200078e00ff */
[----:B------:R-:W-:Y:S01]  /*78f0*/  SHF.R.U32.HI R52, RZ, 0x8, R51 ;  /* 0x00000008ff347819 */ /* 0x000fe20000011633 */
[----:B------:R-:W-:Y:S01]  /*7900*/  IMAD.SHL.U32 R163, R163, 0x100, RZ ;  /* 0x00000100a3a37824 */ /* 0x000fe200078e00ff */
[----:B------:R-:W-:Y:S01]  /*7910*/  SHF.R.U32.HI R165, RZ, 0x8, R55 ;  /* 0x00000008ffa57819 */ /* 0x000fe20000011637 */
[----:B------:R-:W-:Y:S01]  /*7920*/  IMAD.U32 R168, R49, 0x10000, RZ ;  /* 0x0001000031a87824 */ /* 0x000fe200078e00ff */
[----:B------:R-:W-:-:S02]  /*7930*/  LOP3.LUT R50, R51, 0xff0000ff, RZ, 0xc0, !PT ;  /* 0xff0000ff33327812 */ /* 0x000fc400078ec0ff */
[----:B------:R-:W-:Y:S01]  /*7940*/  SHF.R.U32.HI R166, RZ, 0x10, R51 ;  /* 0x00000010ffa67819 */ /* 0x000fe20000011633 */
[----:B------:R-:W-:Y:S01]  /*7950*/  IMAD.SHL.U32 R165, R165, 0x100, RZ ;  /* 0x00000100a5a57824 */ /* 0x000fe200078e00ff */
[----:B------:R-:W-:Y:S02]  /*7960*/  LOP3.LUT R164, R55, 0xff0000ff, RZ, 0xc0, !PT ;  /* 0xff0000ff37a47812 */ /* 0x000fe400078ec0ff */
[----:B------:R-:W-:Y:S01]  /*7970*/  SHF.R.U32.HI R51, RZ, 0x10, R55 ;  /* 0x00000010ff337819 */ /* 0x000fe20000011637 */
[----:B------:R-:W-:Y:S01]  /*7980*/  IMAD.SHL.U32 R55, R52, 0x100, RZ ;  /* 0x0000010034377824 */ /* 0x000fe200078e00ff */
[----:B------:R-:W-:Y:S01]  /*7990*/  LOP3.LUT R48, R48, 0xff00, R53, 0xf8, !PT ;  /* 0x0000ff0030307812 */ /* 0x000fe200078ef835 */
[----:B------:R-:W-:Y:S01]  /*79a0*/  IMAD.U32 R53, R167, 0x10000, RZ ;  /* 0x00010000a7357824 */ /* 0x000fe200078e00ff */
[----:B------:R-:W-:Y:S01]  /*79b0*/  LOP3.LUT R169, R164, 0xff00, R165, 0xf8, !PT ;  /* 0x0000ff00a4a97812 */ /* 0x000fe200078ef8a5 */
[----:B------:R-:W-:Y:S01]  /*79c0*/  IMAD.U32 R170, R51, 0x10000, RZ ;  /* 0x0001000033aa7824 */ /* 0x000fe200078e00ff */
[----:B------:R-:W-:-:S02]  /*79d0*/  LOP3.LUT R52, R50, 0xff00, R55, 0xf8, !PT ;  /* 0x0000ff0032347812 */ /* 0x000fc400078ef837 */
        /* <DEDUP_REMOVED lines=58> */
[----:B------:R-:W-:Y:S02]  /*7d80*/  HADD2.F32 R169, -RZ, R168.H0_H0 ;  /* 0x200000a8ffa97230 */ /* 0x000fe40000004100 */
[C---:B------:R-:W-:Y:S01]  /*7d90*/  FMUL.FTZ R171, R164.reuse, R171 ;  /* 0x000000aba4ab7220 */ /* 0x040fe20000410000 */
[----:B------:R-:W-:Y:S01]  /*7da0*/  HADD2.F32 R167, -RZ, R165.H1_H1 ;  /* 0x300000a5ffa77230 */ /* 0x000fe20000004100 */
[----:B------:R-:W-:Y:S01]  /*7db0*/  F2FP.F16.E4M3.UNPACK_B R54, R85 ;  /* 0x00000055ff36723e */ /* 0x000fe200020006ff */
[----:B------:R-:W-:Y:S02]  /*7dc0*/  HADD2.F32 R165, -RZ, R160.H1_H1 ;  /* 0x300000a0ffa57230 */ /* 0x000fe40000004100 */
[-C--:B------:R-:W-:Y:S01]  /*7dd0*/  FFMA.FTZ R160, R164, R169.reuse, -R173 ;  /* 0x000000a9a4a07223 */ /* 0x080fe200000108ad */
[----:B------:R-:W-:Y:S02]  /*7de0*/  HADD2.F32 R168, -RZ, R168.H1_H1 ;  /* 0x300000a8ffa87230 */ /* 0x000fe40000004100 */
[----:B------:R-:W-:Y:S01]  /*7df0*/  FFMA.FTZ R164, R166, R169, R171 ;  /* 0x000000a9a6a47223 */ /* 0x000fe200000100ab */
[-C--:B------:R-:W-:Y:S01]  /*7e00*/  FMUL.FTZ R172, R167, R170.reuse ;  /* 0x000000aaa7ac7220 */ /* 0x080fe20000410000 */
[----:B------:R-:W-:Y:S01]  /*7e10*/  F2FP.F16.E4M3.UNPACK_B R166, R159 ;  /* 0x0000009fffa6723e */ /* 0x000fe200020006ff */
[C---:B------:R-:W-:Y:S01]  /*7e20*/  FMUL.FTZ R170, R165.reuse, R170 ;  /* 0x000000aaa5aa7220 */ /* 0x040fe20000410000 */
[----:B------:R-:W-:Y:S01]  /*7e30*/  F2FP.F16.E4M3.UNPACK_B R159, R86 ;  /* 0x00000056ff9f723e */ /* 0x000fe200020006ff */
[----:B------:R-:W-:Y:S01]  /*7e40*/  FFMA.FTZ R175, R165, R168, -R172 ;  /* 0x000000a8a5af7223 */ /* 0x000fe200000108ac */
[----:B------:R-:W-:Y:S01]  /*7e50*/  F2FP.F16.E4M3.UNPACK_B R165, R158 ;  /* 0x0000009effa5723e */ /* 0x000fe200020006ff */
[----:B------:R-:W-:-:S02]  /*7e60*/  HADD2.F32 R169, -RZ, R166.H0_H0 ;  /* 0x200000a6ffa97230 */ /* 0x000fc40000004100 */
[----:B------:R-:W-:Y:S01]  /*7e70*/  FFMA.FTZ R177, R167, R168, R170 ;  /* 0x000000a8a7b17223 */ /* 0x000fe200000100aa */
[--C-:B------:R-:W-:Y:S01]  /*7e80*/  HADD2.F32 R158, -RZ, R159.reuse.H0_H0 ;  /* 0x2000009fff9e7230 */ /* 0x100fe20000004100 */
[----:B------:R-:W-:Y:S01]  /*7e90*/  F2FP.F16.E4M3.UNPACK_B R55, R51 ;  /* 0x00000033ff37723e */ /* 0x000fe200020006ff */
[----:B------:R-:W-:Y:S01]  /*7ea0*/  HADD2.F32 R166, -RZ, R166.H1_H1 ;  /* 0x300000a6ffa67230 */ /* 0x000fe20000004100 */
[----:B------:R-:W-:Y:S01]  /*7eb0*/  F2FP.SATFINITE.E4M3.F32.PACK_AB_MERGE_C R84, R161, R84, R53 ;  /* 0x00000054a154723e */ /* 0x000fe20004807035 */
[--C-:B------:R-:W-:Y:S02]  /*7ec0*/  HADD2.F32 R86, -RZ, R82.reuse.H0_H0 ;  /* 0x20000052ff567230 */ /* 0x100fe40000004100 */
[----:B------:R-:W-:Y:S01]  /*7ed0*/  FMUL.FTZ R171, R158, R169 ;  /* 0x000000a99eab7220 */ /* 0x000fe20000410000 */
[----:B------:R-:W-:Y:S01]  /*7ee0*/  HADD2.F32 R159, -RZ, R159.H1_H1 ;  /* 0x3000009fff9f7230 */ /* 0x000fe20000004100 */
[----:B------:R-:W-:Y:S01]  /*7ef0*/  F2FP.F16.E4M3.UNPACK_B R53, R81 ;  /* 0x00000051ff35723e */ /* 0x000fe200020006ff */
[----:B------:R-:W-:-:S02]  /*7f00*/  HADD2.F32 R82, -RZ, R82.H1_H1 ;  /* 0x30000052ff527230 */ /* 0x000fc40000004100 */
        /* <DEDUP_REMOVED lines=10> */
[----:B------:R-:W-:Y:S01]  /*7fb0*/  F2FP.SATFINITE.E4M3.F32.PACK_AB_MERGE_C R160, R175, R160, RZ ;  /* 0x000000a0afa0723e */ /* 0x000fe200048070ff */
[----:B------:R-:W-:Y:S01]  /*7fc0*/  HADD2.F32 R158, -RZ, R54.H0_H0 ;  /* 0x20000036ff9e7230 */ /* 0x000fe20000004100 */
[----:B------:R-:W-:Y:S01]  /*7fd0*/  F2FP.SATFINITE.E4M3.F32.PACK_AB_MERGE_C R164, R177, R164, RZ ;  /* 0x000000a4b1a4723e */ /* 0x000fe200048070ff */
[----:B------:R-:W-:Y:S01]  /*7fe0*/  HADD2.F32 R163, -RZ, R55.H0_H0 ;  /* 0x20000037ffa37230 */ /* 0x000fe20000004100 */
[----:B------:R-:W-:Y:S01]  /*7ff0*/  F2FP.F16.E4M3.UNPACK_B R159, R50 ;  /* 0x00000032ff9f723e */ /* 0x000fe200020006ff */
[----:B------:R-:W-:Y:S01]  /*8000*/  HADD2.F32 R52, -RZ, R53.H0_H0 ;  /* 0x20000035ff347230 */ /* 0x000fe20000004100 */
[----:B------:R-:W-:Y:S01]  /*8010*/  F2FP.SATFINITE.E4M3.F32.PACK_AB_MERGE_C R82, R82, R171, R160 ;  /* 0x000000ab5252723e */ /* 0x000fe200048070a0 */
[----:B------:R-:W-:Y:S01]  /*8020*/  HADD2.F32 R160, -RZ, R55.H1_H1 ;  /* 0x30000037ffa07230 */ /* 0x000fe20000004100 */
        /* <DEDUP_REMOVED lines=9> */
[-C--:B------:R-:W-:Y:S01]  /*80c0*/  FMUL.FTZ R158, R54, R160.reuse ;  /* 0x000000a0369e7220 */ /* 0x080fe20000410000 */
[----:B------:R-:W-:Y:S01]  /*80d0*/  FMUL.FTZ R161, R55, R160 ;  /* 0x000000a037a17220 */ /* 0x000fe20000410000 */
[----:B------:R-:W-:-:S02]  /*80e0*/  F2FP.F16.E4M3.UNPACK_B R85, R85.H1 ;  /* 0x00000055ff55723e */ /* 0x000fc400030006ff */
        /* <DEDUP_REMOVED lines=69> */
.L_x_2284:
[----:B------:R-:W-:Y:S05]  /*8540*/  BSYNC B2 ;  /* 0x0000000000027941 */ /* 0x000fea0003800000 */
.L_x_2283:
        /* <DEDUP_REMOVED lines=12> */
.L_x_2282:
[----:B------:R-:W-:Y:S05]  /*8610*/  BSYNC B1 ;  /* 0x0000000000017941 */ /* 0x000fea0003800000 */
.L_x_2281:
        /* <DEDUP_REMOVED lines=8> */
[----:B------:R-:W-:Y:S03]  /*86a0*/  BSSY B2, `(.L_x_2287) ;  /* 0x00000ee000027945 */ /* 0x000fe60003800000 */
[----:B------:R-:W-:Y:S01]  /*86b0*/  IMAD R83, R49, R131, R48 ;  /* 0x0000008331537224 */ /* 0x000fe200078e0230 */
[----:B------:R-:W-:Y:S01]  /*86c0*/  SEL R48, R120, R147, !P6 ;  /* 0x0000009378307207 */ /* 0x000fe20007000000 */
[----:B------:R-:W-:Y:S01]  /*86d0*/  VIADD R51, R228, 0x40 ;  /* 0x00000040e4337836 */ /* 0x000fe20000000000 */
[----:B------:R-:W-:Y:S01]  /*86e0*/  IADD3 R82, P3, P4, R44, R80, R37 ;  /* 0x000000502c527210 */ /* 0x000fe20007c7e025 */
[----:B------:R-:W-:Y:S01]  /*86f0*/  VIADD R52, R228, 0x40 ;  /* 0x00000040e4347836 */ /* 0x000fe20000000000 */
[----:B------:R-:W-:Y:S01]  /*8700*/  SHF.R.S32.HI R49, RZ, 0x1f, R48 ;  /* 0x0000001fff317819 */ /* 0x000fe20000011430 */
[----:B------:R-:W-:-:S02]  /*8710*/  IMAD.SHL.U32 R51, R51, 0x80, RZ ;  /* 0x0000008033337824 */ /* 0x000fc400078e00ff */
[----:B------:R-:W-:Y:S01]  /*8720*/  IMAD.SHL.U32 R52, R52, 0x80, RZ ;  /* 0x0000008034347824 */ /* 0x000fe200078e00ff */
[----:B------:R-:W-:Y:S01]  /*8730*/  LEA.HI R49, R49, R48, RZ, 0x5 ;  /* 0x0000003031317211 */ /* 0x000fe200078f28ff */
[----:B------:R-:W-:Y:S01]  /*8740*/  IMAD.IADD R83, R81, 0x1, R83 ;  /* 0x0000000151537824 */ /* 0x000fe200078e0253 */
        /* <DEDUP_REMOVED lines=19> */
[----:B------:R-:W-:Y:S01]  /*8880*/  IMAD.MOV.U32 R56, RZ, RZ, R49 ;  /* 0x000000ffff387224 */ /* 0x000fe200078e0031 */
[--C-:B------:R-:W-:Y:S01]  /*8890*/  SHF.R.U32.HI R134, RZ, 0x8, R59.reuse ;  /* 0x00000008ff867819 */ /* 0x100fe2000001163b */
[----:B------:R-:W-:Y:S01]  /*88a0*/  IMAD.SHL.U32 R48, R135, 0x100, RZ ;  /* 0x0000010087307824 */ /* 0x000fe200078e00ff */
[----:B------:R-:W-:Y:S02]  /*88b0*/  SHF.R.U32.HI R158, RZ, 0x10, R59 ;  /* 0x00000010ff9e7819 */ /* 0x000fe4000001163b */
[----:B------:R-:W-:Y:S02]  /*88c0*/  SHF.R.U32.HI R62, RZ, 0x8, R63 ;  /* 0x00000008ff3e7819 */ /* 0x000fe4000001163f */
[----:B------:R-:W-:Y:S01]  /*88d0*/  LOP3.LUT R87, R87, 0xff00, R48, 0xf8, !PT ;  /* 0x0000ff0057577812 */ /* 0x000fe200078ef830 */
[----:B------:R-:W-:Y:S01]  /*88e0*/  IMAD.SHL.U32 R48, R134, 0x100, RZ ;  /* 0x0000010086307824 */ /* 0x000fe200078e00ff */
[----:B------:R-:W-:-:S02]  /*88f0*/  LOP3.LUT R59, R59, 0xff0000ff, RZ, 0xc0, !PT ;  /* 0xff0000ff3b3b7812 */ /* 0x000fc400078ec0ff */
[--C-:B------:R-:W-:Y:S02]  /*8900*/  SHF.R.U32.HI R157, RZ, 0x10, R61.reuse ;  /* 0x00000010ff9d7819 */ /* 0x100fe4000001163d */
[----:B------:R-:W-:Y:S02]  /*8910*/  SHF.R.U32.HI R84, RZ, 0x8, R61 ;  /* 0x00000008ff547819 */ /* 0x000fe4000001163d */
[----:B------:R-:W-:Y:S01]  /*8920*/  LOP3.LUT R58, R61, 0xff0000ff, RZ, 0xc0, !PT ;  /* 0xff0000ff3d3a7812 */ /* 0x000fe200078ec0ff */
[----:B--2---:R-:W-:Y:S01]  /*8930*/  IMAD.MOV.U32 R61, RZ, RZ, R52 ;  /* 0x000000ffff3d7224 */ /* 0x004fe200078e0034 */
[----:B------:R-:W-:Y:S01]  /*8940*/  SHF.R.U32.HI R156, RZ, 0x10, R57 ;  /* 0x00000010ff9c7819 */ /* 0x000fe20000011639 */
[----:B------:R-:W-:Y:S01]  /*8950*/  IMAD.SHL.U32 R52, R62, 0x100, RZ ;  /* 0x000001003e347824 */ /* 0x000fe200078e00ff */
[----:B------:R-:W-:Y:S01]  /*8960*/  SHF.R.U32.HI R155, RZ, 0x10, R63 ;  /* 0x00000010ff9b7819 */ /* 0x000fe2000001163f */
[----:B------:R-:W-:Y:S01]  /*8970*/  IMAD.SHL.U32 R49, R84, 0x100, RZ ;  /* 0x0000010054317824 */ /* 0x000fe200078e00ff */
[----:B------:R-:W-:Y:S01]  /*8980*/  LOP3.LUT R59, R59, 0xff00, R48, 0xf8, !PT ;  /* 0x0000ff003b3b7812 */ /* 0x000fe200078ef830 */
[----:B------:R-:W-:Y:S01]  /*8990*/  IMAD.U32 R48, R158, 0x10000, RZ ;  /* 0x000100009e307824 */ /* 0x000fe200078e00ff */
[----:B------:R-:W-:Y:S01]  /*89a0*/  LOP3.LUT R63, R63, 0xff0000ff, RZ, 0xc0, !PT ;  /* 0xff0000ff3f3f7812 */ /* 0x000fe200078ec0ff */
[----:B------:R-:W-:Y:S01]  /*89b0*/  IMAD.MOV.U32 R57, RZ, RZ, R50 ;  /* 0x000000ffff397224 */ /* 0x000fe200078e0032 */
[----:B------:R-:W-:Y:S01]  /*89c0*/  F2FP.F16.E4M3.UNPACK_B R134, R153.H1 ;  /* 0x00000099ff86723e */ /* 0x000fe200030006ff */
[----:B------:R-:W-:Y:S01]  /*89d0*/  IMAD.U32 R50, R156, 0x10000, RZ ;  /* 0x000100009c327824 */ /* 0x000fe200078e00ff */
[----:B------:R-:W-:Y:S01]  /*89e0*/  F2FP.F16.E4M3.UNPACK_B R84, R61.H1 ;  /* 0x0000003dff54723e */ /* 0x000fe200030006ff */
[----:B------:R-:W-:Y:S01]  /*89f0*/  IMAD.U32 R155, R155, 0x10000, RZ ;  /* 0x000100009b9b7824 */ /* 0x000fe200078e00ff */
[----:B------:R-:W-:-:S02]  /*8a00*/  F2FP.F16.E4M3.UNPACK_B R62, R60.H1 ;  /* 0x0000003cff3e723e */ /* 0x000fc400030006ff */
[----:B------:R-:W-:Y:S01]  /*8a10*/  LOP3.LUT R156, R63, 0xff00, R52, 0xf8, !PT ;  /* 0x0000ff003f9c7812 */ /* 0x000fe200078ef834 */
[----:B------:R-:W-:Y:S01]  /*8a20*/  IMAD.U32 R52, R157, 0x10000, RZ ;  /* 0x000100009d347824 */ /* 0x000fe200078e00ff */
[----:B------:R-:W-:Y:S01]  /*8a30*/  LOP3.LUT R135, R58, 0xff00, R49, 0xf8, !PT ;  /* 0x0000ff003a877812 */ /* 0x000fe200078ef831 */
[----:B------:R-:W-:Y:S01]  /*8a40*/  HADD2.F32 R49, -RZ, R134.H0_H0 ;  /* 0x20000086ff317230 */ /* 0x000fe20000004100 */
[----:B------:R-:W-:Y:S01]  /*8a50*/  LOP3.LUT R48, R59, 0xff0000, R48, 0xf8, !PT ;  /* 0x00ff00003b307812 */ /* 0x000fe200078ef830 */
[----:B------:R-:W-:Y:S01]  /*8a60*/  HADD2.F32 R59, -RZ, R84.H0_H0 ;  /* 0x20000054ff3b7230 */ /* 0x000fe20000004100 */
[----:B------:R-:W-:Y:S01]  /*8a70*/  F2FP.F16.E4M3.UNPACK_B R63, R151.H1 ;  /* 0x00000097ff3f723e */ /* 0x000fe200030006ff */
[----:B------:R-:W-:Y:S01]  /*8a80*/  HADD2.F32 R58, -RZ, R62.H0_H0 ;  /* 0x2000003eff3a7230 */ /* 0x000fe20000004100 */
[----:B------:R-:W-:Y:S01]  /*8a90*/  LOP3.LUT R50, R87, 0xff0000, R50, 0xf8, !PT ;  /* 0x00ff000057327812 */ /* 0x000fe200078ef832 */
[----:B------:R-:W-:Y:S02]  /*8aa0*/  HADD2.F32 R134, -RZ, R134.H1_H1 ;  /* 0x30000086ff867230 */ /* 0x000fe40000004100 */
[----:B------:R-:W-:Y:S01]  /*8ab0*/  FMUL.FTZ R157, R59, R49 ;  /* 0x000000313b9d7220 */ /* 0x000fe20000410000 */
[----:B------:R-:W-:-:S02]  /*8ac0*/  HADD2.F32 R87, -RZ, R63.H0_H0 ;  /* 0x2000003fff577230 */ /* 0x000fc40000004100 */
        /* <DEDUP_REMOVED lines=9> */
[----:B------:R-:W-:Y:S02]  /*8b60*/  F2FP.F16.E4M3.UNPACK_B R87, R61 ;  /* 0x0000003dff57723e */ /* 0x000fe400020006ff */
[----:B------:R-:W-:Y:S01]  /*8b70*/  F2FP.F16.E4M3.UNPACK_B R84, R60 ;  /* 0x0000003cff54723e */ /* 0x000fe200020006ff */
[-C--:B------:R-:W-:Y:S01]  /*8b80*/  FMUL.FTZ R158, R63, R134.reuse ;  /* 0x000000863f9e7220 */ /* 0x080fe20000410000 */
[----:B------:R-:W-:Y:S01]  /*8b90*/  F2FP.F16.E4M3.UNPACK_B R151, R151 ;  /* 0x00000097ff97723e */ /* 0x000fe200020006ff */
[----:B------:R-:W-:Y:S01]  /*8ba0*/  FMUL.FTZ R60, R135, R134 ;  /* 0x00000086873c7220 */ /* 0x000fe20000410000 */
[----:B------:R-:W-:-:S02]  /*8bb0*/  HADD2.F32 R155, -RZ, R153.H0_H0 ;  /* 0x20000099ff9b7230 */ /* 0x000fc40000004100 */
[----:B------:R-:W-:Y:S02]  /*8bc0*/  HADD2.F32 R134, -RZ, R87.H0_H0 ;  /* 0x20000057ff867230 */ /* 0x000fe40000004100 */
        /* <DEDUP_REMOVED lines=11> */
[----:B------:R-:W-:Y:S01]  /*8c80*/  HADD2.F32 R155, -RZ, R151.H1_H1 ;  /* 0x30000097ff9b7230 */ /* 0x000fe20000004100 */
[----:B------:R-:W-:Y:S01]  /*8c90*/  F2FP.F16.E4M3.UNPACK_B R157, R154.H1 ;  /* 0x0000009aff9d723e */ /* 0x000fe200030006ff */
[-C--:B------:R-:W-:Y:S01]  /*8ca0*/  FMUL.FTZ R87, R135, R153.reuse ;  /* 0x0000009987577220 */ /* 0x080fe20000410000 */
[----:B------:R-:W-:Y:S01]  /*8cb0*/  F2FP.F16.E4M3.UNPACK_B R151, R54.H1 ;  /* 0x00000036ff97723e */ /* 0x000fe200030006ff */
        /* <DEDUP_REMOVED lines=29> */
[----:B------:R-:W-:Y:S01]  /*8e90*/  F2FP.SATFINITE.E4M3.F32.PACK_AB_MERGE_C R60, R60, R59, RZ ;  /* 0x0000003b3c3c723e */ /* 0x000fe200048070ff */
[----:B------:R-:W-:-:S02]  /*8ea0*/  HADD2.F32 R154, -RZ, R154.H1_H1 ;  /* 0x3000009aff9a7230 */ /* 0x000fc40000004100 */
[CC--:B------:R-:W-:Y:S01]  /*8eb0*/  FMUL.FTZ R156, R54.reuse, R153.reuse ;  /* 0x00000099369c7220 */ /* 0x0c0fe20000410000 */
[----:B------:R-:W-:Y:S02]  /*8ec0*/  HADD2.F32 R57, -RZ, R57.H1_H1 ;  /* 0x30000039ff397230 */ /* 0x000fe40000004100 */
[----:B------:R-:W-:Y:S01]  /*8ed0*/  FMUL.FTZ R155, R135, R153 ;  /* 0x00000099879b7220 */ /* 0x000fe20000410000 */
[----:B------:R-:W-:Y:S01]  /*8ee0*/  HADD2.F32 R151, -RZ, R152.H0_H0 ;  /* 0x20000098ff977230 */ /* 0x000fe20000004100 */
[----:B------:R-:W-:Y:S01]  /*8ef0*/  F2FP.SATFINITE.E4M3.F32.PACK_AB_MERGE_C R59, R87, R62, R58 ;  /* 0x0000003e573b723e */ /* 0x000fe2000480703a */
[----:B------:R-:W-:Y:S02]  /*8f00*/  HADD2.F32 R134, -RZ, R134.H1_H1 ;  /* 0x30000086ff867230 */ /* 0x000fe40000004100 */
[----:B------:R-:W-:Y:S01]  /*8f10*/  FMUL.FTZ R153, R57, R154 ;  /* 0x0000009a39997220 */ /* 0x000fe20000410000 */
[----:B------:R-:W-:Y:S01]  /*8f20*/  HADD2.F32 R152, -RZ, R152.H1_H1 ;  /* 0x30000098ff987230 */ /* 0x000fe20000004100 */
[----:B------:R-:W-:Y:S01]  /*8f30*/  F2FP.F16.E4M3.UNPACK_B R62, R52 ;  /* 0x00000034ff3e723e */ /* 0x000fe200020006ff */
[----:B------:R-:W-:Y:S01]  /*8f40*/  FFMA.FTZ R155, R54, R151, -R155 ;  /* 0x00000097369b7223 */ /* 0x000fe2000001089b */
[C---:B------:R-:W-:Y:S01]  /*8f50*/  FMUL.FTZ R158, R134.reuse, R154 ;  /* 0x0000009a869e7220 */ /* 0x040fe20000410000 */
[----:B------:R-:W-:Y:S01]  /*8f60*/  F2FP.F16.E4M3.UNPACK_B R61, R56 ;  /* 0x00000038ff3d723e */ /* 0x000fe200020006ff */
[----:B------:R-:W-:Y:S01]  /*8f70*/  FFMA.FTZ R153, R134, R152, R153 ;  /* 0x0000009886997223 */ /* 0x000fe20000010099 */
[----:B------:R-:W-:Y:S01]  /*8f80*/  F2FP.F16.E4M3.UNPACK_B R134, R53 ;  /* 0x00000035ff86723e */ /* 0x000fe200020006ff */
[----:B------:R-:W-:Y:S01]  /*8f90*/  FFMA.FTZ R54, R135, R151, R156 ;  /* 0x0000009787367223 */ /* 0x000fe2000001009c */
[----:B------:R-:W-:Y:S01]  /*8fa0*/  F2FP.SATFINITE.E4M3.F32.PACK_AB_MERGE_C R58, R84, R63, R60 ;  /* 0x0000003f543a723e */ /* 0x000fe2000480703c */
[----:B------:R-:W-:Y:S01]  /*8fb0*/  HADD2.F32 R135, -RZ, R62.H0_H0 ;  /* 0x2000003eff877230 */ /* 0x000fe20000004100 */
[----:B------:R-:W-:Y:S01]  /*8fc0*/  F2FP.F16.E4M3.UNPACK_B R84, R50 ;  /* 0x00000032ff54723e */ /* 0x000fe200020006ff */
[----:B------:R-:W-:-:S02]  /*8fd0*/  HADD2.F32 R63, -RZ, R134.H0_H0 ;  /* 0x20000086ff3f7230 */ /* 0x000fc40000004100 */
[----:B------:R-:W-:Y:S01]  /*8fe0*/  FFMA.FTZ R158, R57, R152, -R158 ;  /* 0x00000098399e7223 */ /* 0x000fe2000001089e */
[--C-:B------:R-:W-:Y:S01]  /*8ff0*/  HADD2.F32 R60, -RZ, R61.reuse.H0_H0 ;  /* 0x2000003dff3c7230 */ /* 0x100fe20000004100 */
[----:B------:R-:W-:Y:S01]  /*9000*/  F2FP.F16.E4M3.UNPACK_B R56, R56.H1 ;  /* 0x00000038ff38723e */ /* 0x000fe200030006ff */
[----:B------:R-:W-:Y:S02]  /*9010*/  HADD2.F32 R87, -RZ, R84.H0_H0 ;  /* 0x20000054ff577230 */ /* 0x000fe40000004100 */
[-C--:B------:R-:W-:Y:S01]  /*9020*/  FMUL.FTZ R151, R63, R135.reuse ;  /* 0x000000873f977220 */ /* 0x080fe20000410000 */
[----:B------:R-:W-:Y:S02]  /*9030*/  HADD2.F32 R134, -RZ, R134.H1_H1 ;  /* 0x30000086ff867230 */ /* 0x000fe40000004100 */
[C---:B------:R-:W-:Y:S01]  /*9040*/  FMUL.FTZ R152, R60.reuse, R135 ;  /* 0x000000873c987220 */ /* 0x040fe20000410000 */
[----:B------:R-:W-:Y:S02]  /*9050*/  HADD2.F32 R135, -RZ, R62.H1_H1 ;  /* 0x3000003eff877230 */ /* 0x000fe40000004100 */
[----:B------:R-:W-:Y:S01]  /*9060*/  FFMA.FTZ R60, R60, R87, -R151 ;  /* 0x000000573c3c7223 */ /* 0x000fe20000010897 */
[----:B------:R-:W-:-:S02]  /*9070*/  HADD2.F32 R62, -RZ, R61.H1_H1 ;  /* 0x3000003dff3e7230 */ /* 0x000fc40000004100 */
        /* <DEDUP_REMOVED lines=10> */
[----:B------:R-:W-:Y:S01]  /*9120*/  F2FP.SATFINITE.E4M3.F32.PACK_AB_MERGE_C R159, R159, R160, RZ ;  /* 0x000000a09f9f723e */ /* 0x000fe200048070ff */
[----:B------:R-:W-:Y:S01]  /*9130*/  HADD2.F32 R134, -RZ, R135.H0_H0 ;  /* 0x20000087ff867230 */ /* 0x000fe20000004100 */
[----:B------:R-:W-:Y:S01]  /*9140*/  F2FP.SATFINITE.E4M3.F32.PACK_AB_MERGE_C R57, R157, R162, RZ ;  /* 0x000000a29d39723e */ /* 0x000fe200048070ff */
[----:B------:R-:W-:Y:S01]  /*9150*/  HADD2.F32 R62, -RZ, R56.H0_H0 ;  /* 0x20000038ff3e7230 */ /* 0x000fe20000004100 */
[----:B------:R-:W-:Y:S01]  /*9160*/  F2FP.SATFINITE.E4M3.F32.PACK_AB_MERGE_C R54, R153, R54, R159 ;  /* 0x000000369936723e */ /* 0x000fe2000480709f */
[----:B------:R-:W-:-:S02]  /*9170*/  HADD2.F32 R84, -RZ, R84.H1_H1 ;  /* 0x30000054ff547230 */ /* 0x000fc40000004100 */
[-C--:B------:R-:W-:Y:S01]  /*9180*/  FMUL.FTZ R151, R87, R134.reuse ;  /* 0x0000008657977220 */ /* 0x080fe20000410000 */
[----:B------:R-:W-:Y:S02]  /*9190*/  HADD2.F32 R135, -RZ, R135.H1_H1 ;  /* 0x30000087ff877230 */ /* 0x000fe40000004100 */
[----:B------:R-:W-:Y:S01]  /*91a0*/  FMUL.FTZ R152, R62, R134 ;  /* 0x000000863e987220 */ /* 0x000fe20000410000 */
[----:B------:R-:W-:Y:S01]  /*91b0*/  HADD2.F32 R63, -RZ, R56.H1_H1 ;  /* 0x30000038ff3f7230 */ /* 0x000fe20000004100 */
[----:B------:R-:W-:Y:S01]  /*91c0*/  F2FP.F16.E4M3.UNPACK_B R153, R49 ;  /* 0x00000031ff99723e */ /* 0x000fe200020006ff */
[--C-:B------:R-:W-:Y:S02]  /*91d0*/  HADD2.F32 R56, -RZ, R50.reuse.H0_H0 ;  /* 0x20000032ff387230 */ /* 0x100fe40000004100 */
[-C--:B------:R-:W-:Y:S01]  /*91e0*/  FMUL.FTZ R154, R84, R135.reuse ;  /* 0x00000087549a7220 */ /* 0x080fe20000410000 */
[----:B------:R-:W-:Y:S02]  /*91f0*/  HADD2.F32 R134, -RZ, R50.H1_H1 ;  /* 0x30000032ff867230 */ /* 0x000fe40000004100 */
[----:B------:R-:W-:Y:S01]  /*9200*/  FMUL.FTZ R135, R63, R135 ;  /* 0x000000873f877220 */ /* 0x000fe20000410000 */
[----:B------:R-:W-:Y:S01]  /*9210*/  F2FP.SATFINITE.E4M3.F32.PACK_AB_MERGE_C R57, R158, R155, R57 ;  /* 0x0000009b9e39723e */ /* 0x000fe20004807039 */
[-C--:B------:R-:W-:Y:S01]  /*9220*/  FFMA.FTZ R50, R62, R56.reuse, -R151 ;  /* 0x000000383e327223 */ /* 0x080fe20000010897 */
[----:B------:R-:W-:Y:S01]  /*9230*/  FFMA.FTZ R56, R87, R56, R152 ;  /* 0x0000003857387223 */ /* 0x000fe20000010098 */
[----:B------:R-:W-:Y:S01]  /*9240*/  F2FP.F16.E4M3.UNPACK_B R87, R55 ;  /* 0x00000037ff57723e */ /* 0x000fe200020006ff */
[-C--:B------:R-:W-:Y:S01]  /*9250*/  FFMA.FTZ R157, R63, R134.reuse, -R154 ;  /* 0x000000863f9d7223 */ /* 0x080fe2000001089a */
[----:B------:R-:W-:Y:S01]  /*9260*/  F2FP.F16.E4M3.UNPACK_B R62, R51 ;  /* 0x00000033ff3e723e */ /* 0x000fe200020006ff */
[----:B------:R-:W-:Y:S01]  /*9270*/  FFMA.FTZ R159, R84, R134, R135 ;  /* 0x00000086549f7223 */ /* 0x000fe20000010087 */
[----:B------:R-:W-:Y:S01]  /*9280*/  F2FP.F16.E4M3.UNPACK_B R84, R55.H1 ;  /* 0x00000037ff54723e */ /* 0x000fe200030006ff */
[----:B------:R-:W-:Y:S01]  /*9290*/  HADD2.F32 R134, -RZ, R87.H0_H0 ;  /* 0x20000057ff867230 */ /* 0x000fe20000004100 */
        /* <DEDUP_REMOVED lines=10> */
[----:B------:R-:W-:Y:S01]  /*9340*/  FMUL.FTZ R155, R55, R155 ;  /* 0x0000009b379b7220 */ /* 0x000fe20000410000 */
[----:B------:R-:W-:Y:S02]  /*9350*/  HADD2.F32 R63, -RZ, R51.H0_H0 ;  /* 0x20000033ff3f7230 */ /* 0x000fe40000004100 */
[----:B------:R-:W-:Y:S01]  /*9360*/  FMUL.FTZ R160, R48, R156 ;  /* 0x0000009c30a07220 */ /* 0x000fe20000410000 */
[----:B------:R-:W-:Y:S02]  /*9370*/  HADD2.F32 R152, -RZ, R135.H0_H0 ;  /* 0x20000087ff987230 */ /* 0x000fe40000004100 */
[----:B------:R-:W-:Y:S01]  /*9380*/  FFMA.FTZ R155, R134, R151, R155 ;  /* 0x00000097869b7223 */ /* 0x000fe2000001009b */
        /* <DEDUP_REMOVED lines=9> */
[----:B------:R-:W-:Y:S01]  /*9420*/  FMUL.FTZ R63, R51, R154 ;  /* 0x0000009a333f7220 */ /* 0x000fe20000410000 */
[----:B------:R-:W-:Y:S02]  /*9430*/  HADD2.F32 R135, -RZ, R135.H1_H1 ;  /* 0x30000087ff877230 */ /* 0x000fe40000004100 */
[----:B------:R-:W-:Y:S01]  /*9440*/  FFMA.FTZ R161, R48, R152, R161 ;  /* 0x0000009830a17223 */ /* 0x000fe200000100a1 */
[----:B------:R-:W-:Y:S02]  /*9450*/  HADD2.F32 R62, -RZ, R62.H1_H1 ;  /* 0x3000003eff3e7230 */ /* 0x000fe40000004100 */
[----:B------:R-:W-:Y:S01]  /*9460*/  FMUL.FTZ R55, R87, R153 ;  /* 0x0000009957377220 */ /* 0x000fe20000410000 */
[----:B------:R-:W-:Y:S02]  /*9470*/  HADD2.F32 R49, -RZ, R49.H1_H1 ;  /* 0x30000031ff317230 */ /* 0x000fe40000004100 */
[-C--:B------:R-:W-:Y:S01]  /*9480*/  FFMA.FTZ R51, R51, R135.reuse, -R134 ;  /* 0x0000008733337223 */ /* 0x080fe20000010886 */
[----:B------:R-:W-:Y:S01]  /*9490*/  FFMA.FTZ R84, R84, R135, R63 ;  /* 0x0000008754547223 */ /* 0x000fe2000001003f */
[C---:B------:R-:W-:Y:S01]  /*94a0*/  FMUL.FTZ R48, R62.reuse, R153 ;  /* 0x000000993e307220 */ /* 0x040fe20000410000 */
[----:B------:R-:W-:Y:S01]  /*94b0*/  F2FP.SATFINITE.E4M3.F32.PACK_AB_MERGE_C R50, R157, R50, RZ ;  /* 0x000000329d32723e */ /* 0x000fe200048070ff */
[-C--:B------:R-:W-:Y:S01]  /*94c0*/  FFMA.FTZ R55, R62, R49.reuse, -R55 ;  /* 0x000000313e377223 */ /* 0x080fe20000010837 */
[----:B------:R-:W-:Y:S01]  /*94d0*/  F2FP.SATFINITE.E4M3.F32.PACK_AB_MERGE_C R51, R51, R160, RZ ;  /* 0x000000a03333723e */ /* 0x000fe200048070ff */
[----:B------:R-:W-:Y:S01]  /*94e0*/  FFMA.FTZ R48, R87, R49, R48 ;  /* 0x0000003157307223 */ /* 0x000fe20000010030 */
[----:B------:R-:W-:-:S02]  /*94f0*/  F2FP.SATFINITE.E4M3.F32.PACK_AB_MERGE_C R56, R159, R56, RZ ;  /* 0x000000389f38723e */ /* 0x000fc400048070ff */
[----:B------:R-:W-:Y:S02]  /*9500*/  F2FP.SATFINITE.E4M3.F32.PACK_AB_MERGE_C R84, R84, R161, RZ ;  /* 0x000000a15454723e */ /* 0x000fe400048070ff */
[----:B------:R-:W-:Y:S01]  /*9510*/  F2FP.SATFINITE.E4M3.F32.PACK_AB_MERGE_C R49, R53, R60, R50 ;  /* 0x0000003c3531723e */ /* 0x000fe20004807032 */
[----:B------:R-:W-:Y:S01]  /*9520*/  IMAD.MOV.U32 R50, RZ, RZ, R57 ;  /* 0x000000ffff327224 */ /* 0x000fe200078e0039 */
[----:B------:R-:W-:Y:S02]  /*9530*/  F2FP.SATFINITE.E4M3.F32.PACK_AB_MERGE_C R51, R55, R158, R51 ;  /* 0x0000009e3733723e */ /* 0x000fe40004807033 */
[----:B------:R-:W-:Y:S01]  /*9540*/  F2FP.SATFINITE.E4M3.F32.PACK_AB_MERGE_C R53, R52, R61, R56 ;  /* 0x0000003d3435723e */ /* 0x000fe20004807038 */
[----:B------:R-:W-:Y:S01]  /*9550*/  IMAD.MOV.U32 R52, RZ, RZ, R58 ;  /* 0x000000ffff347224 */ /* 0x000fe200078e003a */
[----:B------:R-:W-:Y:S01]  /*9560*/  F2FP.SATFINITE.E4M3.F32.PACK_AB_MERGE_C R55, R48, R155, R84 ;  /* 0x0000009b3037723e */ /* 0x000fe20004807054 */
[----:B------:R-:W-:-:S07]  /*9570*/  IMAD.MOV.U32 R48, RZ, RZ, R59 ;  /* 0x000000ffff307224 */ /* 0x000fce00078e003b */
.L_x_2288:
[----:B------:R-:W-:Y:S05]  /*9580*/  BSYNC B2 ;  /* 0x0000000000027941 */ /* 0x000fea0003800000 */
.L_x_2287:
        /* <DEDUP_REMOVED lines=12> */
.L_x_2286:
[----:B------:R-:W-:Y:S05]  /*9650*/  BSYNC B1 ;  /* 0x0000000000017941 */ /* 0x000fea0003800000 */
.L_x_2285:
        /* <DEDUP_REMOVED lines=15> */
[----:B------:R-:W-:-:S03]  /*9750*/  IMAD.SHL.U32 R51, R51, 0x80, RZ ;  /* 0x0000008033337824 */ /* 0x000fc600078e00ff */
[----:B------:R-:W-:Y:S02]  /*9760*/  LEA.HI R49, R49, R48, RZ, 0x5 ;  /* 0x0000003031317211 */ /* 0x000fe400078f28ff */
[----:B------:R-:W-:Y:S02]  /*9770*/  LOP3.LUT R51, R51, 0x380, RZ, 0xc0, !PT ;  /* 0x0000038033337812 */ /* 0x000fe400078ec0ff */
[----:B------:R-:W-:Y:S02]  /*9780*/  LEA.HI.SX32 R49, R49, R36, 0x1b ;  /* 0x0000002431317211 */ /* 0x000fe400078fdaff */
[----:B------:R-:W-:-:S03]  /*9790*/  IADD3.X R80, R40, R59, R38, P3, P4 ;  /* 0x0000003b28507210 */ /* 0x000fc60001fe8426 */
        /* <DEDUP_REMOVED lines=13> */
[----:B------:R-:W-:Y:S02]  /*9870*/  LOP3.LUT R63, R65, 0xff0000ff, RZ, 0xc0, !PT ;  /* 0xff0000ff413f7812 */ /* 0x000fe400078ec0ff */
[----:B------:R-:W-:Y:S01]  /*9880*/  SHF.R.U32.HI R86, RZ, 0x10, R65 ;  /* 0x00000010ff567819 */ /* 0x000fe20000011641 */
[----:B------:R-:W-:Y:S01]  /*9890*/  IMAD.MOV.U32 R65, RZ, RZ, R48 ;  /* 0x000000ffff417224 */ /* 0x000fe200078e0030 */
[----:B------:R-:W-:Y:S01]  /*98a0*/  SHF.R.U32.HI R82, RZ, 0x8, R69 ;  /* 0x00000008ff527819 */ /* 0x000fe20000011645 */
[----:B------:R-:W-:Y:S01]  /*98b0*/  IMAD.SHL.U32 R48, R62, 0x100, RZ ;  /* 0x000001003e307824 */ /* 0x000fe200078e00ff */
[----:B------:R-:W-:Y:S01]  /*98c0*/  SHF.R.U32.HI R70, RZ, 0x8, R71 ;  /* 0x00000008ff467819 */ /* 0x000fe20000011647 */
[----:B------:R-:W-:Y:S01]  /*98d0*/  IMAD.U32 R49, R86, 0x10000, RZ ;  /* 0x0001000056317824 */ /* 0x000fe200078e00ff */
[----:B------:R-:W-:Y:S01]  /*98e0*/  SHF.R.U32.HI R85, RZ, 0x8, R67 ;  /* 0x00000008ff557819 */ /* 0x000fe20000011643 */
[----:B------:R-:W-:Y:S01]  /*98f0*/  IMAD.MOV.U32 R62, RZ, RZ, R50 ;  /* 0x000000ffff3e7224 */ /* 0x000fe200078e0032 */
[----:B------:R-:W-:-:S02]  /*9900*/  LOP3.LUT R66, R69, 0xff0000ff, RZ, 0xc0, !PT ;  /* 0xff0000ff45427812 */ /* 0x000fc400078ec0ff */
[----:B------:R-:W-:Y:S01]  /*9910*/  SHF.R.U32.HI R81, RZ, 0x10, R69 ;  /* 0x00000010ff517819 */ /* 0x000fe20000011645 */
[----:B------:R-:W-:Y:S01]  /*9920*/  IMAD.SHL.U32 R69, R82, 0x100, RZ ;  /* 0x0000010052457824 */ /* 0x000fe200078e00ff */
[----:B------:R-:W-:Y:S02]  /*9930*/  LOP3.LUT R68, R71, 0xff0000ff, RZ, 0xc0, !PT ;  /* 0xff0000ff47447812 */ /* 0x000fe400078ec0ff */
[----:B------:R-:W-:Y:S01]  /*9940*/  SHF.R.U32.HI R83, RZ, 0x10, R71 ;  /* 0x00000010ff537819 */ /* 0x000fe20000011647 */
[----:B------:R-:W-:Y:S01]  /*9950*/  IMAD.SHL.U32 R71, R70, 0x100, RZ ;  /* 0x0000010046477824 */ /* 0x000fe200078e00ff */
[----:B------:R-:W-:Y:S01]  /*9960*/  LOP3.LUT R64, R67, 0xff0000ff, RZ, 0xc0, !PT ;  /* 0xff0000ff43407812 */ /* 0x000fe200078ec0ff */
[----:B------:R-:W-:Y:S01]  /*9970*/  IMAD.U32 R81, R81, 0x10000, RZ ;  /* 0x0001000051517824 */ /* 0x000fe200078e00ff */
[----:B------:R-:W-:Y:S01]  /*9980*/  SHF.R.U32.HI R84, RZ, 0x10, R67 ;  /* 0x00000010ff547819 */ /* 0x000fe20000011643 */
[----:B--2---:R-:W-:Y:S01]  /*9990*/  IMAD.MOV.U32 R67, RZ, RZ, R52 ;  /* 0x000000ffff437224 */ /* 0x004fe200078e0034 */
[----:B------:R-:W-:Y:S01]  /*99a0*/  LOP3.LUT R48, R63, 0xff00, R48, 0xf8, !PT ;  /* 0x0000ff003f307812 */ /* 0x000fe200078ef830 */
[----:B------:R-:W-:Y:S01]  /*99b0*/  IMAD.SHL.U32 R63, R85, 0x100, RZ ;  /* 0x00000100553f7824 */ /* 0x000fe200078e00ff */
[----:B------:R-:W-:Y:S01]  /*99c0*/  LOP3.LUT R52, R66, 0xff00, R69, 0xf8, !PT ;  /* 0x0000ff0042347812 */ /* 0x000fe200078ef845 */
[----:B------:R-:W-:Y:S01]  /*99d0*/  IMAD.U32 R83, R83, 0x10000, RZ ;  /* 0x0001000053537824 */ /* 0x000fe200078e00ff */
        /* <DEDUP_REMOVED lines=178> */
[----:B------:R-:W-:Y:S01]  /*a500*/  F2FP.SATFINITE.E4M3.F32.PACK_AB_MERGE_C R68, R68, R85, RZ ;  /* 0x000000554444723e */ /* 0x000fe200048070ff */
[----:B------:R-:W-:Y:S01]  /*a510*/  IMAD.MOV.U32 R52, RZ, RZ, R63 ;  /* 0x000000ffff347224 */ /* 0x000fe200078e003f */
[----:B------:R-:W-:-:S02]  /*a520*/  F2FP.SATFINITE.E4M3.F32.PACK_AB_MERGE_C R65, R60, R65, R86 ;  /* 0x000000413c41723e */ /* 0x000fc40004807056 */
[----:B------:R-:W-:Y:S02]  /*a530*/  F2FP.SATFINITE.E4M3.F32.PACK_AB_MERGE_C R87, R134, R87, RZ ;  /* 0x000000578657723e */ /* 0x000fe400048070ff */
[----:B------:R-:W-:Y:S01]  /*a540*/  F2FP.SATFINITE.E4M3.F32.PACK_AB_MERGE_C R51, R50, R149, R51 ;  /* 0x000000953233723e */ /* 0x000fe20004807033 */
[----:B------:R-:W-:Y:S01]  /*a550*/  IMAD.MOV.U32 R50, RZ, RZ, R62 ;  /* 0x000000ffff327224 */ /* 0x000fe200078e003e */
[----:B------:R-:W-:Y:S01]  /*a560*/  F2FP.SATFINITE.E4M3.F32.PACK_AB_MERGE_C R55, R49, R84, R68 ;  /* 0x000000543137723e */ /* 0x000fe20004807044 */
[----:B------:R-:W-:Y:S01]  /*a570*/  IMAD.MOV.U32 R49, RZ, RZ, R65 ;  /* 0x000000ffff317224 */ /* 0x000fe200078e0041 */
[----:B------:R-:W-:-:S07]  /*a580*/  F2FP.SATFINITE.E4M3.F32.PACK_AB_MERGE_C R53, R53, R66, R87 ;  /* 0x000000423535723e */ /* 0x000fce0004807057 */
.L_x_2292:
[----:B------:R-:W-:Y:S05]  /*a590*/  BSYNC B2 ;  /* 0x0000000000027941 */ /* 0x000fea0003800000 */
.L_x_2291:
        /* <DEDUP_REMOVED lines=12> */
.L_x_2290:
[----:B------:R-:W-:Y:S05]  /*a660*/  BSYNC B1 ;  /* 0x0000000000017941 */ /* 0x000fea0003800000 */
.L_x_2289:
        /* <DEDUP_REMOVED lines=17> */
[----:B-1----:R-:W-:-:S05]  /*a780*/  IADD3 R58, P3, R59, R56, RZ ;  /* 0x000000383b3a7210 */ /* 0x002fca0007f7e0ff */
[----:B------:R-:W-:Y:S01]  /*a790*/  IMAD.X R59, R48, 0x1, R57, P3 ;  /* 0x00000001303b7824 */ /* 0x000fe200018e0639 */
        /* <DEDUP_REMOVED lines=27> */
[----:B------:R-:W-:Y:S01]  /*a950*/  IMAD.SHL.U32 R50, R68, 0x100, RZ ;  /* 0x0000010044327824 */ /* 0x000fe200078e00ff */
[----:B------:R-:W-:Y:S01]  /*a960*/  LOP3.LUT R73, R77, 0xff0000ff, RZ, 0xc0, !PT ;  /* 0xff0000ff4d497812 */ /* 0x000fe200078ec0ff */
[----:B------:R-:W-:Y:S01]  /*a970*/  IMAD.U32 R52, R71, 0x10000, RZ ;  /* 0x0001000047347824 */ /* 0x000fe200078e00ff */
[----:B------:R-:W-:-:S02]  /*a980*/  SHF.R.U32.HI R76, RZ, 0x10, R75 ;  /* 0x00000010ff4c7819 */ /* 0x000fc4000001164b */
[----:B------:R-:W-:Y:S02]  /*a990*/  SHF.R.U32.HI R64, RZ, 0x8, R79 ;  /* 0x00000008ff407819 */ /* 0x000fe4000001164f */
[----:B------:R-:W-:Y:S01]  /*a9a0*/  LOP3.LUT R71, R67, 0xff00, R48, 0xf8, !PT ;  /* 0x0000ff0043477812 */ /* 0x000fe200078ef830 */
[----:B------:R-:W-:Y:S01]  /*a9b0*/  IMAD.U32 R48, R76, 0x10000, RZ ;  /* 0x000100004c307824 */ /* 0x000fe200078e00ff */
[----:B------:R-:W-:Y:S01]  /*a9c0*/  LOP3.LUT R75, R73, 0xff00, R50, 0xf8, !PT ;  /* 0x0000ff00494b7812 */ /* 0x000fe200078ef832 */
[----:B------:R-:W-:Y:S01]  /*a9d0*/  IMAD.SHL.U32 R54, R64, 0x100, RZ ;  /* 0x0000010040367824 */ /* 0x000fe200078e00ff */
[----:B------:R-:W-:Y:S02]  /*a9e0*/  F2FP.F16.E4M3.UNPACK_B R73, R143.H1 ;  /* 0x0000008fff49723e */ /* 0x000fe400030006ff */
[----:B------:R-:W-:Y:S02]  /*a9f0*/  F2FP.F16.E4M3.UNPACK_B R70, R69.H1 ;  /* 0x00000045ff46723e */ /* 0x000fe400030006ff */
[----:B------:R-:W-:Y:S01]  /*aa00*/  F2FP.F16.E4M3.UNPACK_B R67, R66.H1 ;  /* 0x00000042ff43723e */ /* 0x000fe200030006ff */
[----:B------:R-:W-:Y:S01]  /*aa10*/  HADD2.F32 R50, -RZ, R73.H0_H0 ;  /* 0x20000049ff327230 */ /* 0x000fe20000004100 */
[----:B------:R-:W-:-:S02]  /*aa20*/  SHF.R.U32.HI R74, RZ, 0x10, R77 ;  /* 0x00000010ff4a7819 */ /* 0x000fc4000001164d */
[----:B------:R-:W-:Y:S01]  /*aa30*/  SHF.R.U32.HI R72, RZ, 0x10, R79 ;  /* 0x00000010ff487819 */ /* 0x000fe2000001164f */
[----:B------:R-:W-:Y:S01]  /*aa40*/  HADD2.F32 R64, -RZ, R67.H0_H0 ;  /* 0x20000043ff407230 */ /* 0x000fe20000004100 */
[----:B------:R-:W-:Y:S02]  /*aa50*/  LOP3.LUT R77, R79, 0xff0000ff, RZ, 0xc0, !PT ;  /* 0xff0000ff4f4d7812 */ /* 0x000fe400078ec0ff */
[----:B------:R-:W-:Y:S01]  /*aa60*/  LOP3.LUT R52, R65, 0xff0000, R52, 0xf8, !PT ;  /* 0x00ff000041347812 */ /* 0x000fe200078ef834 */
[----:B------:R-:W-:Y:S01]  /*aa70*/  HADD2.F32 R65, -RZ, R70.H0_H0 ;  /* 0x20000046ff417230 */ /* 0x000fe20000004100 */
[----:B------:R-:W-:Y:S01]  /*aa80*/  F2FP.F16.E4M3.UNPACK_B R68, R141.H1 ;  /* 0x0000008dff44723e */ /* 0x000fe200030006ff */
[----:B------:R-:W-:Y:S01]  /*aa90*/  IMAD.U32 R72, R72, 0x10000, RZ ;  /* 0x0001000048487824 */ /* 0x000fe200078e00ff */
[----:B------:R-:W-:Y:S01]  /*aaa0*/  LOP3.LUT R77, R77, 0xff00, R54, 0xf8, !PT ;  /* 0x0000ff004d4d7812 */ /* 0x000fe200078ef836 */
[----:B------:R-:W-:Y:S01]  /*aab0*/  IMAD.U32 R54, R74, 0x10000, RZ ;  /* 0x000100004a367824 */ /* 0x000fe200078e00ff */
[----:B------:R-:W-:Y:S01]  /*aac0*/  LOP3.LUT R48, R71, 0xff0000, R48, 0xf8, !PT ;  /* 0x00ff000047307812 */ /* 0x000fe200078ef830 */
[----:B------:R-:W-:-:S02]  /*aad0*/  HADD2.F32 R71, -RZ, R68.H0_H0 ;  /* 0x20000044ff477230 */ /* 0x000fc40000004100 */
[-C--:B------:R-:W-:Y:S01]  /*aae0*/  FMUL.FTZ R79, R65, R50.reuse ;  /* 0x00000032414f7220 */ /* 0x080fe20000410000 */
[C---:B------:R-:W-:Y:S01]  /*aaf0*/  FMUL.FTZ R74, R64.reuse, R50 ;  /* 0x00000032404a7220 */ /* 0x040fe20000410000 */
[----:B------:R-:W-:Y:S01]  /*ab00*/  LOP3.LUT R50, R77, 0xff0000, R72, 0xf8, !PT ;  /* 0x00ff00004d327812 */ /* 0x000fe200078ef848 */
[----:B------:R-:W-:Y:S02]  /*ab10*/  HADD2.F32 R72, -RZ, R68.H1_H1 ;  /* 0x30000044ff487230 */ /* 0x000fe40000004100 */
        /* <DEDUP_REMOVED lines=9> */
[----:B------:R-:W-:Y:S01]  /*abb0*/  LOP3.LUT R54, R75, 0xff0000, R54, 0xf8, !PT ;  /* 0x00ff00004b367812 */ /* 0x000fe200078ef836 */
[-C--:B------:R-:W-:Y:S01]  /*abc0*/  FMUL.FTZ R75, R71, R74.reuse ;  /* 0x0000004a474b7220 */ /* 0x080fe20000410000 */
[----:B------:R-:W-:Y:S01]  /*abd0*/  F2FP.F16.E4M3.UNPACK_B R141, R141 ;  /* 0x0000008dff8d723e */ /* 0x000fe200020006ff */
[----:B------:R-:W-:Y:S01]  /*abe0*/  FMUL.FTZ R74, R68, R74 ;  /* 0x0000004a444a7220 */ /* 0x000fe20000410000 */
        /* <DEDUP_REMOVED lines=157> */
.L_x_2294:
[----:B------:R-:W-:Y:S05]  /*b5c0*/  BSYNC B1 ;  /* 0x0000000000017941 */ /* 0x000fea0003800000 */
.L_x_2293:
[----:B------:R-:W-:Y:S01]  /*b5d0*/  ISETP.GE.AND P2, PT, R63, R145, PT ;  /* 0x000000913f00720c */ /* 0x000fe20003f46270 */
[----:B------:R-:W-:Y:S02]  /*b5e0*/  ULDC.64 UR4, c[0x0][0x208] ;  /* 0x0000820000047ab9 */ /* 0x000fe40000000a00 */
[----:B-1----:R3:W-:Y:S10]  /*b5f0*/  STG.E.128 desc[UR4][R58.64], R48 ;  /* 0x000000303a007986 */ /* 0x0027f4000c101d04 */
[----:B------:R-:W-:Y:S05]  /*b600*/  @P2 BRA `(.L_x_2271) ;  /* 0x0000000400f42947 */ /* 0x000fea0003800000 */
[--C-:B---3--:R-:W-:Y:S01]  /*b610*/  SHF.R.S32.HI R48, RZ, 0x1f, R63.reuse ;  /* 0x0000001fff307819 */ /* 0x108fe2000001143f */
[----:B------:R-:W-:Y:S01]  /*b620*/  ULDC.64 UR4, c[0x0][0x208] ;  /* 0x0000820000047ab9 */ /* 0x000fe20000000a00 */
[----:B------:R-:W-:-:S04]  /*b630*/  IADD3 R63, P2, P3, R44, R128, R63 ;  /* 0x000000802c3f7210 */ /* 0x000fc80007b5e03f */
[----:B------:R-:W-:Y:S02]  /*b640*/  IADD3.X R48, R40, R61, R48, P2, P3 ;  /* 0x0000003d28307210 */ /* 0x000fe400017e6430 */
[----:B------:R-:W-:-:S05]  /*b650*/  IADD3 R56, P2, R63, R56, RZ ;  /* 0x000000383f387210 */ /* 0x000fca0007f5e0ff */
[----:B------:R-:W-:-:S05]  /*b660*/  IMAD.X R57, R48, 0x1, R57, P2 ;  /* 0x0000000130397824 */ /* 0x000fca00010e0639 */
[----:B--2---:R4:W-:Y:S01]  /*b670*/  STG.E.128 desc[UR4][R56.64], R52 ;  /* 0x0000003438007986 */ /* 0x0049e2000c101d04 */
[----:B------:R-:W-:Y:S05]  /*b680*/  BRA `(.L_x_2271) ;  /* 0x0000000400d47947 */ /* 0x000fea0003800000 */
.L_x_2234:
[----:B------:R-:W-:-:S04]  /*b690*/  ULOP3.LUT UR4, UR60, 0x1, URZ, 0xfc, !UPT ;  /* 0x000000013c047892 */ /* 0x000fc8000f8efc3f */
[----:B------:R-:W-:-:S06]  /*b6a0*/  UISETP.NE.AND UP0, UPT, UR4, 0x3, UPT ;  /* 0x000000030400788c */ /* 0x000fcc000bf05270 */
[----:B------:R-:W-:-:S13]  /*b6b0*/  PLOP3.LUT P5, PT, PT, PT, UP0, 0x80, 0x0 ;  /* 0x000000000000781c */ /* 0x000fda0003faf008 */
[----:B------:R-:W-:Y:S05]  /*b6c0*/  @!P5 BRA `(.L_x_2295) ;  /* 0x000000000004d947 */ /* 0x000fea0003800000 */
[----:B------:R-:W-:Y:S01]  /*b6d0*/  BPT.TRAP 0x1 ;  /* 0x000000040000795c */ /* 0x000fe20000300000 */
.L_x_2295:
[----:B------:R-:W-:Y:S01]  /*b6e0*/  IMAD R110, R17, 0x8, R16 ;  /* 0x00000008116e7824 */ /* 0x000fe200078e0210 */
[----:B------:R-:W-:Y:S01]  /*b6f0*/  SHF.L.U32 R125, R237, 0x1f, RZ ;  /* 0x0000001fed7d7819 */ /* 0x000fe200000006ff */
[----:B------:R-:W-:Y:S01]  /*b700*/  IMAD R119, R25, -0xe0, R2 ;  /* 0xffffff2019777824 */ /* 0x000fe200078e0202 */
[----:B------:R-:W-:Y:S01]  /*b710*/  BSSY B1, `(.L_x_2296) ;  /* 0x0000006000017945 */ /* 0x000fe20003800000 */
[----:B------:R-:W-:Y:S01]  /*b720*/  SHF.R.S32.HI R49, RZ, 0x1f, R25 ;  /* 0x0000001fff317819 */ /* 0x000fe20000011419 */
[----:B------:R-:W0:Y:S01]  /*b730*/  SYNCS.PHASECHK.TRANS64.TRYWAIT P2, [R110+URZ+0x2e890], R125 ;  /* 0x02e8907d6e0075a7 */ /* 0x000e22000804017f */
[----:B------:R-:W-:Y:S01]  /*b740*/  IMAD R48, R13, R25, RZ ;  /* 0x000000190d307224 */ /* 0x000fe200078e02ff */
[----:B------:R-:W-:Y:S01]  /*b750*/  VIMNMX R119, R119, 0xe0, PT ;  /* 0x000000e077777848 */ /* 0x000fe20003fe0100 */
[----:B0-----:R-:W-:Y:S06]  /*b760*/  @!P2 BRA `(.L_x_2297) ;  /* 0x000001e4005ca947 */ /* 0x001fec0003800000 */
.L_x_2539:
[----:B------:R-:W-:Y:S05]  /*b770*/  BSYNC B1 ;  /* 0x0000000000017941 */ /* 0x000fea0003800000 */
.L_x_2296:
        /* <DEDUP_REMOVED lines=24> */
.L_x_2299:
[----:B------:R-:W-:Y:S05]  /*b900*/  BSYNC B1 ;  /* 0x0000000000017941 */ /* 0x000fea0003800000 */
.L_x_2298:
        /* <DEDUP_REMOVED lines=24> */
.L_x_2301:
[----:B------:R-:W-:Y:S05]  /*ba90*/  BSYNC B1 ;  /* 0x0000000000017941 */ /* 0x000fea0003800000 */
.L_x_2300:
        /* <DEDUP_REMOVED lines=20> */
[----:B------:R-:W-:-:S05]  /*bbe0*/  IMAD R49, R17, 0x7000, R48 ;  /* 0x0000700011317824 */ /* 0x000fca00078e0230 */
[----:B------:R-:W-:-:S06]  /*bbf0*/  IADD3 R49, R16, R49, RZ ;  /* 0x0000003110317210 */ /* 0x000fcc0007ffe0ff */
[----:B------:R-:W1:Y:S04]  /*bc00*/  LDS.128 R48, [R49+0x24400] ;  /* 0x0244000031307984 */ /* 0x000e680000000c00 */
[----:B-1----:R2:W-:Y:S02]  /*bc10*/  STG.E.128 desc[UR6][R54.64], R48 ;  /* 0x0000003036007986 */ /* 0x0025e4000c101d06 */
.L_x_2303:
[----:B------:R-:W-:Y:S05]  /*bc20*/  BSYNC B1 ;  /* 0x0000000000017941 */ /* 0x000fea0003800000 */
.L_x_2302:
        /* <DEDUP_REMOVED lines=27> */
.L_x_2271:
[----:B------:R-:W-:Y:S05]  /*bde0*/  BSYNC B0 ;  /* 0x0000000000007941 */ /* 0x000fea0003800000 */
.L_x_2233:
[----:B01234-:R-:W0:Y:S01]  /*bdf0*/  S2R R48, SR_TID.X ;  /* 0x0000000000307919 */ /* 0x01fe220000002100 */
[----:B------:R-:W-:Y:S01]  /*be00*/  @!PT LDS RZ, [RZ] ;  /* 0x00000000fffff984 */ /* 0x000fe20000000800 */
[----:B------:R-:W-:Y:S01]  /*be10*/  @!PT LDS RZ, [RZ] ;  /* 0x00000000fffff984 */ /* 0x000fe20000000800 */
[----:B------:R-:W-:Y:S01]  /*be20*/  @!PT LDS RZ, [RZ] ;  /* 0x00000000fffff984 */ /* 0x000fe20000000800 */
[----:B------:R-:W-:Y:S01]  /*be30*/  @!PT LDS RZ, [RZ] ;  /* 0x00000000fffff984 */ /* 0x000fe20000000800 */
[----:B------:R1:W-:Y:S06]  /*be40*/  MEMBAR.ALL.CTA ;  /* 0x0000000000007992 */ /* 0x0003ec0000008000 */
[----:B-1----:R-:W1:Y:S01]  /*be50*/  FENCE.VIEW.ASYNC.S ;  /* 0x00000000000073c6 */ /* 0x002e620000000000 */
[----:B------:R-:W-:Y:S05]  /*be60*/  WARPSYNC.ALL ;  /* 0x0000000000007948 */ /* 0x000fea0003800000 */
[----:B------:R-:W-:Y:S01]  /*be70*/  BSSY B0, `(.L_x_2304) ;  /* 0x0000009000007945 */ /* 0x000fe20003800000 */
[----:B0-----:R-:W-:Y:S01]  /*be80*/  LOP3.LUT R48, R48, 0x7f, RZ, 0xc0, !PT ;  /* 0x0000007f30307812 */ /* 0x001fe200078ec0ff */
[----:B-1----:R0:W-:Y:S03]  /*be90*/  BAR.SYNC.DEFER_BLOCKING R136, 0x80 ;  /* 0x000200880000751d */ /* 0x0021e60000010000 */
[----:B------:R-:W-:-:S13]  /*bea0*/  ISETP.NE.AND P2, PT, R48, RZ, PT ;  /* 0x000000ff3000720c */ /* 0x000fda0003f45270 */
[----:B------:R-:W-:-:S05]  /*beb0*/  @!P2 VIADD R48, R110, 0x2e8a0 ;  /* 0x0002e8a06e30a836 */ /* 0x000fca0000000000 */
[----:B------:R-:W-:-:S04]  /*bec0*/  @!P2 PRMT R48, RZ, 0x654, R48 ;  /* 0x00000654ff30a816 */ /* 0x000fc80000000030 */
[----:B------:R0:W-:Y:S01]  /*bed0*/  @!P2 SYNCS.ARRIVE.TRANS64.RED.A1T0 RZ, [R48+URZ], RZ ;  /* 0x000000ff30ffa9a7 */ /* 0x0001e2000810043f */
[----:B------:R-:W-:Y:S05]  /*bee0*/  @!P5 BRA `(.L_x_2305) ;  /* 0x000000000004d947 */ /* 0x000fea0003800000 */
[----:B------:R-:W-:Y:S01]  /*bef0*/  BPT.TRAP 0x1 ;  /* 0x000000040000795c */ /* 0x000fe20000300000 */
.L_x_2305:
[----:B------:R-:W-:Y:S05]  /*bf00*/  BSYNC B0 ;  /* 0x0000000000007941 */ /* 0x000fea0003800000 */
.L_x_2304:
[----:B------:R-:W1:Y:S01]  /*bf10*/  SYNCS.PHASECHK.TRANS64.TRYWAIT P3, [R110+URZ+0x2e8b0], R125 ;  /* 0x02e8b07d6e0075a7 */ /* 0x000e62000806017f */
[----:B------:R-:W-:Y:S01]  /*bf20*/  ULDC UR61, c[0x0][0x2f4] ;  /* 0x0000bd00003d7ab9 */ /* 0x000fe20000000800 */
[----:B------:R-:W-:Y:S01]  /*bf30*/  ULDC.64 UR38, c[0x0][0x328] ;  /* 0x0000ca0000267ab9 */ /* 0x000fe20000000a00 */
[----:B------:R-:W-:Y:S01]  /*bf40*/  ULDC.64 UR36, c[0x0][0x318] ;  /* 0x0000c60000247ab9 */ /* 0x000fe20000000a00 */
[----:B------:R-:W-:Y:S04]  /*bf50*/  BSSY B0, `(.L_x_2306) ;  /* 0x0000002000007945 */ /* 0x000fe80003800000 */
[----:B-1----:R-:W-:Y:S05]  /*bf60*/  @!P3 BRA `(.L_x_2307) ;  /* 0x000001dc0070b947 */ /* 0x002fea0003800000 */
.L_x_2540:
[----:B------:R-:W-:Y:S05]  /*bf70*/  BSYNC B0 ;  /* 0x0000000000007941 */ /* 0x000fea0003800000 */
.L_x_2306:
[----:B------:R-:W-:Y:S01]  /*bf80*/  ISETP.GE.AND P3, PT, R228, R119, PT ;  /* 0x00000077e400720c */ /* 0x000fe20003f66270 */
[----:B------:R-:W-:Y:S01]  /*bf90*/  BSSY B0, `(.L_x_2308) ;  /* 0x0000017000007945 */ /* 0x000fe20003800000 */
[----:B------:R-:W-:-:S11]  /*bfa0*/  IMAD.WIDE R52, R25, 0xe0, R100 ;  /* 0x000000e019347825 */ /* 0x000fd600078e0264 */
[----:B------:R-:W-:Y:S05]  /*bfb0*/  @P3 BRA `(.L_x_2309) ;  /* 0x0000000000503947 */ /* 0x000fea0003800000 */
[----:B------:R-:W-:Y:S01]  /*bfc0*/  ISETP.GE.AND P3, PT, R4, UR61, PT ;  /* 0x0000003d04007c0c */ /* 0x000fe2000bf66270 */
[----:B0-----:R-:W-:Y:S01]  /*bfd0*/  IMAD.MOV.U32 R48, RZ, RZ, R46 ;  /* 0x000000ffff307224 */ /* 0x001fe200078e002e */
[----:B------:R-:W-:Y:S01]  /*bfe0*/  PLOP3.LUT P4, PT, PT, PT, PT, 0x8, 0x0 ;  /* 0x000000000000781c */ /* 0x000fe20003f8e170 */
[----:B------:R-:W-:Y:S01]  /*bff0*/  IMAD.MOV.U32 R49, RZ, RZ, R109 ;  /* 0x000000ffff317224 */ /* 0x000fe200078e006d */
[----:B------:R-:W-:Y:S01]  /*c000*/  ULDC.64 UR4, c[0x0][0x208] ;  /* 0x0000820000047ab9 */ /* 0x000fe20000000a00 */
[----:B------:R-:W-:Y:S02]  /*c010*/  IMAD R51, R53, UR38, RZ ;  /* 0x0000002635337c24 */ /* 0x000fe4000f8e02ff */
[----:B------:R-:W-:-:S04]  /*c020*/  IMAD.WIDE.U32 R48, R52, UR38, R48 ;  /* 0x0000002634307c25 */ /* 0x000fc8000f8e0030 */
[----:B------:R-:W-:Y:S02]  /*c030*/  IMAD R51, R52, UR39, R51 ;  /* 0x0000002734337c24 */ /* 0x000fe4000f8e0233 */
        /* <DEDUP_REMOVED lines=8> */
[----:B------:R-:W0:Y:S04]  /*c0c0*/  @!P4 LDS.128 R48, [R118+0xe400] ;  /* 0x00e400007630c984 */ /* 0x000e280000000c00 */
[----:B0-----:R-:W-:Y:S04]  /*c0d0*/  @!P4 STG.E.128 desc[UR4][R54.64], R48 ;  /* 0x000000303600c986 */ /* 0x001fe8000c101d04 */
[----:B------:R-:W0:Y:S04]  /*c0e0*/  @!P3 LDS.128 R48, [R56+0xe400] ;  /* 0x00e400003830b984 */ /* 0x000e280000000c00 */
[----:B0-----:R2:W-:Y:S02]  /*c0f0*/  @!P3 STG.E.128 desc[UR4][R54.64+0x40], R48 ;  /* 0x000040303600b986 */ /* 0x0015e4000c101d04 */
.L_x_2309:
[----:B------:R-:W-:Y:S05]  /*c100*/  BSYNC B0 ;  /* 0x0000000000007941 */ /* 0x000fea0003800000 */
.L_x_2308:
[----:B0-2---:R-:W-:Y:S01]  /*c110*/  VIADD R48, R228, 0x40 ;  /* 0x00000040e4307836 */ /* 0x005fe20000000000 */
[----:B------:R-:W-:Y:S04]  /*c120*/  BSSY B0, `(.L_x_2310) ;  /* 0x0000019000007945 */ /* 0x000fe80003800000 */
[----:B------:R-:W-:-:S13]  /*c130*/  ISETP.GE.AND P3, PT, R48, R119, PT ;  /* 0x000000773000720c */ /* 0x000fda0003f66270 */
[----:B------:R-:W-:Y:S05]  /*c140*/  @P3 BRA `(.L_x_2311) ;  /* 0x0000000000583947 */ /* 0x000fea0003800000 */
[----:B------:R-:W-:Y:S01]  /*c150*/  ISETP.GE.AND P3, PT, R4, UR61, PT ;  /* 0x0000003d04007c0c */ /* 0x000fe2000bf66270 */
[----:B------:R-:W-:Y:S01]  /*c160*/  IMAD.MOV.U32 R48, RZ, RZ, R46 ;  /* 0x000000ffff307224 */ /* 0x000fe200078e002e */
[----:B------:R-:W-:Y:S01]  /*c170*/  PLOP3.LUT P4, PT, PT, PT, PT, 0x8, 0x0 ;  /* 0x000000000000781c */ /* 0x000fe20003f8e170 */
[----:B------:R-:W-:Y:S01]  /*c180*/  IMAD.MOV.U32 R49, RZ, RZ, R109 ;  /* 0x000000ffff317224 */ /* 0x000fe200078e006d */
[----:B------:R-:W-:-:S09]  /*c190*/  ULDC.64 UR4, c[0x0][0x208] ;  /* 0x0000820000047ab9 */ /* 0x000fd20000000a00 */
        /* <DEDUP_REMOVED lines=13> */
[----:B------:R-:W0:Y:S04]  /*c270*/  @!P4 LDS.128 R48, [R118+0x10400] ;  /* 0x010400007630c984 */ /* 0x000e280000000c00 */
[----:B0-----:R-:W-:Y:S04]  /*c280*/  @!P4 STG.E.128 desc[UR4][R54.64], R48 ;  /* 0x000000303600c986 */ /* 0x001fe8000c101d04 */
[----:B------:R-:W0:Y:S04]  /*c290*/  @!P3 LDS.128 R48, [R56+0x10400] ;  /* 0x010400003830b984 */ /* 0x000e280000000c00 */
[----:B0-----:R0:W-:Y:S02]  /*c2a0*/  @!P3 STG.E.128 desc[UR4][R54.64+0x40], R48 ;  /* 0x000040303600b986 */ /* 0x0011e4000c101d04 */
.L_x_2311:
[----:B------:R-:W-:Y:S05]  /*c2b0*/  BSYNC B0 ;  /* 0x0000000000007941 */ /* 0x000fea0003800000 */
.L_x_2310:
[----:B0-----:R-:W-:Y:S01]  /*c2c0*/  VIADD R48, R228, 0x80 ;  /* 0x00000080e4307836 */ /* 0x001fe20000000000 */
        /* <DEDUP_REMOVED lines=25> */
.L_x_2313:
[----:B------:R-:W-:Y:S05]  /*c460*/  BSYNC B0 ;  /* 0x0000000000007941 */ /* 0x000fea0003800000 */
.L_x_2312:
        /* <DEDUP_REMOVED lines=19> */
[----:B------:R-:W-:-:S03]  /*c5a0*/  @!P3 IMAD.IADD R54, R16, 0x1, R54 ;  /* 0x000000011036b824 */ /* 0x000fc600078e0236 */
[----:B------:R-:W-:Y:S02]  /*c5b0*/  IADD3.X R53, R49, UR37, R51, P4, !PT ;  /* 0x0000002531357c10 */ /* 0x000fe4000a7fe433 */
[----:B------:R-:W-:-:S13]  /*c5c0*/  ISETP.GE.AND P4, PT, R18, UR61, PT ;  /* 0x0000003d12007c0c */ /* 0x000fda000bf86270 */
[----:B------:R-:W0:Y:S04]  /*c5d0*/  @!P4 LDS.128 R48, [R118+0x14400] ;  /* 0x014400007630c984 */ /* 0x000e280000000c00 */
[----:B0-----:R-:W-:Y:S04]  /*c5e0*/  @!P4 STG.E.128 desc[UR4][R52.64], R48 ;  /* 0x000000303400c986 */ /* 0x001fe8000c101d04 */
[----:B------:R-:W0:Y:S04]  /*c5f0*/  @!P3 LDS.128 R48, [R54+0x14400] ;  /* 0x014400003630b984 */ /* 0x000e280000000c00 */
[----:B0-----:R0:W-:Y:S02]  /*c600*/  @!P3 STG.E.128 desc[UR4][R52.64+0x40], R48 ;  /* 0x000040303400b986 */ /* 0x0011e4000c101d04 */
.L_x_2315:
[----:B------:R-:W-:Y:S05]  /*c610*/  BSYNC B0 ;  /* 0x0000000000007941 */ /* 0x000fea0003800000 */
.L_x_2314:
[----:B------:R-:W-:Y:S01]  /*c620*/  @!PT LDS RZ, [RZ] ;  /* 0x00000000fffff984 */ /* 0x000fe20000000800 */
[----:B------:R-:W-:Y:S01]  /*c630*/  @!PT LDS RZ, [RZ] ;  /* 0x00000000fffff984 */ /* 0x000fe20000000800 */
[----:B------:R-:W-:Y:S01]  /*c640*/  @!PT LDS RZ, [RZ] ;  /* 0x00000000fffff984 */ /* 0x000fe20000000800 */
[----:B------:R-:W-:Y:S01]  /*c650*/  @!PT LDS RZ, [RZ] ;  /* 0x00000000fffff984 */ /* 0x000fe20000000800 */
[----:B------:R2:W-:Y:S06]  /*c660*/  MEMBAR.ALL.CTA ;  /* 0x0000000000007992 */ /* 0x0005ec0000008000 */
[----:B--2---:R-:W2:Y:S01]  /*c670*/  FENCE.VIEW.ASYNC.S ;  /* 0x00000000000073c6 */ /* 0x004ea20000000000 */
[----:B-1----:R-:W-:Y:S01]  /*c680*/  @!P2 VIADD R110, R110, 0x2e8c0 ;  /* 0x0002e8c06e6ea836 */ /* 0x002fe20000000000 */
[----:B--2---:R1:W-:Y:S01]  /*c690*/  BAR.SYNC.DEFER_BLOCKING R136, 0x80 ;  /* 0x000200880000751d */ /* 0x0043e20000010000 */
[----:B------:R-:W-:Y:S01]  /*c6a0*/  ISETP.NE.AND P3, PT, R111, RZ, PT ;  /* 0x000000ff6f00720c */ /* 0x000fe20003f65270 */
[----:B------:R-:W-:-:S02]  /*c6b0*/  VIADD R17, R17, 0x1 ;  /* 0x0000000111117836 */ /* 0x000fc40000000000 */
[----:B------:R-:W-:-:S04]  /*c6c0*/  @!P2 PRMT R110, RZ, 0x654, R110 ;  /* 0x00000654ff6ea816 */ /* 0x000fc8000000006e */
[----:B------:R1:W-:Y:S01]  /*c6d0*/  @!P2 SYNCS.ARRIVE.TRANS64.RED.A1T0 RZ, [R110+URZ], RZ ;  /* 0x000000ff6effa9a7 */ /* 0x0003e2000810043f */
[----:B------:R-:W-:-:S04]  /*c6e0*/  ISETP.NE.AND P2, PT, R17, 0x2, PT ;  /* 0x000000021100780c */ /* 0x000fc80003f45270 */
[----:B0-----:R-:W-:Y:S02]  /*c6f0*/  SEL R48, RZ, 0x1, P2 ;  /* 0x00000001ff307807 */ /* 0x001fe40001000000 */
[----:B------:R-:W-:Y:S02]  /*c700*/  SEL R17, R17, RZ, P2 ;  /* 0x000000ff11117207 */ /* 0x000fe40001000000 */
[----:B------:R-:W-:Y:S01]  /*c710*/  LOP3.LUT R237, R237, R48, RZ, 0x3c, !PT ;  /* 0x00000030eded7212 */ /* 0x000fe200078e3cff */
[----:B-1----:R-:W-:Y:S06]  /*c720*/  @P3 BRA `(.L_x_2316) ;  /* 0xffffff6000403947 */ /* 0x002fec000383ffff */
[----:B------:R-:W0:Y:S01]  /*c730*/  S2R R49, SR_TID.X ;  /* 0x0000000000317919 */ /* 0x000e220000002100 */
[----:B------:R-:W-:Y:S02]  /*c740*/  PLOP3.LUT P0, PT, PT, PT, PT, 0x8, 0x0 ;  /* 0x000000000000781c */ /* 0x000fe40003f0e170 */
[----:B0-----:R-:W-:-:S04]  /*c750*/  SHF.R.U32.HI R49, RZ, 0x7, R49 ;  /* 0x00000007ff317819 */ /* 0x001fc80000011631 */
[----:B------:R-:W-:-:S13]  /*c760*/  ISETP.NE.AND P3, PT, R49, 0x1, PT ;  /* 0x000000013100780c */ /* 0x000fda0003f65270 */
[----:B------:R-:W-:Y:S06]  /*c770*/  @!P3 BAR.ARV 0x9, 0x100 ;  /* 0x024400000000bb1d */ /* 0x000fec0000002000 */
.L_x_2228:
[----:B------:R-:W-:Y:S05]  /*c780*/  @P0 BRA `(.L_x_2317) ;  /* 0x00000000000c0947 */ /* 0x000fea0003800000 */
[----:B------:R-:W0:Y:S01]  /*c790*/  FENCE.VIEW.ASYNC.G ;  /* 0x00000000000073c6 */ /* 0x000e220000000100 */
[----:B------:R-:W-:Y:S05]  /*c7a0*/  WARPSYNC.ALL ;  /* 0x0000000000007948 */ /* 0x000fea0003800000 */
[----:B0-----:R-:W-:Y:S06]  /*c7b0*/  BAR.ARV 0xc, 0x180 ;  /* 0x0306000000007b1d */ /* 0x001fec0000002000 */
.L_x_2317:
[----:B------:R-:W2:Y:S01]  /*c7c0*/  LDL R0, [R1+0x9c] ;  /* 0x00009c0001007983 */ /* 0x000ea20000100800 */
[----:B------:R-:W-:Y:S01]  /*c7d0*/  ULDC.64 UR6, c[0x0][0x998] ;  /* 0x0002660000067ab9 */ /* 0x000fe20000000a00 */
[----:B------:R-:W-:Y:S02]  /*c7e0*/  ULDC.64 UR4, c[0x0][0x990] ;  /* 0x0002640000047ab9 */ /* 0x000fe40000000a00 */
[----:B------:R-:W3:Y:S04]  /*c7f0*/  LDL R3, [R1+0x88] ;  /* 0x0000880001037983 */ /* 0x000ee80000100800 */
[----:B------:R-:W4:Y:S01]  /*c800*/  LDL R20, [R1+0x68] ;  /* 0x0000680001147983 */ /* 0x000f220000100800 */
[----:B------:R-:W-:Y:S02]  /*c810*/  ISETP.NE.U32.AND P1, PT, RZ, UR6, PT ;  /* 0x00000006ff007c0c */ /* 0x000fe4000bf25070 */
[----:B------:R-:W-:Y:S01]  /*c820*/  ISETP.NE.U32.AND P0, PT, RZ, UR4, PT ;  /* 0x00000004ff007c0c */ /* 0x000fe2000bf05070 */
[----:B------:R-:W4:Y:S01]  /*c830*/  LDL R14, [R1+0x4c] ;  /* 0x00004c00010e7983 */ /* 0x000f220000100800 */
[----:B------:R-:W-:-:S02]  /*c840*/  ISETP.NE.AND.EX P1, PT, RZ, UR7, PT, P1 ;  /* 0x00000007ff007c0c */ /* 0x000fc4000bf25310 */
[----:B------:R-:W-:-:S11]  /*c850*/  ISETP.NE.AND.EX P0, PT, RZ, UR5, PT, P0 ;  /* 0x00000005ff007c0c */ /* 0x000fd6000bf05300 */
[----:B------:R-:W2:Y:S08]  /*c860*/  @P1 LDC.64 R8, c[0x0][0x9b8] ;  /* 0x00026e00ff081b82 */ /* 0x000eb00000000a00 */
[----:B------:R-:W0:Y:S08]  /*c870*/  @P0 LDC.64 R6, c[0x0][0x9a8] ;  /* 0x00026a00ff060b82 */ /* 0x000e300000000a00 */
[----:B------:R-:W1:Y:S08]  /*c880*/  @P1 LDC.64 R10, c[0x0][0x9c0] ;  /* 0x00027000ff0a1b82 */ /* 0x000e700000000a00 */
[----:B------:R-:W1:Y:S01]  /*c890*/  @P0 LDC.64 R12, c[0x0][0x9b0] ;  /* 0x00026c00ff0c0b82 */ /* 0x000e620000000a00 */
[----:B------:R-:W-:Y:S01]  /*c8a0*/  ULDC.64 UR8, c[0x0][0x208] ;  /* 0x0000820000087ab9 */ /* 0x000fe20000000a00 */
        /* <DEDUP_REMOVED lines=14> */
[C---:B------:R-:W-:Y:S02]  /*c990*/  @P0 IMAD R9, R20.reuse, R13, R0 ;  /* 0x0000000d14090224 */ /* 0x040fe400078e0200 */
[----:B------:R-:W-:Y:S01]  /*c9a0*/  @P0 IMAD.WIDE.U32 R2, R20, R12, R2 ;  /* 0x0000000c14020225 */ /* 0x000fe200078e0002 */
[----:B------:R-:W-:-:S03]  /*c9b0*/  @P1 LEA R8, P3, R6, UR6, 0x2 ;  /* 0x0000000606081c11 */ /* 0x000fc6000f8610ff */
[----:B------:R-:W-:Y:S01]  /*c9c0*/  @P1 IMAD.IADD R5, R7, 0x1, R11 ;  /* 0x0000000107051824 */ /* 0x000fe200078e020b */
[----:B------:R-:W-:Y:S01]  /*c9d0*/  @P0 LEA R4, P2, R2, UR4, 0x2 ;  /* 0x0000000402040c11 */ /* 0x000fe2000f8410ff */
[----:B------:R-:W-:Y:S01]  /*c9e0*/  @P0 IMAD.IADD R3, R3, 0x1, R9 ;  /* 0x0000000103030824 */ /* 0x000fe200078e0209 */
[----:B------:R-:W-:Y:S01]  /*c9f0*/  ULDC UR4, c[0x0][0x988] ;  /* 0x0002620000047ab9 */ /* 0x000fe20000000800 */
[----:B------:R-:W-:Y:S01]  /*ca00*/  IMAD.MOV.U32 R0, RZ, RZ, 0x3f800000 ;  /* 0x3f800000ff007424 */ /* 0x000fe200078e00ff */
[----:B------:R-:W-:Y:S01]  /*ca10*/  @P1 LEA.HI.X R9, R6, UR7, R5, 0x2, P3 ;  /* 0x0000000706091c11 */ /* 0x000fe200098f1405 */
[----:B------:R-:W-:Y:S01]  /*ca20*/  IMAD.MOV.U32 R7, RZ, RZ, 0x3f800000 ;  /* 0x3f800000ff077424 */ /* 0x000fe200078e00ff */
[----:B------:R-:W-:Y:S02]  /*ca30*/  @P0 LEA.HI.X R5, R2, UR5, R3, 0x2, P2 ;  /* 0x0000000502050c11 */ /* 0x000fe400090f1403 */
[----:B------:R-:W0:Y:S01]  /*ca40*/  LDC R2, c[0x0][0x448] ;  /* 0x00011200ff027b82 */ /* 0x000e220000000800 */
[----:B------:R1:W2:Y:S04]  /*ca50*/  @P1 LDG.E R0, desc[UR8][R8.64] ;  /* 0x0000000808001981 */ /* 0x0002a8000c1e1900 */
[----:B------:R3:W2:Y:S01]  /*ca60*/  @P0 LDG.E R7, desc[UR8][R4.64] ;  /* 0x0000000804070981 */ /* 0x0006a2000c1e1900 */
[----:B0-----:R-:W-:-:S13]  /*ca70*/  ISETP.NE.AND P0, PT, R2, 0x1, PT ;  /* 0x000000010200780c */ /* 0x001fda0003f05270 */
[----:B------:R-:W0:Y:S08]  /*ca80*/  @P0 LDC R3, c[0x0][0x44c] ;  /* 0x00011300ff030b82 */ /* 0x000e300000000800 */
[----:B------:R-:W4:Y:S01]  /*ca90*/  @P0 LDC R6, c[0x0][0x450] ;  /* 0x00011400ff060b82 */ /* 0x000f220000000800 */
[----:B------:R-:W-:-:S04]  /*caa0*/  VIADD R2, R14, 0x7f ;  /* 0x0000007f0e027836 */ /* 0x000fc80000000000 */
[----:B0-----:R-:W-:-:S05]  /*cab0*/  @P0 IMAD.HI.U32 R3, R2, R3, RZ ;  /* 0x0000000302030227 */ /* 0x001fca00078e00ff */
[----:B----4-:R-:W-:-:S05]  /*cac0*/  @P0 SHF.R.U32.HI R2, RZ, R6, R3 ;  /* 0x00000006ff020219 */ /* 0x010fca0000011603 */
[----:B------:R-:W-:Y:S02]  /*cad0*/  IMAD.IADD R3, R137, 0x1, R2 ;  /* 0x0000000189037824 */ /* 0x000fe400078e0202 */
[----:B------:R-:W-:-:S04]  /*cae0*/  IMAD.MOV.U32 R2, RZ, RZ, RZ ;  /* 0x000000ffff027224 */ /* 0x000fc800078e00ff */
[----:B------:R-:W-:-:S05]  /*caf0*/  IMAD.HI R2, R3, -0x6db6db6d, R2 ;  /* 0x9249249303027827 */ /* 0x000fca00078e0202 */
[----:B------:R-:W-:-:S04]  /*cb00*/  SHF.R.U32.HI R3, RZ, 0x1f, R2 ;  /* 0x0000001fff037819 */ /* 0x000fc80000011602 */
[----:B------:R-:W-:-:S04]  /*cb10*/  LEA.HI.SX32 R3, R2, R3, 0x19 ;  /* 0x0000000302037211 */ /* 0x000fc800078fcaff */
[----:B------:R-:W-:-:S04]  /*cb20*/  VIMNMX R138, R138, R3, PT ;  /* 0x000000038a8a7248 */ /* 0x000fc80003fe0100 */
[----:B------:R-:W-:Y:S02]  /*cb30*/  ISETP.GE.AND P1, PT, R138, 0x1, PT ;  /* 0x000000018a00780c */ /* 0x000fe40003f26270 */
[----:B------:R-:W-:Y:S02]  /*cb40*/  CS2R R88, SRZ ;  /* 0x0000000000587805 */ /* 0x000fe4000001ff00 */
[----:B------:R-:W-:Y:S02]  /*cb50*/  PLOP3.LUT P0, PT, PT, PT, PT, 0x80, 0x0 ;  /* 0x000000000000781c */ /* 0x000fe40003f0f070 */
[----:B------:R-:W-:Y:S02]  /*cb60*/  CS2R R86, SRZ ;  /* 0x0000000000567805 */ /* 0x000fe4000001ff00 */
[----:B------:R-:W-:Y:S02]  /*cb70*/  CS2R R84, SRZ ;  /* 0x0000000000547805 */ /* 0x000fe4000001ff00 */
[----:B-1----:R-:W-:-:S02]  /*cb80*/  CS2R R8, SRZ ;  /* 0x0000000000087805 */ /* 0x002fc4000001ff00 */
[----:B---3--:R-:W-:Y:S01]  /*cb90*/  CS2R R4, SRZ ;  /* 0x0000000000047805 */ /* 0x008fe2000001ff00 */
[----:B------:R-:W-:Y:S01]  /*cba0*/  IMAD.MOV.U32 R75, RZ, RZ, RZ ;  /* 0x000000ffff4b7224 */ /* 0x000fe200078e00ff */
[----:B------:R-:W-:Y:S02]  /*cbb0*/  CS2R R76, SRZ ;  /* 0x00000000004c7805 */ /* 0x000fe4000001ff00 */
[----:B------:R-:W-:Y:S01]  /*cbc0*/  CS2R R10, SRZ ;  /* 0x00000000000a7805 */ /* 0x000fe2000001ff00 */
[----:B------:R-:W-:Y:S01]  /*cbd0*/  IMAD.MOV.U32 R78, RZ, RZ, RZ ;  /* 0x000000ffff4e7224 */ /* 0x000fe200078e00ff */
        /* <DEDUP_REMOVED lines=25> */
[----:B--2---:R-:W-:Y:S01]  /*cd70*/  FMUL.FTZ R0, R7, R0 ;  /* 0x0000000007007220 */ /* 0x004fe20000410000 */
[----:B------:R-:W-:-:S03]  /*cd80*/  CS2R R6, SRZ ;  /* 0x0000000000067805 */ /* 0x000fc6000001ff00 */
        /* <DEDUP_REMOVED lines=11> */
.L_x_2543:
        /* <DEDUP_REMOVED lines=27> */
.L_x_2321:
[----:B------:R-:W-:Y:S05]  /*cff0*/  BSYNC B6 ;  /* 0x0000000000067941 */ /* 0x000fea0003800000 */
.L_x_2320:
        /* <DEDUP_REMOVED lines=15> */
.L_x_2325:
[----:B--2---:R2:W3:Y:S02]  /*d0f0*/  SYNCS.PHASECHK.TRANS64.TRYWAIT P0, [R16+URZ+0x2e800], R3 ;  /* 0x02e80003100075a7 */ /* 0x0044e4000800017f */
[----:B---3--:R-:W-:Y:S05]  /*d100*/  @!P0 NANOSLEEP.SYNCS 0x989680 ;  /* 0x009896800000895d */ /* 0x008fea0003900000 */
[----:B------:R-:W3:Y:S02]  /*d110*/  @!P0 SYNCS.PHASECHK.TRANS64 P0, [R16+URZ+0x2e800], R3 ;  /* 0x02e80003100085a7 */ /* 0x000ee4000800007f */
[----:B---3--:R-:W-:Y:S05]  /*d120*/  @!P0 BRA `(.L_x_2325) ;  /* 0xfffffffc00f08947 */ /* 0x008fea000383ffff */
.L_x_2324:
[----:B------:R-:W-:Y:S05]  /*d130*/  BSYNC B0 ;  /* 0x0000000000007941 */ /* 0x000fea0003800000 */
.L_x_2323:
[----:B------:R-:W-:Y:S05]  /*d140*/  BRA `(.L_x_2326) ;  /* 0x0000005000487947 */ /* 0x000fea0003800000 */
.L_x_2322:
[----:B------:R-:W-:Y:S01]  /*d150*/  LOP3.LUT P0, RZ, R25, 0x3ff, RZ, 0xc0, !PT ;  /* 0x000003ff19ff7812 */ /* 0x000fe2000780c0ff */
[----:B------:R-:W-:Y:S01]  /*d160*/  ULDC.64 UR4, c[0x0][0x3f8] ;  /* 0x0000fe0000047ab9 */ /* 0x000fe20000000a00 */
[----:B-----5:R-:W-:Y:S01]  /*d170*/  SHF.R.S32.HI R0, RZ, 0x1f, R121 ;  /* 0x0000001fff007819 */ /* 0x020fe20000011479 */
        /* <DEDUP_REMOVED lines=27> */
.L_x_2328:
[----:B------:R-:W-:Y:S05]  /*d330*/  BSYNC B6 ;  /* 0x0000000000067941 */ /* 0x000fea0003800000 */
.L_x_2327:
[----:B------:R-:W2:Y:S01]  /*d340*/  LDL R39, [R1+0x4c] ;  /* 0x00004c0001277983 */ /* 0x000ea20000100800 */
[----:B------:R-:W-:Y:S01]  /*d350*/  ULDC.U8 UR4, c[0x0][0x410] ;  /* 0x0001040000047ab9 */ /* 0x000fe20000000000 */
[----:B------:R-:W-:Y:S01]  /*d360*/  BSSY B0, `(.L_x_2329) ;  /* 0x00004e8000007945 */ /* 0x000fe20003800000 */
[----:B------:R-:W-:Y:S01]  /*d370*/  ISETP.NE.AND P0, PT, RZ, UR4, PT ;  /* 0x00000004ff007c0c */ /* 0x000fe2000bf05270 */
[----:B--2---:R-:W-:-:S12]  /*d380*/  IMAD.IADD R41, R228, 0x1, R39 ;  /* 0x00000001e4297824 */ /* 0x004fd800078e0227 */
[----:B------:R-:W-:Y:S05]  /*d390*/  @!P0 BRA `(.L_x_2330) ;  /* 0x0000002400e88947 */ /* 0x000fea0003800000 */
[----:B------:R-:W0:Y:S01]  /*d3a0*/  LDC R37, c[0x0][0x448] ;  /* 0x00011200ff257b82 */ /* 0x000e220000000800 */
[----:B------:R-:W2:Y:S01]  /*d3b0*/  S2R R20, SR_TID.X ;  /* 0x0000000000147919 */ /* 0x000ea20000002100 */
[----:B------:R-:W-:Y:S01]  /*d3c0*/  ULDC.64 UR4, c[0x0][0x3f8] ;  /* 0x0000fe0000047ab9 */ /* 0x000fe20000000a00 */
[----:B------:R-:W-:Y:S01]  /*d3d0*/  IMAD.MOV.U32 R4, RZ, RZ, R24 ;  /* 0x000000ffff047224 */ /* 0x000fe200078e0018 */
[----:B------:R-:W-:Y:S01]  /*d3e0*/  ULDC.64 UR6, c[0x0][0x408] ;  /* 0x0001020000067ab9 */ /* 0x000fe20000000a00 */
[----:B------:R-:W-:Y:S01]  /*d3f0*/  IMAD.MOV.U32 R8, RZ, RZ, R26 ;  /* 0x000000ffff087224 */ /* 0x000fe200078e001a */
[----:B------:R-:W-:Y:S01]  /*d400*/  ULDC.64 UR8, c[0x0][0x400] ;  /* 0x0001000000087ab9 */ /* 0x000fe20000000a00 */
[----:B------:R-:W-:Y:S01]  /*d410*/  IMAD.MOV.U32 R9, RZ, RZ, R31 ;  /* 0x000000ffff097224 */ /* 0x000fe200078e001f */
[----:B------:R-:W-:Y:S02]  /*d420*/  SHF.R.S32.HI R38, RZ, 0x1f, R230 ;  /* 0x0000001fff267819 */ /* 0x000fe400000114e6 */
[----:B0-----:R-:W-:Y:S01]  /*d430*/  ISETP.NE.AND P0, PT, R37, 0x1, PT ;  /* 0x000000012500780c */ /* 0x001fe20003f05270 */
[----:B--2---:R-:W-:-:S12]  /*d440*/  VIADD R21, R20, 0xffffff80 ;  /* 0xffffff8014157836 */ /* 0x004fd80000000000 */
[----:B------:R-:W0:Y:S01]  /*d450*/  @P0 LDC R0, c[0x0][0x44c] ;  /* 0x00011300ff000b82 */ /* 0x000e220000000800 */
[----:B------:R-:W-:-:S04]  /*d460*/  SHF.R.S32.HI R20, RZ, 0x1f, R21 ;  /* 0x0000001fff147819 */ /* 0x000fc80000011415 */
[----:B------:R-:W-:-:S03]  /*d470*/  LEA.HI R20, R20, R21, RZ, 0x2 ;  /* 0x0000001514147211 */ /* 0x000fc600078f10ff */
[----:B------:R-:W2:Y:S01]  /*d480*/  @P0 LDC R5, c[0x0][0x450] ;  /* 0x00011400ff050b82 */ /* 0x000ea20000000800 */
[----:B------:R-:W-:-:S05]  /*d490*/  LOP3.LUT R20, R20, 0xfffffffc, RZ, 0xc0, !PT ;  /* 0xfffffffc14147812 */ /* 0x000fca00078ec0ff */
[----:B------:R-:W-:-:S04]  /*d4a0*/  IMAD.IADD R20, R21, 0x1, -R20 ;  /* 0x0000000115147824 */ /* 0x000fc800078e0a14 */
[----:B------:R-:W-:-:S04]  /*d4b0*/  IMAD R3, R20, 0x40, R41 ;  /* 0x0000004014037824 */ /* 0x000fc800078e0229 */
[----:B0-----:R-:W-:-:S05]  /*d4c0*/  @P0 IMAD.HI.U32 R0, R3, R0, RZ ;  /* 0x0000000003000227 */ /* 0x001fca00078e00ff */
[----:B--2---:R-:W-:Y:S01]  /*d4d0*/  @P0 SHF.R.U32.HI R3, RZ, R5, R0 ;  /* 0x00000005ff030219 */ /* 0x004fe20000011600 */
[----:B------:R-:W-:-:S03]  /*d4e0*/  IMAD.MOV.U32 R5, RZ, RZ, R29 ;  /* 0x000000ffff057224 */ /* 0x000fc600078e001d */
[----:B------:R-:W-:Y:S01]  /*d4f0*/  SHF.R.S32.HI R0, RZ, 0x1f, R3 ;  /* 0x0000001fff007819 */ /* 0x000fe20000011403 */
[----:B------:R-:W-:-:S04]  /*d500*/  IMAD.WIDE.U32 R4, R3, UR4, R4 ;  /* 0x0000000403047c25 */ /* 0x000fc8000f8e0004 */
[----:B------:R-:W-:Y:S02]  /*d510*/  IMAD R6, R0, UR4, RZ ;  /* 0x0000000400067c24 */ /* 0x000fe4000f8e02ff */
[----:B------:R-:W-:-:S04]  /*d520*/  IMAD.WIDE.U32 R8, R3, UR6, R8 ;  /* 0x0000000603087c25 */ /* 0x000fc8000f8e0008 */
[C---:B------:R-:W-:Y:S01]  /*d530*/  IMAD R7, R3.reuse, UR5, R6 ;  /* 0x0000000503077c24 */ /* 0x040fe2000f8e0206 */
[----:B------:R-:W-:Y:S01]  /*d540*/  ULDC.64 UR4, c[0x0][0x3e8] ;  /* 0x0000fa0000047ab9 */ /* 0x000fe20000000a00 */
[----:B------:R-:W-:Y:S01]  /*d550*/  IMAD R6, R0, UR6, RZ ;  /* 0x0000000600067c24 */ /* 0x000fe2000f8e02ff */
[----:B------:R-:W-:Y:S01]  /*d560*/  IADD3 R0, P0, R4, UR4, RZ ;  /* 0x0000000404007c10 */ /* 0x000fe2000ff1e0ff */
[----:B------:R-:W-:Y:S02]  /*d570*/  UMOV UR4, 0xffffffff ;  /* 0xffffffff00047882 */ /* 0x000fe40000000000 */
[----:B------:R-:W-:Y:S01]  /*d580*/  IMAD R3, R3, UR7, R6 ;  /* 0x0000000703037c24 */ /* 0x000fe2000f8e0206 */
[----:B------:R-:W-:Y:S02]  /*d590*/  IADD3 R6, P1, R8, UR8, RZ ;  /* 0x0000000808067c10 */ /* 0x000fe4000ff3e0ff */
[----:B------:R-:W-:Y:S02]  /*d5a0*/  IADD3.X R4, R5, UR5, R7, P0, !PT ;  /* 0x0000000505047c10 */ /* 0x000fe400087fe407 */
[----:B------:R-:W-:Y:S01]  /*d5b0*/  IADD3.X R8, R9, UR9, R3, P1, !PT ;  /* 0x0000000909087c10 */ /* 0x000fe20008ffe403 */
[----:B------:R-:W-:Y:S08]  /*d5c0*/  BRA.DIV UR4, `(.L_x_2331) ;  /* 0x000001ca042c7947 */ /* 0x000ff0000b800000 */
[----:B------:R0:W2:Y:S04]  /*d5d0*/  SHFL.IDX PT, R3, R4, RZ, 0x1c1f ;  /* 0x001c1fff04037589 */ /* 0x0000a800000e0000 */
[----:B------:R0:W3:Y:S04]  /*d5e0*/  SHFL.IDX PT, R5, R0, RZ, 0x1c1f ;  /* 0x001c1fff00057589 */ /* 0x0000e800000e0000 */
[----:B------:R0:W4:Y:S04]  /*d5f0*/  SHFL.IDX PT, R7, R8, RZ, 0x1c1f ;  /* 0x001c1fff08077589 */ /* 0x00012800000e0000 */
[----:B-1----:R0:W1:Y:S02]  /*d600*/  SHFL.IDX PT, R14, R6, RZ, 0x1c1f ;  /* 0x001c1fff060e7589 */ /* 0x00206400000e0000 */
.L_x_2549:
        /* <DEDUP_REMOVED lines=19> */
[--C-:B--2---:R-:W-:Y:S01]  /*d740*/  @!P3 IMAD.X R11, R3, 0x1, R23.reuse, P0 ;  /* 0x00000001030bb824 */ /* 0x104fe200000e0617 */
        /* <DEDUP_REMOVED lines=9> */
.L_x_2333:
[----:B------:R-:W-:Y:S05]  /*d7e0*/  BSYNC B1 ;  /* 0x0000000000017941 */ /* 0x000fea0003800000 */
.L_x_2332:
[----:B------:R-:W-:Y:S01]  /*d7f0*/  UMOV UR4, 0xffffffff ;  /* 0xffffffff00047882 */ /* 0x000fe20000000000 */
[----:B-1----:R-:W-:Y:S02]  /*d800*/  CS2R R26, SRZ ;  /* 0x00000000001a7805 */ /* 0x002fe4000001ff00 */
[----:B------:R-:W-:Y:S05]  /*d810*/  BRA.DIV UR4, `(.L_x_2334) ;  /* 0x000001ca04087947 */ /* 0x000fea000b800000 */
[----:B--2---:R1:W2:Y:S04]  /*d820*/  SHFL.IDX PT, R3, R4, 0x1, 0x1c1f ;  /* 0x003c1f0004037f89 */ /* 0x0042a800000e0000 */
[----:B---3--:R1:W3:Y:S04]  /*d830*/  SHFL.IDX PT, R5, R0, 0x1, 0x1c1f ;  /* 0x003c1f0000057f89 */ /* 0x0082e800000e0000 */
[----:B----4-:R1:W4:Y:S04]  /*d840*/  SHFL.IDX PT, R7, R8, 0x1, 0x1c1f ;  /* 0x003c1f0008077f89 */ /* 0x01032800000e0000 */
[----:B------:R1:W0:Y:S02]  /*d850*/  SHFL.IDX PT, R14, R6, 0x1, 0x1c1f ;  /* 0x003c1f00060e7f89 */ /* 0x00022400000e0000 */
.L_x_2555:
        /* <DEDUP_REMOVED lines=9> */
[----:B------:R-:W-:Y:S01]  /*d8f0*/  ISETP.GE.AND P4, PT, R230, UR4, PT ;  /* 0x00000004e6007c0c */ /* 0x000fe2000bf86270 */
[----:B------:R-:W-:Y:S01]  /*d900*/  ULDC.64 UR6, c[0x0][0x208] ;  /* 0x0000820000067ab9 */ /* 0x000fe20000000a00 */
[----:B------:R-:W-:Y:S02]  /*d910*/  ISETP.GE.AND P3, PT, R22, UR4, PT ;  /* 0x0000000416007c0c */ /* 0x000fe4000bf66270 */
[----:B------:R-:W-:-:S09]  /*d920*/  CS2R R10, SRZ ;  /* 0x00000000000a7805 */ /* 0x000fd2000001ff00 */
[CC--:B---3--:R-:W-:Y:S02]  /*d930*/  @!P4 IADD3 R32, P0, R230.reuse, R5.reuse, RZ ;  /* 0x00000005e620c210 */ /* 0x0c8fe40007f1e0ff */
[-C--:B------:R-:W-:Y:S02]  /*d940*/  @!P4 IADD3 R34, P2, R230, R14.reuse, RZ ;  /* 0x0000000ee622c210 */ /* 0x080fe40007f5e0ff */
[C---:B------:R-:W-:Y:S01]  /*d950*/  @!P3 IADD3 R14, P1, R22.reuse, R14, RZ ;  /* 0x0000000e160eb210 */ /* 0x040fe20007f3e0ff */
[--C-:B--2---:R-:W-:Y:S01]  /*d960*/  @!P4 IMAD.X R33, R3, 0x1, R38.reuse, P0 ;  /* 0x000000010321c824 */ /* 0x104fe200000e0626 */
[----:B------:R-:W-:Y:S02]  /*d970*/  @!P3 IADD3 R4, P0, R22, R5, RZ ;  /* 0x000000051604b210 */ /* 0x000fe40007f1e0ff */
[----:B------:R-:W-:Y:S02]  /*d980*/  CS2R R12, SRZ ;  /* 0x00000000000c7805 */ /* 0x000fe4000001ff00 */
[----:B------:R-:W-:Y:S01]  /*d990*/  CS2R R26, SRZ ;  /* 0x00000000001a7805 */ /* 0x000fe2000001ff00 */
[----:B----4-:R-:W-:Y:S01]  /*d9a0*/  @!P4 IMAD.X R35, R7, 0x1, R38, P2 ;  /* 0x000000010723c824 */ /* 0x010fe200010e0626 */
[----:B------:R0:W5:Y:S01]  /*d9b0*/  @!P4 LD.E.64 R8, desc[UR6][R32.64] ;  /* 0x000000062008c980 */ /* 0x000162000c101b00 */
[----:B------:R-:W-:-:S02]  /*d9c0*/  @!P3 IMAD.X R5, R3, 0x1, R23, P0 ;  /* 0x000000010305b824 */ /* 0x000fc400000e0617 */
[----:B------:R-:W-:Y:S01]  /*d9d0*/  @!P3 IMAD.X R15, R7, 0x1, R23, P1 ;  /* 0x00000001070fb824 */ /* 0x000fe200008e0617 */
[----:B------:R0:W5:Y:S04]  /*d9e0*/  @!P4 LD.E.64 R10, desc[UR6][R34.64] ;  /* 0x00000006220ac980 */ /* 0x000168000c101b00 */
[----:B------:R0:W5:Y:S04]  /*d9f0*/  @!P3 LD.E.64 R12, desc[UR6][R4.64] ;  /* 0x00000006040cb980 */ /* 0x000168000c101b00 */
[----:B------:R0:W5:Y:S02]  /*da00*/  @!P3 LD.E.64 R26, desc[UR6][R14.64] ;  /* 0x000000060e1ab980 */ /* 0x000164000c101b00 */
.L_x_2336:
[----:B------:R-:W-:Y:S05]  /*da10*/  BSYNC B1 ;  /* 0x0000000000017941 */ /* 0x000fea0003800000 */
.L_x_2335:
[----:B------:R-:W2:Y:S01]  /*da20*/  LDL R0, [R1+0xa0] ;  /* 0x0000a00001007983 */ /* 0x000ea20000100800 */
[----:B0-----:R-:W-:Y:S01]  /*da30*/  VIADDMNMX R15, R37, -R39, 0x80, PT ;  /* 0x00000080250f7446 */ /* 0x001fe20003800927 */
[----:B------:R-:W-:Y:S01]  /*da40*/  BSSY B1, `(.L_x_2337) ;  /* 0x0000019000017945 */ /* 0x000fe20003800000 */
[----:B------:R-:W-:Y:S01]  /*da50*/  LOP3.LUT P2, RZ, R229, 0x4, RZ, 0xc0, !PT ;  /* 0x00000004e5ff7812 */ /* 0x000fe2000784c0ff */
[----:B------:R-:W0:Y:S01]  /*da60*/  S2R R4, SR_TID.X ;  /* 0x0000000000047919 */ /* 0x000e220000002100 */
[----:B------:R-:W-:Y:S01]  /*da70*/  ISETP.GE.AND P1, PT, R228, R15, PT ;  /* 0x0000000fe400720c */ /* 0x000fe20003f26270 */
[----:B0-----:R-:W-:-:S05]  /*da80*/  VIADD R6, R4, 0xffffff80 ;  /* 0xffffff8004067836 */ /* 0x001fca0000000000 */
[----:B------:R-:W-:-:S04]  /*da90*/  SHF.R.S32.HI R4, RZ, 0x1f, R6 ;  /* 0x0000001fff047819 */ /* 0x000fc80000011406 */
[----:B------:R-:W-:-:S05]  /*daa0*/  LEA.HI R4, R4, R6, RZ, 0x5 ;  /* 0x0000000604047211 */ /* 0x000fca00078f28ff */
[----:B------:R-:W-:-:S05]  /*dab0*/  IMAD.SHL.U32 R4, R4, 0x20, RZ ;  /* 0x0000002004047824 */ /* 0x000fca00078e00ff */
[----:B------:R-:W-:Y:S02]  /*dac0*/  LOP3.LUT R4, R4, 0xfffffc00, RZ, 0xc0, !PT ;  /* 0xfffffc0004047812 */ /* 0x000fe400078ec0ff */
[----:B--2---:R-:W-:Y:S01]  /*dad0*/  R2UR UR5, R0 ;  /* 0x00000000000572ca */ /* 0x004fe200000e0000 */
[----:B------:R-:W-:-:S05]  /*dae0*/  IMAD.SHL.U32 R0, R229, 0x80, RZ ;  /* 0x00000080e5007824 */ /* 0x000fca00078e00ff */
[----:B------:R-:W-:-:S04]  /*daf0*/  LOP3.LUT R3, R0, 0x380, RZ, 0xc0, !PT ;  /* 0x0000038000037812 */ /* 0x000fc800078ec0ff */
[----:B------:R-:W-:Y:S02]  /*db00*/  LOP3.LUT R0, R3, 0x30, R18, 0xf8, !PT ;  /* 0x0000003003007812 */ /* 0x000fe400078ef812 */
[----:B------:R-:W-:Y:S01]  /*db10*/  SHF.R.U32.HI R3, RZ, 0x3, R3 ;  /* 0x00000003ff037819 */ /* 0x000fe20000011603 */
[----:B------:R-:W-:-:S03]  /*db20*/  ULEA.HI UR4, UR5, UR5, URZ, 0x1 ;  /* 0x0000000505047291 */ /* 0x000fc6000f8f083f */
[----:B------:R-:W-:Y:S01]  /*db30*/  LOP3.LUT R3, R0, R3, RZ, 0x3c, !PT ;  /* 0x0000000300037212 */ /* 0x000fe200078e3cff */
[----:B------:R-:W-:-:S03]  /*db40*/  ULOP3.LUT UR4, UR4, 0xfffffffe, URZ, 0xc0, !UPT ;  /* 0xfffffffe04047892 */ /* 0x000fc6000f8ec03f */
[----:B------:R-:W-:Y:S01]  /*db50*/  IADD3 R3, R16, R3, R4 ;  /* 0x0000000310037210 */ /* 0x000fe20007ffe004 */
[----:B------:R-:W-:-:S04]  /*db60*/  UIADD3 UR4, UR5, -UR4, URZ ;  /* 0x8000000405047290 */ /* 0x000fc8000fffe03f */
[C---:B------:R-:W-:Y:S02]  /*db70*/  VIADD R4, R3.reuse, 0x1c400 ;  /* 0x0001c40003047836 */ /* 0x040fe40000000000 */
[----:B---3--:R-:W-:Y:S02]  /*db80*/  IMAD.U32 R5, RZ, RZ, UR4 ;  /* 0x00000004ff057e24 */ /* 0x008fe4000f8e00ff */
[----:B------:R-:W-:-:S03]  /*db90*/  VIADD R0, R3, 0x1c440 ;  /* 0x0001c44003007836 */ /* 0x000fc60000000000 */
[----:B------:R-:W-:-:S04]  /*dba0*/  SHF.L.U32 R5, R5, 0x1f, RZ ;  /* 0x0000001f05057819 */ /* 0x000fc800000006ff */
[----:B------:R-:W0:Y:S02]  /*dbb0*/  SYNCS.PHASECHK.TRANS64.TRYWAIT P0, [R16+URZ+0x2e800], R5 ;  /* 0x02e80005100075a7 */ /* 0x000e24000800017f */
[----:B0-----:R-:W-:Y:S05]  /*dbc0*/  @!P0 BRA `(.L_x_2338) ;  /* 0x000001c4008c8947 */ /* 0x001fea0003800000 */
.L_x_2556:
[----:B------:R-:W-:Y:S05]  /*dbd0*/  BSYNC B1 ;  /* 0x0000000000017941 */ /* 0x000fea0003800000 */
.L_x_2337:
[----:B------:R-:W-:Y:S01]  /*dbe0*/  BSSY B1, `(.L_x_2339) ;  /* 0x00000fa000017945 */ /* 0x000fe20003800000 */
[----:B------:R-:W-:-:S03]  /*dbf0*/  @P2 VIADD R0, R4, 0xffffffc0 ;  /* 0xffffffc004002836 */ /* 0x000fc60000000000 */
[----:B------:R-:W-:Y:S05]  /*dc00*/  @P1 BRA `(.L_x_2340) ;  /* 0x0000000c00dc1947 */ /* 0x000fea0003800000 */
[----:B0-----:R-:W0:Y:S01]  /*dc10*/  LDC R5, c[0x0][0x3f4] ;  /* 0x0000fd00ff057b82 */ /* 0x001e220000000800 */
[----:B------:R-:W-:Y:S01]  /*dc20*/  BSSY B2, `(.L_x_2341) ;  /* 0x000007a000027945 */ /* 0x000fe20003800000 */
[-C--:B0-----:R-:W-:Y:S02]  /*dc30*/  ISETP.GE.AND P0, PT, R22, R5.reuse, PT ;  /* 0x000000051600720c */ /* 0x081fe40003f06270 */
[----:B------:R-:W-:-:S11]  /*dc40*/  ISETP.GE.AND P1, PT, R230, R5, PT ;  /* 0x00000005e600720c */ /* 0x000fd60003f26270 */
[----:B------:R-:W-:Y:S05]  /*dc50*/  @P0 BRA `(.L_x_2342) ;  /* 0x0000000400d80947 */ /* 0x000fea0003800000 */
[----:B----4-:R-:W0:Y:S01]  /*dc60*/  LDS.128 R4, [R3+0x1c400] ;  /* 0x01c4000003047984 */ /* 0x010e220000000c00 */
[----:B-----5:R-:W-:Y:S02]  /*dc70*/  SHF.R.U32.HI R35, RZ, 0x8, R29 ;  /* 0x00000008ff237819 */ /* 0x020fe4000001161d */
[----:B------:R-:W-:Y:S02]  /*dc80*/  LOP3.LUT R34, R29, 0xff, RZ, 0xc0, !PT ;  /* 0x000000ff1d227812 */ /* 0x000fe400078ec0ff */
[----:B------:R-:W-:Y:S02]  /*dc90*/  LOP3.LUT R35, R35, 0xff, RZ, 0xc0, !PT ;  /* 0x000000ff23237812 */ /* 0x000fe400078ec0ff */
[----:B------:R-:W-:Y:S02]  /*dca0*/  SHF.R.U32.HI R39, RZ, 0x8, R31 ;  /* 0x00000008ff277819 */ /* 0x000fe4000001161f */
[----:B------:R-:W-:Y:S02]  /*dcb0*/  PRMT R34, R35, 0x7604, R34 ;  /* 0x0000760423227816 */ /* 0x000fe40000000022 */
[----:B------:R-:W-:-:S02]  /*dcc0*/  SHF.R.U32.HI R32, RZ, 0x8, R28 ;  /* 0x00000008ff207819 */ /* 0x000fc4000001161c */
[----:B------:R-:W-:Y:S02]  /*dcd0*/  SHF.R.U32.HI R35, RZ, 0x10, R29 ;  /* 0x00000010ff237819 */ /* 0x000fe4000001161d */
[----:B------:R-:W-:Y:S02]  /*dce0*/  LOP3.LUT R38, R31, 0xff, RZ, 0xc0, !PT ;  /* 0x000000ff1f267812 */ /* 0x000fe400078ec0ff */
[----:B------:R-:W-:Y:S01]  /*dcf0*/  LOP3.LUT R39, R39, 0xff, RZ, 0xc0, !PT ;  /* 0x000000ff27277812 */ /* 0x000fe200078ec0ff */
[----:B------:R-:W-:Y:S01]  /*dd00*/  IMAD.U32 R35, R35, 0x10000, RZ ;  /* 0x0001000023237824 */ /* 0x000fe200078e00ff */
[----:B------:R-:W-:Y:S02]  /*dd10*/  SHF.R.U32.HI R40, RZ, 0x10, R31 ;  /* 0x00000010ff287819 */ /* 0x000fe4000001161f */
[----:B------:R-:W-:Y:S02]  /*dd20*/  LOP3.LUT R14, R28, 0xff, RZ, 0xc0, !PT ;  /* 0x000000ff1c0e7812 */ /* 0x000fe400078ec0ff */
[----:B------:R-:W-:-:S02]  /*dd30*/  LOP3.LUT R33, R32, 0xff, RZ, 0xc0, !PT ;  /* 0x000000ff20217812 */ /* 0x000fc400078ec0ff */
[----:B------:R-:W-:Y:S01]  /*dd40*/  PRMT R38, R39, 0x7604, R38 ;  /* 0x0000760427267816 */ /* 0x000fe20000000026 */
[----:B------:R-:W-:Y:S01]  /*dd50*/  IMAD.U32 R39, R40, 0x10000, RZ ;  /* 0x0001000028277824 */ /* 0x000fe200078e00ff */
[----:B------:R-:W-:Y:S02]  /*dd60*/  SHF.R.U32.HI R32, RZ, 0x8, R30 ;  /* 0x00000008ff207819 */ /* 0x000fe4000001161e */
[----:B------:R-:W-:Y:S02]  /*dd70*/  PRMT R33, R33, 0x7604, R14 ;  /* 0x0000760421217816 */ /* 0x000fe4000000000e */
[----:B------:R-:W-:Y:S02]  /*dd80*/  LOP3.LUT R14, R30, 0xff, RZ, 0xc0, !PT ;  /* 0x000000ff1e0e7812 */ /* 0x000fe400078ec0ff */
[----:B------:R-:W-:Y:S02]  /*dd90*/  LOP3.LUT R37, R32, 0xff, RZ, 0xc0, !PT ;  /* 0x000000ff20257812 */ /* 0x000fe400078ec0ff */
[----:B------:R-:W-:-:S02]  /*dda0*/  LOP3.LUT R35, R34, 0xff0000, R35, 0xf8, !PT ;  /* 0x00ff000022237812 */ /* 0x000fc400078ef823 */
[----:B------:R-:W-:Y:S02]  /*ddb0*/  LOP3.LUT R39, R38, 0xff0000, R39, 0xf8, !PT ;  /* 0x00ff000026277812 */ /* 0x000fe400078ef827 */
[----:B------:R-:W-:Y:S02]  /*ddc0*/  PRMT R37, R37, 0x7604, R14 ;  /* 0x0000760425257816 */ /* 0x000fe4000000000e */
[----:B------:R-:W-:Y:S02]  /*ddd0*/  LOP3.LUT R39, R39, 0xff000000, R31, 0xf8, !PT ;  /* 0xff00000027277812 */ /* 0x000fe400078ef81f */
[----:B------:R-:W-:Y:S02]  /*dde0*/  LOP3.LUT R35, R35, 0xff000000, R29, 0xf8, !PT ;  /* 0xff00000023237812 */ /* 0x000fe400078ef81d */
[----:B0-----:R-:W-:Y:S02]  /*ddf0*/  F2FP.F16.E4M3.UNPACK_B R14, R6.H1 ;  /* 0x00000006ff0e723e */ /* 0x001fe400030006ff */
[----:B------:R-:W-:-:S02]  /*de00*/  LOP3.LUT R37, R37, 0xff0000, R30, 0xf8, !PT ;  /* 0x00ff000025257812 */ /* 0x000fc400078ef81e */
        /* <DEDUP_REMOVED lines=14> */
[----:B------:R-:W-:Y:S01]  /*def0*/  FMUL.FTZ R40, R14, R37 ;  /* 0x000000250e287220 */ /* 0x000fe20000410000 */
        /* <DEDUP_REMOVED lines=57> */
[--C-:B------:R-:W-:Y:S02]  /*e290*/  HADD2.F32 R4, -RZ, R14.reuse.H1_H1 ;  /* 0x3000000eff047230 */ /* 0x100fe40000004100 */
[-C--:B------:R-:W-:Y:S01]  /*e2a0*/  FMUL.FTZ R32, R5, R6.reuse ;  /* 0x0000000605207220 */ /* 0x080fe20000410000 */
[----:B------:R-:W-:Y:S02]  /*e2b0*/  HADD2.F32 R33, -RZ, R33.H0_H0 ;  /* 0x20000021ff217230 */ /* 0x000fe40000004100 */
[----:B------:R-:W-:Y:S01]  /*e2c0*/  FFMA.FTZ R37, R28, R6, -R37 ;  /* 0x000000061c257223 */ /* 0x000fe20000010825 */
[----:B------:R-:W-:Y:S02]  /*e2d0*/  HADD2.F32 R14, -RZ, R14.H0_H0 ;  /* 0x2000000eff0e7230 */ /* 0x000fe40000004100 */
[----:B------:R-:W-:Y:S01]  /*e2e0*/  FMUL.FTZ R5, R4, R7 ;  /* 0x0000000704057220 */ /* 0x000fe20000410000 */
[----:B------:R-:W-:Y:S01]  /*e2f0*/  FFMA.FTZ R32, R28, R29, R32 ;  /* 0x0000001d1c207223 */ /* 0x000fe20000010020 */
[----:B------:R-:W-:Y:S01]  /*e300*/  FMUL.FTZ R4, R4, R33 ;  /* 0x0000002104047220 */ /* 0x000fe20000410000 */
[----:B------:R-:W-:Y:S01]  /*e310*/  F2FP.SATFINITE.E4M3.F32.PACK_AB_MERGE_C R6, R44, R43, RZ ;  /* 0x0000002b2c06723e */ /* 0x000fe200048070ff */
[----:B------:R-:W-:-:S02]  /*e320*/  FFMA.FTZ R5, R14, R33, -R5 ;  /* 0x000000210e057223 */ /* 0x000fc40000010805 */
[----:B------:R-:W-:Y:S01]  /*e330*/  FFMA.FTZ R14, R14, R7, R4 ;  /* 0x000000070e0e7223 */ /* 0x000fe20000010004 */
[----:B------:R-:W-:Y:S02]  /*e340*/  F2FP.SATFINITE.E4M3.F32.PACK_AB_MERGE_C R7, R48, R45, RZ ;  /* 0x0000002d3007723e */ /* 0x000fe400048070ff */
[----:B------:R-:W-:Y:S02]  /*e350*/  F2FP.SATFINITE.E4M3.F32.PACK_AB_MERGE_C R4, R35, R38, RZ ;  /* 0x000000262304723e */ /* 0x000fe400048070ff */
[----:B------:R-:W-:Y:S02]  /*e360*/  F2FP.SATFINITE.E4M3.F32.PACK_AB_MERGE_C R32, R32, R37, RZ ;  /* 0x000000252020723e */ /* 0x000fe400048070ff */
[----:B------:R-:W-:Y:S02]  /*e370*/  F2FP.SATFINITE.E4M3.F32.PACK_AB_MERGE_C R6, R42, R41, R6 ;  /* 0x000000292a06723e */ /* 0x000fe40004807006 */
[----:B------:R-:W-:Y:S02]  /*e380*/  F2FP.SATFINITE.E4M3.F32.PACK_AB_MERGE_C R7, R46, R39, R7 ;  /* 0x000000272e07723e */ /* 0x000fe40004807007 */
[----:B------:R-:W-:-:S02]  /*e390*/  F2FP.SATFINITE.E4M3.F32.PACK_AB_MERGE_C R4, R31, R30, R4 ;  /* 0x0000001e1f04723e */ /* 0x000fc40004807004 */
[----:B------:R-:W-:-:S05]  /*e3a0*/  F2FP.SATFINITE.E4M3.F32.PACK_AB_MERGE_C R5, R14, R5, R32 ;  /* 0x000000050e05723e */ /* 0x000fca0004807020 */
[----:B------:R0:W-:Y:S02]  /*e3b0*/  STS.128 [R3+0x1c400], R4 ;  /* 0x01c4000403007388 */ /* 0x0001e40000000c00 */
.L_x_2342:
[----:B------:R-:W-:Y:S05]  /*e3c0*/  BSYNC B2 ;  /* 0x0000000000027941 */ /* 0x000fea0003800000 */
.L_x_2341:
[----:B------:R-:W-:Y:S05]  /*e3d0*/  @P1 BRA `(.L_x_2340) ;  /* 0x0000000400e81947 */ /* 0x000fea0003800000 */
[----:B0---4-:R-:W0:Y:S01]  /*e3e0*/  LDS.128 R4, [R0] ;  /* 0x0000000000047984 */ /* 0x011e220000000c00 */
        /* <DEDUP_REMOVED lines=45> */
[----:B------:R-:W-:Y:S01]  /*e6c0*/  FMUL.FTZ R34, R14, R33 ;  /* 0x000000210e227220 */ /* 0x000fe20000410000 */
        /* <DEDUP_REMOVED lines=74> */
[----:B------:R1:W-:Y:S02]  /*eb70*/  STS.128 [R0], R4 ;  /* 0x0000000400007388 */ /* 0x0003e40000000c00 */
.L_x_2340:
[----:B------:R-:W-:Y:S05]  /*eb80*/  BSYNC B1 ;  /* 0x0000000000017941 */ /* 0x000fea0003800000 */
.L_x_2339:
[----:B01----:R-:W-:-:S05]  /*eb90*/  VIADD R4, R228, 0x40 ;  /* 0x00000040e4047836 */ /* 0x003fca0000000000 */
[----:B------:R-:W-:-:S13]  /*eba0*/  ISETP.GE.AND P0, PT, R4, R15, PT ;  /* 0x0000000f0400720c */ /* 0x000fda0003f06270 */
[----:B------:R-:W-:Y:S05]  /*ebb0*/  @P0 BRA `(.L_x_2343) ;  /* 0x0000003400880947 */ /* 0x000fea0003800000 */
[----:B------:R-:W0:Y:S01]  /*ebc0*/  LDC R5, c[0x0][0x3f4] ;  /* 0x0000fd00ff057b82 */ /* 0x000e220000000800 */
[----:B------:R-:W-:Y:S01]  /*ebd0*/  BSSY B1, `(.L_x_2344) ;  /* 0x000007e000017945 */ /* 0x000fe20003800000 */
[-C--:B0-----:R-:W-:Y:S02]  /*ebe0*/  ISETP.GE.AND P0, PT, R22, R5.reuse, PT ;  /* 0x000000051600720c */ /* 0x081fe40003f06270 */
[----:B------:R-:W-:-:S11]  /*ebf0*/  ISETP.GE.AND P1, PT, R230, R5, PT ;  /* 0x00000005e600720c */ /* 0x000fd60003f26270 */
[----:B------:R-:W-:Y:S05]  /*ec00*/  @P0 BRA `(.L_x_2345) ;  /* 0x0000000400e80947 */ /* 0x000fea0003800000 */
[----:B----4-:R-:W0:Y:S01]  /*ec10*/  LDS.128 R4, [R3+0x1e400] ;  /* 0x01e4000003047984 */ /* 0x010e220000000c00 */
        /* <DEDUP_REMOVED lines=121> */
.L_x_2345:
[----:B------:R-:W-:Y:S05]  /*f3b0*/  BSYNC B1 ;  /* 0x0000000000017941 */ /* 0x000fea0003800000 */
.L_x_2344:
[----:B------:R-:W-:Y:S05]  /*f3c0*/  @P1 BRA `(.L_x_2343) ;  /* 0x0000002c00841947 */ /* 0x000fea0003800000 */
[----:B0---4-:R-:W0:Y:S01]  /*f3d0*/  LDS.128 R4, [R0+0x2000] ;  /* 0x0020000000047984 */ /* 0x011e220000000c00 */
        /* <DEDUP_REMOVED lines=27> */
[----:B------:R-:W-:Y:S01]  /*f590*/  F2FP.F16.E4M3.UNPACK_B R12, R15 ;  /* 0x0000000fff0c723e */ /* 0x000fe200020006ff */
[--C-:B------:R-:W-:Y:S01]  /*f5a0*/  HADD2.F32 R9, -RZ, R3.reuse.H0_H0 ;  /* 0x20000003ff097230 */ /* 0x100fe20000004100 */
[----:B------:R-:W-:Y:S01]  /*f5b0*/  LOP3.LUT R13, R13, 0xff000000, R8, 0xf8, !PT ;  /* 0xff0000000d0d7812 */ /* 0x000fe200078ef808 */
[----:B------:R-:W-:Y:S01]  /*f5c0*/  HADD2.F32 R8, -RZ, R3.H1_H1 ;  /* 0x30000003ff087230 */ /* 0x000fe20000004100 */
[--C-:B------:R-:W-:Y:S01]  /*f5d0*/  LOP3.LUT R21, R21, 0xff0000, R10.reuse, 0xf8, !PT ;  /* 0x00ff000015157812 */ /* 0x100fe200078ef80a */
[----:B------:R-:W-:Y:S01]  /*f5e0*/  HADD2.F32 R24, -RZ, R20.H1_H1 ;  /* 0x30000014ff187230 */ /* 0x000fe20000004100 */
[----:B------:R-:W-:Y:S01]  /*f5f0*/  F2FP.F16.E4M3.UNPACK_B R6, R6 ;  /* 0x00000006ff06723e */ /* 0x000fe200020006ff */
[----:B------:R-:W-:Y:S01]  /*f600*/  HADD2.F32 R14, -RZ, R12.H1_H1 ;  /* 0x3000000cff0e7230 */ /* 0x000fe20000004100 */
[----:B------:R-:W-:Y:S01]  /*f610*/  LOP3.LUT R21, R21, 0xff000000, R10, 0xf8, !PT ;  /* 0xff00000015157812 */ /* 0x000fe200078ef80a */
[----:B------:R-:W-:Y:S01]  /*f620*/  HADD2.F32 R20, -RZ, R20.H0_H0 ;  /* 0x20000014ff147230 */ /* 0x000fe20000004100 */
[-C--:B------:R-:W-:Y:S01]  /*f630*/  F2FP.F16.E4M3.UNPACK_B R10, R7.reuse ;  /* 0x00000007ff0a723e */ /* 0x080fe200020006ff */
[C---:B------:R-:W-:Y:S01]  /*f640*/  FMUL.FTZ R26, R8.reuse, R24 ;  /* 0x00000018081a7220 */ /* 0x040fe20000410000 */
[----:B------:R-:W-:Y:S01]  /*f650*/  F2FP.F16.E4M3.UNPACK_B R11, R7.H1 ;  /* 0x00000007ff0b723e */ /* 0x000fe200030006ff */
        /* <DEDUP_REMOVED lines=38> */
[----:B------:R-:W-:-:S02]  /*f8c0*/  HADD2.F32 R6, -RZ, R4.H1_H1 ;  /* 0x30000004ff067230 */ /* 0x000fc40000004100 */
[----:B------:R-:W-:Y:S02]  /*f8d0*/  HADD2.F32 R10, -RZ, R9.H1_H1 ;  /* 0x30000009ff0a7230 */ /* 0x000fe40000004100 */
[----:B------:R-:W-:Y:S02]  /*f8e0*/  HADD2.F32 R5, -RZ, R4.H0_H0 ;  /* 0x20000004ff057230 */ /* 0x000fe40000004100 */
[C---:B------:R-:W-:Y:S01]  /*f8f0*/  FMUL.FTZ R14, R6.reuse, R12 ;  /* 0x0000000c060e7220 */ /* 0x040fe20000410000 */
[----:B------:R-:W-:Y:S02]  /*f900*/  HADD2.F32 R4, -RZ, R3.H1_H1 ;  /* 0x30000003ff047230 */ /* 0x000fe40000004100 */
[-C--:B------:R-:W-:Y:S01]  /*f910*/  FMUL.FTZ R20, R6, R10.reuse ;  /* 0x0000000a06147220 */ /* 0x080fe20000410000 */
[----:B------:R-:W-:Y:S02]  /*f920*/  HADD2.F32 R9, -RZ, R9.H0_H0 ;  /* 0x20000009ff097230 */ /* 0x000fe40000004100 */
[----:B------:R-:W-:Y:S01]  /*f930*/  FFMA.FTZ R14, R5, R10, -R14 ;  /* 0x0000000a050e7223 */ /* 0x000fe2000001080e */
[----:B------:R-:W-:-:S02]  /*f940*/  HADD2.F32 R3, -RZ, R3.H0_H0 ;  /* 0x20000003ff037230 */ /* 0x000fc40000004100 */
[C---:B------:R-:W-:Y:S01]  /*f950*/  FMUL.FTZ R6, R4.reuse, R11 ;  /* 0x0000000b04067220 */ /* 0x040fe20000410000 */
[----:B------:R-:W-:Y:S01]  /*f960*/  FFMA.FTZ R15, R5, R12, R20 ;  /* 0x0000000c050f7223 */ /* 0x000fe20000010014 */
[-C--:B------:R-:W-:Y:S01]  /*f970*/  FMUL.FTZ R4, R4, R9.reuse ;  /* 0x0000000904047220 */ /* 0x080fe20000410000 */
[----:B------:R-:W-:Y:S02]  /*f980*/  HADD2.F32 R5, -RZ, R13.H1_H1 ;  /* 0x3000000dff057230 */ /* 0x000fe40000004100 */
[C---:B------:R-:W-:Y:S01]  /*f990*/  FFMA.FTZ R12, R3.reuse, R9, -R6 ;  /* 0x00000009030c7223 */ /* 0x040fe20000010806 */
[--C-:B------:R-:W-:Y:S02]  /*f9a0*/  HADD2.F32 R9, -RZ, R21.reuse.H1_H1 ;  /* 0x30000015ff097230 */ /* 0x100fe40000004100 */
[----:B------:R-:W-:Y:S01]  /*f9b0*/  FFMA.FTZ R11, R3, R11, R4 ;  /* 0x0000000b030b7223 */ /* 0x000fe20000010004 */
[----:B------:R-:W-:Y:S02]  /*f9c0*/  HADD2.F32 R4, -RZ, R8.H1_H1 ;  /* 0x30000008ff047230 */ /* 0x000fe40000004100 */
[----:B------:R-:W-:-:S02]  /*f9d0*/  HADD2.F32 R10, -RZ, R21.H0_H0 ;  /* 0x20000015ff0a7230 */ /* 0x000fc40000004100 */
[----:B------:R-:W-:Y:S02]  /*f9e0*/  HADD2.F32 R3, -RZ, R7.H1_H1 ;  /* 0x30000007ff037230 */ /* 0x000fe40000004100 */
[C---:B------:R-:W-:Y:S01]  /*f9f0*/  FMUL.FTZ R20, R4.reuse, R5 ;  /* 0x0000000504147220 */ /* 0x040fe20000410000 */
[----:B------:R-:W-:Y:S02]  /*fa00*/  HADD2.F32 R6, -RZ, R13.H0_H0 ;  /* 0x2000000dff067230 */ /* 0x000fe40000004100 */
[----:B------:R-:W-:Y:S01]  /*fa10*/  FMUL.FTZ R13, R4, R9 ;  /* 0x00000009040d7220 */ /* 0x000fe20000410000 */
        /* <DEDUP_REMOVED lines=12> */
[----:B------:R-:W-:Y:S02]  /*fae0*/  F2FP.SATFINITE.E4M3.F32.PACK_AB_MERGE_C R6, R27, R24, R6 ;  /* 0x000000181b06723e */ /* 0x000fe40004807006 */
[----:B------:R-:W-:Y:S02]  /*faf0*/  F2FP.SATFINITE.E4M3.F32.PACK_AB_MERGE_C R7, R28, R31, R7 ;  /* 0x0000001f1c07723e */ /* 0x000fe40004807007 */
[----:B------:R-:W-:-:S02]  /*fb00*/  F2FP.SATFINITE.E4M3.F32.PACK_AB_MERGE_C R4, R11, R12, R4 ;  /* 0x0000000c0b04723e */ /* 0x000fc40004807004 */
[----:B------:R-:W-:-:S05]  /*fb10*/  F2FP.SATFINITE.E4M3.F32.PACK_AB_MERGE_C R5, R10, R5, R13 ;  /* 0x000000050a05723e */ /* 0x000fca000480700d */
[----:B------:R1:W-:Y:S01]  /*fb20*/  STS.128 [R0+0x2000], R4 ;  /* 0x0020000400007388 */ /* 0x0003e20000000c00 */
[----:B------:R-:W-:Y:S05]  /*fb30*/  BRA `(.L_x_2343) ;  /* 0x0000002400a87947 */ /* 0x000fea0003800000 */
.L_x_2330:
[----:B------:R-:W0:Y:S01]  /*fb40*/  S2R R0, SR_TID.X ;  /* 0x0000000000007919 */ /* 0x000e220000002100 */
[----:B------:R-:W2:Y:S01]  /*fb50*/  LDC R28, c[0x0][0x448] ;  /* 0x00011200ff1c7b82 */ /* 0x000ea20000000800 */
[----:B------:R-:W-:Y:S01]  /*fb60*/  IMAD.MOV.U32 R10, RZ, RZ, R24 ;  /* 0x000000ffff0a7224 */ /* 0x000fe200078e0018 */
[----:B------:R-:W-:Y:S01]  /*fb70*/  ULDC.64 UR4, c[0x0][0x3f8] ;  /* 0x0000fe0000047ab9 */ /* 0x000fe20000000a00 */
[----:B------:R-:W-:Y:S01]  /*fb80*/  IMAD.MOV.U32 R11, RZ, RZ, R29 ;  /* 0x000000ffff0b7224 */ /* 0x000fe200078e001d */
[----:B------:R-:W-:Y:S01]  /*fb90*/  ULDC.64 UR6, c[0x0][0x408] ;  /* 0x0001020000067ab9 */ /* 0x000fe20000000a00 */
[----:B------:R-:W-:Y:S01]  /*fba0*/  IMAD.MOV.U32 R4, RZ, RZ, R26 ;  /* 0x000000ffff047224 */ /* 0x000fe200078e001a */
[----:B------:R-:W-:Y:S01]  /*fbb0*/  ULDC.64 UR8, c[0x0][0x400] ;  /* 0x0001000000087ab9 */ /* 0x000fe20000000a00 */
[----:B--2---:R-:W-:Y:S01]  /*fbc0*/  ISETP.NE.AND P0, PT, R28, 0x1, PT ;  /* 0x000000011c00780c */ /* 0x004fe20003f05270 */
[----:B0-----:R-:W-:-:S05]  /*fbd0*/  VIADD R0, R0, 0xffffff80 ;  /* 0xffffff8000007836 */ /* 0x001fca0000000000 */
[----:B------:R-:W-:-:S07]  /*fbe0*/  SHF.R.S32.HI R3, RZ, 0x1f, R0 ;  /* 0x0000001fff037819 */ /* 0x000fce0000011400 */
[----:B------:R-:W0:Y:S01]  /*fbf0*/  @P0 LDC R5, c[0x0][0x450] ;  /* 0x00011400ff050b82 */ /* 0x000e220000000800 */
[----:B------:R-:W-:-:S04]  /*fc00*/  LEA.HI R3, R3, R0, RZ, 0x2 ;  /* 0x0000000003037211 */ /* 0x000fc800078f10ff */
[----:B------:R-:W-:-:S05]  /*fc10*/  LOP3.LUT R3, R3, 0xfffffffc, RZ, 0xc0, !PT ;  /* 0xfffffffc03037812 */ /* 0x000fca00078ec0ff */
[----:B------:R-:W-:Y:S02]  /*fc20*/  IMAD.IADD R3, R0, 0x1, -R3 ;  /* 0x0000000100037824 */ /* 0x000fe400078e0a03 */
[----:B------:R-:W2:Y:S02]  /*fc30*/  @P0 LDC R0, c[0x0][0x44c] ;  /* 0x00011300ff000b82 */ /* 0x000ea40000000800 */
[----:B------:R-:W-:-:S04]  /*fc40*/  IMAD R3, R3, 0x40, R41 ;  /* 0x0000004003037824 */ /* 0x000fc800078e0229 */
[----:B--2---:R-:W-:-:S05]  /*fc50*/  @P0 IMAD.HI.U32 R0, R3, R0, RZ ;  /* 0x0000000003000227 */ /* 0x004fca00078e00ff */
[----:B0-----:R-:W-:Y:S01]  /*fc60*/  @P0 SHF.R.U32.HI R3, RZ, R5, R0 ;  /* 0x00000005ff030219 */ /* 0x001fe20000011600 */
        /* <DEDUP_REMOVED lines=40> */
[----:B------:R-:W0:Y:S04]  /*fef0*/  SHFL.IDX PT, R37, R37, 0x1, 0x1c1f ;  /* 0x003c1f0025257f89 */ /* 0x000e2800000e0000 */
        /* <DEDUP_REMOVED lines=10> */
.L_x_2566:
        /* <DEDUP_REMOVED lines=18> */
.L_x_2348:
[----:B------:R-:W-:Y:S05]  /*100c0*/  BSYNC B1 ;  /* 0x0000000000017941 */ /* 0x000fea0003800000 */
.L_x_2347:
[----:B------:R-:W2:Y:S04]  /*100d0*/  LDL R0, [R1+0xa0] ;  /* 0x0000a00001007983 */ /* 0x000ea80000100800 */
[----:B------:R-:W3:Y:S01]  /*100e0*/  LDL R10, [R1+0x4c] ;  /* 0x00004c00010a7983 */ /* 0x000ee20000100800 */
[----:B------:R-:W-:Y:S01]  /*100f0*/  BSSY B1, `(.L_x_2349) ;  /* 0x000000d000017945 */ /* 0x000fe20003800000 */
[----:B--2---:R-:W-:Y:S01]  /*10100*/  R2UR UR5, R0 ;  /* 0x00000000000572ca */ /* 0x004fe200000e0000 */
[----:B------:R-:W-:Y:S01]  /*10110*/  VIADD R0, R228, 0x40 ;  /* 0x00000040e4007836 */ /* 0x000fe20000000000 */
        /* <DEDUP_REMOVED lines=10> */
.L_x_2567:
[----:B------:R-:W-:Y:S05]  /*101c0*/  BSYNC B1 ;  /* 0x0000000000017941 */ /* 0x000fea0003800000 */
.L_x_2349:
[----:B------:R-:W-:Y:S04]  /*101d0*/  BSSY B1, `(.L_x_2351) ;  /* 0x0000106000017945 */ /* 0x000fe80003800000 */
[----:B------:R-:W-:Y:S05]  /*101e0*/  @P2 BRA `(.L_x_2352) ;  /* 0x0000001000102947 */ /* 0x000fea0003800000 */
[----:B------:R-:W1:Y:S01]  /*101f0*/  S2R R28, SR_TID.X ;  /* 0x00000000001c7919 */ /* 0x000e620000002100 */
[----:B------:R-:W-:Y:S02]  /*10200*/  SHF.R.U32.HI R0, RZ, 0x8, R34 ;  /* 0x00000008ff007819 */ /* 0x000fe40000011622 */
[----:B0-----:R-:W-:Y:S02]  /*10210*/  LOP3.LUT R3, R34, 0xff, RZ, 0xc0, !PT ;  /* 0x000000ff22037812 */ /* 0x001fe400078ec0ff */
[----:B------:R-:W-:Y:S02]  /*10220*/  LOP3.LUT R0, R0, 0xff, RZ, 0xc0, !PT ;  /* 0x000000ff00007812 */ /* 0x000fe400078ec0ff */
[----:B------:R-:W-:Y:S02]  /*10230*/  SHF.R.U32.HI R10, RZ, 0x8, R35 ;  /* 0x00000008ff0a7819 */ /* 0x000fe40000011623 */
[----:B------:R-:W-:Y:S02]  /*10240*/  SHF.R.U32.HI R24, RZ, 0x8, R32 ;  /* 0x00000008ff187819 */ /* 0x000fe40000011620 */
[----:B------:R-:W-:Y:S01]  /*10250*/  PRMT R37, R0, 0x7604, R3 ;  /* 0x0000760400257816 */ /* 0x000fe20000000003 */
[----:B------:R-:W-:Y:S01]  /*10260*/  IMAD.SHL.U32 R3, R229, 0x80, RZ ;  /* 0x00000080e5037824 */ /* 0x000fe200078e00ff */
[----:B------:R-:W-:-:S02]  /*10270*/  LOP3.LUT R11, R35, 0xff, RZ, 0xc0, !PT ;  /* 0x000000ff230b7812 */ /* 0x000fc400078ec0ff */
[----:B------:R-:W-:Y:S02]  /*10280*/  LOP3.LUT R10, R10, 0xff, RZ, 0xc0, !PT ;  /* 0x000000ff0a0a7812 */ /* 0x000fe400078ec0ff */
[----:B------:R-:W-:Y:S02]  /*10290*/  LOP3.LUT R25, R32, 0xff, RZ, 0xc0, !PT ;  /* 0x000000ff20197812 */ /* 0x000fe400078ec0ff */
[----:B------:R-:W-:Y:S02]  /*102a0*/  LOP3.LUT R24, R24, 0xff, RZ, 0xc0, !PT ;  /* 0x000000ff18187812 */ /* 0x000fe400078ec0ff */
[----:B------:R-:W-:Y:S02]  /*102b0*/  PRMT R38, R10, 0x7604, R11 ;  /* 0x000076040a267816 */ /* 0x000fe4000000000b */
[----:B------:R-:W-:Y:S02]  /*102c0*/  SHF.R.U32.HI R0, RZ, 0x8, R20 ;  /* 0x00000008ff007819 */ /* 0x000fe40000011614 */
[----:B------:R-:W-:Y:S01]  /*102d0*/  LOP3.LUT R10, R3, 0x380, RZ, 0xc0, !PT ;  /* 0x00000380030a7812 */ /* 0x000fe200078ec0ff */
[----:B------:R-:W-:Y:S01]  /*102e0*/  IMAD.IADD R3, R18, 0x1, R39 ;  /* 0x0000000112037824 */ /* 0x000fe200078e0227 */
[----:B------:R-:W-:-:S02]  /*102f0*/  PRMT R41, R24, 0x7604, R25 ;  /* 0x0000760418297816 */ /* 0x000fc40000000019 */
[----:B------:R-:W-:Y:S02]  /*10300*/  SHF.R.U32.HI R11, RZ, 0x8, R33 ;  /* 0x00000008ff0b7819 */ /* 0x000fe40000011621 */
[----:B------:R-:W-:Y:S01]  /*10310*/  LOP3.LUT R25, R0, 0xff, RZ, 0xc0, !PT ;  /* 0x000000ff00197812 */ /* 0x000fe200078ec0ff */
[----:B-1----:R-:W-:Y:S01]  /*10320*/  VIADD R28, R28, 0xffffff80 ;  /* 0xffffff801c1c7836 */ /* 0x002fe20000000000 */
[----:B------:R-:W-:Y:S02]  /*10330*/  LOP3.LUT R26, R20, 0xff, RZ, 0xc0, !PT ;  /* 0x000000ff141a7812 */ /* 0x000fe400078ec0ff */
[----:B------:R-:W-:Y:S02]  /*10340*/  LOP3.LUT R0, R10, 0x70, R18, 0xf8, !PT ;  /* 0x000000700a007812 */ /* 0x000fe400078ef812 */
[----:B------:R-:W-:Y:S02]  /*10350*/  SHF.R.S32.HI R40, RZ, 0x1f, R28 ;  /* 0x0000001fff287819 */ /* 0x000fe4000001141c */
[----:B------:R-:W-:-:S02]  /*10360*/  SHF.R.U32.HI R27, RZ, 0x3, R10 ;  /* 0x00000003ff1b7819 */ /* 0x000fc4000001160a */
[----:B------:R-:W-:Y:S02]  /*10370*/  LEA.HI R40, R40, R28, RZ, 0x5 ;  /* 0x0000001c28287211 */ /* 0x000fe400078f28ff */
[----:B------:R-:W-:Y:S02]  /*10380*/  LOP3.LUT R24, R33, 0xff, RZ, 0xc0, !PT ;  /* 0x000000ff21187812 */ /* 0x000fe400078ec0ff */
[----:B------:R-:W-:Y:S01]  /*10390*/  LOP3.LUT R11, R11, 0xff, RZ, 0xc0, !PT ;  /* 0x000000ff0b0b7812 */ /* 0x000fe200078ec0ff */
[----:B------:R-:W-:Y:S01]  /*103a0*/  IMAD.SHL.U32 R40, R40, 0x20, RZ ;  /* 0x0000002028287824 */ /* 0x000fe200078e00ff */
[----:B------:R-:W-:Y:S02]  /*103b0*/  LOP3.LUT R10, R10, 0x70, R3, 0xf8, !PT ;  /* 0x000000700a0a7812 */ /* 0x000fe400078ef803 */
[----:B------:R-:W-:Y:S02]  /*103c0*/  PRMT R45, R25, 0x7604, R26 ;  /* 0x00007604192d7816 */ /* 0x000fe4000000001a */
[----:B------:R-:W-:-:S02]  /*103d0*/  LOP3.LUT R3, R0, R27, RZ, 0x3c, !PT ;  /* 0x0000001b00037212 */ /* 0x000fc400078e3cff */
[----:B------:R-:W-:Y:S02]  /*103e0*/  LOP3.LUT R40, R40, 0xfffffc00, RZ, 0xc0, !PT ;  /* 0xfffffc0028287812 */ /* 0x000fe400078ec0ff */
[----:B------:R-:W-:Y:S02]  /*103f0*/  SHF.R.U32.HI R25, RZ, 0x8, R21 ;  /* 0x00000008ff197819 */ /* 0x000fe40000011615 */
[----:B------:R-:W-:Y:S02]  /*10400*/  PRMT R43, R11, 0x7604, R24 ;  /* 0x000076040b2b7816 */ /* 0x000fe40000000018 */
[----:B------:R-:W-:Y:S02]  /*10410*/  LOP3.LUT R11, R10, R27, RZ, 0x3c, !PT ;  /* 0x0000001b0a0b7212 */ /* 0x000fe400078e3cff */
[----:B------:R-:W-:Y:S02]  /*10420*/  IADD3 R0, R16, R3, R40 ;  /* 0x0000000310007210 */ /* 0x000fe40007ffe028 */
[----:B------:R-:W-:-:S02]  /*10430*/  LOP3.LUT R10, R21, 0xff, RZ, 0xc0, !PT ;  /* 0x000000ff150a7812 */ /* 0x000fc400078ec0ff */
[----:B------:R-:W-:Y:S02]  /*10440*/  SHF.R.U32.HI R24, RZ, 0x8, R8 ;  /* 0x00000008ff187819 */ /* 0x000fe40000011608 */
[----:B------:R-:W-:Y:S02]  /*10450*/  SHF.R.U32.HI R30, RZ, 0x8, R9 ;  /* 0x00000008ff1e7819 */ /* 0x000fe40000011609 */
[----:B------:R-:W-:Y:S02]  /*10460*/  LOP3.LUT R3, R25, 0xff, RZ, 0xc0, !PT ;  /* 0x000000ff19037812 */ /* 0x000fe400078ec0ff */
[----:B------:R-:W-:Y:S02]  /*10470*/  LOP3.LUT R29, R8, 0xff, RZ, 0xc0, !PT ;  /* 0x000000ff081d7812 */ /* 0x000fe400078ec0ff */
[----:B------:R-:W-:Y:S02]  /*10480*/  LOP3.LUT R31, R9, 0xff, RZ, 0xc0, !PT ;  /* 0x000000ff091f7812 */ /* 0x000fe400078ec0ff */
[----:B------:R-:W-:-:S02]  /*10490*/  LOP3.LUT R28, R24, 0xff, RZ, 0xc0, !PT ;  /* 0x000000ff181c7812 */ /* 0x000fc400078ec0ff */
[----:B------:R-:W-:Y:S01]  /*104a0*/  LOP3.LUT R30, R30, 0xff, RZ, 0xc0, !PT ;  /* 0x000000ff1e1e7812 */ /* 0x000fe200078ec0ff */
[----:B------:R-:W-:Y:S01]  /*104b0*/  LDS.128 R24, [R0+0x1c400] ;  /* 0x01c4000000187984 */ /* 0x000fe20000000c00 */
[----:B------:R-:W-:Y:S02]  /*104c0*/  PRMT R47, R3, 0x7604, R10 ;  /* 0x00007604032f7816 */ /* 0x000fe4000000000a */
[----:B------:R-:W-:Y:S02]  /*104d0*/  IADD3 R3, R16, R11, R40 ;  /* 0x0000000b10037210 */ /* 0x000fe40007ffe028 */
[----:B------:R-:W-:Y:S02]  /*104e0*/  PRMT R49, R28, 0x7604, R29 ;  /* 0x000076041c317816 */ /* 0x000fe4000000001d */
[----:B------:R-:W-:Y:S02]  /*104f0*/  PRMT R51, R30, 0x7604, R31 ;  /* 0x000076041e337816 */ /* 0x000fe4000000001f */
[----:B------:R-:W0:Y:S01]  /*10500*/  LDS.128 R28, [R3+0x1c400] ;  /* 0x01c40000031c7984 */ /* 0x000e220000000c00 */
[----:B------:R-:W-:-:S02]  /*10510*/  SHF.R.U32.HI R11, RZ, 0x10, R35 ;  /* 0x00000010ff0b7819 */ /* 0x000fc40000011623 */
[----:B------:R-:W-:Y:S02]  /*10520*/  SHF.R.U32.HI R42, RZ, 0x10, R33 ;  /* 0x00000010ff2a7819 */ /* 0x000fe40000011621 */
[----:B------:R-:W-:Y:S02]  /*10530*/  LOP3.LUT R11, R11, 0xff, RZ, 0xc0, !PT ;  /* 0x000000ff0b0b7812 */ /* 0x000fe400078ec0ff */
[----:B------:R-:W-:Y:S02]  /*10540*/  SHF.R.U32.HI R40, RZ, 0x10, R32 ;  /* 0x00000010ff287819 */ /* 0x000fe40000011620 */
[----:B------:R-:W-:Y:S02]  /*10550*/  PRMT R11, R11, 0x7054, R38 ;  /* 0x000070540b0b7816 */ /* 0x000fe40000000026 */
[----:B------:R-:W-:Y:S02]  /*10560*/  SHF.R.U32.HI R38, RZ, 0x10, R21 ;  /* 0x00000010ff267819 */ /* 0x000fe40000011615 */
[----:B------:R-:W-:-:S02]  /*10570*/  LOP3.LUT R42, R42, 0xff, RZ, 0xc0, !PT ;  /* 0x000000ff2a2a7812 */ /* 0x000fc400078ec0ff */
[----:B------:R-:W-:Y:S02]  /*10580*/  LOP3.LUT R38, R38, 0xff, RZ, 0xc0, !PT ;  /* 0x000000ff26267812 */ /* 0x000fe400078ec0ff */
[----:B------:R-:W-:Y:S02]  /*10590*/  LOP3.LUT R40, R40, 0xff, RZ, 0xc0, !PT ;  /* 0x000000ff28287812 */ /* 0x000fe400078ec0ff */
[----:B------:R-:W-:Y:S02]  /*105a0*/  PRMT R43, R42, 0x7054, R43 ;  /* 0x000070542a2b7816 */ /* 0x000fe4000000002b */
[----:B------:R-:W-:Y:S02]  /*105b0*/  SHF.R.U32.HI R42, RZ, 0x10, R9 ;  /* 0x00000010ff2a7819 */ /* 0x000fe40000011609 */
[----:B------:R-:W-:Y:S02]  /*105c0*/  SHF.R.U32.HI R10, RZ, 0x10, R34 ;  /* 0x00000010ff0a7819 */ /* 0x000fe40000011622 */
[----:B------:R-:W-:-:S02]  /*105d0*/  PRMT R47, R38, 0x7054, R47 ;  /* 0x00007054262f7816 */ /* 0x000fc4000000002f */
[----:B------:R-:W-:Y:S02]  /*105e0*/  PRMT R41, R40, 0x7054, R41 ;  /* 0x0000705428297816 */ /* 0x000fe40000000029 */
[----:B------:R-:W-:Y:S02]  /*105f0*/  SHF.R.U32.HI R40, RZ, 0x10, R8 ;  /* 0x00000010ff287819 */ /* 0x000fe40000011608 */
[----:B------:R-:W-:Y:S02]  /*10600*/  LOP3.LUT R42, R42, 0xff, RZ, 0xc0, !PT ;  /* 0x000000ff2a2a7812 */ /* 0x000fe400078ec0ff */
[----:B------:R-:W-:Y:S02]  /*10610*/  LOP3.LUT R10, R10, 0xff, RZ, 0xc0, !PT ;  /* 0x000000ff0a0a7812 */ /* 0x000fe400078ec0ff */
[----:B------:R-:W-:Y:S02]  /*10620*/  LOP3.LUT R47, R47, 0xff000000, R21, 0xf8, !PT ;  /* 0xff0000002f2f7812 */ /* 0x000fe400078ef815 */
[----:B------:R-:W-:-:S02]  /*10630*/  LOP3.LUT R40, R40, 0xff, RZ, 0xc0, !PT ;  /* 0x000000ff28287812 */ /* 0x000fc400078ec0ff */
[----:B------:R-:W-:Y:S02]  /*10640*/  PRMT R51, R42, 0x7054, R51 ;  /* 0x000070542a337816 */ /* 0x000fe40000000033 */
[----:B------:R-:W-:Y:S02]  /*10650*/  PRMT R37, R10, 0x7054, R37 ;  /* 0x000070540a257816 */ /* 0x000fe40000000025 */
[----:B------:R-:W-:Y:S02]  /*10660*/  LOP3.LUT R38, R11, 0xff000000, R35, 0xf8, !PT ;  /* 0xff0000000b267812 */ /* 0x000fe400078ef823 */
[----:B------:R-:W-:Y:S02]  /*10670*/  LOP3.LUT R42, R41, 0xff000000, R32, 0xf8, !PT ;  /* 0xff000000292a7812 */ /* 0x000fe400078ef820 */
[----:B------:R-:W-:Y:S02]  /*10680*/  SHF.R.U32.HI R10, RZ, 0x10, R20 ;  /* 0x00000010ff0a7819 */ /* 0x000fe40000011614 */
[----:B------:R-:W-:-:S02]  /*10690*/  F2FP.F16.E4M3.UNPACK_B R44, R47.H1 ;  /* 0x0000002fff2c723e */ /* 0x000fc400030006ff */
[----:B0-----:R-:W-:Y:S02]  /*106a0*/  F2FP.F16.E4M3.UNPACK_B R32, R29.H1 ;  /* 0x0000001dff20723e */ /* 0x001fe400030006ff */
[----:B------:R-:W-:Y:S01]  /*106b0*/  PRMT R49, R40, 0x7054, R49 ;  /* 0x0000705428317816 */ /* 0x000fe20000000031 */
[--C-:B------:R-:W-:Y:S01]  /*106c0*/  HADD2.F32 R46, -RZ, R44.reuse.H0_H0 ;  /* 0x2000002cff2e7230 */ /* 0x100fe20000004100 */
[----:B------:R-:W-:Y:S01]  /*106d0*/  LOP3.LUT R51, R51, 0xff000000, R9, 0xf8, !PT ;  /* 0xff00000033337812 */ /* 0x000fe200078ef809 */
[----:B------:R-:W-:Y:S01]  /*106e0*/  HADD2.F32 R44, -RZ, R44.H1_H1 ;  /* 0x3000002cff2c7230 */ /* 0x000fe20000004100 */
[----:B------:R-:W-:Y:S02]  /*106f0*/  F2FP.F16.E4M3.UNPACK_B R40, R38.H1 ;  /* 0x00000026ff28723e */ /* 0x000fe400030006ff */
[-C--:B------:R-:W-:Y:S02]  /*10700*/  F2FP.F16.E4M3.UNPACK_B R9, R25.reuse ;  /* 0x00000019ff09723e */ /* 0x080fe400020006ff */
[----:B------:R-:W-:Y:S01]  /*10710*/  LOP3.LUT R10, R10, 0xff, RZ, 0xc0, !PT ;  /* 0x000000ff0a0a7812 */ /* 0x000fe200078ec0ff */
[----:B------:R-:W-:Y:S01]  /*10720*/  HADD2.F32 R41, -RZ, R40.H0_H0 ;  /* 0x20000028ff297230 */ /* 0x000fe20000004100 */
[----:B------:R-:W-:Y:S01]  /*10730*/  LOP3.LUT R43, R43, 0xff000000, R33, 0xf8, !PT ;  /* 0xff0000002b2b7812 */ /* 0x000fe200078ef821 */
[----:B------:R-:W-:Y:S01]  /*10740*/  HADD2.F32 R33, -RZ, R32.H0_H0 ;  /* 0x20000020ff217230 */ /* 0x000fe20000004100 */
[----:B------:R-:W-:Y:S01]  /*10750*/  F2FP.F16.E4M3.UNPACK_B R25, R25.H1 ;  /* 0x00000019ff19723e */ /* 0x000fe200030006ff */
[----:B------:R-:W-:Y:S01]  /*10760*/  HADD2.F32 R40, -RZ, R40.H1_H1 ;  /* 0x30000028ff287230 */ /* 0x000fe20000004100 */
[----:B------:R-:W-:Y:S01]  /*10770*/  PRMT R45, R10, 0x7054, R45 ;  /* 0x000070540a2d7816 */ /* 0x000fe2000000002d */
[----:B------:R-:W-:Y:S01]  /*10780*/  HADD2.F32 R32, -RZ, R32.H1_H1 ;  /* 0x30000020ff207230 */ /* 0x000fe20000004100 */
[----:B------:R-:W-:Y:S01]  /*10790*/  LOP3.LUT R48, R49, 0xff000000, R8, 0xf8, !PT ;  /* 0xff00000031307812 */ /* 0x000fe200078ef808 */
[----:B------:R-:W-:Y:S01]  /*107a0*/  HADD2.F32 R10, -RZ, R25.H0_H0 ;  /* 0x20000019ff0a7230 */ /* 0x000fe20000004100 */
[----:B------:R-:W-:Y:S01]  /*107b0*/  F2FP.F16.E4M3.UNPACK_B R29, R29 ;  /* 0x0000001dff1d723e */ /* 0x000fe200020006ff */
[C---:B------:R-:W-:Y:S01]  /*107c0*/  FMUL.FTZ R49, R33.reuse, R46 ;  /* 0x0000002e21317220 */ /* 0x040fe20000410000 */
[----:B------:R-:W-:Y:S01]  /*107d0*/  F2FP.F16.E4M3.UNPACK_B R47, R47 ;  /* 0x0000002fff2f723e */ /* 0x000fe200020006ff */
[-C--:B------:R-:W-:Y:S01]  /*107e0*/  FMUL.FTZ R53, R33, R41.reuse ;  /* 0x0000002921357220 */ /* 0x080fe20000410000 */
[----:B------:R-:W-:Y:S01]  /*107f0*/  F2FP.F16.E4M3.UNPACK_B R38, R38 ;  /* 0x00000026ff26723e */ /* 0x000fe200020006ff */
[C---:B------:R-:W-:Y:S01]  /*10800*/  FFMA.FTZ R50, R10.reuse, R41, -R49 ;  /* 0x000000290a327223 */ /* 0x040fe20000010831 */
[----:B------:R-:W-:Y:S01]  /*10810*/  LOP3.LUT R37, R37, 0xff000000, R34, 0xf8, !PT ;  /* 0xff00000025257812 */ /* 0x000fe200078ef822 */
[----:B------:R-:W-:Y:S01]  /*10820*/  HADD2.F32 R49, -RZ, R47.H0_H0 ;  /* 0x2000002fff317230 */ /* 0x000fe20000004100 */
[-C--:B------:R-:W-:Y:S01]  /*10830*/  F2FP.F16.E4M3.UNPACK_B R34, R31.reuse ;  /* 0x0000001fff22723e */ /* 0x080fe200020006ff */
[----:B------:R-:W-:Y:S01]  /*10840*/  HADD2.F32 R41, -RZ, R38.H0_H0 ;  /* 0x20000026ff297230 */ /* 0x000fe20000004100 */
[----:B------:R-:W-:Y:S01]  /*10850*/  F2FP.F16.E4M3.UNPACK_B R35, R31.H1 ;  /* 0x0000001fff23723e */ /* 0x000fe200030006ff */
[----:B------:R-:W-:Y:S01]  /*10860*/  FFMA.FTZ R52, R10, R46, R53 ;  /* 0x0000002e0a347223 */ /* 0x000fe20000010035 */
[-C--:B------:R-:W-:Y:S01]  /*10870*/  F2FP.F16.E4M3.UNPACK_B R31, R30.reuse ;  /* 0x0000001eff1f723e */ /* 0x080fe200020006ff */
[----:B------:R-:W-:Y:S01]  /*10880*/  HADD2.F32 R10, -RZ, R9.H0_H0 ;  /* 0x20000009ff0a7230 */ /* 0x000fe20000004100 */
[----:B------:R-:W-:Y:S01]  /*10890*/  F2FP.F16.E4M3.UNPACK_B R33, R30.H1 ;  /* 0x0000001eff21723e */ /* 0x000fe200030006ff */
[----:B------:R-:W-:-:S02]  /*108a0*/  HADD2.F32 R30, -RZ, R29.H0_H0 ;  /* 0x2000001dff1e7230 */ /* 0x000fc40000004100 */
[C---:B------:R-:W-:Y:S01]  /*108b0*/  FMUL.FTZ R46, R32.reuse, R44 ;  /* 0x0000002c202e7220 */ /* 0x040fe20000410000 */
[----:B------:R-:W-:Y:S02]  /*108c0*/  HADD2.F32 R25, -RZ, R25.H1_H1 ;  /* 0x30000019ff197230 */ /* 0x000fe40000004100 */
[-C--:B------:R-:W-:Y:S01]  /*108d0*/  FMUL.FTZ R57, R32, R40.reuse ;  /* 0x0000002820397220 */ /* 0x080fe20000410000 */
[----:B------:R-:W-:Y:S01]  /*108e0*/  LOP3.LUT R45, R45, 0xff000000, R20, 0xf8, !PT ;  /* 0xff0000002d2d7812 */ /* 0x000fe200078ef814 */
[C---:B------:R-:W-:Y:S01]  /*108f0*/  FMUL.FTZ R53, R30.reuse, R49 ;  /* 0x000000311e357220 */ /* 0x040fe20000410000 */
[----:B------:R-:W-:Y:S01]  /*10900*/  FMUL.FTZ R30, R30, R41 ;  /* 0x000000291e1e7220 */ /* 0x000fe20000410000 */
[----:B------:R-:W-:Y:S01]  /*10910*/  F2FP.F16.E4M3.UNPACK_B R20, R27 ;  /* 0x0000001bff14723e */ /* 0x000fe200020006ff */
[C---:B------:R-:W-:Y:S01]  /*10920*/  FFMA.FTZ R55, R25.reuse, R40, -R46 ;  /* 0x0000002819377223 */ /* 0x040fe2000001082e */
[C---:B------:R-:W-:Y:S01]  /*10930*/  FFMA.FTZ R53, R10.reuse, R41, -R53 ;  /* 0x000000290a357223 */ /* 0x040fe20000010835 */
[----:B------:R-:W-:Y:S01]  /*10940*/  FFMA.FTZ R49, R10, R49, R30 ;  /* 0x000000310a317223 */ /* 0x000fe2000001001e */
[----:B------:R-:W-:Y:S01]  /*10950*/  F2FP.F16.E4M3.UNPACK_B R41, R51.H1 ;  /* 0x00000033ff29723e */ /* 0x000fe200030006ff */
[----:B------:R-:W-:Y:S01]  /*10960*/  FFMA.FTZ R57, R25, R44, R57 ;  /* 0x0000002c19397223 */ /* 0x000fe20000010039 */
[----:B------:R-:W-:Y:S01]  /*10970*/  F2FP.F16.E4M3.UNPACK_B R30, R43.H1 ;  /* 0x0000002bff1e723e */ /* 0x000fe200030006ff */
[----:B------:R-:W-:Y:S01]  /*10980*/  HADD2.F32 R40, -RZ, R47.H1_H1 ;  /* 0x3000002fff287230 */ /* 0x000fe20000004100 */
[----:B------:R-:W-:Y:S01]  /*10990*/  F2FP.F16.E4M3.UNPACK_B R27, R27.H1 ;  /* 0x0000001bff1b723e */ /* 0x000fe200030006ff */
[----:B------:R-:W-:Y:S01]  /*109a0*/  HADD2.F32 R29, -RZ, R29.H1_H1 ;  /* 0x3000001dff1d7230 */ /* 0x000fe20000004100 */
[----:B------:R-:W-:Y:S01]  /*109b0*/  F2FP.F16.E4M3.UNPACK_B R51, R51 ;  /* 0x00000033ff33723e */ /* 0x000fe200020006ff */
[----:B------:R-:W-:Y:S01]  /*109c0*/  HADD2.F32 R44, -RZ, R41.H0_H0 ;  /* 0x20000029ff2c7230 */ /* 0x000fe20000004100 */
[----:B------:R-:W-:Y:S01]  /*109d0*/  F2FP.F16.E4M3.UNPACK_B R43, R43 ;  /* 0x0000002bff2b723e */ /* 0x000fe200020006ff */
[----:B------:R-:W-:-:S02]  /*109e0*/  HADD2.F32 R25, -RZ, R35.H0_H0 ;  /* 0x20000023ff197230 */ /* 0x000fc40000004100 */
[----:B------:R-:W-:Y:S01]  /*109f0*/  FMUL.FTZ R46, R29, R40 ;  /* 0x000000281d2e7220 */ /* 0x000fe20000410000 */
[----:B------:R-:W-:Y:S01]  /*10a00*/  HADD2.F32 R38, -RZ, R38.H1_H1 ;  /* 0x30000026ff267230 */ /* 0x000fe20000004100 */
[----:B------:R-:W-:Y:S01]  /*10a10*/  F2FP.F16.E4M3.UNPACK_B R21, R28 ;  /* 0x0000001cff15723e */ /* 0x000fe200020006ff */
[----:B------:R-:W-:Y:S02]  /*10a20*/  HADD2.F32 R32, -RZ, R30.H0_H0 ;  /* 0x2000001eff207230 */ /* 0x000fe40000004100 */
[----:B------:R-:W-:Y:S01]  /*10a30*/  FMUL.FTZ R47, R25, R44 ;  /* 0x0000002c192f7220 */ /* 0x000fe20000410000 */
[----:B------:R-:W-:Y:S02]  /*10a40*/  HADD2.F32 R9, -RZ, R9.H1_H1 ;  /* 0x30000009ff097230 */ /* 0x000fe40000004100 */
[----:B------:R-:W-:Y:S01]  /*10a50*/  FMUL.FTZ R29, R29, R38 ;  /* 0x000000261d1d7220 */ /* 0x000fe20000410000 */
[----:B------:R-:W-:Y:S02]  /*10a60*/  HADD2.F32 R10, -RZ, R27.H0_H0 ;  /* 0x2000001bff0a7230 */ /* 0x000fe40000004100 */
[----:B------:R-:W-:Y:S01]  /*10a70*/  FMUL.FTZ R25, R25, R32 ;  /* 0x0000002019197220 */ /* 0x000fe20000410000 */
[----:B------:R-:W-:-:S02]  /*10a80*/  HADD2.F32 R35, -RZ, R35.H1_H1 ;  /* 0x30000023ff237230 */ /* 0x000fc40000004100 */
[C---:B------:R-:W-:Y:S01]  /*10a90*/  FFMA.FTZ R40, R9.reuse, R40, R29 ;  /* 0x0000002809287223 */ /* 0x040fe2000001001d */
[----:B------:R-:W-:Y:S02]  /*10aa0*/  HADD2.F32 R29, -RZ, R51.H0_H0 ;  /* 0x20000033ff1d7230 */ /* 0x000fe40000004100 */
[C---:B------:R-:W-:Y:S01]  /*10ab0*/  FFMA.FTZ R58, R10.reuse, R32, -R47 ;  /* 0x000000200a3a7223 */ /* 0x040fe2000001082f */
[----:B------:R-:W-:Y:S01]  /*10ac0*/  FFMA.FTZ R59, R10, R44, R25 ;  /* 0x0000002c0a3b7223 */ /* 0x000fe20000010019 */
[----:B------:R-:W-:Y:S02]  /*10ad0*/  HADD2.F32 R10, -RZ, R34.H0_H0 ;  /* 0x20000022ff0a7230 */ /* 0x000fe40000004100 */
[----:B------:R-:W-:Y:S01]  /*10ae0*/  FFMA.FTZ R46, R9, R38, -R46 ;  /* 0x00000026092e7223 */ /* 0x000fe2000001082e */
[----:B------:R-:W-:Y:S01]  /*10af0*/  HADD2.F32 R25, -RZ, R43.H0_H0 ;  /* 0x2000002bff197230 */ /* 0x000fe20000004100 */
[----:B------:R-:W-:Y:S01]  /*10b00*/  F2FP.F16.E4M3.UNPACK_B R28, R28.H1 ;  /* 0x0000001cff1c723e */ /* 0x000fe200030006ff */
[----:B------:R-:W-:-:S02]  /*10b10*/  HADD2.F32 R32, -RZ, R41.H1_H1 ;  /* 0x30000029ff207230 */ /* 0x000fc40000004100 */
[C---:B------:R-:W-:Y:S01]  /*10b20*/  FMUL.FTZ R38, R10.reuse, R29 ;  /* 0x0000001d0a267220 */ /* 0x040fe20000410000 */
[----:B------:R-:W-:Y:S02]  /*10b30*/  HADD2.F32 R9, -RZ, R20.H0_H0 ;  /* 0x20000014ff097230 */ /* 0x000fe40000004100 */
[-C--:B------:R-:W-:Y:S01]  /*10b40*/  FMUL.FTZ R10, R10, R25.reuse ;  /* 0x000000190a0a7220 */ /* 0x080fe20000410000 */
[----:B------:R-:W-:Y:S02]  /*10b50*/  HADD2.F32 R30, -RZ, R30.H1_H1 ;  /* 0x3000001eff1e7230 */ /* 0x000fe40000004100 */
[----:B------:R-:W-:Y:S01]  /*10b60*/  FMUL.FTZ R44, R35, R32 ;  /* 0x00000020232c7220 */ /* 0x000fe20000410000 */
[----:B------:R-:W-:Y:S02]  /*10b70*/  HADD2.F32 R27, -RZ, R27.H1_H1 ;  /* 0x3000001bff1b7230 */ /* 0x000fe40000004100 */
[C---:B------:R-:W-:Y:S01]  /*10b80*/  FFMA.FTZ R47, R9.reuse, R25, -R38 ;  /* 0x00000019092f7223 */ /* 0x040fe20000010826 */
[----:B------:R-:W-:Y:S01]  /*10b90*/  FFMA.FTZ R54, R9, R29, R10 ;  /* 0x0000001d09367223 */ /* 0x000fe2000001000a */
[-C--:B------:R-:W-:Y:S01]  /*10ba0*/  FMUL.FTZ R35, R35, R30.reuse ;  /* 0x0000001e23237220 */ /* 0x080fe20000410000 */
[----:B------:R-:W-:Y:S01]  /*10bb0*/  F2FP.F16.E4M3.UNPACK_B R29, R45.H1 ;  /* 0x0000002dff1d723e */ /* 0x000fe200030006ff */
[C---:B------:R-:W-:Y:S01]  /*10bc0*/  FFMA.FTZ R61, R27.reuse, R30, -R44 ;  /* 0x0000001e1b3d7223 */ /* 0x040fe2000001082c */
[----:B------:R-:W-:Y:S01]  /*10bd0*/  F2FP.F16.E4M3.UNPACK_B R25, R37.H1 ;  /* 0x00000025ff19723e */ /* 0x000fe200030006ff */
[----:B------:R-:W-:Y:S01]  /*10be0*/  FFMA.FTZ R60, R27, R32, R35 ;  /* 0x000000201b3c7223 */ /* 0x000fe20000010023 */
[-C--:B------:R-:W-:Y:S01]  /*10bf0*/  F2FP.F16.E4M3.UNPACK_B R8, R24.reuse ;  /* 0x00000018ff08723e */ /* 0x080fe200020006ff */
[----:B------:R-:W-:Y:S01]  /*10c00*/  HADD2.F32 R30, -RZ, R29.H0_H0 ;  /* 0x2000001dff1e7230 */ /* 0x000fe20000004100 */
[----:B------:R-:W-:Y:S01]  /*10c10*/  F2FP.F16.E4M3.UNPACK_B R24, R24.H1 ;  /* 0x00000018ff18723e */ /* 0x000fe200030006ff */
[----:B------:R-:W-:Y:S01]  /*10c20*/  HADD2.F32 R10, -RZ, R28.H0_H0 ;  /* 0x2000001cff0a7230 */ /* 0x000fe20000004100 */
[----:B------:R-:W-:Y:S01]  /*10c30*/  F2FP.F16.E4M3.UNPACK_B R45, R45 ;  /* 0x0000002dff2d723e */ /* 0x000fe200020006ff */
[----:B------:R-:W-:Y:S01]  /*10c40*/  HADD2.F32 R27, -RZ, R25.H0_H0 ;  /* 0x20000019ff1b7230 */ /* 0x000fe20000004100 */
[----:B------:R-:W-:Y:S01]  /*10c50*/  F2FP.F16.E4M3.UNPACK_B R37, R37 ;  /* 0x00000025ff25723e */ /* 0x000fe200020006ff */
[----:B------:R-:W-:-:S02]  /*10c60*/  HADD2.F32 R51, -RZ, R51.H1_H1 ;  /* 0x30000033ff337230 */ /* 0x000fc40000004100 */
[C---:B------:R-:W-:Y:S01]  /*10c70*/  FMUL.FTZ R32, R10.reuse, R30 ;  /* 0x0000001e0a207220 */ /* 0x040fe20000410000 */
[----:B------:R-:W-:Y:S02]  /*10c80*/  HADD2.F32 R34, -RZ, R34.H1_H1 ;  /* 0x30000022ff227230 */ /* 0x000fe40000004100 */
[----:B------:R-:W-:Y:S01]  /*10c90*/  FMUL.FTZ R35, R10, R27 ;  /* 0x0000001b0a237220 */ /* 0x000fe20000410000 */
[----:B------:R-:W-:Y:S01]  /*10ca0*/  HADD2.F32 R43, -RZ, R43.H1_H1 ;  /* 0x3000002bff2b7230 */ /* 0x000fe20000004100 */
        /* <DEDUP_REMOVED lines=9> */
[----:B------:R-:W-:Y:S02]  /*10d40*/  HADD2.F32 R25, -RZ, R25.H1_H1 ;  /* 0x30000019ff197230 */ /* 0x000fe40000004100 */
[----:B------:R-:W-:Y:S01]  /*10d50*/  FMUL.FTZ R9, R28, R29 ;  /* 0x0000001d1c097220 */ /* 0x000fe20000410000 */
[----:B------:R-:W-:Y:S02]  /*10d60*/  HADD2.F32 R24, -RZ, R24.H1_H1 ;  /* 0x30000018ff187230 */ /* 0x000fe40000004100 */
[C---:B------:R-:W-:Y:S01]  /*10d70*/  FFMA.FTZ R56, R20.reuse, R43, -R41 ;  /* 0x0000002b14387223 */ /* 0x040fe20000010829 */
[----:B------:R-:W-:Y:S01]  /*10d80*/  FFMA.FTZ R51, R20, R51, R34 ;  /* 0x0000003314337223 */ /* 0x000fe20000010022 */
[----:B------:R-:W-:Y:S01]  /*10d90*/  FMUL.FTZ R28, R28, R25 ;  /* 0x000000191c1c7220 */ /* 0x000fe20000410000 */
[----:B------:R-:W-:-:S02]  /*10da0*/  HADD2.F32 R27, -RZ, R45.H0_H0 ;  /* 0x2000002dff1b7230 */ /* 0x000fc40000004100 */
[C---:B------:R-:W-:Y:S01]  /*10db0*/  FFMA.FTZ R41, R24.reuse, R25, -R9 ;  /* 0x0000001918297223 */ /* 0x040fe20000010809 */
[----:B------:R-:W-:Y:S02]  /*10dc0*/  HADD2.F32 R10, -RZ, R21.H0_H0 ;  /* 0x20000015ff0a7230 */ /* 0x000fe40000004100 */
[----:B------:R-:W-:Y:S01]  /*10dd0*/  FFMA.FTZ R34, R24, R29, R28 ;  /* 0x0000001d18227223 */ /* 0x000fe2000001001c */
[----:B------:R-:W-:Y:S01]  /*10de0*/  HADD2.F32 R20, -RZ, R37.H0_H0 ;  /* 0x20000025ff147230 */ /* 0x000fe20000004100 */
[----:B------:R-:W-:Y:S01]  /*10df0*/  F2FP.F16.E4M3.UNPACK_B R26, R26.H1 ;  /* 0x0000001aff1a723e */ /* 0x000fe200030006ff */
[----:B------:R-:W-:Y:S02]  /*10e00*/  HADD2.F32 R9, -RZ, R8.H0_H0 ;  /* 0x20000008ff097230 */ /* 0x000fe40000004100 */
[C---:B------:R-:W-:Y:S01]  /*10e10*/  FMUL.FTZ R24, R10.reuse, R27 ;  /* 0x0000001b0a187220 */ /* 0x040fe20000410000 */
[----:B------:R-:W-:Y:S02]  /*10e20*/  HADD2.F32 R21, -RZ, R21.H1_H1 ;  /* 0x30000015ff157230 */ /* 0x000fe40000004100 */
[----:B------:R-:W-:Y:S01]  /*10e30*/  FMUL.FTZ R10, R10, R20 ;  /* 0x000000140a0a7220 */ /* 0x000fe20000410000 */
[----:B------:R-:W-:-:S02]  /*10e40*/  HADD2.F32 R37, -RZ, R37.H1_H1 ;  /* 0x30000025ff257230 */ /* 0x000fc40000004100 */
[C---:B------:R-:W-:Y:S01]  /*10e50*/  FFMA.FTZ R28, R9.reuse, R20, -R24 ;  /* 0x00000014091c7223 */ /* 0x040fe20000010818 */
[----:B------:R-:W-:Y:S01]  /*10e60*/  HADD2.F32 R45, -RZ, R45.H1_H1 ;  /* 0x3000002dff2d7230 */ /* 0x000fe20000004100 */
[----:B------:R-:W-:Y:S01]  /*10e70*/  F2FP.F16.E4M3.UNPACK_B R24, R48.H1 ;  /* 0x00000030ff18723e */ /* 0x000fe200030006ff */
[----:B------:R-:W-:Y:S02]  /*10e80*/  HADD2.F32 R8, -RZ, R8.H1_H1 ;  /* 0x30000008ff087230 */ /* 0x000fe40000004100 */
[----:B------:R-:W-:Y:S01]  /*10e90*/  FFMA.FTZ R29, R9, R27, R10 ;  /* 0x0000001b091d7223 */ /* 0x000fe2000001000a */
[----:B------:R-:W-:Y:S01]  /*10ea0*/  F2FP.F16.E4M3.UNPACK_B R10, R42.H1 ;  /* 0x0000002aff0a723e */ /* 0x000fe200030006ff */
[C---:B------:R-:W-:Y:S01]  /*10eb0*/  FMUL.FTZ R20, R21.reuse, R37 ;  /* 0x0000002515147220 */ /* 0x040fe20000410000 */
[----:B------:R-:W-:Y:S01]  /*10ec0*/  FMUL.FTZ R25, R21, R45 ;  /* 0x0000002d15197220 */ /* 0x000fe20000410000 */
[----:B------:R-:W-:Y:S01]  /*10ed0*/  HADD2.F32 R21, -RZ, R24.H0_H0 ;  /* 0x20000018ff157230 */ /* 0x000fe20000004100 */
[----:B------:R-:W-:Y:S01]  /*10ee0*/  F2FP.F16.E4M3.UNPACK_B R48, R48 ;  /* 0x00000030ff30723e */ /* 0x000fe200020006ff */
[----:B------:R-:W-:-:S02]  /*10ef0*/  HADD2.F32 R9, -RZ, R33.H0_H0 ;  /* 0x20000021ff097230 */ /* 0x000fc40000004100 */
[C---:B------:R-:W-:Y:S01]  /*10f00*/  FFMA.FTZ R30, R8.reuse, R45, R20 ;  /* 0x0000002d081e7223 */ /* 0x040fe20000010014 */
[----:B------:R-:W-:Y:S02]  /*10f10*/  HADD2.F32 R20, -RZ, R10.H0_H0 ;  /* 0x2000000aff147230 */ /* 0x000fe40000004100 */
[----:B------:R-:W-:Y:S01]  /*10f20*/  FFMA.FTZ R37, R8, R37, -R25 ;  /* 0x0000002508257223 */ /* 0x000fe20000010819 */
[----:B------:R-:W-:Y:S02]  /*10f30*/  HADD2.F32 R24, -RZ, R24.H1_H1 ;  /* 0x30000018ff187230 */ /* 0x000fe40000004100 */
[C---:B------:R-:W-:Y:S01]  /*10f40*/  FMUL.FTZ R25, R9.reuse, R21 ;  /* 0x0000001509197220 */ /* 0x040fe20000410000 */
[----:B------:R-:W-:Y:S02]  /*10f50*/  HADD2.F32 R33, -RZ, R33.H1_H1 ;  /* 0x30000021ff217230 */ /* 0x000fe40000004100 */
[----:B------:R-:W-:Y:S01]  /*10f60*/  FMUL.FTZ R9, R9, R20 ;  /* 0x0000001409097220 */ /* 0x000fe20000410000 */
[----:B------:R-:W-:Y:S01]  /*10f70*/  HADD2.F32 R8, -RZ, R26.H0_H0 ;  /* 0x2000001aff087230 */ /* 0x000fe20000004100 */
[----:B------:R-:W-:Y:S01]  /*10f80*/  F2FP.F16.E4M3.UNPACK_B R42, R42 ;  /* 0x0000002aff2a723e */ /* 0x000fe200020006ff */
[----:B------:R-:W-:-:S02]  /*10f90*/  HADD2.F32 R10, -RZ, R10.H1_H1 ;  /* 0x3000000aff0a7230 */ /* 0x000fc40000004100 */
[C---:B------:R-:W-:Y:S01]  /*10fa0*/  FMUL.FTZ R43, R33.reuse, R24 ;  /* 0x00000018212b7220 */ /* 0x040fe20000410000 */
[----:B------:R-:W-:Y:S02]  /*10fb0*/  HADD2.F32 R26, -RZ, R26.H1_H1 ;  /* 0x3000001aff1a7230 */ /* 0x000fe40000004100 */
[C---:B------:R-:W-:Y:S01]  /*10fc0*/  FFMA.FTZ R25, R8.reuse, R20, -R25 ;  /* 0x0000001408197223 */ /* 0x040fe20000010819 */
[----:B------:R-:W-:Y:S01]  /*10fd0*/  FFMA.FTZ R27, R8, R21, R9 ;  /* 0x00000015081b7223 */ /* 0x000fe20000010009 */
[-C--:B------:R-:W-:Y:S01]  /*10fe0*/  FMUL.FTZ R33, R33, R10.reuse ;  /* 0x0000000a21217220 */ /* 0x080fe20000410000 */
[----:B------:R-:W-:Y:S02]  /*10ff0*/  HADD2.F32 R20, -RZ, R48.H0_H0 ;  /* 0x20000030ff147230 */ /* 0x000fe40000004100 */
[C---:B------:R-:W-:Y:S01]  /*11000*/  FFMA.FTZ R38, R26.reuse, R10, -R43 ;  /* 0x0000000a1a267223 */ /* 0x040fe2000001082b */
[----:B------:R-:W-:Y:S02]  /*11010*/  HADD2.F32 R9, -RZ, R31.H0_H0 ;  /* 0x2000001fff097230 */ /* 0x000fe40000004100 */
[----:B------:R-:W-:Y:S01]  /*11020*/  FFMA.FTZ R44, R26, R24, R33 ;  /* 0x000000181a2c7223 */ /* 0x000fe20000010021 */
[----:B------:R-:W-:Y:S01]  /*11030*/  HADD2.F32 R10, -RZ, R42.H0_H0 ;  /* 0x2000002aff0a7230 */ /* 0x000fe20000004100 */
[----:B------:R-:W-:Y:S01]  /*11040*/  F2FP.SATFINITE.E4M3.F32.PACK_AB_MERGE_C R52, R57, R52, RZ ;  /* 0x000000343934723e */ /* 0x000fe200048070ff */
[----:B------:R-:W-:-:S02]  /*11050*/  HADD2.F32 R48, -RZ, R48.H1_H1 ;  /* 0x30000030ff307230 */ /* 0x000fc40000004100 */
[C---:B------:R-:W-:Y:S01]  /*11060*/  FMUL.FTZ R21, R9.reuse, R20 ;  /* 0x0000001409157220 */ /* 0x040fe20000410000 */
[----:B------:R-:W-:Y:S02]  /*11070*/  HADD2.F32 R31, -RZ, R31.H1_H1 ;  /* 0x3000001fff1f7230 */ /* 0x000fe40000004100 */
[----:B------:R-:W-:Y:S01]  /*11080*/  FMUL.FTZ R9, R9, R10 ;  /* 0x0000000a09097220 */ /* 0x000fe20000410000 */
[----:B------:R-:W-:Y:S01]  /*11090*/  HADD2.F32 R42, -RZ, R42.H1_H1 ;  /* 0x3000002aff2a7230 */ /* 0x000fe20000004100 */
[----:B------:R-:W-:Y:S01]  /*110a0*/  F2FP.SATFINITE.E4M3.F32.PACK_AB_MERGE_C R38, R38, R25, RZ ;  /* 0x000000192626723e */ /* 0x000fe200048070ff */
[--C-:B------:R-:W-:Y:S02]  /*110b0*/  HADD2.F32 R8, -RZ, R11.reuse.H0_H0 ;  /* 0x2000000bff087230 */ /* 0x100fe40000004100 */
[C---:B------:R-:W-:Y:S01]  /*110c0*/  FMUL.FTZ R24, R31.reuse, R48 ;  /* 0x000000301f187220 */ /* 0x040fe20000410000 */
[----:B------:R-:W-:Y:S02]  /*110d0*/  HADD2.F32 R11, -RZ, R11.H1_H1 ;  /* 0x3000000bff0b7230 */ /* 0x000fe40000004100 */
[----:B------:R-:W-:Y:S01]  /*110e0*/  FMUL.FTZ R31, R31, R42 ;  /* 0x0000002a1f1f7220 */ /* 0x000fe20000410000 */
[----:B------:R-:W-:Y:S01]  /*110f0*/  F2FP.SATFINITE.E4M3.F32.PACK_AB_MERGE_C R59, R60, R59, RZ ;  /* 0x0000003b3c3b723e */ /* 0x000fe200048070ff */
        /* <DEDUP_REMOVED lines=9> */
[----:B------:R-:W-:Y:S02]  /*11190*/  F2FP.SATFINITE.E4M3.F32.PACK_AB_MERGE_C R9, R46, R53, R9 ;  /* 0x000000352e09723e */ /* 0x000fe40004807009 */
[----:B------:R-:W-:-:S02]  /*111a0*/  F2FP.SATFINITE.E4M3.F32.PACK_AB_MERGE_C R11, R56, R47, R11 ;  /* 0x0000002f380b723e */ /* 0x000fc4000480700b */
[----:B------:R-:W-:Y:S02]  /*111b0*/  F2FP.SATFINITE.E4M3.F32.PACK_AB_MERGE_C R8, R37, R28, R8 ;  /* 0x0000001c2508723e */ /* 0x000fe40004807008 */
[----:B------:R-:W-:Y:S02]  /*111c0*/  F2FP.SATFINITE.E4M3.F32.PACK_AB_MERGE_C R10, R21, R10, R38 ;  /* 0x0000000a150a723e */ /* 0x000fe40004807026 */
[----:B------:R-:W-:Y:S02]  /*111d0*/  F2FP.SATFINITE.E4M3.F32.PACK_AB_MERGE_C R25, R40, R49, R52 ;  /* 0x000000312819723e */ /* 0x000fe40004807034 */
[----:B------:R-:W-:Y:S01]  /*111e0*/  F2FP.SATFINITE.E4M3.F32.PACK_AB_MERGE_C R27, R51, R54, R59 ;  /* 0x00000036331b723e */ /* 0x000fe2000480703b */
[----:B------:R1:W-:Y:S01]  /*111f0*/  STS.128 [R0+0x1c400], R8 ;  /* 0x01c4000800007388 */ /* 0x0003e20000000c00 */
[----:B------:R-:W-:Y:S02]  /*11200*/  F2FP.SATFINITE.E4M3.F32.PACK_AB_MERGE_C R24, R30, R29, R24 ;  /* 0x0000001d1e18723e */ /* 0x000fe40004807018 */
[----:B------:R-:W-:-:S05]  /*11210*/  F2FP.SATFINITE.E4M3.F32.PACK_AB_MERGE_C R26, R31, R26, R44 ;  /* 0x0000001a1f1a723e */ /* 0x000fca000480702c */
[----:B------:R1:W-:Y:S02]  /*11220*/  STS.128 [R3+0x1c400], R24 ;  /* 0x01c4001803007388 */ /* 0x0003e40000000c00 */
.L_x_2352:
[----:B------:R-:W-:Y:S05]  /*11230*/  BSYNC B1 ;  /* 0x0000000000017941 */ /* 0x000fea0003800000 */
.L_x_2351:
[----:B------:R-:W-:Y:S05]  /*11240*/  @P0 BRA `(.L_x_2343) ;  /* 0x0000000c00e40947 */ /* 0x000fea0003800000 */
[----:B-1----:R-:W2:Y:S04]  /*11250*/  LDL R25, [R1+0x74] ;  /* 0x0000740001197983 */ /* 0x002ea80000100800 */
[----:B------:R-:W3:Y:S01]  /*11260*/  LDL R50, [R1+0xa4] ;  /* 0x0000a40001327983 */ /* 0x000ee20000100800 */
[----:B0----5:R-:W-:Y:S01]  /*11270*/  SHF.R.U32.HI R3, RZ, 0x8, R12 ;  /* 0x00000008ff037819 */ /* 0x021fe2000001160c */
[----:B------:R-:W-:Y:S01]  /*11280*/  VIADD R24, R228, 0x40 ;  /* 0x00000040e4187836 */ /* 0x000fe20000000000 */
[----:B------:R-:W-:Y:S01]  /*11290*/  LOP3.LUT R0, R12, 0xff, RZ, 0xc0, !PT ;  /* 0x000000ff0c007812 */ /* 0x000fe200078ec0ff */
[----:B------:R-:W-:Y:S01]  /*112a0*/  IMAD.IADD R39, R18, 0x1, R39 ;  /* 0x0000000112277824 */ /* 0x000fe200078e0227 */
[----:B------:R-:W-:Y:S01]  /*112b0*/  LOP3.LUT R3, R3, 0xff, RZ, 0xc0, !PT ;  /* 0x000000ff03037812 */ /* 0x000fe200078ec0ff */
[----:B------:R-:W-:Y:S01]  /*112c0*/  IMAD.SHL.U32 R24, R24, 0x80, RZ ;  /* 0x0000008018187824 */ /* 0x000fe200078e00ff */
[----:B------:R-:W-:-:S02]  /*112d0*/  SHF.R.U32.HI R9, RZ, 0x8, R13 ;  /* 0x00000008ff097819 */ /* 0x000fc4000001160d */
[----:B------:R-:W-:Y:S02]  /*112e0*/  PRMT R21, R3, 0x7604, R0 ;  /* 0x0000760403157816 */ /* 0x000fe40000000000 */
[----:B------:R-:W-:Y:S02]  /*112f0*/  SHF.R.U32.HI R3, RZ, 0x8, R14 ;  /* 0x00000008ff037819 */ /* 0x000fe4000001160e */
[----:B------:R-:W-:Y:S02]  /*11300*/  LOP3.LUT R0, R14, 0xff, RZ, 0xc0, !PT ;  /* 0x000000ff0e007812 */ /* 0x000fe400078ec0ff */
[----:B------:R-:W-:Y:S02]  /*11310*/  LOP3.LUT R3, R3, 0xff, RZ, 0xc0, !PT ;  /* 0x000000ff03037812 */ /* 0x000fe400078ec0ff */
[----:B------:R-:W-:Y:S02]  /*11320*/  LOP3.LUT R24, R24, 0x380, RZ, 0xc0, !PT ;  /* 0x0000038018187812 */ /* 0x000fe400078ec0ff */
[----:B------:R-:W-:-:S02]  /*11330*/  PRMT R29, R3, 0x7604, R0 ;  /* 0x00007604031d7816 */ /* 0x000fc40000000000 */
[----:B------:R-:W-:Y:S01]  /*11340*/  LOP3.LUT R0, R24, 0x70, R39, 0xf8, !PT ;  /* 0x0000007018007812 */ /* 0x000fe200078ef827 */
[----:B------:R-:W-:Y:S01]  /*11350*/  VIADD R24, R228, 0x40 ;  /* 0x00000040e4187836 */ /* 0x000fe20000000000 */
[----:B------:R-:W-:Y:S02]  /*11360*/  LOP3.LUT R8, R13, 0xff, RZ, 0xc0, !PT ;  /* 0x000000ff0d087812 */ /* 0x000fe400078ec0ff */
[----:B------:R-:W-:Y:S01]  /*11370*/  LOP3.LUT R9, R9, 0xff, RZ, 0xc0, !PT ;  /* 0x000000ff09097812 */ /* 0x000fe200078ec0ff */
[----:B------:R-:W-:Y:S01]  /*11380*/  IMAD.SHL.U32 R24, R24, 0x80, RZ ;  /* 0x0000008018187824 */ /* 0x000fe200078e00ff */
[----:B------:R-:W-:Y:S02]  /*11390*/  SHF.R.U32.HI R11, RZ, 0x8, R4 ;  /* 0x00000008ff0b7819 */ /* 0x000fe40000011604 */
[----:B------:R-:W-:Y:S02]  /*113a0*/  PRMT R20, R9, 0x7604, R8 ;  /* 0x0000760409147816 */ /* 0x000fe40000000008 */
[----:B------:R-:W-:-:S02]  /*113b0*/  LOP3.LUT R24, R24, 0x380, RZ, 0xc0, !PT ;  /* 0x0000038018187812 */ /* 0x000fc400078ec0ff */
[----:B------:R-:W-:Y:S02]  /*113c0*/  SHF.R.U32.HI R9, RZ, 0x8, R15 ;  /* 0x00000008ff097819 */ /* 0x000fe4000001160f */
[----:B------:R-:W-:Y:S02]  /*113d0*/  SHF.R.U32.HI R24, RZ, 0x3, R24 ;  /* 0x00000003ff187819 */ /* 0x000fe40000011618 */
[----:B------:R-:W-:Y:S02]  /*113e0*/  LOP3.LUT R8, R15, 0xff, RZ, 0xc0, !PT ;  /* 0x000000ff0f087812 */ /* 0x000fe400078ec0ff */
[----:B------:R-:W-:Y:S02]  /*113f0*/  LOP3.LUT R3, R0, R24, RZ, 0x3c, !PT ;  /* 0x0000001800037212 */ /* 0x000fe400078e3cff */
[----:B------:R-:W-:Y:S02]  /*11400*/  SHF.R.U32.HI R24, RZ, 0x8, R5 ;  /* 0x00000008ff187819 */ /* 0x000fe40000011605 */
[----:B------:R-:W-:-:S02]  /*11410*/  LOP3.LUT R10, R4, 0xff, RZ, 0xc0, !PT ;  /* 0x000000ff040a7812 */ /* 0x000fc400078ec0ff */
[----:B------:R-:W-:Y:S02]  /*11420*/  LOP3.LUT R9, R9, 0xff, RZ, 0xc0, !PT ;  /* 0x000000ff09097812 */ /* 0x000fe400078ec0ff */
[----:B------:R-:W-:Y:S02]  /*11430*/  LOP3.LUT R11, R11, 0xff, RZ, 0xc0, !PT ;  /* 0x000000ff0b0b7812 */ /* 0x000fe400078ec0ff */
[----:B------:R-:W-:Y:S02]  /*11440*/  PRMT R28, R9, 0x7604, R8 ;  /* 0x00007604091c7816 */ /* 0x000fe40000000008 */
[----:B------:R-:W-:Y:S02]  /*11450*/  PRMT R35, R11, 0x7604, R10 ;  /* 0x000076040b237816 */ /* 0x000fe4000000000a */
[----:B------:R-:W-:Y:S02]  /*11460*/  SHF.R.U32.HI R32, RZ, 0x8, R6 ;  /* 0x00000008ff207819 */ /* 0x000fe40000011606 */
[----:B------:R-:W-:-:S02]  /*11470*/  LOP3.LUT R30, R5, 0xff, RZ, 0xc0, !PT ;  /* 0x000000ff051e7812 */ /* 0x000fc400078ec0ff */
[----:B------:R-:W-:Y:S02]  /*11480*/  LOP3.LUT R31, R6, 0xff, RZ, 0xc0, !PT ;  /* 0x000000ff061f7812 */ /* 0x000fe400078ec0ff */
[----:B------:R-:W-:Y:S02]  /*11490*/  LOP3.LUT R32, R32, 0xff, RZ, 0xc0, !PT ;  /* 0x000000ff20207812 */ /* 0x000fe400078ec0ff */
[----:B------:R-:W-:Y:S02]  /*114a0*/  SHF.R.U32.HI R37, RZ, 0x10, R5 ;  /* 0x00000010ff257819 */ /* 0x000fe40000011605 */
[----:B------:R-:W-:Y:S02]  /*114b0*/  PRMT R39, R32, 0x7604, R31 ;  /* 0x0000760420277816 */ /* 0x000fe4000000001f */
[----:B------:R-:W-:Y:S01]  /*114c0*/  SHF.R.U32.HI R31, RZ, 0x10, R15 ;  /* 0x00000010ff1f7819 */ /* 0x000fe2000001160f */
[----:B------:R-:W-:Y:S01]  /*114d0*/  IMAD.U32 R37, R37, 0x10000, RZ ;  /* 0x0001000025257824 */ /* 0x000fe200078e00ff */
[----:B------:R-:W-:-:S02]  /*114e0*/  SHF.R.U32.HI R34, RZ, 0x8, R7 ;  /* 0x00000008ff227819 */ /* 0x000fc40000011607 */
[----:B------:R-:W-:Y:S01]  /*114f0*/  LOP3.LUT R33, R7, 0xff, RZ, 0xc0, !PT ;  /* 0x000000ff07217812 */ /* 0x000fe200078ec0ff */
[----:B------:R-:W-:Y:S01]  /*11500*/  IMAD.U32 R31, R31, 0x10000, RZ ;  /* 0x000100001f1f7824 */ /* 0x000fe200078e00ff */
[----:B------:R-:W-:Y:S02]  /*11510*/  LOP3.LUT R34, R34, 0xff, RZ, 0xc0, !PT ;  /* 0x000000ff22227812 */ /* 0x000fe400078ec0ff */
[----:B------:R-:W-:Y:S02]  /*11520*/  SHF.R.U32.HI R41, RZ, 0x10, R7 ;  /* 0x00000010ff297819 */ /* 0x000fe40000011607 */
[----:B------:R-:W-:Y:S02]  /*11530*/  PRMT R34, R34, 0x7604, R33 ;  /* 0x0000760422227816 */ /* 0x000fe40000000021 */
[----:B------:R-:W-:Y:S01]  /*11540*/  LOP3.LUT R33, R28, 0xff0000, R31, 0xf8, !PT ;  /* 0x00ff00001c217812 */ /* 0x000fe200078ef81f */
[----:B------:R-:W-:Y:S01]  /*11550*/  IMAD.U32 R41, R41, 0x10000, RZ ;  /* 0x0001000029297824 */ /* 0x000fe200078e00ff */
[----:B------:R-:W-:-:S02]  /*11560*/  LOP3.LUT R29, R29, 0xff0000, R14, 0xf8, !PT ;  /* 0x00ff00001d1d7812 */ /* 0x000fc400078ef80e */
[----:B------:R-:W-:Y:S02]  /*11570*/  LOP3.LUT R35, R35, 0xff0000, R4, 0xf8, !PT ;  /* 0x00ff000023237812 */ /* 0x000fe400078ef804 */
[----:B------:R-:W-:Y:S02]  /*11580*/  LOP3.LUT R31, R29, 0xff000000, R14, 0xf8, !PT ;  /* 0xff0000001d1f7812 */ /* 0x000fe400078ef80e */
[----:B------:R-:W-:Y:S02]  /*11590*/  LOP3.LUT R35, R35, 0xff000000, R4, 0xf8, !PT ;  /* 0xff00000023237812 */ /* 0x000fe400078ef804 */
[----:B------:R-:W-:Y:S02]  /*115a0*/  LOP3.LUT R41, R34, 0xff0000, R41, 0xf8, !PT ;  /* 0x00ff000022297812 */ /* 0x000fe400078ef829 */
[----:B------:R-:W-:Y:S02]  /*115b0*/  LOP3.LUT R33, R33, 0xff000000, R15, 0xf8, !PT ;  /* 0xff00000021217812 */ /* 0x000fe400078ef80f */
[----:B------:R-:W-:-:S02]  /*115c0*/  LOP3.LUT R41, R41, 0xff000000, R7, 0xf8, !PT ;  /* 0xff00000029297812 */ /* 0x000fc400078ef807 */
[----:B------:R-:W-:Y:S02]  /*115d0*/  LOP3.LUT R21, R21, 0xff0000, R12, 0xf8, !PT ;  /* 0x00ff000015157812 */ /* 0x000fe400078ef80c */
[----:B------:R-:W-:Y:S02]  /*115e0*/  LOP3.LUT R39, R39, 0xff0000, R6, 0xf8, !PT ;  /* 0x00ff000027277812 */ /* 0x000fe400078ef806 */
[----:B------:R-:W-:Y:S02]  /*115f0*/  LOP3.LUT R21, R21, 0xff000000, R12, 0xf8, !PT ;  /* 0xff00000015157812 */ /* 0x000fe400078ef80c */
[----:B------:R-:W-:Y:S02]  /*11600*/  LOP3.LUT R39, R39, 0xff000000, R6, 0xf8, !PT ;  /* 0xff00000027277812 */ /* 0x000fe400078ef806 */
[----:B--2---:R-:W-:Y:S02]  /*11610*/  IADD3 R0, R16, R3, R25 ;  /* 0x0000000310007210 */ /* 0x004fe40007ffe019 */
[----:B------:R-:W-:Y:S01]  /*11620*/  LOP3.LUT R3, R24, 0xff, RZ, 0xc0, !PT ;  /* 0x000000ff18037812 */ /* 0x000fe200078ec0ff */
[----:B---3--:R-:W0:Y:S03]  /*11630*/  LDS.128 R8, [R50+0x1c400] ;  /* 0x01c4000032087984 */ /* 0x008e260000000c00 */
[----:B------:R-:W-:Y:S01]  /*11640*/  PRMT R30, R3, 0x7604, R30 ;  /* 0x00007604031e7816 */ /* 0x000fe2000000001e */
[----:B------:R-:W1:Y:S01]  /*11650*/  LDS.128 R24, [R0+0x1c400] ;  /* 0x01c4000000187984 */ /* 0x000e620000000c00 */
[----:B------:R-:W-:-:S02]  /*11660*/  SHF.R.U32.HI R3, RZ, 0x10, R13 ;  /* 0x00000010ff037819 */ /* 0x000fc4000001160d */
[----:B------:R-:W-:-:S03]  /*11670*/  LOP3.LUT R37, R30, 0xff0000, R37, 0xf8, !PT ;  /* 0x00ff00001e257812 */ /* 0x000fc600078ef825 */
[----:B------:R-:W-:Y:S01]  /*11680*/  IMAD.U32 R3, R3, 0x10000, RZ ;  /* 0x0001000003037824 */ /* 0x000fe200078e00ff */
[----:B------:R-:W-:-:S04]  /*11690*/  LOP3.LUT R37, R37, 0xff000000, R5, 0xf8, !PT ;  /* 0xff00000025257812 */ /* 0x000fc800078ef805 */
[----:B------:R-:W-:Y:S02]  /*116a0*/  LOP3.LUT R3, R20, 0xff0000, R3, 0xf8, !PT ;  /* 0x00ff000014037812 */ /* 0x000fe400078ef803 */
[-C--:B------:R-:W-:Y:S02]  /*116b0*/  F2FP.F16.E4M3.UNPACK_B R32, R37.reuse ;  /* 0x00000025ff20723e */ /* 0x080fe400020006ff */
[----:B------:R-:W-:Y:S02]  /*116c0*/  LOP3.LUT R28, R3, 0xff000000, R13, 0xf8, !PT ;  /* 0xff000000031c7812 */ /* 0x000fe400078ef80d */
[----:B------:R-:W-:Y:S01]  /*116d0*/  F2FP.F16.E4M3.UNPACK_B R37, R37.H1 ;  /* 0x00000025ff25723e */ /* 0x000fe200030006ff */
[--C-:B------:R-:W-:Y:S01]  /*116e0*/  HADD2.F32 R34, -RZ, R32.reuse.H0_H0 ;  /* 0x20000020ff227230 */ /* 0x100fe20000004100 */
[-C--:B------:R-:W-:Y:S01]  /*116f0*/  F2FP.F16.E4M3.UNPACK_B R29, R28.reuse ;  /* 0x0000001cff1d723e */ /* 0x080fe200020006ff */
[----:B------:R-:W-:Y:S01]  /*11700*/  HADD2.F32 R32, -RZ, R32.H1_H1 ;  /* 0x30000020ff207230 */ /* 0x000fe20000004100 */
[----:B------:R-:W-:-:S03]  /*11710*/  F2FP.F16.E4M3.UNPACK_B R28, R28.H1 ;  /* 0x0000001cff1c723e */ /* 0x000fc600030006ff */
[--C-:B------:R-:W-:Y:S02]  /*11720*/  HADD2.F32 R30, -RZ, R29.reuse.H0_H0 ;  /* 0x2000001dff1e7230 */ /* 0x100fe40000004100 */
[----:B------:R-:W-:Y:S01]  /*11730*/  HADD2.F32 R29, -RZ, R29.H1_H1 ;  /* 0x3000001dff1d7230 */ /* 0x000fe20000004100 */
[-C--:B0-----:R-:W-:Y:S02]  /*11740*/  F2FP.F16.E4M3.UNPACK_B R4, R9.reuse ;  /* 0x00000009ff04723e */ /* 0x081fe400020006ff */
[----:B------:R-:W-:Y:S02]  /*11750*/  F2FP.F16.E4M3.UNPACK_B R9, R9.H1 ;  /* 0x00000009ff09723e */ /* 0x000fe400030006ff */
[-C--:B-1----:R-:W-:Y:S01]  /*11760*/  F2FP.F16.E4M3.UNPACK_B R13, R25.reuse ;  /* 0x00000019ff0d723e */ /* 0x082fe200020006ff */
[--C-:B------:R-:W-:Y:S01]  /*11770*/  HADD2.F32 R5, -RZ, R4.reuse.H0_H0 ;  /* 0x20000004ff057230 */ /* 0x100fe20000004100 */
[----:B------:R-:W-:Y:S01]  /*11780*/  F2FP.F16.E4M3.UNPACK_B R25, R25.H1 ;  /* 0x00000019ff19723e */ /* 0x000fe200030006ff */
[----:B------:R-:W-:Y:S01]  /*11790*/  HADD2.F32 R4, -RZ, R4.H1_H1 ;  /* 0x30000004ff047230 */ /* 0x000fe20000004100 */
[----:B------:R-:W-:Y:S01]  /*117a0*/  F2FP.F16.E4M3.UNPACK_B R20, R27 ;  /* 0x0000001bff14723e */ /* 0x000fe200020006ff */
[--C-:B------:R-:W-:Y:S01]  /*117b0*/  HADD2.F32 R14, -RZ, R13.reuse.H0_H0 ;  /* 0x2000000dff0e7230 */ /* 0x100fe20000004100 */
[----:B------:R-:W-:Y:S01]  /*117c0*/  F2FP.F16.E4M3.UNPACK_B R7, R11 ;  /* 0x0000000bff07723e */ /* 0x000fe200020006ff */
[----:B------:R-:W-:Y:S01]  /*117d0*/  HADD2.F32 R13, -RZ, R13.H1_H1 ;  /* 0x3000000dff0d7230 */ /* 0x000fe20000004100 */
[----:B------:R-:W-:-:S02]  /*117e0*/  F2FP.F16.E4M3.UNPACK_B R27, R27.H1 ;  /* 0x0000001bff1b723e */ /* 0x000fc400030006ff */
[C---:B------:R-:W-:Y:S01]  /*117f0*/  FMUL.FTZ R38, R14.reuse, R34 ;  /* 0x000000220e267220 */ /* 0x040fe20000410000 */
[----:B------:R-:W-:Y:S01]  /*11800*/  FMUL.FTZ R43, R14, R30 ;  /* 0x0000001e0e2b7220 */ /* 0x000fe20000410000 */
[----:B------:R-:W-:Y:S02]  /*11810*/  HADD2.F32 R14, -RZ, R25.H0_H0 ;  /* 0x20000019ff0e7230 */ /* 0x000fe40000004100 */
[----:B------:R-:W-:Y:S01]  /*11820*/  FMUL.FTZ R45, R13, R32 ;  /* 0x000000200d2d7220 */ /* 0x000fe20000410000 */
[C---:B------:R-:W-:Y:S01]  /*11830*/  FFMA.FTZ R38, R5.reuse, R30, -R38 ;  /* 0x0000001e05267223 */ /* 0x040fe20000010826 */
[----:B------:R-:W-:Y:S01]  /*11840*/  FFMA.FTZ R43, R5, R34, R43 ;  /* 0x00000022052b7223 */ /* 0x000fe2000001002b */
[----:B------:R-:W-:Y:S02]  /*11850*/  HADD2.F32 R34, -RZ, R37.H0_H0 ;  /* 0x20000025ff227230 */ /* 0x000fe40000004100 */
[----:B------:R-:W-:Y:S01]  /*11860*/  FMUL.FTZ R13, R13, R29 ;  /* 0x0000001d0d0d7220 */ /* 0x000fe20000410000 */
[----:B------:R-:W-:-:S02]  /*11870*/  HADD2.F32 R30, -RZ, R28.H0_H0 ;  /* 0x2000001cff1e7230 */ /* 0x000fc40000004100 */
[----:B------:R-:W-:Y:S01]  /*11880*/  FFMA.FTZ R45, R4, R29, -R45 ;  /* 0x0000001d042d7223 */ /* 0x000fe2000001082d */
[----:B------:R-:W-:Y:S02]  /*11890*/  HADD2.F32 R5, -RZ, R9.H0_H0 ;  /* 0x20000009ff057230 */ /* 0x000fe40000004100 */
[----:B------:R-:W-:Y:S01]  /*118a0*/  FMUL.FTZ R42, R14, R34 ;  /* 0x000000220e2a7220 */ /* 0x000fe20000410000 */
[----:B------:R-:W-:Y:S01]  /*118b0*/  FFMA.FTZ R40, R4, R32, R13 ;  /* 0x0000002004287223 */ /* 0x000fe2000001000d */
[-C--:B------:R-:W-:Y:S01]  /*118c0*/  FMUL.FTZ R47, R14, R30.reuse ;  /* 0x0000001e0e2f7220 */ /* 0x080fe20000410000 */
        /* <DEDUP_REMOVED lines=8> */
[----:B------:R-:W-:Y:S01]  /*11950*/  HADD2.F32 R32, -RZ, R29.H0_H0 ;  /* 0x2000001dff207230 */ /* 0x000fe20000004100 */
[----:B------:R-:W-:Y:S01]  /*11960*/  F2FP.F16.E4M3.UNPACK_B R11, R11.H1 ;  /* 0x0000000bff0b723e */ /* 0x000fe200030006ff */
[----:B------:R-:W-:-:S02]  /*11970*/  HADD2.F32 R5, -RZ, R20.H0_H0 ;  /* 0x20000014ff057230 */ /* 0x000fc40000004100 */
[----:B------:R-:W-:Y:S01]  /*11980*/  FMUL.FTZ R34, R25, R30 ;  /* 0x0000001e19227220 */ /* 0x000fe20000410000 */
        /* <DEDUP_REMOVED lines=15> */
[----:B------:R-:W-:Y:S02]  /*11a80*/  HADD2.F32 R14, -RZ, R41.H0_H0 ;  /* 0x20000029ff0e7230 */ /* 0x000fe40000004100 */
[----:B------:R-:W-:Y:S01]  /*11a90*/  FMUL.FTZ R28, R20, R29 ;  /* 0x0000001d141c7220 */ /* 0x000fe20000410000 */
[----:B------:R-:W-:-:S02]  /*11aa0*/  HADD2.F32 R5, -RZ, R27.H0_H0 ;  /* 0x2000001bff057230 */ /* 0x000fc40000004100 */
[----:B------:R-:W-:Y:S01]  /*11ab0*/  FMUL.FTZ R20, R20, R13 ;  /* 0x0000000d14147220 */ /* 0x000fe20000410000 */
[----:B------:R-:W-:Y:S01]  /*11ac0*/  HADD2.F32 R9, -RZ, R33.H0_H0 ;  /* 0x20000021ff097230 */ /* 0x000fe20000004100 */
[----:B------:R-:W-:Y:S01]  /*11ad0*/  F2FP.F16.E4M3.UNPACK_B R24, R24.H1 ;  /* 0x00000018ff18723e */ /* 0x000fe200030006ff */
[----:B------:R-:W-:Y:S02]  /*11ae0*/  HADD2.F32 R7, -RZ, R7.H1_H1 ;  /* 0x30000007ff077230 */ /* 0x000fe40000004100 */
[CC--:B------:R-:W-:Y:S01]  /*11af0*/  FMUL.FTZ R25, R5.reuse, R14.reuse ;  /* 0x0000000e05197220 */ /* 0x0c0fe20000410000 */
[----:B------:R-:W-:Y:S02]  /*11b00*/  HADD2.F32 R4, -RZ, R11.H0_H0 ;  /* 0x2000000bff047230 */ /* 0x000fe40000004100 */
[----:B------:R-:W-:Y:S01]  /*11b10*/  FMUL.FTZ R5, R5, R9 ;  /* 0x0000000905057220 */ /* 0x000fe20000410000 */
[----:B------:R-:W-:Y:S02]  /*11b20*/  HADD2.F32 R27, -RZ, R27.H1_H1 ;  /* 0x3000001bff1b7230 */ /* 0x000fe40000004100 */
[C---:B------:R-:W-:Y:S01]  /*11b30*/  FFMA.FTZ R44, R7.reuse, R13, -R28 ;  /* 0x0000000d072c7223 */ /* 0x040fe2000001081c */
[----:B------:R-:W-:Y:S01]  /*11b40*/  FFMA.FTZ R29, R7, R29, R20 ;  /* 0x0000001d071d7223 */ /* 0x000fe20000010014 */
[----:B------:R-:W-:Y:S01]  /*11b50*/  F2FP.F16.E4M3.UNPACK_B R13, R35.H1 ;  /* 0x00000023ff0d723e */ /* 0x000fe200030006ff */
[C---:B------:R-:W-:Y:S01]  /*11b60*/  FFMA.FTZ R48, R4.reuse, R14, R5 ;  /* 0x0000000e04307223 */ /* 0x040fe20000010005 */
[----:B------:R-:W-:Y:S01]  /*11b70*/  F2FP.F16.E4M3.UNPACK_B R7, R21.H1 ;  /* 0x00000015ff07723e */ /* 0x000fe200030006ff */
[----:B------:R-:W-:Y:S01]  /*11b80*/  HADD2.F32 R28, -RZ, R41.H1_H1 ;  /* 0x30000029ff1c7230 */ /* 0x000fe20000004100 */
[-C--:B------:R-:W-:Y:S01]  /*11b90*/  F2FP.F16.E4M3.UNPACK_B R3, R8.reuse ;  /* 0x00000008ff03723e */ /* 0x080fe200020006ff */
[----:B------:R-:W-:Y:S01]  /*11ba0*/  HADD2.F32 R14, -RZ, R33.H1_H1 ;  /* 0x30000021ff0e7230 */ /* 0x000fe20000004100 */
[----:B------:R-:W-:Y:S01]  /*11bb0*/  F2FP.F16.E4M3.UNPACK_B R8, R8.H1 ;  /* 0x00000008ff08723e */ /* 0x000fe200030006ff */
[----:B------:R-:W-:Y:S01]  /*11bc0*/  FFMA.FTZ R46, R4, R9, -R25 ;  /* 0x00000009042e7223 */ /* 0x000fe20000010819 */
[----:B------:R-:W-:-:S02]  /*11bd0*/  HADD2.F32 R20, -RZ, R13.H0_H0 ;  /* 0x2000000dff147230 */ /* 0x000fc40000004100 */
[C---:B------:R-:W-:Y:S01]  /*11be0*/  FMUL.FTZ R32, R27.reuse, R28 ;  /* 0x0000001c1b207220 */ /* 0x040fe20000410000 */
[--C-:B------:R-:W-:Y:S02]  /*11bf0*/  HADD2.F32 R5, -RZ, R24.reuse.H0_H0 ;  /* 0x20000018ff057230 */ /* 0x100fe40000004100 */
[----:B------:R-:W-:Y:S01]  /*11c00*/  FMUL.FTZ R27, R27, R14 ;  /* 0x0000000e1b1b7220 */ /* 0x000fe20000410000 */
[----:B------:R-:W-:Y:S01]  /*11c10*/  HADD2.F32 R9, -RZ, R7.H0_H0 ;  /* 0x20000007ff097230 */ /* 0x000fe20000004100 */
[----:B------:R-:W-:Y:S01]  /*11c20*/  F2FP.F16.E4M3.UNPACK_B R35, R35 ;  /* 0x00000023ff23723e */ /* 0x000fe200020006ff */
[----:B------:R-:W-:Y:S02]  /*11c30*/  HADD2.F32 R11, -RZ, R11.H1_H1 ;  /* 0x3000000bff0b7230 */ /* 0x000fe40000004100 */
[C---:B------:R-:W-:Y:S01]  /*11c40*/  FMUL.FTZ R25, R5.reuse, R20 ;  /* 0x0000001405197220 */ /* 0x040fe20000410000 */
[----:B------:R-:W-:Y:S02]  /*11c50*/  HADD2.F32 R13, -RZ, R13.H1_H1 ;  /* 0x3000000dff0d7230 */ /* 0x000fe40000004100 */
[----:B------:R-:W-:Y:S01]  /*11c60*/  FMUL.FTZ R5, R5, R9 ;  /* 0x0000000905057220 */ /* 0x000fe20000410000 */
[----:B------:R-:W-:-:S02]  /*11c70*/  HADD2.F32 R24, -RZ, R24.H1_H1 ;  /* 0x30000018ff187230 */ /* 0x000fc40000004100 */
[C---:B------:R-:W-:Y:S01]  /*11c80*/  FFMA.FTZ R33, R11.reuse, R14, -R32 ;  /* 0x0000000e0b217223 */ /* 0x040fe20000010820 */
[--C-:B------:R-:W-:Y:S02]  /*11c90*/  HADD2.F32 R4, -RZ, R8.reuse.H0_H0 ;  /* 0x20000008ff047230 */ /* 0x100fe40000004100 */
[----:B------:R-:W-:Y:S01]  /*11ca0*/  FFMA.FTZ R41, R11, R28, R27 ;  /* 0x0000001c0b297223 */ /* 0x000fe2000001001b */
[----:B------:R-:W-:Y:S01]  /*11cb0*/  HADD2.F32 R7, -RZ, R7.H1_H1 ;  /* 0x30000007ff077230 */ /* 0x000fe20000004100 */
[----:B------:R-:W-:Y:S01]  /*11cc0*/  F2FP.F16.E4M3.UNPACK_B R21, R21 ;  /* 0x00000015ff15723e */ /* 0x000fe200020006ff */
[----:B------:R-:W-:Y:S02]  /*11cd0*/  HADD2.F32 R8, -RZ, R8.H1_H1 ;  /* 0x30000008ff087230 */ /* 0x000fe40000004100 */
[----:B------:R-:W-:Y:S01]  /*11ce0*/  FMUL.FTZ R11, R24, R13 ;  /* 0x0000000d180b7220 */ /* 0x000fe20000410000 */
[C---:B------:R-:W-:Y:S01]  /*11cf0*/  FFMA.FTZ R25, R4.reuse, R9, -R25 ;  /* 0x0000000904197223 */ /* 0x040fe20000010819 */
[----:B------:R-:W-:Y:S01]  /*11d00*/  FFMA.FTZ R27, R4, R20, R5 ;  /* 0x00000014041b7223 */ /* 0x000fe20000010005 */
[----:B------:R-:W-:Y:S01]  /*11d10*/  FMUL.FTZ R4, R24, R7 ;  /* 0x0000000718047220 */ /* 0x000fe20000410000 */
[----:B------:R-:W-:-:S02]  /*11d20*/  HADD2.F32 R9, -RZ, R35.H0_H0 ;  /* 0x20000023ff097230 */ /* 0x000fc40000004100 */
[C---:B------:R-:W-:Y:S01]  /*11d30*/  FFMA.FTZ R24, R8.reuse, R7, -R11 ;  /* 0x0000000708187223 */ /* 0x040fe2000001080b */
[--C-:B------:R-:W-:Y:S02]  /*11d40*/  HADD2.F32 R5, -RZ, R12.reuse.H0_H0 ;  /* 0x2000000cff057230 */ /* 0x100fe40000004100 */
[----:B------:R-:W-:Y:S01]  /*11d50*/  FFMA.FTZ R28, R8, R13, R4 ;  /* 0x0000000d081c7223 */ /* 0x000fe20000010004 */
[----:B------:R-:W-:Y:S01]  /*11d60*/  HADD2.F32 R7, -RZ, R21.H0_H0 ;  /* 0x20000015ff077230 */ /* 0x000fe20000004100 */
[-C--:B------:R-:W-:Y:S01]  /*11d70*/  F2FP.F16.E4M3.UNPACK_B R15, R26.reuse ;  /* 0x0000001aff0f723e */ /* 0x080fe200020006ff */
[----:B------:R-:W-:Y:S02]  /*11d80*/  HADD2.F32 R4, -RZ, R3.H0_H0 ;  /* 0x20000003ff047230 */ /* 0x000fe40000004100 */
[C---:B------:R-:W-:Y:S01]  /*11d90*/  FMUL.FTZ R11, R5.reuse, R9 ;  /* 0x00000009050b7220 */ /* 0x040fe20000410000 */
[----:B------:R-:W-:Y:S02]  /*11da0*/  HADD2.F32 R35, -RZ, R35.H1_H1 ;  /* 0x30000023ff237230 */ /* 0x000fe40000004100 */
[----:B------:R-:W-:Y:S01]  /*11db0*/  FMUL.FTZ R5, R5, R7 ;  /* 0x0000000705057220 */ /* 0x000fe20000410000 */
[----:B------:R-:W-:Y:S01]  /*11dc0*/  HADD2.F32 R12, -RZ, R12.H1_H1 ;  /* 0x3000000cff0c7230 */ /* 0x000fe20000004100 */
[----:B------:R-:W-:Y:S01]  /*11dd0*/  F2FP.F16.E4M3.UNPACK_B R26, R26.H1 ;  /* 0x0000001aff1a723e */ /* 0x000fe200030006ff */
[----:B------:R-:W-:Y:S01]  /*11de0*/  HADD2.F32 R21, -RZ, R21.H1_H1 ;  /* 0x30000015ff157230 */ /* 0x000fe20000004100 */
[----:B------:R-:W-:Y:S01]  /*11df0*/  F2FP.F16.E4M3.UNPACK_B R8, R39.H1 ;  /* 0x00000027ff08723e */ /* 0x000fe200030006ff */
[----:B------:R-:W-:Y:S01]  /*11e00*/  HADD2.F32 R3, -RZ, R3.H1_H1 ;  /* 0x30000003ff037230 */ /* 0x000fe20000004100 */
[-C--:B------:R-:W-:Y:S01]  /*11e10*/  F2FP.F16.E4M3.UNPACK_B R6, R10.reuse ;  /* 0x0000000aff06723e */ /* 0x080fe200020006ff */
[----:B------:R-:W-:Y:S01]  /*11e20*/  FMUL.FTZ R20, R12, R35 ;  /* 0x000000230c147220 */ /* 0x000fe20000410000 */
[C---:B------:R-:W-:Y:S01]  /*11e30*/  FFMA.FTZ R14, R4.reuse, R9, R5 ;  /* 0x00000009040e7223 */ /* 0x040fe20000010005 */
[----:B------:R-:W-:Y:S01]  /*11e40*/  F2FP.F16.E4M3.UNPACK_B R10, R10.H1 ;  /* 0x0000000aff0a723e */ /* 0x000fe200030006ff */
[----:B------:R-:W-:Y:S01]  /*11e50*/  FFMA.FTZ R13, R4, R7, -R11 ;  /* 0x00000007040d7223 */ /* 0x000fe2000001080b */
[----:B------:R-:W-:Y:S01]  /*11e60*/  F2FP.F16.E4M3.UNPACK_B R5, R31.H1 ;  /* 0x0000001fff05723e */ /* 0x000fe200030006ff */
[----:B------:R-:W-:Y:S01]  /*11e70*/  FMUL.FTZ R12, R12, R21 ;  /* 0x000000150c0c7220 */ /* 0x000fe20000410000 */
[----:B------:R-:W-:-:S02]  /*11e80*/  HADD2.F32 R9, -RZ, R8.H0_H0 ;  /* 0x20000008ff097230 */ /* 0x000fc40000004100 */
        /* <DEDUP_REMOVED lines=12> */
[----:B------:R-:W-:Y:S01]  /*11f50*/  F2FP.F16.E4M3.UNPACK_B R39, R39 ;  /* 0x00000027ff27723e */ /* 0x000fe200020006ff */
[----:B------:R-:W-:Y:S02]  /*11f60*/  HADD2.F32 R10, -RZ, R10.H1_H1 ;  /* 0x3000000aff0a7230 */ /* 0x000fe40000004100 */
[C---:B------:R-:W-:Y:S01]  /*11f70*/  FMUL.FTZ R7, R26.reuse, R11 ;  /* 0x0000000b1a077220 */ /* 0x040fe20000410000 */
[----:B------:R-:W-:Y:S01]  /*11f80*/  F2FP.SATFINITE.E4M3.F32.PACK_AB_MERGE_C R41, R41, R48, RZ ;  /* 0x000000302929723e */ /* 0x000fe200048070ff */
[----:B------:R-:W-:Y:S01]  /*11f90*/  FMUL.FTZ R8, R26, R5 ;  /* 0x000000051a087220 */ /* 0x000fe20000410000 */
[----:B------:R-:W-:Y:S01]  /*11fa0*/  FFMA.FTZ R26, R3, R9, R4 ;  /* 0x00000009031a7223 */ /* 0x000fe20000010004 */
        /* <DEDUP_REMOVED lines=15> */
[----:B------:R-:W-:Y:S01]  /*120a0*/  FMUL.FTZ R12, R15, R31 ;  /* 0x0000001f0f0c7220 */ /* 0x000fe20000410000 */
        /* <DEDUP_REMOVED lines=19> */
.L_x_2343:
[----:B------:R-:W-:Y:S05]  /*121e0*/  BSYNC B0 ;  /* 0x0000000000007941 */ /* 0x000fea0003800000 */
.L_x_2329:
[----:B------:R-:W-:Y:S01]  /*121f0*/  @!PT LDS RZ, [RZ] ;  /* 0x00000000fffff984 */ /* 0x000fe20000000800 */
[----:B------:R-:W-:Y:S01]  /*12200*/  @!PT LDS RZ, [RZ] ;  /* 0x00000000fffff984 */ /* 0x000fe20000000800 */
[----:B------:R-:W-:Y:S01]  /*12210*/  @!PT LDS RZ, [RZ] ;  /* 0x00000000fffff984 */ /* 0x000fe20000000800 */
[----:B------:R-:W-:Y:S01]  /*12220*/  @!PT LDS RZ, [RZ] ;  /* 0x00000000fffff984 */ /* 0x000fe20000000800 */
[----:B------:R3:W-:Y:S06]  /*12230*/  MEMBAR.ALL.CTA ;  /* 0x0000000000007992 */ /* 0x0007ec0000008000 */
[----:B---3--:R-:W3:Y:S01]  /*12240*/  FENCE.VIEW.ASYNC.S ;  /* 0x00000000000073c6 */ /* 0x008ee20000000000 */
[----:B------:R-:W-:Y:S05]  /*12250*/  WARPSYNC.ALL ;  /* 0x0000000000007948 */ /* 0x000fea0003800000 */
[----:B---3--:R-:W-:Y:S06]  /*12260*/  BAR.SYNC.DEFER_BLOCKING 0xd, 0x100 ;  /* 0x0344000000007b1d */ /* 0x008fec0000010000 */
.L_x_2326:
[----:B------:R-:W-:-:S06]  /*12270*/  ULOP3.LUT UR4, UR60, 0x1, URZ, 0xfc, !UPT ;  /* 0x000000013c047892 */ /* 0x000fcc000f8efc3f */
[----:B-12---:R-:W-:-:S05]  /*12280*/  IMAD.U32 R0, RZ, RZ, UR4 ;  /* 0x00000004ff007e24 */ /* 0x006fca000f8e00ff */
[----:B------:R-:W-:-:S13]  /*12290*/  ISETP.NE.AND P1, PT, R0, 0x3, PT ;  /* 0x000000030000780c */ /* 0x000fda0003f25270 */
[----:B------:R-:W-:Y:S05]  /*122a0*/  @!P1 BRA `(.L_x_2353) ;  /* 0x0000000000049947 */ /* 0x000fea0003800000 */
[----:B------:R-:W-:Y:S01]  /*122b0*/  BPT.TRAP 0x1 ;  /* 0x000000040000795c */ /* 0x000fe20000300000 */
.L_x_2353:
[----:B------:R-:W-:Y:S01]  /*122c0*/  IMAD R136, R231, 0x8, R16 ;  /* 0x00000008e7887824 */ /* 0x000fe200078e0210 */
[----:B0-----:R-:W-:-:S04]  /*122d0*/  SHF.L.U32 R3, R232, 0x1f, RZ ;  /* 0x0000001fe8037819 */ /* 0x001fc800000006ff */
[----:B------:R0:W1:Y:S01]  /*122e0*/  SYNCS.PHASECHK.TRANS64.TRYWAIT P0, [R136+URZ+0x2e830], R3 ;  /* 0x02e83003880075a7 */ /* 0x000062000800017f */
[----:B------:R-:W-:Y:S05]  /*122f0*/  @!P1 BRA `(.L_x_2354) ;  /* 0x0000000000049947 */ /* 0x000fea0003800000 */
[----:B------:R-:W-:Y:S01]  /*12300*/  BPT.TRAP 0x1 ;  /* 0x000000040000795c */ /* 0x000fe20000300000 */
.L_x_2354:
[----:B------:R-:W2:Y:S02]  /*12310*/  S2R R0, SR_TID.X ;  /* 0x0000000000007919 */ /* 0x000ea40000002100 */
[----:B--2--5:R-:W-:Y:S01]  /*12320*/  LOP3.LUT R4, R0, 0x7f, RZ, 0xc0, !PT ;  /* 0x0000007f00047812 */ /* 0x024fe200078ec0ff */
[----:B------:R-:W-:-:S03]  /*12330*/  VIADD R0, R16, 0x20400 ;  /* 0x0002040010007836 */ /* 0x000fc60000000000 */
[----:B------:R-:W-:Y:S02]  /*12340*/  ISETP.NE.AND P2, PT, R4, RZ, PT ;  /* 0x000000ff0400720c */ /* 0x000fe40003f45270 */
[----:B------:R-:W-:-:S04]  /*12350*/  SHF.R.U32.HI R0, RZ, 0x4, R0 ;  /* 0x00000004ff007819 */ /* 0x000fc80000011600 */
[----:B------:R-:W-:Y:S01]  /*12360*/  LOP3.LUT R0, R0, 0x3fff, RZ, 0xc0, !PT ;  /* 0x00003fff00007812 */ /* 0x000fe200078ec0ff */
[----:B-1----:R-:W-:Y:S06]  /*12370*/  @P0 BRA `(.L_x_2355) ;  /* 0x0000000000080947 */ /* 0x002fec0003800000 */
[----:B------:R-:W1:Y:S02]  /*12380*/  SYNCS.PHASECHK.TRANS64.TRYWAIT P0, [R136+URZ+0x2e830], R3 ;  /* 0x02e83003880075a7 */ /* 0x000e64000800017f */
[----:B-1----:R-:W-:Y:S05]  /*12390*/  @!P0 BRA `(.L_x_2356) ;  /* 0x0000018000f48947 */ /* 0x002fea0003800000 */
.L_x_2355:
[----:B------:R-:W-:Y:S01]  /*123a0*/  LOP3.LUT R0, R0, 0x10000, RZ, 0xfc, !PT ;  /* 0x0001000000007812 */ /* 0x000fe200078efcff */
[----:B------:R-:W-:Y:S05]  /*123b0*/  WARPSYNC.ALL ;  /* 0x0000000000007948 */ /* 0x000fea0003800000 */
[----:B------:R2:W-:Y:S01]  /*123c0*/  STL [R1+0x48], R0 ;  /* 0x0000480001007387 */ /* 0x0005e20000100800 */
[----:B------:R-:W-:Y:S01]  /*123d0*/  IMAD R12, R231, 0x700, R0 ;  /* 0x00000700e70c7824 */ /* 0x000fe200078e0200 */
[----:B------:R-:W-:Y:S01]  /*123e0*/  LOP3.LUT R4, R36, 0x10000, RZ, 0xfc, !PT ;  /* 0x0001000024047812 */ /* 0x000fe200078efcff */
[----:B------:R-:W-:Y:S01]  /*123f0*/  IMAD.MOV.U32 R13, RZ, RZ, 0x40000040 ;  /* 0x40000040ff0d7424 */ /* 0x000fe200078e00ff */
[----:B01----:R-:W3:Y:S01]  /*12400*/  LDL R3, [R1+0x7c] ;  /* 0x00007c0001037983 */ /* 0x003ee20000100800 */
[----:B------:R-:W-:Y:S01]  /*12410*/  IMAD.MOV.U32 R5, RZ, RZ, 0x40000040 ;  /* 0x40000040ff057424 */ /* 0x000fe200078e00ff */
[----:B------:R-:W-:Y:S01]  /*12420*/  R2UR UR6, R12 ;  /* 0x000000000c0672ca */ /* 0x000fe200000e0000 */
[----:B------:R-:W-:Y:S01]  /*12430*/  WARPGROUP.ARRIVE ;  /* 0x00000000000079c5 */ /* 0x000fe20000000000 */
[----:B------:R-:W-:Y:S01]  /*12440*/  R2UR UR7, R13 ;  /* 0x000000000d0772ca */ /* 0x000fe200000e0000 */
[----:B----4-:R-:W-:Y:S01]  /*12450*/  IMAD.MOV.U32 R7, RZ, RZ, 0x40000040 ;  /* 0x40000040ff077424 */ /* 0x010fe200078e00ff */
[----:B------:R-:W-:Y:S01]  /*12460*/  R2UR UR4, R4 ;  /* 0x00000000040472ca */ /* 0x000fe200000e0000 */
[----:B------:R-:W-:Y:S01]  /*12470*/  IMAD.MOV.U32 R9, RZ, RZ, 0x40000040 ;  /* 0x40000040ff097424 */ /* 0x000fe200078e00ff */
[C---:B------:R-:W-:Y:S01]  /*12480*/  R2UR UR5, R5.reuse ;  /* 0x00000000050572ca */ /* 0x040fe200000e0000 */
[----:B------:R-:W-:Y:S01]  /*12490*/  IMAD.MOV.U32 R11, RZ, RZ, 0x40000040 ;  /* 0x40000040ff0b7424 */ /* 0x000fe200078e00ff */
[----:B------:R-:W3:Y:S01]  /*124a0*/  LDL R144, [R1+0x4c] ;  /* 0x00004c0001907983 */ /* 0x000ee20000100800 */
[----:B------:R-:W-:Y:S01]  /*124b0*/  IMAD.MOV.U32 R15, RZ, RZ, 0x40000040 ;  /* 0x40000040ff0f7424 */ /* 0x000fe200078e00ff */
[----:B--2---:R-:W0:Y:S02]  /*124c0*/  LDC R0, c[0x0][0x448] ;  /* 0x00011200ff007b82 */ /* 0x004e240000000800 */
[----:B------:R-:W2:Y:S04]  /*124d0*/  LDL R140, [R1+0x54] ;  /* 0x00005400018c7983 */ /* 0x000ea80000100800 */
[----:B------:R-:W4:Y:S03]  /*124e0*/  LDL R139, [R1+0x78] ;  /* 0x00007800018b7983 */ /* 0x000f260000100800 */
[----:B------:R-:W-:Y:S01]  /*124f0*/  QGMMA.64x32x32.F32.E4M3.E4M3 R120, gdesc[UR4], RZ, !UPT, gsb0 ;  /* 0x00600000047879f3 */ /* 0x000fe2000c0008ff */
[----:B------:R-:W-:Y:S01]  /*12500*/  VIADD R6, R12, 0x100 ;  /* 0x000001000c067836 */ /* 0x000fe20000000000 */
[----:B------:R-:W-:Y:S01]  /*12510*/  R2UR UR12, R4 ;  /* 0x00000000040c72ca */ /* 0x000fe200000e0000 */
[----:B------:R-:W5:Y:S01]  /*12520*/  LDL R142, [R1+0x40] ;  /* 0x00004000018e7983 */ /* 0x000f620000100800 */
[----:B------:R-:W-:-:S02]  /*12530*/  R2UR UR13, R5 ;  /* 0x00000000050d72ca */ /* 0x000fc400000e0000 */
        /* <DEDUP_REMOVED lines=49> */
[----:B------:R-:W-:Y:S02]  /*12850*/  VIADD R10, R4, 0x2 ;  /* 0x00000002040a7836 */ /* 0x000fe40000000000 */
[----:B------:R-:W-:Y:S02]  /*12860*/  IMAD.MOV.U32 R7, RZ, RZ, 0x40000040 ;  /* 0x40000040ff077424 */ /* 0x000fe400078e00ff */
[----:B------:R-:W-:Y:S01]  /*12870*/  IMAD.MOV.U32 R11, RZ, RZ, 0x40000040 ;  /* 0x40000040ff0b7424 */ /* 0x000fe200078e00ff */
[----:B------:R-:W-:Y:S02]  /*12880*/  R2UR UR26, R6 ;  /* 0x00000000061a72ca */ /* 0x000fe400000e0000 */
[----:B------:R-:W-:-:S02]  /*12890*/  R2UR UR27, R7 ;  /* 0x00000000071b72ca */ /* 0x000fc400000e0000 */
        /* <DEDUP_REMOVED lines=157> */
[----:B------:R-:W-:-:S02]  /*13270*/  R2UR UR5, R7 ;  /* 0x00000000070572ca */ /* 0x000fc400000e0000 */
[----:B0-----:R-:W-:-:S13]  /*13280*/  ISETP.NE.AND P0, PT, R0, 0x1, PT ;  /* 0x000000010000780c */ /* 0x001fda0003f05270 */
[----:B------:R-:W0:Y:S08]  /*13290*/  @P0 LDC R0, c[0x0][0x44c] ;  /* 0x00011300ff000b82 */ /* 0x000e300000000800 */
[----:B------:R-:W1:Y:S01]  /*132a0*/  @P0 LDC R13, c[0x0][0x450] ;  /* 0x00011400ff0d0b82 */ /* 0x000e620000000800 */
[----:B------:R-:W-:Y:S02]  /*132b0*/  WARPGROUP.DEPBAR.LE gsb0, 0x0 ;  /* 0x00008000000079c5 */ /* 0x000fe40000010000 */
[----:B------:R-:W-:-:S06]  /*132c0*/  WARPGROUP.ARRIVE ;  /* 0x00000000000079c5 */ /* 0x000fcc0000000000 */
[----:B------:R-:W-:Y:S01]  /*132d0*/  QGMMA.64x32x32.F32.E4M3.E4M3 R72, gdesc[UR4], R72, gsb0 ;  /* 0x00600000044879f3 */ /* 0x000fe20008000848 */
[----:B---3--:R-:W-:-:S04]  /*132e0*/  IMAD.IADD R3, R3, 0x1, R144 ;  /* 0x0000000103037824 */ /* 0x008fc800078e0290 */
[----:B0-----:R-:W-:-:S05]  /*132f0*/  @P0 IMAD.HI.U32 R0, R3, R0, RZ ;  /* 0x0000000003000227 */ /* 0x001fca00078e00ff */
[----:B-1----:R-:W-:-:S05]  /*13300*/  @P0 SHF.R.U32.HI R3, RZ, R13, R0 ;  /* 0x0000000dff030219 */ /* 0x002fca0000011600 */
[----:B------:R-:W0:Y:S01]  /*13310*/  SHFL.IDX PT, R137, R3, 0x1, 0x1c1f ;  /* 0x003c1f0003897f89 */ /* 0x000e2200000e0000 */
[----:B------:R-:W-:Y:S02]  /*13320*/  IMAD.MOV.U32 R13, RZ, RZ, -0xe0 ;  /* 0xffffff20ff0d7424 */ /* 0x000fe400078e00ff */
[----:B------:R-:W-:Y:S02]  /*13330*/  VIADD R14, R12, 0x406 ;  /* 0x000004060c0e7836 */ /* 0x000fe40000000000 */
[----:B------:R-:W-:Y:S02]  /*13340*/  IMAD.MOV.U32 R15, RZ, RZ, 0x40000040 ;  /* 0x40000040ff0f7424 */ /* 0x000fe400078e00ff */
[C---:B--2---:R-:W-:Y:S02]  /*13350*/  IMAD R0, R138.reuse, -0xe0, R140 ;  /* 0xffffff208a007824 */ /* 0x044fe400078e028c */
[----:B------:R-:W-:Y:S01]  /*13360*/  IMAD R13, R138, R13, 0xe1 ;  /* 0x000000e18a0d7424 */ /* 0x000fe200078e020d */
[----:B------:R-:W-:-:S02]  /*13370*/  R2UR UR6, R14 ;  /* 0x000000000e0672ca */ /* 0x000fc400000e0000 */
[----:B------:R-:W-:Y:S02]  /*13380*/  R2UR UR7, R15 ;  /* 0x000000000f0772ca */ /* 0x000fe400000e0000 */
[----:B------:R-:W-:Y:S02]  /*13390*/  R2UR UR4, R6 ;  /* 0x00000000060472ca */ /* 0x000fe400000e0000 */
[----:B------:R-:W-:Y:S01]  /*133a0*/  R2UR UR5, R7 ;  /* 0x00000000070572ca */ /* 0x000fe200000e0000 */
[----:B------:R-:W-:Y:S02]  /*133b0*/  VIADD R0, R0, 0xe0 ;  /* 0x000000e000007836 */ /* 0x000fe40000000000 */
[C---:B----4-:R-:W-:Y:S02]  /*133c0*/  IMAD R13, R139.reuse, -0x2, R13 ;  /* 0xfffffffe8b0d7824 */ /* 0x050fe400078e020d */
[----:B------:R-:W-:-:S03]  /*133d0*/  IMAD R21, R139, -0x2, R0 ;  /* 0xfffffffe8b157824 */ /* 0x000fc600078e0200 */
[----:B-----5:R-:W-:-:S04]  /*133e0*/  IADD3 R20, -R142, R13, R140 ;  /* 0x0000000d8e147210 */ /* 0x020fc80007ffe18c */
[----:B0-----:R-:W-:-:S04]  /*133f0*/  VIADDMNMX R0, R137, R20, R21, PT ;  /* 0x0000001489007246 */ /* 0x001fc80003800115 */
[C---:B------:R-:W-:Y:S02]  /*13400*/  ISETP.GT.AND P4, PT, R0.reuse, RZ, PT ;  /* 0x000000ff0000720c */ /* 0x040fe40003f84270 */
[----:B------:R-:W-:Y:S01]  /*13410*/  ISETP.GT.AND P5, PT, R0, 0x1, PT ;  /* 0x000000010000780c */ /* 0x000fe20003fa4270 */
[----:B------:R-:W-:Y:S02]  /*13420*/  WARPGROUP.DEPBAR.LE gsb0, 0x0 ;  /* 0x00008000000079c5 */ /* 0x000fe40000010000 */
[----:B------:R-:W-:-:S06]  /*13430*/  WARPGROUP.ARRIVE ;  /* 0x00000000000079c5 */ /* 0x000fcc0000000000 */
[----:B------:R-:W-:Y:S01]  /*13440*/  QGMMA.64x32x32.F32.E4M3.E4M3 R56, gdesc[UR4], R56, gsb0 ;  /* 0x00600000043879f3 */ /* 0x000fe20008000838 */
[----:B------:R-:W-:Y:S02]  /*13450*/  ISETP.GT.AND P3, PT, R0, 0x8, PT ;  /* 0x000000080000780c */ /* 0x000fe40003f64270 */
[----:B------:R-:W-:Y:S02]  /*13460*/  FSEL R137, R122, -INF , P4 ;  /* 0xff8000007a897808 */ /* 0x000fe40002000000 */
[----:B------:R-:W-:Y:S02]  /*13470*/  FSEL R123, R123, -INF , P5 ;  /* 0xff8000007b7b7808 */ /* 0x000fe40002800000 */
[----:B------:R-:W-:Y:S02]  /*13480*/  ISETP.GT.AND P4, PT, R0, 0x9, PT ;  /* 0x000000090000780c */ /* 0x000fe40003f84270 */
[----:B------:R-:W-:Y:S02]  /*13490*/  FSEL R139, R126, -INF , P3 ;  /* 0xff8000007e8b7808 */ /* 0x000fe40001800000 */
[----:B------:R-:W-:-:S02]  /*134a0*/  FMNMX.FTZ R122, R137, R123, !PT ;  /* 0x0000007b897a7209 */ /* 0x000fc40007810000 */
[C---:B------:R-:W-:Y:S02]  /*134b0*/  ISETP.GT.AND P3, PT, R0.reuse, 0x10, PT ;  /* 0x000000100000780c */ /* 0x040fe40003f64270 */
[----:B------:R-:W-:Y:S02]  /*134c0*/  FSEL R127, R127, -INF , P4 ;  /* 0xff8000007f7f7808 */ /* 0x000fe40002000000 */
[----:B------:R-:W-:Y:S02]  /*134d0*/  FMNMX.FTZ R122, R139, R122, !PT ;  /* 0x0000007a8b7a7209 */ /* 0x000fe40007810000 */
        /* <DEDUP_REMOVED lines=24> */
[----:B------:R-:W-:Y:S01]  /*13660*/  VIADD R14, R12, 0x506 ;  /* 0x000005060c0e7836 */ /* 0x000fe20000000000 */
[----:B------:R-:W-:Y:S01]  /*13670*/  ISETP.GT.AND P4, PT, R0, 0x31, PT ;  /* 0x000000310000780c */ /* 0x000fe20003f84270 */
[----:B------:R-:W-:Y:S01]  /*13680*/  IMAD.MOV.U32 R15, RZ, RZ, 0x40000040 ;  /* 0x40000040ff0f7424 */ /* 0x000fe200078e00ff */
[----:B------:R-:W-:Y:S02]  /*13690*/  FSEL R149, R114, -INF , P3 ;  /* 0xff80000072957808 */ /* 0x000fe40001800000 */
[----:B------:R-:W-:-:S02]  /*136a0*/  FMNMX.FTZ R122, R111, R122, !PT ;  /* 0x0000007a6f7a7209 */ /* 0x000fc40007810000 */
[----:B------:R-:W-:Y:S02]  /*136b0*/  ISETP.GT.AND P3, PT, R0, 0x38, PT ;  /* 0x000000380000780c */ /* 0x000fe40003f64270 */
[----:B------:R-:W-:Y:S02]  /*136c0*/  FSEL R115, R115, -INF , P4 ;  /* 0xff80000073737808 */ /* 0x000fe40002000000 */
[----:B------:R-:W-:Y:S02]  /*136d0*/  FMNMX.FTZ R122, R149, R122, !PT ;  /* 0x0000007a957a7209 */ /* 0x000fe40007810000 */
[----:B------:R-:W-:Y:S02]  /*136e0*/  R2UR UR6, R14 ;  /* 0x000000000e0672ca */ /* 0x000fe400000e0000 */
[----:B------:R-:W-:Y:S02]  /*136f0*/  R2UR UR7, R15 ;  /* 0x000000000f0772ca */ /* 0x000fe400000e0000 */
[----:B------:R-:W-:-:S02]  /*13700*/  R2UR UR4, R6 ;  /* 0x00000000060472ca */ /* 0x000fc400000e0000 */
[----:B------:R-:W-:Y:S02]  /*13710*/  R2UR UR5, R7 ;  /* 0x00000000070572ca */ /* 0x000fe400000e0000 */
[----:B------:R-:W-:Y:S02]  /*13720*/  ISETP.GT.AND P4, PT, R0, 0x39, PT ;  /* 0x000000390000780c */ /* 0x000fe40003f84270 */
[----:B------:R-:W-:Y:S02]  /*13730*/  FSEL R151, R118, -INF , P3 ;  /* 0xff80000076977808 */ /* 0x000fe40001800000 */
[----:B------:R-:W-:Y:S01]  /*13740*/  FMNMX.FTZ R122, R115, R122, !PT ;  /* 0x0000007a737a7209 */ /* 0x000fe20007810000 */
[----:B------:R-:W-:Y:S02]  /*13750*/  WARPGROUP.DEPBAR.LE gsb0, 0x0 ;  /* 0x00008000000079c5 */ /* 0x000fe40000010000 */
[----:B------:R-:W-:Y:S01]  /*13760*/  WARPGROUP.ARRIVE ;  /* 0x00000000000079c5 */ /* 0x000fe20000000000 */
[----:B------:R-:W-:-:S02]  /*13770*/  ISETP.GT.AND P3, PT, R0, 0x40, PT ;  /* 0x000000400000780c */ /* 0x000fc40003f64270 */
[----:B------:R-:W-:Y:S02]  /*13780*/  FSEL R119, R119, -INF , P4 ;  /* 0xff80000077777808 */ /* 0x000fe40002000000 */
[----:B------:R-:W-:Y:S01]  /*13790*/  FMNMX.FTZ R122, R151, R122, !PT ;  /* 0x0000007a977a7209 */ /* 0x000fe20007810000 */
[----:B------:R-:W-:Y:S01]  /*137a0*/  QGMMA.64x32x32.F32.E4M3.E4M3 R40, gdesc[UR4], R40, gsb0 ;  /* 0x00600000042879f3 */ /* 0x000fe20008000828 */
        /* <DEDUP_REMOVED lines=38> */
[----:B------:R-:W-:Y:S01]  /*13a10*/  FMNMX.FTZ R122, R79, R122, !PT ;  /* 0x0000007a4f7a7209 */ /* 0x000fe20007810000 */
[----:B------:R-:W-:Y:S02]  /*13a20*/  VIADD R12, R12, 0x606 ;  /* 0x000006060c0c7836 */ /* 0x000fe40000000000 */
[----:B------:R-:W-:Y:S01]  /*13a30*/  IMAD.MOV.U32 R13, RZ, RZ, 0x40000040 ;  /* 0x40000040ff0d7424 */ /* 0x000fe200078e00ff */
[----:B------:R-:W-:-:S02]  /*13a40*/  ISETP.GT.AND P3, PT, R0, 0x78, PT ;  /* 0x000000780000780c */ /* 0x000fc40003f64270 */
[----:B------:R-:W-:Y:S02]  /*13a50*/  FSEL R83, R83, -INF , P4 ;  /* 0xff80000053537808 */ /* 0x000fe40002000000 */
[----:B------:R-:W-:Y:S02]  /*13a60*/  FMNMX.FTZ R122, R163, R122, !PT ;  /* 0x0000007aa37a7209 */ /* 0x000fe40007810000 */
[----:B------:R-:W-:Y:S02]  /*13a70*/  R2UR UR6, R12 ;  /* 0x000000000c0672ca */ /* 0x000fe400000e0000 */
[----:B------:R-:W-:Y:S02]  /*13a80*/  R2UR UR7, R13 ;  /* 0x000000000d0772ca */ /* 0x000fe400000e0000 */
[----:B------:R-:W-:Y:S02]  /*13a90*/  R2UR UR4, R6 ;  /* 0x00000000060472ca */ /* 0x000fe400000e0000 */
[----:B------:R-:W-:-:S02]  /*13aa0*/  R2UR UR5, R7 ;  /* 0x00000000070572ca */ /* 0x000fc400000e0000 */
[----:B------:R-:W-:Y:S02]  /*13ab0*/  ISETP.GT.AND P4, PT, R0, 0x79, PT ;  /* 0x000000790000780c */ /* 0x000fe40003f84270 */
[----:B------:R-:W-:Y:S02]  /*13ac0*/  FSEL R13, R86, -INF , P3 ;  /* 0xff800000560d7808 */ /* 0x000fe40001800000 */
[----:B------:R-:W-:Y:S01]  /*13ad0*/  FMNMX.FTZ R122, R83, R122, !PT ;  /* 0x0000007a537a7209 */ /* 0x000fe20007810000 */
[----:B------:R-:W-:Y:S02]  /*13ae0*/  WARPGROUP.DEPBAR.LE gsb0, 0x0 ;  /* 0x00008000000079c5 */ /* 0x000fe40000010000 */
[C---:B------:R-:W-:Y:S02]  /*13af0*/  ISETP.GT.AND P3, PT, R0.reuse, 0x80, PT ;  /* 0x000000800000780c */ /* 0x040fe40003f64270 */
[----:B------:R-:W-:Y:S02]  /*13b00*/  FSEL R87, R87, -INF , P4 ;  /* 0xff80000057577808 */ /* 0x000fe40002000000 */
[----:B------:R-:W-:Y:S01]  /*13b10*/  FMNMX.FTZ R122, R13, R122, !PT ;  /* 0x0000007a0d7a7209 */ /* 0x000fe20007810000 */
[----:B------:R-:W-:Y:S01]  /*13b20*/  WARPGROUP.ARRIVE ;  /* 0x00000000000079c5 */ /* 0x000fe20000000000 */
[----:B------:R-:W-:-:S02]  /*13b30*/  ISETP.GT.AND P4, PT, R0, 0x81, PT ;  /* 0x000000810000780c */ /* 0x000fc40003f84270 */
[----:B------:R-:W-:Y:S02]  /*13b40*/  FSEL R165, R58, -INF , P3 ;  /* 0xff8000003aa57808 */ /* 0x000fe40001800000 */
[----:B------:R-:W-:Y:S01]  /*13b50*/  FMNMX.FTZ R122, R87, R122, !PT ;  /* 0x0000007a577a7209 */ /* 0x000fe20007810000 */
[----:B------:R-:W-:Y:S01]  /*13b60*/  QGMMA.64x32x32.F32.E4M3.E4M3 R24, gdesc[UR4], R24, gsb0 ;  /* 0x00600000041879f3 */ /* 0x000fe20008000818 */
[C---:B------:R-:W-:Y:S02]  /*13b70*/  ISETP.GT.AND P3, PT, R0.reuse, 0x88, PT ;  /* 0x000000880000780c */ /* 0x040fe40003f64270 */
[----:B------:R-:W-:Y:S02]  /*13b80*/  FSEL R59, R59, -INF , P4 ;  /* 0xff8000003b3b7808 */ /* 0x000fe40002000000 */
[----:B------:R-:W-:Y:S02]  /*13b90*/  FMNMX.FTZ R122, R165, R122, !PT ;  /* 0x0000007aa57a7209 */ /* 0x000fe40007810000 */
[----:B------:R-:W-:-:S02]  /*13ba0*/  ISETP.GT.AND P4, PT, R0, 0x89, PT ;  /* 0x000000890000780c */ /* 0x000fc40003f84270 */
[----:B------:R-:W-:Y:S02]  /*13bb0*/  FSEL R167, R62, -INF , P3 ;  /* 0xff8000003ea77808 */ /* 0x000fe40001800000 */
[----:B------:R-:W-:Y:S02]  /*13bc0*/  FMNMX.FTZ R122, R59, R122, !PT ;  /* 0x0000007a3b7a7209 */ /* 0x000fe40007810000 */
        /* <DEDUP_REMOVED lines=38> */
[----:B------:R-:W-:Y:S01]  /*13e30*/  FMNMX.FTZ R122, R179, R122, !PT ;  /* 0x0000007ab37a7209 */ /* 0x000fe20007810000 */
[----:B------:R-:W-:Y:S02]  /*13e40*/  WARPGROUP.DEPBAR.LE gsb0, 0x0 ;  /* 0x00008000000079c5 */ /* 0x000fe40000010000 */
        /* <DEDUP_REMOVED lines=21> */
[----:B------:R-:W-:Y:S02]  /*13fa0*/  FSEL R12, R39, -INF , P4 ;  /* 0xff800000270c7808 */ /* 0x000fe40002000000 */
[----:B------:R-:W-:-:S04]  /*13fb0*/  FMNMX.FTZ R39, R187, R122, !PT ;  /* 0x0000007abb277209 */ /* 0x000fc80007810000 */
[----:B------:R-:W-:-:S05]  /*13fc0*/  FMNMX.FTZ R26, R12, R39, !PT ;  /* 0x000000270c1a7209 */ /* 0x000fca0007810000 */
[----:B------:R-:W0:Y:S04]  /*13fd0*/  SHFL.BFLY PT, R39, R26, 0x2, 0x1f ;  /* 0x0c401f001a277f89 */ /* 0x000e2800000e0000 */
[----:B------:R-:W1:Y:S01]  /*13fe0*/  SHFL.IDX PT, R3, R3, RZ, 0x1c1f ;  /* 0x001c1fff03037589 */ /* 0x000e6200000e0000 */
[----:B0-----:R-:W-:-:S05]  /*13ff0*/  FMNMX.FTZ R30, R26, R39, !PT ;  /* 0x000000271a1e7209 */ /* 0x001fca0007810000 */
[----:B------:R-:W0:Y:S01]  /*14000*/  SHFL.BFLY PT, R39, R30, 0x1, 0x1f ;  /* 0x0c201f001e277f89 */ /* 0x000e2200000e0000 */
[----:B-1----:R-:W-:-:S04]  /*14010*/  VIADDMNMX R20, R3, R20, R21, PT ;  /* 0x0000001403147246 */ /* 0x002fc80003800115 */
[C---:B------:R-:W-:Y:S02]  /*14020*/  ISETP.GT.AND P4, PT, R20.reuse, RZ, PT ;  /* 0x000000ff1400720c */ /* 0x040fe40003f84270 */
[----:B------:R-:W-:Y:S02]  /*14030*/  ISETP.GT.AND P5, PT, R20, 0x1, PT ;  /* 0x000000011400780c */ /* 0x000fe40003fa4270 */
[----:B0-----:R-:W-:-:S04]  /*14040*/  FMNMX.FTZ R0, R30, R39, !PT ;  /* 0x000000271e007209 */ /* 0x001fc80007810000 */
[----:B------:R-:W-:Y:S01]  /*14050*/  FSETP.NEU.FTZ.AND P3, PT, R0, -INF , PT ;  /* 0xff8000000000780b */ /* 0x000fe20003f7d000 */
[----:B------:R-:W-:-:S05]  /*14060*/  FFMA.FTZ R39, R2, R0, -8 ;  /* 0xc100000002277423 */ /* 0x000fca0000010000 */
[----:B------:R-:W-:Y:S02]  /*14070*/  FSEL R39, R39, RZ, P3 ;  /* 0x000000ff27277208 */ /* 0x000fe40001800000 */
[----:B------:R-:W-:Y:S02]  /*14080*/  ISETP.GT.AND P3, PT, R20, 0x8, PT ;  /* 0x000000081400780c */ /* 0x000fe40003f64270 */
[----:B------:R-:W-:Y:S01]  /*14090*/  FSEL R121, R121, -INF , P5 ;  /* 0xff80000079797808 */ /* 0x000fe20002800000 */
[----:B------:R-:W-:-:S01]  /*140a0*/  FFMA.FTZ R54, R2, R115, -R39 ;  /* 0x0000007302367223 */ /* 0x000fc20000010827 */
[----:B------:R-:W-:Y:S01]  /*140b0*/  FSEL R115, R120, -INF , P4 ;  /* 0xff80000078737808 */ /* 0x000fe20002000000 */
[----:B------:R-:W-:-:S01]  /*140c0*/  FFMA.FTZ R14, R2, R137, -R39 ;  /* 0x00000089020e7223 */ /* 0x000fc20000010827 */
[----:B------:R-:W-:Y:S01]  /*140d0*/  ISETP.GT.AND P4, PT, R20, 0x9, PT ;  /* 0x000000091400780c */ /* 0x000fe20003f84270 */
[----:B------:R0:W-:Y:S01]  /*140e0*/  MUFU.EX2 R21, R54 ;  /* 0x0000003600157308 */ /* 0x0001e20000000800 */
[----:B------:R-:W-:-:S02]  /*140f0*/  FSEL R137, R124, -INF , P3 ;  /* 0xff8000007c897808 */ /* 0x000fc40001800000 */
[----:B------:R-:W-:Y:S02]  /*14100*/  ISETP.GT.AND P3, PT, R20, 0x10, PT ;  /* 0x000000101400780c */ /* 0x000fe40003f64270 */
[----:B------:R-:W-:Y:S02]  /*14110*/  FSEL R125, R125, -INF , P4 ;  /* 0xff8000007d7d7808 */ /* 0x000fe40002000000 */
[----:B0-----:R-:W-:Y:S01]  /*14120*/  FMNMX.FTZ R54, R115, R121, !PT ;  /* 0x0000007973367209 */ /* 0x001fe20007810000 */
[----:B------:R-:W-:-:S03]  /*14130*/  FFMA.FTZ R26, R2, R139, -R39 ;  /* 0x0000008b021a7223 */ /* 0x000fc60000010827 */
[----:B------:R-:W-:Y:S02]  /*14140*/  FMNMX.FTZ R54, R137, R54, !PT ;  /* 0x0000003689367209 */ /* 0x000fe40007810000 */
[----:B------:R-:W-:Y:S02]  /*14150*/  ISETP.GT.AND P4, PT, R20, 0x11, PT ;  /* 0x000000111400780c */ /* 0x000fe40003f84270 */
[----:B------:R-:W-:Y:S02]  /*14160*/  FSEL R139, R128, -INF , P3 ;  /* 0xff800000808b7808 */ /* 0x000fe40001800000 */
[----:B------:R-:W-:Y:S02]  /*14170*/  FMNMX.FTZ R58, R125, R54, !PT ;  /* 0x000000367d3a7209 */ /* 0x000fe40007810000 */
[----:B------:R-:W-:Y:S02]  /*14180*/  ISETP.GT.AND P3, PT, R20, 0x18, PT ;  /* 0x000000181400780c */ /* 0x000fe40003f64270 */
[----:B------:R-:W-:-:S02]  /*14190*/  FSEL R129, R129, -INF , P4 ;  /* 0xff80000081817808 */ /* 0x000fc40002000000 */
[----:B------:R-:W-:Y:S01]  /*141a0*/  FMNMX.FTZ R58, R139, R58, !PT ;  /* 0x0000003a8b3a7209 */ /* 0x000fe20007810000 */
[----:B------:R-:W-:-:S01]  /*141b0*/  FFMA.FTZ R30, R2, R141, -R39 ;  /* 0x0000008d021e7223 */ /* 0x000fc20000010827 */
[----:B------:R-:W-:Y:S02]  /*141c0*/  ISETP.GT.AND P4, PT, R20, 0x19, PT ;  /* 0x000000191400780c */ /* 0x000fe40003f84270 */
[----:B------:R-:W-:Y:S02]  /*141d0*/  FSEL R141, R132, -INF , P3 ;  /* 0xff800000848d7808 */ /* 0x000fe40001800000 */
[----:B------:R-:W-:Y:S02]  /*141e0*/  FMNMX.FTZ R58, R129, R58, !PT ;  /* 0x0000003a813a7209 */ /* 0x000fe40007810000 */
[----:B------:R-:W-:Y:S02]  /*141f0*/  FSEL R133, R133, -INF , P4 ;  /* 0xff80000085857808 */ /* 0x000fe40002000000 */
[----:B------:R-:W-:-:S02]  /*14200*/  ISETP.GT.AND P3, PT, R20, 0x20, PT ;  /* 0x000000201400780c */ /* 0x000fc40003f64270 */
[----:B------:R-:W-:Y:S01]  /*14210*/  FMNMX.FTZ R58, R141, R58, !PT ;  /* 0x0000003a8d3a7209 */ /* 0x000fe20007810000 */
[----:B------:R-:W-:Y:S01]  /*14220*/  FFMA.FTZ R34, R2, R143, -R39 ;  /* 0x0000008f02227223 */ /* 0x000fe20000010827 */
        /* <DEDUP_REMOVED lines=10> */
[----:B------:R-:W-:Y:S02]  /*142d0*/  ISETP.GT.AND P3, PT, R20, 0x30, PT ;  /* 0x000000301400780c */ /* 0x000fe40003f64270 */
[----:B------:R-:W-:-:S02]  /*142e0*/  FSEL R109, R109, -INF , P4 ;  /* 0xff8000006d6d7808 */ /* 0x000fc40002000000 */
        /* <DEDUP_REMOVED lines=15> */
[--C-:B------:R-:W-:Y:S01]  /*143e0*/  FFMA.FTZ R50, R2, R151, -R39.reuse ;  /* 0x0000009702327223 */ /* 0x100fe20000010827 */
[----:B------:R-:W-:Y:S02]  /*143f0*/  ISETP.GT.AND P4, PT, R20, 0x41, PT ;  /* 0x000000411400780c */ /* 0x000fe40003f84270 */
[----:B------:R-:W-:Y:S02]  /*14400*/  FSEL R151, R88, -INF , P3 ;  /* 0xff80000058977808 */ /* 0x000fe40001800000 */
[----:B------:R-:W-:Y:S01]  /*14410*/  FMNMX.FTZ R66, R117, R66, !PT ;  /* 0x0000004275427209 */ /* 0x000fe20007810000 */
[----:B------:R-:W-:Y:S01]  /*14420*/  FFMA.FTZ R153, R2, R153, -R39 ;  /* 0x0000009902997223 */ /* 0x000fe20000010827 */
[----:B------:R-:W-:Y:S02]  /*14430*/  ISETP.GT.AND P3, PT, R20, 0x48, PT ;  /* 0x000000481400780c */ /* 0x000fe40003f64270 */
[----:B------:R-:W-:-:S02]  /*14440*/  FSEL R89, R89, -INF , P4 ;  /* 0xff80000059597808 */ /* 0x000fc40002000000 */
[----:B------:R-:W-:Y:S01]  /*14450*/  FMNMX.FTZ R66, R151, R66, !PT ;  /* 0x0000004297427209 */ /* 0x000fe20007810000 */
[----:B------:R0:W-:Y:S01]  /*14460*/  MUFU.EX2 R54, R153 ;  /* 0x0000009900367308 */ /* 0x0001e20000000800 */
[----:B------:R-:W-:Y:S02]  /*14470*/  ISETP.GT.AND P4, PT, R20, 0x49, PT ;  /* 0x000000491400780c */ /* 0x000fe40003f84270 */
[----:B------:R-:W-:Y:S02]  /*14480*/  FMNMX.FTZ R70, R89, R66, !PT ;  /* 0x0000004259467209 */ /* 0x000fe40007810000 */
[----:B------:R-:W-:Y:S02]  /*14490*/  FSEL R93, R93, -INF , P4 ;  /* 0xff8000005d5d7808 */ /* 0x000fe40002000000 */
[----:B0-----:R-:W-:Y:S02]  /*144a0*/  FSEL R153, R92, -INF , P3 ;  /* 0xff8000005c997808 */ /* 0x001fe40001800000 */
[----:B------:R-:W-:-:S02]  /*144b0*/  ISETP.GT.AND P3, PT, R20, 0x50, PT ;  /* 0x000000501400780c */ /* 0x000fc40003f64270 */
[----:B------:R-:W-:Y:S01]  /*144c0*/  FMNMX.FTZ R70, R153, R70, !PT ;  /* 0x0000004699467209 */ /* 0x000fe20007810000 */
[----:B------:R-:W-:-:S01]  /*144d0*/  FFMA.FTZ R3, R2, R103, -R39 ;  /* 0x0000006702037223 */ /* 0x000fc20000010827 */
[----:B------:R-:W-:Y:S02]  /*144e0*/  ISETP.GT.AND P4, PT, R20, 0x51, PT ;  /* 0x000000511400780c */ /* 0x000fe40003f84270 */
[----:B------:R-:W-:Y:S02]  /*144f0*/  FSEL R103, R96, -INF , P3 ;  /* 0xff80000060677808 */ /* 0x000fe40001800000 */
[----:B------:R-:W-:Y:S01]  /*14500*/  FMNMX.FTZ R74, R93, R70, !PT ;  /* 0x000000465d4a7209 */ /* 0x000fe20007810000 */
[----:B------:R-:W-:-:S01]  /*14510*/  FFMA.FTZ R155, R2, R155, -R39 ;  /* 0x0000009b029b7223 */ /* 0x000fc20000010827 */
[----:B------:R-:W-:Y:S02]  /*14520*/  ISETP.GT.AND P3, PT, R20, 0x58, PT ;  /* 0x000000581400780c */ /* 0x000fe40003f64270 */
[----:B------:R-:W-:-:S02]  /*14530*/  FSEL R97, R97, -INF , P4 ;  /* 0xff80000061617808 */ /* 0x000fc40002000000 */
[----:B------:R-:W-:Y:S01]  /*14540*/  FMNMX.FTZ R74, R103, R74, !PT ;  /* 0x0000004a674a7209 */ /* 0x000fe20007810000 */
[----:B------:R0:W-:Y:S01]  /*14550*/  MUFU.EX2 R58, R155 ;  /* 0x0000009b003a7308 */ /* 0x0001e20000000800 */
[----:B------:R-:W-:Y:S02]  /*14560*/  ISETP.GT.AND P4, PT, R20, 0x59, PT ;  /* 0x000000591400780c */ /* 0x000fe40003f84270 */
[----:B------:R-:W-:Y:S01]  /*14570*/  FMNMX.FTZ R74, R97, R74, !PT ;  /* 0x0000004a614a7209 */ /* 0x000fe20007810000 */
[----:B------:R-:W-:-:S01]  /*14580*/  FFMA.FTZ R157, R2, R157, -R39 ;  /* 0x0000009d029d7223 */ /* 0x000fc20000010827 */
[----:B------:R-:W-:Y:S02]  /*14590*/  FSEL R101, R101, -INF , P4 ;  /* 0xff80000065657808 */ /* 0x000fe40002000000 */
[----:B0-----:R-:W-:Y:S02]  /*145a0*/  FSEL R155, R100, -INF , P3 ;  /* 0xff800000649b7808 */ /* 0x001fe40001800000 */
[----:B------:R-:W-:-:S02]  /*145b0*/  ISETP.GT.AND P3, PT, R20, 0x60, PT ;  /* 0x000000601400780c */ /* 0x000fc40003f64270 */
        /* <DEDUP_REMOVED lines=23> */
[----:B------:R0:W-:Y:S01]  /*14730*/  MUFU.EX2 R66, R3 ;  /* 0x0000000300427308 */ /* 0x0001e20000000800 */
[----:B------:R-:W-:Y:S02]  /*14740*/  ISETP.GT.AND P4, PT, R20, 0x79, PT ;  /* 0x000000791400780c */ /* 0x000fe40003f84270 */
[----:B------:R-:W-:Y:S01]  /*14750*/  FMNMX.FTZ R76, R81, R76, !PT ;  /* 0x0000004c514c7209 */ /* 0x000fe20007810000 */
[----:B0-----:R-:W-:-:S01]  /*14760*/  FFMA.FTZ R3, R2, R163, -R39 ;  /* 0x000000a302037223 */ /* 0x001fc20000010827 */
[----:B------:R-:W-:Y:S02]  /*14770*/  FSEL R163, R84, -INF , P3 ;  /* 0xff80000054a37808 */ /* 0x000fe40001800000 */
[----:B------:R-:W-:Y:S02]  /*14780*/  FSEL R85, R85, -INF , P4 ;  /* 0xff80000055557808 */ /* 0x000fe40002000000 */
[----:B------:R-:W-:-:S02]  /*14790*/  ISETP.GT.AND P3, PT, R20, 0x80, PT ;  /* 0x000000801400780c */ /* 0x000fc40003f64270 */
[----:B------:R-:W-:Y:S02]  /*147a0*/  FMNMX.FTZ R76, R163, R76, !PT ;  /* 0x0000004ca34c7209 */ /* 0x000fe40007810000 */
[----:B------:R-:W-:Y:S02]  /*147b0*/  ISETP.GT.AND P4, PT, R20, 0x81, PT ;  /* 0x000000811400780c */ /* 0x000fe40003f84270 */
[----:B------:R-:W-:Y:S02]  /*147c0*/  FSEL R189, R56, -INF , P3 ;  /* 0xff80000038bd7808 */ /* 0x000fe40001800000 */
[----:B------:R-:W-:Y:S02]  /*147d0*/  FMNMX.FTZ R76, R85, R76, !PT ;  /* 0x0000004c554c7209 */ /* 0x000fe40007810000 */
[----:B------:R-:W-:Y:S02]  /*147e0*/  ISETP.GT.AND P3, PT, R20, 0x88, PT ;  /* 0x000000881400780c */ /* 0x000fe40003f64270 */
[----:B------:R-:W-:-:S02]  /*147f0*/  FSEL R57, R57, -INF , P4 ;  /* 0xff80000039397808 */ /* 0x000fc40002000000 */
[----:B------:R-:W-:Y:S02]  /*14800*/  FMNMX.FTZ R76, R189, R76, !PT ;  /* 0x0000004cbd4c7209 */ /* 0x000fe40007810000 */
        /* <DEDUP_REMOVED lines=19> */
[----:B------:R-:W-:Y:S02]  /*14940*/  FMNMX.FTZ R76, R165, R76, !PT ;  /* 0x0000004ca54c7209 */ /* 0x000fe40007810000 */
[----:B------:R-:W-:Y:S02]  /*14950*/  ISETP.GT.AND P4, PT, R20, 0xa1, PT ;  /* 0x000000a11400780c */ /* 0x000fe40003f84270 */
[----:B------:R-:W-:Y:S02]  /*14960*/  FSEL R193, R40, -INF , P3 ;  /* 0xff80000028c17808 */ /* 0x000fe40001800000 */
[----:B------:R-:W-:Y:S01]  /*14970*/  FMNMX.FTZ R76, R69, R76, !PT ;  /* 0x0000004c454c7209 */ /* 0x000fe20007810000 */
[----:B------:R-:W-:-:S01]  /*14980*/  FFMA.FTZ R40, R2, R167, -R39 ;  /* 0x000000a702287223 */ /* 0x000fc20000010827 */
        /* <DEDUP_REMOVED lines=20> */
[----:B------:R-:W-:Y:S02]  /*14ad0*/  FSEL R53, R53, -INF , P4 ;  /* 0xff80000035357808 */ /* 0x000fe40002000000 */
        /* <DEDUP_REMOVED lines=12> */
[----:B------:R-:W-:Y:S01]  /*14ba0*/  FMNMX.FTZ R76, R171, R76, !PT ;  /* 0x0000004cab4c7209 */ /* 0x000fe20007810000 */
[----:B------:R-:W-:Y:S01]  /*14bb0*/  FFMA.FTZ R25, R2, R71, -R39 ;  /* 0x0000004702197223 */ /* 0x000fe20000010827 */
[----:B------:R-:W-:Y:S02]  /*14bc0*/  ISETP.GT.AND P3, PT, R20, 0xd0, PT ;  /* 0x000000d01400780c */ /* 0x000fe40003f64270 */
[----:B------:R-:W-:-:S02]  /*14bd0*/  FSEL R71, R29, -INF , P4 ;  /* 0xff8000001d477808 */ /* 0x000fc40002000000 */
        /* <DEDUP_REMOVED lines=12> */
[----:B------:R-:W-:-:S04]  /*14ca0*/  FMNMX.FTZ R76, R203, R76, !PT ;  /* 0x0000004ccb4c7209 */ /* 0x000fc80007810000 */
[----:B------:R-:W-:Y:S01]  /*14cb0*/  FMNMX.FTZ R76, R205, R76, !PT ;  /* 0x0000004ccd4c7209 */ /* 0x000fe20007810000 */
[----:B------:R0:W-:Y:S04]  /*14cc0*/  MUFU.EX2 R74, R3 ;  /* 0x00000003004a7308 */ /* 0x0001e80000000800 */
[----:B0-----:R-:W0:Y:S01]  /*14cd0*/  SHFL.BFLY PT, R3, R76, 0x2, 0x1f ;  /* 0x0c401f004c037f89 */ /* 0x001e2200000e0000 */
        /* <DEDUP_REMOVED lines=13> */
[----:B0-----:R-:W-:-:S04]  /*14db0*/  FMNMX.FTZ R3, R51, R64, !PT ;  /* 0x0000004033037209 */ /* 0x001fc80007810000 */
[----:B------:R-:W-:Y:S01]  /*14dc0*/  FSETP.NEU.FTZ.AND P3, PT, R3, -INF , PT ;  /* 0xff8000000300780b */ /* 0x000fe20003f7d000 */
[----:B------:R-:W-:-:S01]  /*14dd0*/  FFMA.FTZ R88, R2, R3, -8 ;  /* 0xc100000002587423 */ /* 0x000fc20000010003 */
[----:B------:R-:W-:-:S04]  /*14de0*/  FFMA.FTZ R107, R2, R107, -R39 ;  /* 0x0000006b026b7223 */ /* 0x000fc80000010827 */
[----:B------:R-:W-:Y:S01]  /*14df0*/  FSEL R88, R88, RZ, P3 ;  /* 0x000000ff58587208 */ /* 0x000fe20001800000 */
        /* <DEDUP_REMOVED lines=22> */
[----:B------:R-:W-:-:S07]  /*14f60*/  FFMA.FTZ R90, R2, R137, -R88 ;  /* 0x00000089025a7223 */ /* 0x000fce0000010858 */
[----:B------:R-:W0:Y:S01]  /*14f70*/  MUFU.EX2 R123, R123 ;  /* 0x0000007b007b7308 */ /* 0x000e220000000800 */
[----:B------:R-:W-:-:S07]  /*14f80*/  FFMA.FTZ R115, R2, R125, -R88 ;  /* 0x0000007d02737223 */ /* 0x000fce0000010858 */
[----:B------:R-:W1:Y:S01]  /*14f90*/  MUFU.EX2 R26, R26 ;  /* 0x0000001a001a7308 */ /* 0x000e620000000800 */
[----:B------:R-:W-:-:S07]  /*14fa0*/  FFMA.FTZ R51, R2, R139, -R88 ;  /* 0x0000008b02337223 */ /* 0x000fce0000010858 */
[----:B------:R-:W-:Y:S08]  /*14fb0*/  MUFU.EX2 R39, R39 ;  /* 0x0000002700277308 */ /* 0x000ff00000000800 */
[----:B------:R-:W2:Y:S01]  /*14fc0*/  MUFU.EX2 R68, R68 ;  /* 0x0000004400447308 */ /* 0x000ea20000000800 */
[----:B------:R-:W-:-:S07]  /*14fd0*/  FFMA.FTZ R76, R2, R129, -R88 ;  /* 0x00000081024c7223 */ /* 0x000fce0000010858 */
[----:B------:R-:W3:Y:S01]  /*14fe0*/  MUFU.EX2 R127, R127 ;  /* 0x0000007f007f7308 */ /* 0x000ee20000000800 */
[----:B------:R-:W-:-:S07]  /*14ff0*/  FFMA.FTZ R84, R2, R103, -R88 ;  /* 0x0000006702547223 */ /* 0x000fce0000010858 */
[----:B------:R-:W4:Y:S01]  /*15000*/  MUFU.EX2 R90, R90 ;  /* 0x0000005a005a7308 */ /* 0x000f220000000800 */
[----:B0-----:R-:W-:-:S07]  /*15010*/  FADD.FTZ R103, R14, R123 ;  /* 0x0000007b0e677221 */ /* 0x001fce0000010000 */
[----:B------:R-:W0:Y:S01]  /*15020*/  MUFU.EX2 R30, R30 ;  /* 0x0000001e001e7308 */ /* 0x000e220000000800 */
[----:B------:R-:W-:-:S07]  /*15030*/  FFMA.FTZ R92, R2, R141, -R88 ;  /* 0x0000008d025c7223 */ /* 0x000fce0000010858 */
[----:B------:R-:W5:Y:S01]  /*15040*/  MUFU.EX2 R115, R115 ;  /* 0x0000007300737308 */ /* 0x000f620000000800 */
[----:B-1----:R-:W-:-:S01]  /*15050*/  FADD.FTZ R110, R26, R103 ;  /* 0x000000671a6e7221 */ /* 0x002fc20000010000 */
[----:B------:R-:W-:-:S06]  /*15060*/  FFMA.FTZ R106, R2, R57, -R88 ;  /* 0x00000039026a7223 */ /* 0x000fcc0000010858 */
[----:B------:R-:W1:Y:S01]  /*15070*/  MUFU.EX2 R131, R131 ;  /* 0x0000008300837308 */ /* 0x000e620000000800 */
[----:B--2---:R-:W-:-:S01]  /*15080*/  FADD.FTZ R57, R39, R68 ;  /* 0x0000004427397221 */ /* 0x004fc20000010000 */
[----:B------:R-:W-:-:S06]  /*15090*/  FFMA.FTZ R121, R2, R133, -R88 ;  /* 0x0000008502797223 */ /* 0x000fcc0000010858 */
[----:B------:R-:W2:Y:S01]  /*150a0*/  MUFU.EX2 R51, R51 ;  /* 0x0000003300337308 */ /* 0x000ea20000000800 */
[----:B------:R-:W-:-:S01]  /*150b0*/  FFMA.FTZ R108, R2, R85, -R88 ;  /* 0x00000055026c7223 */ /* 0x000fc20000010858 */
[----:B---3--:R-:W-:-:S06]  /*150c0*/  FADD.FTZ R85, R127, R110 ;  /* 0x0000006e7f557221 */ /* 0x008fcc0000010000 */
[----:B------:R-:W3:Y:S01]  /*150d0*/  MUFU.EX2 R34, R34 ;  /* 0x0000002200227308 */ /* 0x000ee20000000800 */
[----:B----4-:R-:W-:-:S07]  /*150e0*/  FADD.FTZ R110, R90, R57 ;  /* 0x000000395a6e7221 */ /* 0x010fce0000010000 */
[----:B------:R-:W4:Y:S01]  /*150f0*/  MUFU.EX2 R76, R76 ;  /* 0x0000004c004c7308 */ /* 0x000f220000000800 */
[----:B0-----:R-:W-:-:S01]  /*15100*/  FADD.FTZ R116, R30, R85 ;  /* 0x000000551e747221 */ /* 0x001fc20000010000 */
[----:B-----5:R-:W-:-:S06]  /*15110*/  FADD.FTZ R114, R115, R110 ;  /* 0x0000006e73727221 */ /* 0x020fcc0000010000 */
[----:B------:R-:W0:Y:S01]  /*15120*/  MUFU.EX2 R135, R135 ;  /* 0x0000008700877308 */ /* 0x000e220000000800 */
[----:B------:R-:W-:-:S07]  /*15130*/  FFMA.FTZ R78, R2, R105, -R88 ;  /* 0x00000069024e7223 */ /* 0x000fce0000010858 */
[----:B------:R-:W5:Y:S01]  /*15140*/  MUFU.EX2 R92, R92 ;  /* 0x0000005c005c7308 */ /* 0x000f620000000800 */
[----:B------:R-:W-:-:S07]  /*15150*/  FFMA.FTZ R112, R2, R61, -R88 ;  /* 0x0000003d02707223 */ /* 0x000fce0000010858 */
[----:B------:R3:W-:Y:S01]  /*15160*/  MUFU.EX2 R64, R55 ;  /* 0x0000003700407308 */ /* 0x0007e20000000800 */
[----:B-1----:R-:W-:-:S01]  /*15170*/  FADD.FTZ R85, R131, R116 ;  /* 0x0000007483557221 */ /* 0x002fc20000010000 */
[----:B--2---:R-:W-:-:S06]  /*15180*/  FADD.FTZ R61, R51, R114 ;  /* 0x00000072333d7221 */ /* 0x004fcc0000010000 */
[----:B------:R-:W1:Y:S01]  /*15190*/  MUFU.EX2 R38, R38 ;  /* 0x0000002600267308 */ /* 0x000e620000000800 */
[----:B---3--:R-:W-:-:S01]  /*151a0*/  FFMA.FTZ R55, R2, R143, -R88 ;  /* 0x0000008f02377223 */ /* 0x008fc20000010858 */
[----:B------:R-:W-:-:S06]  /*151b0*/  FFMA.FTZ R94, R2, R145, -R88 ;  /* 0x00000091025e7223 */ /* 0x000fcc0000010858 */
[----:B------:R-:W2:Y:S01]  /*151c0*/  MUFU.EX2 R121, R121 ;  /* 0x0000007900797308 */ /* 0x000ea20000000800 */
[----:B------:R-:W-:-:S01]  /*151d0*/  FADD.FTZ R114, R34, R85 ;  /* 0x0000005522727221 */ /* 0x000fc20000010000 */
[----:B----4-:R-:W-:-:S06]  /*151e0*/  FADD.FTZ R61, R76, R61 ;  /* 0x0000003d4c3d7221 */ /* 0x010fcc0000010000 */
[----:B------:R-:W3:Y:S01]  /*151f0*/  MUFU.EX2 R107, R107 ;  /* 0x0000006b006b7308 */ /* 0x000ee20000000800 */
[----:B------:R-:W-:-:S07]  /*15200*/  FFMA.FTZ R109, R2, R109, -R88 ;  /* 0x0000006d026d7223 */ /* 0x000fce0000010858 */
[----:B------:R-:W4:Y:S01]  /*15210*/  MUFU.EX2 R55, R55 ;  /* 0x0000003700377308 */ /* 0x000f220000000800 */
[----:B------:R-:W-:-:S01]  /*15220*/  FFMA.FTZ R110, R2, R65, -R88 ;  /* 0x00000041026e7223 */ /* 0x000fc20000010858 */
[----:B0-----:R-:W-:-:S06]  /*15230*/  FADD.FTZ R65, R135, R114 ;  /* 0x0000007287417221 */ /* 0x001fcc0000010000 */
[----:B------:R-:W0:Y:S01]  /*15240*/  MUFU.EX2 R42, R42 ;  /* 0x0000002a002a7308 */ /* 0x000e220000000800 */
[----:B-----5:R-:W-:-:S01]  /*15250*/  FADD.FTZ R114, R92, R61 ;  /* 0x0000003d5c727221 */ /* 0x020fc20000010000 */
[----:B------:R-:W-:-:S06]  /*15260*/  FFMA.FTZ R80, R2, R147, -R88 ;  /* 0x0000009302507223 */ /* 0x000fcc0000010858 */
[----:B------:R-:W5:Y:S01]  /*15270*/  MUFU.EX2 R78, R78 ;  /* 0x0000004e004e7308 */ /* 0x000f620000000800 */
[----:B-1----:R-:W-:-:S01]  /*15280*/  FADD.FTZ R116, R38, R65 ;  /* 0x0000004126747221 */ /* 0x002fc20000010000 */
[----:B--2---:R-:W-:-:S06]  /*15290*/  FADD.FTZ R114, R121, R114 ;  /* 0x0000007279727221 */ /* 0x004fcc0000010000 */
[----:B------:R-:W1:Y:S01]  /*152a0*/  MUFU.EX2 R111, R111 ;  /* 0x0000006f006f7308 */ /* 0x000e620000000800 */
[----:B------:R-:W-:-:S07]  /*152b0*/  FFMA.FTZ R105, R2, R113, -R88 ;  /* 0x0000007102697223 */ /* 0x000fce0000010858 */
[----:B------:R-:W2:Y:S01]  /*152c0*/  MUFU.EX2 R94, R94 ;  /* 0x0000005e005e7308 */ /* 0x000ea20000000800 */
[----:B------:R-:W-:-:S01]  /*152d0*/  FFMA.FTZ R85, R2, R69, -R88 ;  /* 0x0000004502557223 */ /* 0x000fc20000010858 */
[----:B---3--:R-:W-:Y:S01]  /*152e0*/  FADD.FTZ R69, R107, R116 ;  /* 0x000000746b457221 */ /* 0x008fe20000010000 */
[----:B------:R-:W-:-:S05]  /*152f0*/  FFMA.FTZ R65, R2, R45, -R88 ;  /* 0x0000002d02417223 */ /* 0x000fca0000010858 */
[----:B------:R-:W3:Y:S01]  /*15300*/  MUFU.EX2 R46, R46 ;  /* 0x0000002e002e7308 */ /* 0x000ee20000000800 */
[----:B----4-:R-:W-:-:S01]  /*15310*/  FADD.FTZ R45, R55, R114 ;  /* 0x00000072372d7221 */ /* 0x010fc20000010000 */
[----:B------:R-:W-:-:S06]  /*15320*/  FFMA.FTZ R96, R2, R149, -R88 ;  /* 0x0000009502607223 */ /* 0x000fcc0000010858 */
[----:B------:R-:W4:Y:S01]  /*15330*/  MUFU.EX2 R109, R109 ;  /* 0x0000006d006d7308 */ /* 0x000f220000000800 */
[----:B0-----:R-:W-:-:S01]  /*15340*/  FADD.FTZ R114, R42, R69 ;  /* 0x000000452a727221 */ /* 0x001fc20000010000 */
[----:B-----5:R-:W-:-:S06]  /*15350*/  FADD.FTZ R45, R78, R45 ;  /* 0x0000002d4e2d7221 */ /* 0x020fcc0000010000 */
[----:B------:R-:W0:Y:S01]  /*15360*/  MUFU.EX2 R80, R80 ;  /* 0x0000005000507308 */ /* 0x000e220000000800 */
[----:B------:R-:W-:-:S01]  /*15370*/  FFMA.FTZ R113, R2, R117, -R88 ;  /* 0x0000007502717223 */ /* 0x000fc20000010858 */
[----:B-1----:R-:W-:-:S06]  /*15380*/  FADD.FTZ R69, R111, R114 ;  /* 0x000000726f457221 */ /* 0x002fcc0000010000 */
[----:B------:R-:W1:Y:S01]  /*15390*/  MUFU.EX2 R50, R50 ;  /* 0x0000003200327308 */ /* 0x000e620000000800 */
[----:B--2---:R-:W-:-:S01]  /*153a0*/  FADD.FTZ R114, R94, R45 ;  /* 0x0000002d5e727221 */ /* 0x004fc20000010000 */
[----:B------:R-:W-:-:S06]  /*153b0*/  FFMA.FTZ R82, R2, R151, -R88 ;  /* 0x0000009702527223 */ /* 0x000fcc0000010858 */
[----:B------:R-:W2:Y:S01]  /*153c0*/  MUFU.EX2 R105, R105 ;  /* 0x0000006900697308 */ /* 0x000ea20000000800 */
[----:B---3--:R-:W-:-:S01]  /*153d0*/  FADD.FTZ R116, R46, R69 ;  /* 0x000000452e747221 */ /* 0x008fc20000010000 */
[----:B----4-:R-:W-:-:S06]  /*153e0*/  FADD.FTZ R69, R109, R114 ;  /* 0x000000726d457221 */ /* 0x010fcc0000010000 */
[----:B------:R-:W3:Y:S01]  /*153f0*/  MUFU.EX2 R119, R119 ;  /* 0x0000007700777308 */ /* 0x000ee20000000800 */
[----:B------:R-:W-:-:S07]  /*15400*/  FFMA.FTZ R89, R2, R89, -R88 ;  /* 0x0000005902597223 */ /* 0x000fce0000010858 */
[----:B------:R-:W4:Y:S01]  /*15410*/  MUFU.EX2 R96, R96 ;  /* 0x0000006000607308 */ /* 0x000f220000000800 */
[----:B------:R-:W-:-:S01]  /*15420*/  FADD.FTZ R103, R21, R116 ;  /* 0x0000007415677221 */ /* 0x000fc20000010000 */
[----:B0-----:R-:W-:-:S06]  /*15430*/  FADD.FTZ R114, R80, R69 ;  /* 0x0000004550727221 */ /* 0x001fcc0000010000 */
[----:B------:R-:W-:Y:S01]  /*15440*/  MUFU.EX2 R113, R113 ;  /* 0x0000007100717308 */ /* 0x000fe20000000800 */
[----:B------:R-:W-:-:S01]  /*15450*/  FFMA.FTZ R100, R2, R153, -R88 ;  /* 0x0000009902647223 */ /* 0x000fc20000010858 */
[----:B-1----:R-:W-:-:S06]  /*15460*/  FADD.FTZ R116, R50, R103 ;  /* 0x0000006732747221 */ /* 0x002fcc0000010000 */
[----:B------:R-:W0:Y:S01]  /*15470*/  MUFU.EX2 R91, R91 ;  /* 0x0000005b005b7308 */ /* 0x000e220000000800 */
[----:B--2---:R-:W-:-:S01]  /*15480*/  FADD.FTZ R69, R105, R114 ;  /* 0x0000007269457221 */ /* 0x004fc20000010000 */
[----:B------:R-:W-:-:S06]  /*15490*/  FFMA.FTZ R117, R2, R93, -R88 ;  /* 0x0000005d02757223 */ /* 0x000fcc0000010858 */
[----:B------:R-:W1:Y:S01]  /*154a0*/  MUFU.EX2 R82, R82 ;  /* 0x0000005200527308 */ /* 0x000e620000000800 */
[----:B------:R-:W-:-:S01]  /*154b0*/  FFMA.FTZ R87, R2, R87, -R88 ;  /* 0x0000005702577223 */ /* 0x000fc20000010858 */
[----:B---3--:R-:W-:Y:S01]  /*154c0*/  FADD.FTZ R103, R119, R116 ;  /* 0x0000007477677221 */ /* 0x008fe20000010000 */
[----:B----4-:R-:W-:-:S05]  /*154d0*/  FADD.FTZ R114, R96, R69 ;  /* 0x0000004560727221 */ /* 0x010fca0000010000 */
[----:B------:R-:W2:Y:S01]  /*154e0*/  MUFU.EX2 R89, R89 ;  /* 0x0000005900597308 */ /* 0x000ea20000000800 */
[----:B------:R-:W-:-:S07]  /*154f0*/  FADD.FTZ R116, R54, R103 ;  /* 0x0000006736747221 */ /* 0x000fce0000010000 */
[----:B------:R-:W3:Y:S01]  /*15500*/  MUFU.EX2 R95, R95 ;  /* 0x0000005f005f7308 */ /* 0x000ee20000000800 */
[----:B------:R-:W-:-:S07]  /*15510*/  FFMA.FTZ R93, R2, R97, -R88 ;  /* 0x00000061025d7223 */ /* 0x000fce0000010858 */
[----:B------:R-:W4:Y:S01]  /*15520*/  MUFU.EX2 R100, R100 ;  /* 0x0000006400647308 */ /* 0x000f220000000800 */
[----:B0-----:R-:W-:-:S01]  /*15530*/  FADD.FTZ R103, R91, R116 ;  /* 0x000000745b677221 */ /* 0x001fc20000010000 */
[----:B------:R-:W-:-:S06]  /*15540*/  FFMA.FTZ R97, R2, R155, -R88 ;  /* 0x0000009b02617223 */ /* 0x000fcc0000010858 */
[----:B------:R-:W0:Y:S08]  /*15550*/  MUFU.EX2 R117, R117 ;  /* 0x0000007500757308 */ /* 0x000e300000000800 */
[----:B------:R5:W-:Y:S01]  /*15560*/  MUFU.EX2 R45, R87 ;  /* 0x00000057002d7308 */ /* 0x000be20000000800 */
[----:B------:R-:W-:-:S01]  /*15570*/  FADD.FTZ R116, R58, R103 ;  /* 0x000000673a747221 */ /* 0x000fc20000010000 */
[----:B-----5:R-:W-:-:S06]  /*15580*/  FADD.FTZ R87, R113, R114 ;  /* 0x0000007271577221 */ /* 0x020fcc0000010000 */
[----:B------:R-:W5:Y:S01]  /*15590*/  MUFU.EX2 R99, R99 ;  /* 0x0000006300637308 */ /* 0x000f620000000800 */
[----:B-1----:R-:W-:-:S07]  /*155a0*/  FADD.FTZ R114, R82, R87 ;  /* 0x0000005752727221 */ /* 0x002fce0000010000 */
[----:B------:R-:W1:Y:S01]  /*155b0*/  MUFU.EX2 R84, R84 ;  /* 0x0000005400547308 */ /* 0x000e620000000800 */
[----:B--2---:R-:W-:-:S01]  /*155c0*/  FADD.FTZ R87, R89, R114 ;  /* 0x0000007259577221 */ /* 0x004fc20000010000 */
[----:B------:R-:W-:Y:S01]  /*155d0*/  FFMA.FTZ R102, R2, R101, -R88 ;  /* 0x0000006502667223 */ /* 0x000fe20000010858 */
[----:B------:R-:W-:-:S05]  /*155e0*/  F2FP.SATFINITE.E4M3.F32.PACK_AB_MERGE_C R225, R127, R26, RZ ;  /* 0x0000001a7fe1723e */ /* 0x000fca00048070ff */
[----:B------:R-:W-:Y:S01]  /*155f0*/  MUFU.EX2 R15, R15 ;  /* 0x0000000f000f7308 */ /* 0x000fe20000000800 */
[----:B---3--:R-:W-:-:S01]  /*15600*/  FADD.FTZ R103, R95, R116 ;  /* 0x000000745f677221 */ /* 0x008fc20000010000 */
[----:B----4-:R-:W-:-:S06]  /*15610*/  FADD.FTZ R26, R100, R87 ;  /* 0x00000057641a7221 */ /* 0x010fcc0000010000 */
[----:B------:R-:W2:Y:S01]  /*15620*/  MUFU.EX2 R93, R93 ;  /* 0x0000005d005d7308 */ /* 0x000ea20000000800 */
[----:B------:R-:W-:-:S01]  /*15630*/  FFMA.FTZ R86, R2, R157, -R88 ;  /* 0x0000009d02567223 */ /* 0x000fc20000010858 */
[----:B------:R-:W-:Y:S01]  /*15640*/  F2FP.SATFINITE.E4M3.F32.PACK_AB_MERGE_C R221, R111, R42, RZ ;  /* 0x0000002a6fdd723e */ /* 0x000fe200048070ff */
[----:B------:R-:W-:-:S05]  /*15650*/  FADD.FTZ R42, R62, R103 ;  /* 0x000000673e2a7221 */ /* 0x000fca0000010000 */
[----:B------:R-:W3:Y:S01]  /*15660*/  MUFU.EX2 R97, R97 ;  /* 0x0000006100617308 */ /* 0x000ee20000000800 */
[----:B0-----:R-:W-:-:S01]  /*15670*/  FADD.FTZ R87, R117, R26 ;  /* 0x0000001a75577221 */ /* 0x001fc20000010000 */
[----:B------:R-:W-:Y:S01]  /*15680*/  FFMA.FTZ R73, R2, R73, -R88 ;  /* 0x0000004902497223 */ /* 0x000fe20000010858 */
[----:B------:R-:W-:Y:S01]  /*15690*/  F2FP.SATFINITE.E4M3.F32.PACK_AB_MERGE_C R223, R119, R50, RZ ;  /* 0x0000003277df723e */ /* 0x000fe200048070ff */
[----:B-----5:R-:W-:-:S04]  /*156a0*/  FADD.FTZ R50, R99, R42 ;  /* 0x0000002a63327221 */ /* 0x020fc80000010000 */
[----:B------:R-:W0:Y:S01]  /*156b0*/  MUFU.EX2 R102, R102 ;  /* 0x0000006600667308 */ /* 0x000e220000000800 */
[----:B-1----:R-:W-:-:S01]  /*156c0*/  FADD.FTZ R42, R84, R87 ;  /* 0x00000057542a7221 */ /* 0x002fc20000010000 */
[----:B------:R-:W-:Y:S01]  /*156d0*/  FFMA.FTZ R101, R2, R159, -R88 ;  /* 0x0000009f02657223 */ /* 0x000fe20000010858 */
[----:B------:R-:W-:-:S05]  /*156e0*/  F2FP.SATFINITE.E4M3.F32.PACK_AB_MERGE_C R227, R135, R34, RZ ;  /* 0x0000002287e3723e */ /* 0x000fca00048070ff */
[----:B------:R-:W1:Y:S01]  /*156f0*/  MUFU.EX2 R75, R75 ;  /* 0x0000004b004b7308 */ /* 0x000e620000000800 */
[----:B------:R-:W-:-:S01]  /*15700*/  FFMA.FTZ R104, R2, R77, -R88 ;  /* 0x0000004d02687223 */ /* 0x000fc20000010858 */
[----:B--2---:R-:W-:-:S06]  /*15710*/  FADD.FTZ R42, R93, R42 ;  /* 0x0000002a5d2a7221 */ /* 0x004fcc0000010000 */
[----:B------:R-:W2:Y:S01]  /*15720*/  MUFU.EX2 R86, R86 ;  /* 0x0000005600567308 */ /* 0x000ea20000000800 */
[----:B------:R-:W-:-:S07]  /*15730*/  FFMA.FTZ R77, R2, R161, -R88 ;  /* 0x000000a1024d7223 */ /* 0x000fce0000010858 */
[----:B------:R-:W4:Y:S08]  /*15740*/  MUFU.EX2 R72, R72 ;  /* 0x0000004800487308 */ /* 0x000f300000000800 */
[----:B------:R5:W-:Y:S08]  /*15750*/  MUFU.EX2 R34, R85 ;  /* 0x0000005500227308 */ /* 0x000bf00000000800 */
[----:B------:R-:W4:Y:S01]  /*15760*/  MUFU.EX2 R73, R73 ;  /* 0x0000004900497308 */ /* 0x000f220000000800 */
[----:B-----5:R-:W-:-:S04]  /*15770*/  FADD.FTZ R85, R15, R50 ;  /* 0x000000320f557221 */ /* 0x020fc80000010000 */
[----:B------:R-:W-:Y:S01]  /*15780*/  FADD.FTZ R87, R66, R85 ;  /* 0x0000005542577221 */ /* 0x000fe20000010000 */
[----:B---3--:R-:W-:-:S02]  /*15790*/  FADD.FTZ R85, R97, R42 ;  /* 0x0000002a61557221 */ /* 0x008fc40000010000 */
[----:B------:R-:W3:Y:S01]  /*157a0*/  MUFU.EX2 R79, R79 ;  /* 0x0000004f004f7308 */ /* 0x000ee20000000800 */
[----:B------:R-:W-:-:S01]  /*157b0*/  FADD.FTZ R42, R70, R87 ;  /* 0x00000057462a7221 */ /* 0x000fc20000010000 */
[----:B0-----:R-:W-:-:S06]  /*157c0*/  FADD.FTZ R85, R102, R85 ;  /* 0x0000005566557221 */ /* 0x001fcc0000010000 */
[----:B------:R-:W0:Y:S01]  /*157d0*/  MUFU.EX2 R101, R101 ;  /* 0x0000006500657308 */ /* 0x000e220000000800 */
[----:B------:R-:W-:-:S01]  /*157e0*/  FFMA.FTZ R98, R2, R81, -R88 ;  /* 0x0000005102627223 */ /* 0x000fc20000010858 */
[----:B-1----:R-:W-:-:S06]  /*157f0*/  FADD.FTZ R87, R75, R42 ;  /* 0x0000002a4b577221 */ /* 0x002fcc0000010000 */
[----:B------:R-:W1:Y:S01]  /*15800*/  MUFU.EX2 R104, R104 ;  /* 0x0000006800687308 */ /* 0x000e620000000800 */
[----:B--2---:R-:W-:-:S01]  /*15810*/  FADD.FTZ R42, R86, R85 ;  /* 0x00000055562a7221 */ /* 0x004fc20000010000 */
[----:B------:R-:W-:Y:S01]  /*15820*/  FFMA.FTZ R81, R2, R163, -R88 ;  /* 0x000000a302517223 */ /* 0x000fe20000010858 */
[----:B----4-:R-:W-:-:S05]  /*15830*/  FADD.FTZ R50, R72, R87 ;  /* 0x0000005748327221 */ /* 0x010fca0000010000 */
[----:B------:R-:W2:Y:S01]  /*15840*/  MUFU.EX2 R83, R83 ;  /* 0x0000005300537308 */ /* 0x000ea20000000800 */
[----:B------:R-:W-:Y:S01]  /*15850*/  F2FP.SATFINITE.E4M3.F32.PACK_AB_MERGE_C R225, R123, R14, R225 ;  /* 0x0000000e7be1723e */ /* 0x000fe200048070e1 */
[----:B------:R-:W-:-:S06]  /*15860*/  FADD.FTZ R14, R73, R42 ;  /* 0x0000002a490e7221 */ /* 0x000fcc0000010000 */
[----:B------:R-:W4:Y:S01]  /*15870*/  MUFU.EX2 R77, R77 ;  /* 0x0000004d004d7308 */ /* 0x000f220000000800 */
[C---:B---3--:R-:W-:Y:S01]  /*15880*/  F2FP.SATFINITE.E4M3.F32.PACK_AB_MERGE_C R213, R79.reuse, R72, RZ ;  /* 0x000000484fd5723e */ /* 0x048fe200048070ff */
[----:B------:R-:W-:-:S06]  /*15890*/  FADD.FTZ R85, R79, R50 ;  /* 0x000000324f557221 */ /* 0x000fcc0000010000 */
[----:B------:R-:W-:Y:S01]  /*158a0*/  MUFU.EX2 R13, R13 ;  /* 0x0000000d000d7308 */ /* 0x000fe20000000800 */
[----:B0-----:R-:W-:-:S07]  /*158b0*/  FADD.FTZ R79, R101, R14 ;  /* 0x0000000e654f7221 */ /* 0x001fce0000010000 */
[----:B------:R-:W0:Y:S01]  /*158c0*/  MUFU.EX2 R98, R98 ;  /* 0x0000006200627308 */ /* 0x000e220000000800 */
[----:B------:R-:W-:-:S01]  /*158d0*/  FFMA.FTZ R189, R2, R189, -R88 ;  /* 0x000000bd02bd7223 */ /* 0x000fc20000010858 */
[----:B------:R-:W-:Y:S01]  /*158e0*/  FADD.FTZ R14, R74, R85 ;  /* 0x000000554a0e7221 */ /* 0x000fe20000010000 */
[----:B-1----:R-:W-:-:S05]  /*158f0*/  F2FP.SATFINITE.E4M3.F32.PACK_AB_MERGE_C R212, R104, R101, RZ ;  /* 0x0000006568d4723e */ /* 0x002fca00048070ff */
[----:B------:R-:W1:Y:S01]  /*15900*/  MUFU.EX2 R56, R56 ;  /* 0x0000003800387308 */ /* 0x000e620000000800 */
[----:B------:R-:W-:-:S07]  /*15910*/  FADD.FTZ R104, R104, R79 ;  /* 0x0000004f68687221 */ /* 0x000fce0000010000 */
[----:B------:R-:W3:Y:S01]  /*15920*/  MUFU.EX2 R81, R81 ;  /* 0x0000005100517308 */ /* 0x000ee20000000800 */
[----:B--2---:R-:W-:-:S01]  /*15930*/  FADD.FTZ R14, R83, R14 ;  /* 0x0000000e530e7221 */ /* 0x004fc20000010000 */
[----:B------:R-:W-:-:S06]  /*15940*/  F2FP.SATFINITE.E4M3.F32.PACK_AB_MERGE_C R223, R21, R46, R223 ;  /* 0x0000002e15df723e */ /* 0x000fcc00048070df */
[----:B------:R-:W2:Y:S01]  /*15950*/  MUFU.EX2 R60, R60 ;  /* 0x0000003c003c7308 */ /* 0x000ea20000000800 */
[----:B----4-:R-:W-:-:S07]  /*15960*/  FADD.FTZ R21, R77, R104 ;  /* 0x000000684d157221 */ /* 0x010fce0000010000 */
[----:B------:R-:W4:Y:S01]  /*15970*/  MUFU.EX2 R108, R108 ;  /* 0x0000006c006c7308 */ /* 0x000f220000000800 */
[----:B------:R-:W-:-:S01]  /*15980*/  FFMA.FTZ R191, R2, R191, -R88 ;  /* 0x000000bf02bf7223 */ /* 0x000fc20000010858 */
[----:B------:R-:W-:-:S06]  /*15990*/  F2FP.SATFINITE.E4M3.F32.PACK_AB_MERGE_C R227, R131, R30, R227 ;  /* 0x0000001e83e3723e */ /* 0x000fcc00048070e3 */
[----:B------:R-:W5:Y:S01]  /*159a0*/  MUFU.EX2 R59, R59 ;  /* 0x0000003b003b7308 */ /* 0x000f620000000800 */
[----:B0-----:R-:W-:-:S07]  /*159b0*/  FADD.FTZ R30, R98, R21 ;  /* 0x00000015621e7221 */ /* 0x001fce0000010000 */
[----:B------:R-:W0:Y:S01]  /*159c0*/  MUFU.EX2 R57, R189 ;  /* 0x000000bd00397308 */ /* 0x000e220000000800 */
[----:B-1----:R-:W-:-:S07]  /*159d0*/  F2FP.SATFINITE.E4M3.F32.PACK_AB_MERGE_C R215, R56, R13, RZ ;  /* 0x0000000d38d7723e */ /* 0x002fce00048070ff */
[----:B------:R-:W-:Y:S08]  /*159e0*/  MUFU.EX2 R40, R40 ;  /* 0x0000002800287308 */ /* 0x000ff00000000800 */
[----:B------:R-:W1:Y:S08]  /*159f0*/  MUFU.EX2 R41, R41 ;  /* 0x0000002900297308 */ /* 0x000e700000000800 */
[----:B------:R3:W-:Y:S08]  /*15a00*/  MUFU.EX2 R42, R65 ;  /* 0x00000041002a7308 */ /* 0x0007f00000000800 */
[----:B------:R-:W1:Y:S01]  /*15a10*/  MUFU.EX2 R106, R106 ;  /* 0x0000006a006a7308 */ /* 0x000e620000000800 */
[----:B---3--:R-:W-:-:S01]  /*15a20*/  FADD.FTZ R65, R13, R14 ;  /* 0x0000000e0d417221 */ /* 0x008fc20000010000 */
[----:B------:R-:W-:-:S03]  /*15a30*/  FADD.FTZ R13, R81, R30 ;  /* 0x0000001e510d7221 */ /* 0x000fc60000010000 */
[----:B------:R-:W-:-:S03]  /*15a40*/  FADD.FTZ R65, R56, R65 ;  /* 0x0000004138417221 */ /* 0x000fc60000010000 */
[----:B------:R-:W3:Y:S01]  /*15a50*/  MUFU.EX2 R61, R191 ;  /* 0x000000bf003d7308 */ /* 0x000ee20000000800 */
[----:B--2---:R-:W-:-:S01]  /*15a60*/  FADD.FTZ R30, R60, R65 ;  /* 0x000000413c1e7221 */ /* 0x004fc20000010000 */
[C---:B----4-:R-:W-:Y:S01]  /*15a70*/  F2FP.SATFINITE.E4M3.F32.PACK_AB_MERGE_C R214, R108.reuse, R81, RZ ;  /* 0x000000516cd6723e */ /* 0x050fe200048070ff */
[----:B------:R-:W-:-:S05]  /*15a80*/  FADD.FTZ R108, R108, R13 ;  /* 0x0000000d6c6c7221 */ /* 0x000fca0000010000 */
[----:B------:R-:W-:Y:S01]  /*15a90*/  MUFU.EX2 R24, R24 ;  /* 0x0000001800187308 */ /* 0x000fe20000000800 */
[----:B-----5:R-:W-:-:S07]  /*15aa0*/  FADD.FTZ R21, R59, R30 ;  /* 0x0000001e3b157221 */ /* 0x020fce0000010000 */
[----:B------:R-:W2:Y:S01]  /*15ab0*/  MUFU.EX2 R25, R25 ;  /* 0x0000001900197308 */ /* 0x000ea20000000800 */
[----:B0-----:R-:W-:-:S07]  /*15ac0*/  FADD.FTZ R13, R57, R108 ;  /* 0x0000006c390d7221 */ /* 0x001fce0000010000 */
[----:B------:R-:W0:Y:S08]  /*15ad0*/  MUFU.EX2 R44, R44 ;  /* 0x0000002c002c7308 */ /* 0x000e300000000800 */
[----:B------:R-:W4:Y:S01]  /*15ae0*/  MUFU.EX2 R112, R112 ;  /* 0x0000007000707308 */ /* 0x000f220000000800 */
[----:B-1----:R-:W-:Y:S01]  /*15af0*/  F2FP.SATFINITE.E4M3.F32.PACK_AB_MERGE_C R209, R41, R40, RZ ;  /* 0x0000002829d1723e */ /* 0x002fe200048070ff */
[----:B------:R-:W-:-:S06]  /*15b00*/  FFMA.FTZ R165, R2, R165, -R88 ;  /* 0x000000a502a57223 */ /* 0x000fcc0000010858 */
[----:B------:R-:W1:Y:S01]  /*15b10*/  MUFU.EX2 R49, R49 ;  /* 0x0000003100317308 */ /* 0x000e620000000800 */
[----:B------:R-:W-:Y:S01]  /*15b20*/  F2FP.SATFINITE.E4M3.F32.PACK_AB_MERGE_C R221, R107, R38, R221 ;  /* 0x000000266bdd723e */ /* 0x000fe200048070dd */
[----:B------:R-:W-:Y:S01]  /*15b30*/  FADD.FTZ R40, R40, R21 ;  /* 0x0000001528287221 */ /* 0x000fe20000010000 */
[----:B------:R-:W-:-:S05]  /*15b40*/  FADD.FTZ R38, R106, R13 ;  /* 0x0000000d6a267221 */ /* 0x000fca0000010000 */
[----:B------:R-:W5:Y:S01]  /*15b50*/  MUFU.EX2 R110, R110 ;  /* 0x0000006e006e7308 */ /* 0x000f620000000800 */
[----:B------:R-:W-:-:S01]  /*15b60*/  FADD.FTZ R41, R41, R40 ;  /* 0x0000002829297221 */ /* 0x000fc20000010000 */
[----:B---3--:R-:W-:Y:S01]  /*15b70*/  FADD.FTZ R13, R61, R38 ;  /* 0x000000263d0d7221 */ /* 0x008fe20000010000 */
[----:B--2---:R-:W-:Y:S01]  /*15b80*/  F2FP.SATFINITE.E4M3.F32.PACK_AB_MERGE_C R211, R25, R24, RZ ;  /* 0x0000001819d3723e */ /* 0x004fe200048070ff */
[----:B------:R-:W-:-:S04]  /*15b90*/  FFMA.FTZ R193, R2, R193, -R88 ;  /* 0x000000c102c17223 */ /* 0x000fc80000010858 */
[----:B------:R-:W2:Y:S01]  /*15ba0*/  MUFU.EX2 R69, R165 ;  /* 0x000000a500457308 */ /* 0x000ea20000000800 */
[----:B0-----:R-:W-:-:S01]  /*15bb0*/  FADD.FTZ R38, R44, R41 ;  /* 0x000000292c267221 */ /* 0x001fc20000010000 */
[C---:B----4-:R-:W-:Y:S01]  /*15bc0*/  F2FP.SATFINITE.E4M3.F32.PACK_AB_MERGE_C R208, R112.reuse, R61, RZ ;  /* 0x0000003d70d0723e */ /* 0x050fe200048070ff */
[----:B------:R-:W-:-:S05]  /*15bd0*/  FADD.FTZ R112, R112, R13 ;  /* 0x0000000d70707221 */ /* 0x000fca0000010000 */
[----:B------:R-:W-:Y:S01]  /*15be0*/  MUFU.EX2 R20, R20 ;  /* 0x0000001400147308 */ /* 0x000fe20000000800 */
[----:B-1----:R-:W-:Y:S01]  /*15bf0*/  F2FP.SATFINITE.E4M3.F32.PACK_AB_MERGE_C R211, R49, R44, R211 ;  /* 0x0000002c31d3723e */ /* 0x002fe200048070d3 */
[----:B------:R-:W-:-:S06]  /*15c00*/  FFMA.FTZ R167, R2, R167, -R88 ;  /* 0x000000a702a77223 */ /* 0x000fcc0000010858 */
[----:B------:R-:W0:Y:S01]  /*15c10*/  MUFU.EX2 R33, R33 ;  /* 0x0000002100217308 */ /* 0x000e220000000800 */
[----:B------:R-:W-:-:S01]  /*15c20*/  FADD.FTZ R49, R49, R38 ;  /* 0x0000002631317221 */ /* 0x000fc20000010000 */
[----:B------:R-:W-:-:S06]  /*15c30*/  FADD.FTZ R13, R45, R112 ;  /* 0x000000702d0d7221 */ /* 0x000fcc0000010000 */
[----:B------:R-:W1:Y:S01]  /*15c40*/  MUFU.EX2 R28, R28 ;  /* 0x0000001c001c7308 */ /* 0x000e620000000800 */
[----:B------:R-:W-:-:S01]  /*15c50*/  FFMA.FTZ R195, R2, R195, -R88 ;  /* 0x000000c302c37223 */ /* 0x000fc20000010858 */
[----:B------:R-:W-:-:S06]  /*15c60*/  F2FP.SATFINITE.E4M3.F32.PACK_AB_MERGE_C R219, R66, R15, RZ ;  /* 0x0000000f42db723e */ /* 0x000fcc00048070ff */
[----:B------:R-:W3:Y:S01]  /*15c70*/  MUFU.EX2 R29, R29 ;  /* 0x0000001d001d7308 */ /* 0x000ee20000000800 */
[----:B------:R-:W-:-:S01]  /*15c80*/  FADD.FTZ R24, R24, R49 ;  /* 0x0000003118187221 */ /* 0x000fc20000010000 */
[----:B-----5:R-:W-:-:S06]  /*15c90*/  FADD.FTZ R38, R110, R13 ;  /* 0x0000000d6e267221 */ /* 0x020fcc0000010000 */
[----:B------:R-:W4:Y:S01]  /*15ca0*/  MUFU.EX2 R26, R193 ;  /* 0x000000c1001a7308 */ /* 0x000f220000000800 */
[----:B------:R-:W-:-:S01]  /*15cb0*/  FADD.FTZ R25, R25, R24 ;  /* 0x0000001819197221 */ /* 0x000fc20000010000 */
[C-C-:B------:R-:W-:Y:S01]  /*15cc0*/  FFMA.FTZ R63, R2.reuse, R63, -R88.reuse ;  /* 0x0000003f023f7223 */ /* 0x140fe20000010858 */
[----:B------:R-:W-:-:S05]  /*15cd0*/  FFMA.FTZ R169, R2, R169, -R88 ;  /* 0x000000a902a97223 */ /* 0x000fca0000010858 */
[----:B------:R-:W5:Y:S01]  /*15ce0*/  MUFU.EX2 R15, R167 ;  /* 0x000000a7000f7308 */ /* 0x000f620000000800 */
[----:B------:R-:W-:-:S01]  /*15cf0*/  FFMA.FTZ R197, R2, R197, -R88 ;  /* 0x000000c502c57223 */ /* 0x000fc20000010858 */
[C-C-:B------:R-:W-:Y:S01]  /*15d00*/  FFMA.FTZ R53, R2.reuse, R53, -R88.reuse ;  /* 0x0000003502357223 */ /* 0x140fe20000010858 */
[----:B------:R-:W-:-:S01]  /*15d10*/  FFMA.FTZ R67, R2, R67, -R88 ;  /* 0x0000004302437223 */ /* 0x000fc20000010858 */
[C-C-:B------:R-:W-:Y:S01]  /*15d20*/  FFMA.FTZ R171, R2.reuse, R171, -R88.reuse ;  /* 0x000000ab02ab7223 */ /* 0x140fe20000010858 */
[----:B------:R-:W-:-:S01]  /*15d30*/  FFMA.FTZ R199, R2, R199, -R88 ;  /* 0x000000c702c77223 */ /* 0x000fc20000010858 */
[C-C-:B------:R-:W-:Y:S01]  /*15d40*/  FFMA.FTZ R71, R2.reuse, R71, -R88.reuse ;  /* 0x0000004702477223 */ /* 0x140fe20000010858 */
[----:B------:R-:W-:-:S01]  /*15d50*/  FFMA.FTZ R201, R2, R201, -R88 ;  /* 0x000000c902c97223 */ /* 0x000fc20000010858 */
[----:B------:R-:W5:Y:S01]  /*15d60*/  MUFU.EX2 R195, R195 ;  /* 0x000000c300c37308 */ /* 0x000f620000000800 */
[----:B------:R-:W-:-:S01]  /*15d70*/  FFMA.FTZ R173, R2, R173, -R88 ;  /* 0x000000ad02ad7223 */ /* 0x000fc20000010858 */
[----:B------:R-:W-:Y:S01]  /*15d80*/  FFMA.FTZ R203, R2, R203, -R88 ;  /* 0x000000cb02cb7223 */ /* 0x000fe20000010858 */
[----:B--2---:R-:W-:-:S01]  /*15d90*/  FADD.FTZ R13, R69, R38 ;  /* 0x00000026450d7221 */ /* 0x004fc20000010000 */
[----:B------:R-:W-:Y:S01]  /*15da0*/  FFMA.FTZ R88, R2, R205, -R88 ;  /* 0x000000cd02587223 */ /* 0x000fe20000010858 */
[----:B0-----:R-:W-:Y:S01]  /*15db0*/  F2FP.SATFINITE.E4M3.F32.PACK_AB_MERGE_C R205, R33, R20, RZ ;  /* 0x0000001421cd723e */ /* 0x001fe200048070ff */
[----:B-1----:R-:W-:-:S02]  /*15dc0*/  FADD.FTZ R38, R28, R25 ;  /* 0x000000191c267221 */ /* 0x002fc40000010000 */
[----:B------:R-:W-:Y:S01]  /*15dd0*/  MUFU.EX2 R36, R36 ;  /* 0x0000002400247308 */ /* 0x000fe20000000800 */
[----:B------:R-:W-:-:S01]  /*15de0*/  FADD.FTZ R13, R34, R13 ;  /* 0x0000000d220d7221 */ /* 0x000fc20000010000 */
[----:B---3--:R-:W-:-:S06]  /*15df0*/  F2FP.SATFINITE.E4M3.F32.PACK_AB_MERGE_C R205, R29, R28, R205 ;  /* 0x0000001c1dcd723e */ /* 0x008fcc00048070cd */
[----:B------:R-:W0:Y:S01]  /*15e00*/  MUFU.EX2 R43, R43 ;  /* 0x0000002b002b7308 */ /* 0x000e220000000800 */
[----:B------:R-:W-:-:S01]  /*15e10*/  FADD.FTZ R29, R29, R38 ;  /* 0x000000261d1d7221 */ /* 0x000fc20000010000 */
[----:B----4-:R-:W-:-:S06]  /*15e20*/  FADD.FTZ R28, R26, R13 ;  /* 0x0000000d1a1c7221 */ /* 0x010fcc0000010000 */
[----:B------:R-:W1:Y:S01]  /*15e30*/  MUFU.EX2 R32, R32 ;  /* 0x0000002000207308 */ /* 0x000e620000000800 */
[----:B------:R-:W-:-:S07]  /*15e40*/  FADD.FTZ R20, R20, R29 ;  /* 0x0000001d14147221 */ /* 0x000fce0000010000 */
[----:B------:R-:W2:Y:S01]  /*15e50*/  MUFU.EX2 R37, R37 ;  /* 0x0000002500257308 */ /* 0x000ea20000000800 */
[----:B-----5:R-:W-:-:S07]  /*15e60*/  FADD.FTZ R28, R15, R28 ;  /* 0x0000001c0f1c7221 */ /* 0x020fce0000010000 */
[----:B------:R-:W3:Y:S01]  /*15e70*/  MUFU.EX2 R63, R63 ;  /* 0x0000003f003f7308 */ /* 0x000ee20000000800 */
[----:B------:R-:W-:-:S01]  /*15e80*/  FADD.FTZ R33, R33, R20 ;  /* 0x0000001421217221 */ /* 0x000fc20000010000 */
[----:B------:R-:W-:Y:S01]  /*15e90*/  FADD.FTZ R13, R195, R28 ;  /* 0x0000001cc30d7221 */ /* 0x000fe20000010000 */
[----:B------:R-:W4:Y:S05]  /*15ea0*/  @P0 LDC R29, c[0x0][0x44c] ;  /* 0x00011300ff1d0b82 */ /* 0x000f2a0000000800 */
[----:B------:R-:W5:Y:S01]  /*15eb0*/  MUFU.EX2 R14, R169 ;  /* 0x000000a9000e7308 */ /* 0x000f620000000800 */
[----:B0-----:R-:W-:Y:S01]  /*15ec0*/  F2FP.SATFINITE.E4M3.F32.PACK_AB_MERGE_C R207, R43, R36, RZ ;  /* 0x000000242bcf723e */ /* 0x001fe200048070ff */
[----:B-1----:R-:W-:Y:S01]  /*15ed0*/  FADD.FTZ R28, R32, R33 ;  /* 0x00000021201c7221 */ /* 0x002fe20000010000 */
[----:B------:R-:W-:-:S05]  /*15ee0*/  F2FP.SATFINITE.E4M3.F32.PACK_AB_MERGE_C R195, R42, R195, RZ ;  /* 0x000000c32ac3723e */ /* 0x000fca00048070ff */
[----:B------:R-:W0:Y:S01]  /*15ef0*/  MUFU.EX2 R197, R197 ;  /* 0x000000c500c57308 */ /* 0x000e220000000800 */
[----:B------:R-:W-:Y:S01]  /*15f00*/  F2FP.SATFINITE.E4M3.F32.PACK_AB_MERGE_C R69, R34, R69, RZ ;  /* 0x000000452245723e */ /* 0x000fe200048070ff */
[----:B------:R-:W-:Y:S01]  /*15f10*/  FADD.FTZ R42, R42, R13 ;  /* 0x0000000d2a2a7221 */ /* 0x000fe20000010000 */
[----:B------:R-:W1:Y:S05]  /*15f20*/  @P0 LDC R34, c[0x0][0x450] ;  /* 0x00011400ff220b82 */ /* 0x000e6a0000000800 */
[----:B------:R-:W-:Y:S01]  /*15f30*/  MUFU.EX2 R27, R27 ;  /* 0x0000001b001b7308 */ /* 0x000fe20000000800 */
[C---:B--2---:R-:W-:Y:S01]  /*15f40*/  F2FP.SATFINITE.E4M3.F32.PACK_AB_MERGE_C R207, R37.reuse, R32, R207 ;  /* 0x0000002025cf723e */ /* 0x044fe200048070cf */
[----:B------:R-:W-:-:S06]  /*15f50*/  FADD.FTZ R37, R37, R28 ;  /* 0x0000001c25257221 */ /* 0x000fcc0000010000 */
[----:B------:R-:W-:Y:S01]  /*15f60*/  MUFU.EX2 R52, R52 ;  /* 0x0000003400347308 */ /* 0x000fe20000000800 */
[----:B---3--:R-:W-:-:S07]  /*15f70*/  FADD.FTZ R13, R63, R42 ;  /* 0x0000002a3f0d7221 */ /* 0x008fce0000010000 */
[----:B------:R-:W2:Y:S08]  /*15f80*/  MUFU.EX2 R47, R47 ;  /* 0x0000002f002f7308 */ /* 0x000eb00000000800 */
[----:B------:R-:W3:Y:S01]  /*15f90*/  MUFU.EX2 R30, R53 ;  /* 0x00000035001e7308 */ /* 0x000ee20000000800 */
[----:B------:R-:W-:-:S07]  /*15fa0*/  FADD.FTZ R36, R36, R37 ;  /* 0x0000002524247221 */ /* 0x000fce0000010000 */
[----:B------:R-:W4:Y:S01]  /*15fb0*/  MUFU.EX2 R48, R48 ;  /* 0x0000003000307308 */ /* 0x000f220000000800 */
[----:B-----5:R-:W-:-:S07]  /*15fc0*/  FADD.FTZ R32, R14, R13 ;  /* 0x0000000d0e207221 */ /* 0x020fce0000010000 */
[----:B------:R-:W5:Y:S01]  /*15fd0*/  MUFU.EX2 R67, R67 ;  /* 0x0000004300437308 */ /* 0x000f620000000800 */
[----:B------:R-:W-:-:S01]  /*15fe0*/  FADD.FTZ R36, R43, R36 ;  /* 0x000000242b247221 */ /* 0x000fc20000010000 */
[----:B0-----:R-:W-:-:S06]  /*15ff0*/  FADD.FTZ R13, R197, R32 ;  /* 0x00000020c50d7221 */ /* 0x001fcc0000010000 */
[----:B------:R-:W0:Y:S01]  /*16000*/  MUFU.EX2 R24, R171 ;  /* 0x000000ab00187308 */ /* 0x000e220000000800 */
[----:B------:R-:W-:Y:S01]  /*16010*/  F2FP.SATFINITE.E4M3.F32.PACK_AB_MERGE_C R216, R117, R100, RZ ;  /* 0x0000006475d8723e */ /* 0x000fe200048070ff */
[----:B--2---:R-:W-:Y:S01]  /*16020*/  FADD.FTZ R21, R47, R36 ;  /* 0x000000242f157221 */ /* 0x004fe20000010000 */
[----:B------:R-:W-:-:S05]  /*16030*/  F2FP.SATFINITE.E4M3.F32.PACK_AB_MERGE_C R25, R52, R27, RZ ;  /* 0x0000001b3419723e */ /* 0x000fca00048070ff */
[----:B------:R-:W2:Y:S01]  /*16040*/  MUFU.EX2 R199, R199 ;  /* 0x000000c700c77308 */ /* 0x000ea20000000800 */
[C---:B---3--:R-:W-:Y:S01]  /*16050*/  F2FP.SATFINITE.E4M3.F32.PACK_AB_MERGE_C R197, R30.reuse, R197, RZ ;  /* 0x000000c51ec5723e */ /* 0x048fe200048070ff */
[----:B------:R-:W-:Y:S01]  /*16060*/  FADD.FTZ R30, R30, R13 ;  /* 0x0000000d1e1e7221 */ /* 0x000fe20000010000 */
[----:B------:R-:W-:-:S05]  /*16070*/  F2FP.SATFINITE.E4M3.F32.PACK_AB_MERGE_C R216, R89, R82, R216 ;  /* 0x0000005259d8723e */ /* 0x000fca00048070d8 */
[----:B------:R-:W3:Y:S01]  /*16080*/  MUFU.EX2 R20, R71 ;  /* 0x0000004700147308 */ /* 0x000ee20000000800 */
[C---:B----4-:R-:W-:Y:S01]  /*16090*/  F2FP.SATFINITE.E4M3.F32.PACK_AB_MERGE_C R89, R48.reuse, R47, R25 ;  /* 0x0000002f3059723e */ /* 0x050fe20004807019 */
[----:B------:R-:W-:Y:S01]  /*160a0*/  FADD.FTZ R48, R48, R21 ;  /* 0x0000001530307221 */ /* 0x000fe20000010000 */
[----:B-----5:R-:W-:-:S01]  /*160b0*/  FADD.FTZ R13, R67, R30 ;  /* 0x0000001e430d7221 */ /* 0x020fc20000010000 */
[----:B------:R-:W-:-:S04]  /*160c0*/  @P0 IMAD.HI.U32 R21, R144, R29, RZ ;  /* 0x0000001d90150227 */ /* 0x000fc800078e00ff */
[----:B------:R-:W-:Y:S01]  /*160d0*/  MUFU.EX2 R35, R35 ;  /* 0x0000002300237308 */ /* 0x000fe20000000800 */
[----:B------:R-:W-:-:S07]  /*160e0*/  F2FP.SATFINITE.E4M3.F32.PACK_AB_MERGE_C R204, R15, R26, R195 ;  /* 0x0000001a0fcc723e */ /* 0x000fce00048070c3 */
[----:B------:R-:W4:Y:S01]  /*160f0*/  MUFU.EX2 R12, R12 ;  /* 0x0000000c000c7308 */ /* 0x000f220000000800 */
[----:B0-----:R-:W-:-:S01]  /*16100*/  FADD.FTZ R26, R24, R13 ;  /* 0x0000000d181a7221 */ /* 0x001fc20000010000 */
[----:B------:R-:W-:Y:S01]  /*16110*/  IMAD.MOV.U32 R15, RZ, RZ, R144 ;  /* 0x000000ffff0f7224 */ /* 0x000fe200078e0090 */
[----:B-1----:R-:W-:-:S05]  /*16120*/  @P0 SHF.R.U32.HI R15, RZ, R34, R21 ;  /* 0x00000022ff0f0219 */ /* 0x002fca0000011615 */
[----:B------:R-:W0:Y:S01]  /*16130*/  MUFU.EX2 R31, R31 ;  /* 0x0000001f001f7308 */ /* 0x000e220000000800 */
[----:B--2---:R-:W-:-:S07]  /*16140*/  FADD.FTZ R13, R199, R26 ;  /* 0x0000001ac70d7221 */ /* 0x004fce0000010000 */
[----:B------:R-:W1:Y:S01]  /*16150*/  MUFU.EX2 R201, R201 ;  /* 0x000000c900c97308 */ /* 0x000e620000000800 */
[----:B------:R-:W-:Y:S02]  /*16160*/  IADD3 R15, R15, R140, -R142 ;  /* 0x0000008c0f0f7210 */ /* 0x000fe40007ffe88e */
[----:B------:R-:W-:Y:S01]  /*16170*/  F2FP.SATFINITE.E4M3.F32.PACK_AB_MERGE_C R206, R14, R63, R197 ;  /* 0x0000003f0ece723e */ /* 0x000fe200048070c5 */
[----:B------:R-:W-:Y:S01]  /*16180*/  IMAD.MOV.U32 R14, RZ, RZ, RZ ;  /* 0x000000ffff0e7224 */ /* 0x000fe200078e00ff */
[C---:B---3--:R-:W-:Y:S01]  /*16190*/  F2FP.SATFINITE.E4M3.F32.PACK_AB_MERGE_C R199, R20.reuse, R199, RZ ;  /* 0x000000c714c7723e */ /* 0x048fe200048070ff */
[----:B------:R-:W-:-:S01]  /*161a0*/  FADD.FTZ R20, R20, R13 ;  /* 0x0000000d14147221 */ /* 0x000fc20000010000 */
[----:B----4-:R-:W-:Y:S01]  /*161b0*/  F2FP.SATFINITE.E4M3.F32.PACK_AB_MERGE_C R13, R12, R35, RZ ;  /* 0x000000230c0d723e */ /* 0x010fe200048070ff */
[----:B------:R-:W-:Y:S01]  /*161c0*/  IMAD.HI R15, R15, -0x6db6db6d, R14 ;  /* 0x924924930f0f7827 */ /* 0x000fe200078e020e */
[----:B------:R-:W-:Y:S02]  /*161d0*/  F2FP.SATFINITE.E4M3.F32.PACK_AB_MERGE_C R224, R115, R90, RZ ;  /* 0x0000005a73e0723e */ /* 0x000fe400048070ff */
[----:B0-----:R-:W-:-:S02]  /*161e0*/  F2FP.SATFINITE.E4M3.F32.PACK_AB_MERGE_C R90, R64, R31, R13 ;  /* 0x0000001f405a723e */ /* 0x001fc4000480700d */
[----:B------:R-:W-:Y:S01]  /*161f0*/  F2FP.SATFINITE.E4M3.F32.PACK_AB_MERGE_C R217, R95, R58, RZ ;  /* 0x0000003a5fd9723e */ /* 0x000fe200048070ff */
[----:B-1----:R-:W-:-:S01]  /*16200*/  FADD.FTZ R13, R201, R20 ;  /* 0x00000014c90d7221 */ /* 0x002fc20000010000 */
[----:B------:R-:W-:Y:S01]  /*16210*/  SHF.R.U32.HI R20, RZ, 0x1f, R15 ;  /* 0x0000001fff147819 */ /* 0x000fe2000001160f */
[----:B------:R-:W0:Y:S03]  /*16220*/  MUFU.EX2 R28, R173 ;  /* 0x000000ad001c7308 */ /* 0x000e260000000800 */
[----:B------:R-:W-:Y:S01]  /*16230*/  LEA.HI.SX32 R20, R15, R20, 0x19 ;  /* 0x000000140f147211 */ /* 0x000fe200078fcaff */
[----:B------:R-:W-:Y:S01]  /*16240*/  @!P2 VIADD R136, R136, 0x2e840 ;  /* 0x0002e8408888a836 */ /* 0x000fe20000000000 */
[----:B------:R-:W-:Y:S02]  /*16250*/  F2FP.SATFINITE.E4M3.F32.PACK_AB_MERGE_C R217, R91, R54, R217 ;  /* 0x000000365bd9723e */ /* 0x000fe400048070d9 */
[----:B------:R-:W-:Y:S01]  /*16260*/  VIMNMX R91, RZ, R20, !PT ;  /* 0x00000014ff5b7248 */ /* 0x000fe20007fe0100 */
[----:B------:R-:W-:Y:S01]  /*16270*/  MUFU.EX2 R203, R203 ;  /* 0x000000cb00cb7308 */ /* 0x000fe20000000800 */
[----:B------:R-:W-:-:S01]  /*16280*/  FADD.FTZ R27, R27, R48 ;  /* 0x000000301b1b7221 */ /* 0x000fc20000010000 */
[----:B------:R-:W-:Y:S01]  /*16290*/  @!P2 PRMT R136, RZ, 0x654, R136 ;  /* 0x00000654ff88a816 */ /* 0x000fe20000000088 */
[----:B------:R-:W-:Y:S01]  /*162a0*/  VIADD R15, R138, 0xfffffffe ;  /* 0xfffffffe8a0f7836 */ /* 0x000fe20000000000 */
[----:B------:R1:W-:Y:S04]  /*162b0*/  STL [R1+0x3c], R91 ;  /* 0x00003c5b01007387 */ /* 0x0003e80000100800 */
[----:B------:R-:W2:Y:S01]  /*162c0*/  MUFU.EX2 R88, R88 ;  /* 0x0000005800587308 */ /* 0x000ea20000000800 */
[----:B------:R-:W-:-:S01]  /*162d0*/  FADD.FTZ R52, R52, R27 ;  /* 0x0000001b34347221 */ /* 0x000fc20000010000 */
[----:B------:R1:W-:Y:S01]  /*162e0*/  @!P2 SYNCS.ARRIVE.TRANS64.RED.A1T0 RZ, [R136+URZ], RZ ;  /* 0x000000ff88ffa9a7 */ /* 0x0003e2000810043f */
[----:B------:R-:W-:-:S02]  /*162f0*/  ISETP.GE.AND P2, PT, R15, R91, PT ;  /* 0x0000005b0f00720c */ /* 0x000fc40003f46270 */
[----:B------:R-:W-:Y:S01]  /*16300*/  FADD.FTZ R21, R31, R52 ;  /* 0x000000341f157221 */ /* 0x000fe20000010000 */
[----:B0-----:R-:W-:-:S03]  /*16310*/  FADD.FTZ R14, R28, R13 ;  /* 0x0000000d1c0e7221 */ /* 0x001fc60000010000 */
[----:B------:R-:W-:Y:S01]  /*16320*/  FADD.FTZ R64, R64, R21 ;  /* 0x0000001540407221 */ /* 0x000fe20000010000 */
[----:B------:R-:W-:Y:S02]  /*16330*/  F2FP.SATFINITE.E4M3.F32.PACK_AB_MERGE_C R226, R121, R92, RZ ;  /* 0x0000005c79e2723e */ /* 0x000fe400048070ff */
[----:B------:R-:W-:Y:S01]  /*16340*/  F2FP.SATFINITE.E4M3.F32.PACK_AB_MERGE_C R220, R109, R94, RZ ;  /* 0x0000005e6ddc723e */ /* 0x000fe200048070ff */
[----:B------:R-:W-:-:S01]  /*16350*/  FADD.FTZ R35, R35, R64 ;  /* 0x0000004023237221 */ /* 0x000fc20000010000 */
[----:B------:R-:W-:Y:S02]  /*16360*/  F2FP.SATFINITE.E4M3.F32.PACK_AB_MERGE_C R222, R113, R96, RZ ;  /* 0x0000006071de723e */ /* 0x000fe400048070ff */
[----:B------:R-:W-:Y:S02]  /*16370*/  F2FP.SATFINITE.E4M3.F32.PACK_AB_MERGE_C R218, R102, R97, RZ ;  /* 0x0000006166da723e */ /* 0x000fe400048070ff */
[----:B--2---:R-:W-:Y:S01]  /*16380*/  F2FP.SATFINITE.E4M3.F32.PACK_AB_MERGE_C R13, R88, R203, RZ ;  /* 0x000000cb580d723e */ /* 0x004fe200048070ff */
[----:B------:R-:W-:-:S01]  /*16390*/  FADD.FTZ R203, R203, R14 ;  /* 0x0000000ecbcb7221 */ /* 0x000fc20000010000 */
[----:B------:R-:W-:Y:S01]  /*163a0*/  F2FP.SATFINITE.E4M3.F32.PACK_AB_MERGE_C R219, R99, R62, R219 ;  /* 0x0000003e63db723e */ /* 0x000fe200048070db */
[----:B------:R-:W-:-:S01]  /*163b0*/  FADD.FTZ R14, R12, R35 ;  /* 0x000000230c0e7221 */ /* 0x000fc20000010000 */
[----:B------:R-:W-:Y:S01]  /*163c0*/  F2FP.SATFINITE.E4M3.F32.PACK_AB_MERGE_C R213, R75, R70, R213 ;  /* 0x000000464bd5723e */ /* 0x000fe200048070d5 */
[----:B------:R-:W-:-:S01]  /*163d0*/  FADD.FTZ R236, R88, R203 ;  /* 0x000000cb58ec7221 */ /* 0x000fc20000010000 */
[----:B------:R-:W-:-:S02]  /*163e0*/  F2FP.SATFINITE.E4M3.F32.PACK_AB_MERGE_C R215, R83, R74, R215 ;  /* 0x0000004a53d7723e */ /* 0x000fc400048070d7 */
[----:B------:R-:W-:Y:S02]  /*163f0*/  CS2R R82, SRZ ;  /* 0x0000000000527805 */ /* 0x000fe4000001ff00 */
[----:B------:R-:W-:Y:S02]  /*16400*/  F2FP.SATFINITE.E4M3.F32.PACK_AB_MERGE_C R209, R59, R60, R209 ;  /* 0x0000003c3bd1723e */ /* 0x000fe400048070d1 */
[----:B------:R-:W-:Y:S02]  /*16410*/  CS2R R74, SRZ ;  /* 0x00000000004a7805 */ /* 0x000fe4000001ff00 */
[----:B------:R-:W-:Y:S02]  /*16420*/  F2FP.SATFINITE.E4M3.F32.PACK_AB_MERGE_C R224, R68, R39, R224 ;  /* 0x0000002744e0723e */ /* 0x000fe400048070e0 */
[----:B------:R-:W-:Y:S02]  /*16430*/  CS2R R70, SRZ ;  /* 0x0000000000467805 */ /* 0x000fe4000001ff00 */
        /* <DEDUP_REMOVED lines=39> */
[----:B------:R-:W-:Y:S02]  /*166b0*/  IMAD.MOV.U32 R201, RZ, RZ, R89 ;  /* 0x000000ffffc97224 */ /* 0x000fe400078e0059 */
[----:B------:R-:W-:Y:S01]  /*166c0*/  IMAD.MOV.U32 R203, RZ, RZ, R90 ;  /* 0x000000ffffcb7224 */ /* 0x000fe200078e005a */
[----:B-1----:R-:W-:Y:S06]  /*166d0*/  @!P2 BRA `(.L_x_2357) ;  /* 0x000000500010a947 */ /* 0x002fec0003800000 */
[----:B------:R-:W-:Y:S02]  /*166e0*/  IMAD.MOV.U32 R21, RZ, RZ, R0 ;  /* 0x000000ffff157224 */ /* 0x000fe400078e0000 */
[----:B------:R-:W-:Y:S02]  /*166f0*/  IMAD.MOV.U32 R20, RZ, RZ, R3 ;  /* 0x000000ffff147224 */ /* 0x000fe400078e0003 */
[----:B------:R-:W-:Y:S02]  /*16700*/  IMAD.MOV.U32 R12, RZ, RZ, R232 ;  /* 0x000000ffff0c7224 */ /* 0x000fe400078e00e8 */
[----:B------:R-:W-:-:S07]  /*16710*/  IMAD.MOV.U32 R87, RZ, RZ, RZ ;  /* 0x000000ffff577224 */ /* 0x000fce00078e00ff */
.L_x_2368:
        /* <DEDUP_REMOVED lines=9> */
.L_x_2359:
        /* <DEDUP_REMOVED lines=8> */
.L_x_2360:
[----:B------:R-:W-:Y:S04]  /*16830*/  BSSY B0, `(.L_x_2358) ;  /* 0x0000004000007945 */ /* 0x000fe80003800000 */
[----:B-1----:R-:W-:Y:S05]  /*16840*/  @P3 BRA `(.L_x_2361) ;  /* 0x0000000000083947 */ /* 0x002fea0003800000 */
[----:B------:R-:W1:Y:S02]  /*16850*/  SYNCS.PHASECHK.TRANS64.TRYWAIT P3, [R3+URZ+0x2e830], R0 ;  /* 0x02e83000030075a7 */ /* 0x000e64000806017f */
[----:B-1----:R-:W-:Y:S05]  /*16860*/  @!P3 BRA `(.L_x_2362) ;  /* 0x0000013c00d4b947 */ /* 0x002fea0003800000 */
.L_x_2361:
[----:B------:R-:W-:Y:S05]  /*16870*/  BSYNC B0 ;  /* 0x0000000000007941 */ /* 0x000fea0003800000 */
.L_x_2358:
        /* <DEDUP_REMOVED lines=29> */
[----:B------:R-:W-:Y:S01]  /*16a50*/  STL [R1+0xd4], R20 ;  /* 0x0000d41401007387 */ /* 0x000fe20000100800 */
[----:B------:R-:W-:Y:S02]  /*16a60*/  R2UR UR13, R91 ;  /* 0x000000005b0d72ca */ /* 0x000fe400000e0000 */
[----:B0-----:R-:W-:Y:S01]  /*16a70*/  SHF.R.U32.HI R3, RZ, 0x7, R3 ;  /* 0x00000007ff037819 */ /* 0x001fe20000011603 */
[----:B------:R-:W-:Y:S01]  /*16a80*/  STL [R1+0xd0], R19 ;  /* 0x0000d01301007387 */ /* 0x000fe20000100800 */
[----:B------:R-:W-:Y:S02]  /*16a90*/  R2UR UR15, R95 ;  /* 0x000000005f0f72ca */ /* 0x000fe400000e0000 */
[----:B------:R-:W-:Y:S01]  /*16aa0*/  MOV R13, UR38 ;  /* 0x00000026000d7c02 */ /* 0x000fe20008000f00 */
[----:B------:R-:W-:Y:S01]  /*16ab0*/  VIADD R96, R3, 0x8 ;  /* 0x0000000803607836 */ /* 0x000fe20000000000 */
[----:B------:R0:W-:Y:S01]  /*16ac0*/  STL [R1+0xcc], R18 ;  /* 0x0000cc1201007387 */ /* 0x0001e20000100800 */
[----:B------:R-:W-:-:S02]  /*16ad0*/  R2UR UR39, R95 ;  /* 0x000000005f2772ca */ /* 0x000fc400000e0000 */
[----:B------:R-:W-:Y:S01]  /*16ae0*/  R2UR UR31, R91 ;  /* 0x000000005b1f72ca */ /* 0x000fe200000e0000 */
[----:B------:R1:W-:Y:S01]  /*16af0*/  BAR.SYNC.DEFER_BLOCKING R96, 0x100 ;  /* 0x000400600000751d */ /* 0x0003e20000010000 */
[C---:B------:R-:W-:Y:S02]  /*16b00*/  R2UR UR21, R93.reuse ;  /* 0x000000005d1572ca */ /* 0x040fe400000e0000 */
[----:B------:R-:W-:Y:S02]  /*16b10*/  R2UR UR23, R93 ;  /* 0x000000005d1772ca */ /* 0x000fe400000e0000 */
[----:B------:R-:W-:Y:S02]  /*16b20*/  R2UR UR27, R91 ;  /* 0x000000005b1b72ca */ /* 0x000fe400000e0000 */
[----:B0-----:R-:W-:Y:S01]  /*16b30*/  MOV R18, UR43 ;  /* 0x0000002b00127c02 */ /* 0x001fe20008000f00 */
[----:B------:R-:W-:Y:S01]  /*16b40*/  STL [R1+0xc8], R17 ;  /* 0x0000c81101007387 */ /* 0x000fe20000100800 */
[----:B------:R-:W-:Y:S01]  /*16b50*/  UMOV UR43, UR25 ;  /* 0x00000019002b7c82 */ /* 0x000fe20008000000 */
[----:B------:R-:W-:-:S02]  /*16b60*/  R2UR UR25, R5 ;  /* 0x00000000051972ca */ /* 0x000fc400000e0000 */
[----:B------:R0:W-:Y:S01]  /*16b70*/  STL [R1+0xc4], R16 ;  /* 0x0000c41001007387 */ /* 0x0001e20000100800 */
[----:B------:R-:W-:Y:S01]  /*16b80*/  MOV R26, UR43 ;  /* 0x0000002b001a7c02 */ /* 0x000fe20008000f00 */
[----:B------:R-:W-:Y:S01]  /*16b90*/  UMOV UR43, UR5 ;  /* 0x00000005002b7c82 */ /* 0x000fe20008000000 */
[----:B------:R-:W-:Y:S01]  /*16ba0*/  R2UR UR5, R5 ;  /* 0x00000000050572ca */ /* 0x000fe200000e0000 */
[----:B------:R-:W-:Y:S01]  /*16bb0*/  STL [R1+0xc0], R15 ;  /* 0x0000c00f01007387 */ /* 0x000fe20000100800 */
[----:B------:R-:W-:Y:S02]  /*16bc0*/  R2UR UR47, R91 ;  /* 0x000000005b2f72ca */ /* 0x000fe400000e0000 */
[----:B------:R-:W-:Y:S01]  /*16bd0*/  R2UR UR51, R93 ;  /* 0x000000005d3372ca */ /* 0x000fe200000e0000 */
[----:B------:R3:W-:Y:S01]  /*16be0*/  STL [R1+0xbc], R14 ;  /* 0x0000bc0e01007387 */ /* 0x0007e20000100800 */
[----:B------:R-:W-:Y:S01]  /*16bf0*/  R2UR UR55, R91 ;  /* 0x000000005b3772ca */ /* 0x000fe200000e0000 */
[----:B------:R-:W-:Y:S01]  /*16c00*/  IMAD.MOV.U32 R93, RZ, RZ, 0x40000040 ;  /* 0x40000040ff5d7424 */ /* 0x000fe200078e00ff */
[----:B0-----:R-:W-:Y:S01]  /*16c10*/  MOV R16, UR35 ;  /* 0x0000002300107c02 */ /* 0x001fe20008000f00 */
[----:B------:R-:W-:Y:S01]  /*16c20*/  UMOV UR35, UR17 ;  /* 0x0000001100237c82 */ /* 0x000fe20008000000 */
[C---:B------:R-:W-:Y:S01]  /*16c30*/  R2UR UR17, R5.reuse ;  /* 0x00000000051172ca */ /* 0x040fe200000e0000 */
[----:B------:R-:W-:Y:S01]  /*16c40*/  WARPGROUP.ARRIVE ;  /* 0x00000000000079c5 */ /* 0x000fe20000000000 */
[----:B------:R-:W-:Y:S01]  /*16c50*/  MOV R24, UR35 ;  /* 0x0000002300187c02 */ /* 0x000fe20008000f00 */
[----:B------:R-:W-:Y:S01]  /*16c60*/  UMOV UR35, UR9 ;  /* 0x0000000900237c82 */ /* 0x000fe20008000000 */
[C---:B------:R-:W-:Y:S01]  /*16c70*/  R2UR UR9, R5.reuse ;  /* 0x00000000050972ca */ /* 0x040fe200000e0000 */
[----:B------:R-:W-:Y:S01]  /*16c80*/  STL [R1+0xb8], R12 ;  /* 0x0000b80c01007387 */ /* 0x000fe20000100800 */
[----:B---3--:R-:W-:Y:S01]  /*16c90*/  MOV R14, UR59 ;  /* 0x0000003b000e7c02 */ /* 0x008fe20008000f00 */
[----:B------:R-:W-:Y:S01]  /*16ca0*/  UMOV UR59, UR29 ;  /* 0x0000001d003b7c82 */ /* 0x000fe20008000000 */
[----:B------:R-:W-:Y:S01]  /*16cb0*/  IMAD.MOV.U32 R91, RZ, RZ, 0x40000040 ;  /* 0x40000040ff5b7424 */ /* 0x000fe200078e00ff */
[----:B------:R-:W-:Y:S01]  /*16cc0*/  MOV R22, UR59 ;  /* 0x0000003b00167c02 */ /* 0x000fe20008000f00 */
[----:B------:R-:W-:Y:S01]  /*16cd0*/  UMOV UR59, UR13 ;  /* 0x0000000d003b7c82 */ /* 0x000fe20008000000 */
[----:B------:R-:W-:Y:S01]  /*16ce0*/  R2UR UR13, R5 ;  /* 0x00000000050d72ca */ /* 0x000fe200000e0000 */
[----:B------:R0:W-:Y:S01]  /*16cf0*/  STL [R1+0xb4], R2 ;  /* 0x0000b40201007387 */ /* 0x0001e20000100800 */
[----:B------:R-:W-:-:S02]  /*16d00*/  R2UR UR40, R4 ;  /* 0x00000000042872ca */ /* 0x000fc400000e0000 */
[----:B------:R-:W-:Y:S02]  /*16d10*/  R2UR UR41, R5 ;  /* 0x00000000052972ca */ /* 0x000fe400000e0000 */
[C---:B------:R-:W-:Y:S02]  /*16d20*/  R2UR UR32, R10.reuse ;  /* 0x000000000a2072ca */ /* 0x040fe400000e0000 */
[----:B------:R-:W-:Y:S02]  /*16d30*/  R2UR UR33, R11 ;  /* 0x000000000b2172ca */ /* 0x000fe400000e0000 */
[----:B------:R-:W-:Y:S02]  /*16d40*/  R2UR UR56, R10 ;  /* 0x000000000a3872ca */ /* 0x000fe400000e0000 */
[----:B0-----:R-:W-:Y:S01]  /*16d50*/  MOV R2, UR39 ;  /* 0x0000002700027c02 */ /* 0x001fe20008000f00 */
[----:B------:R-:W-:Y:S01]  /*16d60*/  UMOV UR39, UR31 ;  /* 0x0000001f00277c82 */ /* 0x000fe20008000000 */
[----:B------:R-:W-:-:S02]  /*16d70*/  R2UR UR31, R89 ;  /* 0x00000000591f72ca */ /* 0x000fc400000e0000 */
[----:B------:R-:W-:Y:S01]  /*16d80*/  MOV R20, UR39 ;  /* 0x0000002700147c02 */ /* 0x000fe20008000f00 */
[----:B------:R-:W-:Y:S01]  /*16d90*/  UMOV UR39, UR21 ;  /* 0x0000001500277c82 */ /* 0x000fe20008000000 */
[----:B------:R-:W-:Y:S02]  /*16da0*/  R2UR UR21, R5 ;  /* 0x00000000051572ca */ /* 0x000fe400000e0000 */
[----:B------:R-:W-:Y:S02]  /*16db0*/  R2UR UR57, R11 ;  /* 0x000000000b3972ca */ /* 0x000fe400000e0000 */
[----:B------:R-:W-:Y:S01]  /*16dc0*/  MOV R3, UR37 ;  /* 0x0000002500037c02 */ /* 0x000fe20008000f00 */
        /* <DEDUP_REMOVED lines=30> */
[----:B------:R-:W-:-:S03]  /*16fb0*/  VIADD R90, R88, 0x204 ;  /* 0x00000204585a7836 */ /* 0x000fc60000000000 */
[----:B------:R-:W-:Y:S01]  /*16fc0*/  R2UR UR28, R92 ;  /* 0x000000005c1c72ca */ /* 0x000fe200000e0000 */
[----:B------:R-:W-:Y:S01]  /*16fd0*/  VIADD R92, R88, 0x104 ;  /* 0x00000104585c7836 */ /* 0x000fe20000000000 */
[----:B------:R-:W-:Y:S01]  /*16fe0*/  R2UR UR34, R90 ;  /* 0x000000005a2272ca */ /* 0x000fe200000e0000 */
[----:B------:R-:W-:Y:S02]  /*16ff0*/  VIADD R90, R88, 0x404 ;  /* 0x00000404585a7836 */ /* 0x000fe40000000000 */
[----:B------:R-:W-:Y:S02]  /*17000*/  MOV R235, UR38 ;  /* 0x0000002600eb7c02 */ /* 0x000fe40008000f00 */
[----:B------:R-:W-:Y:S01]  /*17010*/  R2UR UR58, R92 ;  /* 0x000000005c3a72ca */ /* 0x000fe200000e0000 */
[----:B------:R-:W-:Y:S01]  /*17020*/  VIADD R92, R88, 0x304 ;  /* 0x00000304585c7836 */ /* 0x000fe20000000000 */
[----:B------:R-:W-:Y:S01]  /*17030*/  UMOV UR38, UR30 ;  /* 0x0000001e00267c82 */ /* 0x000fe20008000000 */
        /* <DEDUP_REMOVED lines=12> */
[----:B------:R-:W-:Y:S01]  /*17100*/  MOV R12, UR58 ;  /* 0x0000003a000c7c02 */ /* 0x000fe20008000f00 */
[----:B------:R-:W-:Y:S01]  /*17110*/  UMOV UR58, UR28 ;  /* 0x0000001c003a7c82 */ /* 0x000fe20008000000 */
[C---:B------:R-:W-:Y:S02]  /*17120*/  R2UR UR20, R4.reuse ;  /* 0x00000000041472ca */ /* 0x040fe400000e0000 */
[----:B------:R-:W-:Y:S01]  /*17130*/  MOV R17, UR42 ;  /* 0x0000002a00117c02 */ /* 0x000fe20008000f00 */
[----:B------:R-:W-:Y:S01]  /*17140*/  UMOV UR42, UR24 ;  /* 0x00000018002a7c82 */ /* 0x000fe20008000000 */
[----:B------:R-:W-:Y:S01]  /*17150*/  MOV R21, UR58 ;  /* 0x0000003a00157c02 */ /* 0x000fe20008000f00 */
[----:B------:R-:W-:Y:S01]  /*17160*/  QGMMA.64x32x32.F32.E4M3.E4M3 R184, gdesc[UR16], RZ, !UPT, gsb0 ;  /* 0x0060000010b879f3 */ /* 0x000fe2000c0008ff */
[----:B------:R-:W-:Y:S01]  /*17170*/  MOV R25, UR42 ;  /* 0x0000002a00197c02 */ /* 0x000fe20008000f00 */
[----:B------:R-:W-:Y:S01]  /*17180*/  UMOV UR42, UR4 ;  /* 0x00000004002a7c82 */ /* 0x000fe20008000000 */
[C---:B------:R-:W-:Y:S01]  /*17190*/  R2UR UR4, R4.reuse ;  /* 0x00000000040472ca */ /* 0x040fe200000e0000 */
[----:B------:R-:W-:Y:S01]  /*171a0*/  UMOV UR58, UR12 ;  /* 0x0000000c003a7c82 */ /* 0x000fe20008000000 */
[----:B------:R-:W-:-:S02]  /*171b0*/  R2UR UR12, R4 ;  /* 0x00000000040c72ca */ /* 0x000fc400000e0000 */
[----:B------:R-:W-:Y:S02]  /*171c0*/  R2UR UR24, R4 ;  /* 0x00000000041872ca */ /* 0x000fe400000e0000 */
[----:B------:R-:W-:Y:S01]  /*171d0*/  R2UR UR50, R92 ;  /* 0x000000005c3272ca */ /* 0x000fe200000e0000 */
[----:B------:R-:W-:Y:S01]  /*171e0*/  VIADD R92, R88, 0x6 ;  /* 0x00000006585c7836 */ /* 0x000fe20000000000 */
[----:B------:R-:W-:Y:S01]  /*171f0*/  R2UR UR54, R90 ;  /* 0x000000005a3672ca */ /* 0x000fe200000e0000 */
[----:B------:R-:W-:Y:S01]  /*17200*/  VIADD R90, R88, 0x106 ;  /* 0x00000106585a7836 */ /* 0x000fe20000000000 */
        /* <DEDUP_REMOVED lines=22> */
[C---:B------:R-:W-:Y:S01]  /*17370*/  VIADD R92, R88.reuse, 0x406 ;  /* 0x00000406585c7836 */ /* 0x040fe20000000000 */
[----:B------:R-:W-:Y:S01]  /*17380*/  R2UR UR15, R93 ;  /* 0x000000005d0f72ca */ /* 0x000fe200000e0000 */
[----:B------:R-:W-:Y:S02]  /*17390*/  IMAD.MOV.U32 R93, RZ, RZ, 0x40000040 ;  /* 0x40000040ff5d7424 */ /* 0x000fe400078e00ff */
[----:B------:R-:W-:-:S05]  /*173a0*/  VIADD R88, R88, 0x606 ;  /* 0x0000060658587836 */ /* 0x000fca0000000000 */
        /* <DEDUP_REMOVED lines=151> */
[----:B0-----:R-:W-:-:S12]  /*17d20*/  @P2 BRA `(.L_x_2363) ;  /* 0x0000000000282947 */ /* 0x001fd80003800000 */
[----:B------:R-:W-:Y:S05]  /*17d30*/  @!P1 BRA `(.L_x_2364) ;  /* 0x0000000000049947 */ /* 0x000fea0003800000 */
[----:B------:R-:W-:Y:S01]  /*17d40*/  BPT.TRAP 0x1 ;  /* 0x000000040000795c */ /* 0x000fe20000300000 */
.L_x_2364:
[----:B-----5:R-:W-:Y:S01]  /*17d50*/  SHF.L.U32 R0, R12, 0x1f, RZ ;  /* 0x0000001f0c007819 */ /* 0x020fe200000006ff */
[----:B------:R-:W-:-:S04]  /*17d60*/  IMAD R3, R231, 0x8, R16 ;  /* 0x00000008e7037824 */ /* 0x000fc800078e0210 */
[----:B------:R0:W1:Y:S01]  /*17d70*/  SYNCS.PHASECHK.TRANS64.TRYWAIT P2, [R3+URZ+0x2e850], R0 ;  /* 0x02e85000030075a7 */ /* 0x000062000804017f */
[----:B------:R-:W-:Y:S05]  /*17d80*/  @!P1 BRA `(.L_x_2365) ;  /* 0x0000000000049947 */ /* 0x000fea0003800000 */
[----:B------:R-:W-:Y:S01]  /*17d90*/  BPT.TRAP 0x1 ;  /* 0x000000040000795c */ /* 0x000fe20000300000 */
.L_x_2365:
[----:B-1----:R-:W-:Y:S05]  /*17da0*/  @P2 BRA `(.L_x_2363) ;  /* 0x0000000000082947 */ /* 0x002fea0003800000 */
[----:B------:R-:W1:Y:S02]  /*17db0*/  SYNCS.PHASECHK.TRANS64.TRYWAIT P2, [R3+URZ+0x2e850], R0 ;  /* 0x02e85000030075a7 */ /* 0x000e64000804017f */
[----:B-1----:R-:W-:Y:S05]  /*17dc0*/  @!P2 BRA `(.L_x_2366) ;  /* 0x000001280090a947 */ /* 0x002fea0003800000 */
.L_x_2363:
[----:B01---5:R-:W-:Y:S01]  /*17dd0*/  VIADD R0, R16, 0x400 ;  /* 0x0000040010007836 */ /* 0x023fe20000000000 */
[----:B------:R-:W-:Y:S05]  /*17de0*/  WARPSYNC.ALL ;  /* 0x0000000000007948 */ /* 0x000fea0003800000 */
[----:B------:R-:W-:Y:S01]  /*17df0*/  SHF.R.U32.HI R0, RZ, 0x4, R0 ;  /* 0x00000004ff007819 */ /* 0x000fe20000011600 */
[----:B------:R-:W-:Y:S01]  /*17e00*/  IMAD.MOV.U32 R13, RZ, RZ, -0x3ffffff0 ;  /* 0xc0000010ff0d7424 */ /* 0x000fe200078e00ff */
[----:B------:R-:W2:Y:S01]  /*17e10*/  LDL R235, [R1+0x54] ;  /* 0x0000540001eb7983 */ /* 0x000ea20000100800 */
[----:B------:R-:W0:Y:S01]  /*17e20*/  @P0 LDC R3, c[0x0][0x44c] ;  /* 0x00011300ff030b82 */ /* 0x000e220000000800 */
[----:B------:R-:W-:-:S02]  /*17e30*/  LOP3.LUT R0, R0, 0x3fff, RZ, 0xc0, !PT ;  /* 0x00003fff00007812 */ /* 0x000fc400078ec0ff */
[----:B------:R-:W2:Y:S01]  /*17e40*/  LDL R234, [R1+0x40] ;  /* 0x0000400001ea7983 */ /* 0x000ea20000100800 */
[----:B------:R-:W-:Y:S01]  /*17e50*/  R2UR UR7, R13 ;  /* 0x000000000d0772ca */ /* 0x000fe200000e0000 */
[----:B------:R-:W-:Y:S01]  /*17e60*/  WARPGROUP.ARRIVE ;  /* 0x00000000000079c5 */ /* 0x000fe20000000000 */
[----:B------:R-:W-:-:S05]  /*17e70*/  LOP3.LUT R0, R0, 0x10000, RZ, 0xfc, !PT ;  /* 0x0001000000007812 */ /* 0x000fca00078efcff */
[----:B------:R-:W-:Y:S02]  /*17e80*/  IMAD R12, R231, 0x700, R0 ;  /* 0x00000700e70c7824 */ /* 0x000fe400078e0200 */
[----:B------:R-:W1:Y:S03]  /*17e90*/  @P0 LDC R0, c[0x0][0x450] ;  /* 0x00011400ff000b82 */ /* 0x000e660000000800 */
[----:B------:R-:W-:-:S13]  /*17ea0*/  R2UR UR6, R12 ;  /* 0x000000000c0672ca */ /* 0x000fda00000e0000 */
[----:B------:R-:W-:Y:S03]  /*17eb0*/  QGMMA.64x128x32.F32.E4M3.E4M3 R24, R224, gdesc[UR4], R24, gsb0 ;  /* 0x01e00004e0187df3 */ /* 0x000fe60008000818 */
[----:B------:R-:W-:Y:S02]  /*17ec0*/  WARPGROUP.DEPBAR.LE gsb0, 0x0 ;  /* 0x00008000000079c5 */ /* 0x000fe40000010000 */
[----:B------:R-:W-:Y:S01]  /*17ed0*/  VIADD R224, R12, 0x100 ;  /* 0x000001000ce07836 */ /* 0x000fe20000000000 */
[----:B------:R-:W3:Y:S01]  /*17ee0*/  LDL R226, [R1+0x7c] ;  /* 0x00007c0001e27983 */ /* 0x000ee20000100800 */
[----:B------:R-:W-:-:S03]  /*17ef0*/  IMAD.MOV.U32 R225, RZ, RZ, -0x3ffffff0 ;  /* 0xc0000010ffe17424 */ /* 0x000fc600078e00ff */
[----:B------:R-:W-:Y:S01]  /*17f00*/  R2UR UR6, R224 ;  /* 0x00000000e00672ca */ /* 0x000fe200000e0000 */
[----:B------:R-:W4:Y:S01]  /*17f10*/  LDL R227, [R1+0x78] ;  /* 0x0000780001e37983 */ /* 0x000f220000100800 */
[----:B------:R-:W-:Y:S01]  /*17f20*/  R2UR UR7, R225 ;  /* 0x00000000e10772ca */ /* 0x000fe200000e0000 */
[----:B------:R-:W-:Y:S02]  /*17f30*/  WARPGROUP.ARRIVE ;  /* 0x00000000000079c5 */ /* 0x000fe40000000000 */
[----:B------:R-:W3:Y:S10]  /*17f40*/  LDL R225, [R1+0x4c] ;  /* 0x00004c0001e17983 */ /* 0x000ef40000100800 */
[----:B------:R-:W-:Y:S03]  /*17f50*/  QGMMA.64x128x32.F32.E4M3.E4M3 R24, R220, gdesc[UR4], R24, gsb0 ;  /* 0x01e00004dc187df3 */ /* 0x000fe60008000818 */
[----:B------:R-:W-:-:S02]  /*17f60*/  WARPGROUP.DEPBAR.LE gsb0, 0x0 ;  /* 0x00008000000079c5 */ /* 0x000fc40000010000 */
[----:B------:R-:W-:Y:S01]  /*17f70*/  VIADD R220, R12, 0x200 ;  /* 0x000002000cdc7836 */ /* 0x000fe20000000000 */
[----:B------:R-:W-:Y:S01]  /*17f80*/  WARPGROUP.ARRIVE ;  /* 0x00000000000079c5 */ /* 0x000fe20000000000 */
[----:B------:R-:W-:-:S03]  /*17f90*/  IMAD.MOV.U32 R221, RZ, RZ, -0x3ffffff0 ;  /* 0xc0000010ffdd7424 */ /* 0x000fc600078e00ff */
[----:B------:R-:W-:Y:S02]  /*17fa0*/  R2UR UR6, R220 ;  /* 0x00000000dc0672ca */ /* 0x000fe400000e0000 */
[----:B------:R-:W-:-:S13]  /*17fb0*/  R2UR UR7, R221 ;  /* 0x00000000dd0772ca */ /* 0x000fda00000e0000 */
[----:B------:R-:W-:Y:S01]  /*17fc0*/  QGMMA.64x128x32.F32.E4M3.E4M3 R24, R216, gdesc[UR4], R24, gsb0 ;  /* 0x01e00004d8187df3 */ /* 0x000fe20008000818 */
[----:B---3--:R-:W-:-:S04]  /*17fd0*/  IMAD.IADD R13, R226, 0x1, R225 ;  /* 0x00000001e20d7824 */ /* 0x008fc800078e02e1 */
[----:B0-----:R-:W-:-:S05]  /*17fe0*/  @P0 IMAD.HI.U32 R3, R13, R3, RZ ;  /* 0x000000030d030227 */ /* 0x001fca00078e00ff */
[----:B-1----:R-:W-:Y:S01]  /*17ff0*/  @P0 SHF.R.U32.HI R13, RZ, R0, R3 ;  /* 0x00000000ff0d0219 */ /* 0x002fe20000011603 */
[----:B------:R-:W-:-:S04]  /*18000*/  IMAD.MOV.U32 R0, RZ, RZ, -0xe0 ;  /* 0xffffff20ff007424 */ /* 0x000fc800078e00ff */
[----:B------:R-:W0:Y:S01]  /*18010*/  SHFL.IDX PT, R3, R13, RZ, 0x1c1f ;  /* 0x001c1fff0d037589 */ /* 0x000e2200000e0000 */
[----:B------:R-:W-:Y:S01]  /*18020*/  IMAD R0, R15, R0, 0x1 ;  /* 0x000000010f007424 */ /* 0x000fe200078e0200 */
[----:B------:R-:W-:Y:S02]  /*18030*/  WARPGROUP.DEPBAR.LE gsb0, 0x0 ;  /* 0x00008000000079c5 */ /* 0x000fe40000010000 */
[----:B------:R-:W-:Y:S01]  /*18040*/  VIADD R216, R12, 0x300 ;  /* 0x000003000cd87836 */ /* 0x000fe20000000000 */
[----:B------:R-:W-:Y:S01]  /*18050*/  WARPGROUP.ARRIVE ;  /* 0x00000000000079c5 */ /* 0x000fe20000000000 */
[----:B------:R-:W-:Y:S02]  /*18060*/  IMAD.MOV.U32 R217, RZ, RZ, -0x3ffffff0 ;  /* 0xc0000010ffd97424 */ /* 0x000fe400078e00ff */
[----:B----4-:R-:W-:Y:S01]  /*18070*/  IMAD R0, R227, -0x2, R0 ;  /* 0xfffffffee3007824 */ /* 0x010fe200078e0200 */
[----:B------:R-:W-:Y:S02]  /*18080*/  R2UR UR6, R216 ;  /* 0x00000000d80672ca */ /* 0x000fe400000e0000 */
[----:B------:R-:W-:-:S02]  /*18090*/  R2UR UR7, R217 ;  /* 0x00000000d90772ca */ /* 0x000fc400000e0000 */
[----:B--2---:R-:W-:Y:S02]  /*180a0*/  IADD3 R0, -R234, R0, R235 ;  /* 0x00000000ea007210 */ /* 0x004fe40007ffe1eb */
[----:B------:R-:W1:Y:S09]  /*180b0*/  S2R R234, SR_TID.X ;  /* 0x0000000000ea7919 */ /* 0x000e720000002100 */
[----:B------:R-:W-:Y:S01]  /*180c0*/  QGMMA.64x128x32.F32.E4M3.E4M3 R24, R212, gdesc[UR4], R24, gsb0 ;  /* 0x01e00004d4187df3 */ /* 0x000fe20008000818 */
[----:B0-----:R-:W-:-:S04]  /*180d0*/  IADD3 R3, R0, R3, RZ ;  /* 0x0000000300037210 */ /* 0x001fc80007ffe0ff */
[C---:B------:R-:W-:Y:S02]  /*180e0*/  ISETP.GT.AND P2, PT, R3.reuse, RZ, PT ;  /* 0x000000ff0300720c */ /* 0x040fe40003f44270 */
[C---:B------:R-:W-:Y:S02]  /*180f0*/  ISETP.GT.AND P3, PT, R3.reuse, 0x1, PT ;  /* 0x000000010300780c */ /* 0x040fe40003f64270 */
[----:B------:R-:W-:Y:S02]  /*18100*/  FSEL R184, R184, -INF , P2 ;  /* 0xff800000b8b87808 */ /* 0x000fe40001000000 */
[----:B------:R-:W-:Y:S02]  /*18110*/  ISETP.GT.AND P2, PT, R3, 0x8, PT ;  /* 0x000000080300780c */ /* 0x000fe40003f44270 */
        /* <DEDUP_REMOVED lines=64> */
[----:B------:R-:W-:Y:S01]  /*18520*/  FSEL R121, R121, -INF , P3 ;  /* 0xff80000079797808 */ /* 0x000fe20001800000 */
[----:B------:R-:W-:Y:S02]  /*18530*/  WARPGROUP.DEPBAR.LE gsb0, 0x0 ;  /* 0x00008000000079c5 */ /* 0x000fe40000010000 */
[----:B------:R-:W-:Y:S01]  /*18540*/  VIADD R212, R12, 0x400 ;  /* 0x000004000cd47836 */ /* 0x000fe20000000000 */
[----:B------:R-:W-:Y:S01]  /*18550*/  WARPGROUP.ARRIVE ;  /* 0x00000000000079c5 */ /* 0x000fe20000000000 */
[----:B------:R-:W-:Y:S01]  /*18560*/  IMAD.MOV.U32 R213, RZ, RZ, -0x3ffffff0 ;  /* 0xc0000010ffd57424 */ /* 0x000fe200078e00ff */
[----:B------:R-:W-:-:S02]  /*18570*/  ISETP.GT.AND P3, PT, R3, 0x89, PT ;  /* 0x000000890300780c */ /* 0x000fc40003f64270 */
[----:B------:R-:W-:Y:S02]  /*18580*/  R2UR UR6, R212 ;  /* 0x00000000d40672ca */ /* 0x000fe400000e0000 */
[----:B------:R-:W-:Y:S02]  /*18590*/  R2UR UR7, R213 ;  /* 0x00000000d50772ca */ /* 0x000fe400000e0000 */
[----:B------:R-:W-:Y:S02]  /*185a0*/  FSEL R124, R124, -INF , P2 ;  /* 0xff8000007c7c7808 */ /* 0x000fe40001000000 */
[----:B------:R-:W-:Y:S02]  /*185b0*/  ISETP.GT.AND P2, PT, R3, 0x90, PT ;  /* 0x000000900300780c */ /* 0x000fe40003f44270 */
[----:B------:R-:W-:Y:S02]  /*185c0*/  FSEL R125, R125, -INF , P3 ;  /* 0xff8000007d7d7808 */ /* 0x000fe40001800000 */
[----:B------:R-:W-:-:S02]  /*185d0*/  ISETP.GT.AND P3, PT, R3, 0x91, PT ;  /* 0x000000910300780c */ /* 0x000fc40003f64270 */
[----:B------:R-:W-:Y:S02]  /*185e0*/  FSEL R128, R128, -INF , P2 ;  /* 0xff80000080807808 */ /* 0x000fe40001000000 */
[----:B------:R-:W-:Y:S01]  /*185f0*/  ISETP.GT.AND P2, PT, R3, 0x98, PT ;  /* 0x000000980300780c */ /* 0x000fe20003f44270 */
[----:B------:R-:W-:Y:S01]  /*18600*/  QGMMA.64x128x32.F32.E4M3.E4M3 R24, R208, gdesc[UR4], R24, gsb0 ;  /* 0x01e00004d0187df3 */ /* 0x000fe20008000818 */
        /* <DEDUP_REMOVED lines=22> */
[C---:B------:R-:W-:Y:S02]  /*18770*/  ISETP.GT.AND P5, PT, R3.reuse, 0xc8, PT ;  /* 0x000000c80300780c */ /* 0x040fe40003fa4270 */
[----:B------:R-:W-:Y:S02]  /*18780*/  ISETP.GT.AND P4, PT, R3, 0xc9, PT ;  /* 0x000000c90300780c */ /* 0x000fe40003f84270 */
[----:B------:R-:W-:Y:S02]  /*18790*/  FSEL R92, R92, -INF , P5 ;  /* 0xff8000005c5c7808 */ /* 0x000fe40002800000 */
[----:B------:R-:W-:Y:S02]  /*187a0*/  FSEL R93, R93, -INF , P4 ;  /* 0xff8000005d5d7808 */ /* 0x000fe40002000000 */
[C---:B------:R-:W-:Y:S02]  /*187b0*/  ISETP.GT.AND P5, PT, R3.reuse, 0xd8, PT ;  /* 0x000000d80300780c */ /* 0x040fe40003fa4270 */
[----:B------:R-:W-:-:S02]  /*187c0*/  ISETP.GT.AND P4, PT, R3, 0xd9, PT ;  /* 0x000000d90300780c */ /* 0x000fc40003f84270 */
[----:B------:R-:W-:Y:S02]  /*187d0*/  FSEL R100, R100, -INF , P5 ;  /* 0xff80000064647808 */ /* 0x000fe40002800000 */
[----:B------:R-:W-:Y:S01]  /*187e0*/  FSEL R101, R101, -INF , P4 ;  /* 0xff80000065657808 */ /* 0x000fe20002000000 */
[----:B------:R-:W-:Y:S02]  /*187f0*/  WARPGROUP.DEPBAR.LE gsb0, 0x0 ;  /* 0x00008000000079c5 */ /* 0x000fe40000010000 */
[----:B------:R-:W-:Y:S01]  /*18800*/  FMNMX.FTZ R208, R184, R20, !PT ;  /* 0x00000014b8d07209 */ /* 0x000fe20007810000 */
[----:B------:R-:W-:Y:S01]  /*18810*/  WARPGROUP.ARRIVE ;  /* 0x00000000000079c5 */ /* 0x000fe20000000000 */
[----:B-1----:R-:W-:Y:S02]  /*18820*/  LOP3.LUT R211, R234, 0x7f, RZ, 0xc0, !PT ;  /* 0x0000007fead37812 */ /* 0x002fe400078ec0ff */
[----:B------:R-:W-:-:S03]  /*18830*/  FMNMX.FTZ R208, R185, R208, !PT ;  /* 0x000000d0b9d07209 */ /* 0x000fc60007810000 */
[----:B------:R-:W0:Y:S01]  /*18840*/  S2R R234, SR_TID.X ;  /* 0x0000000000ea7919 */ /* 0x000e220000002100 */
        /* <DEDUP_REMOVED lines=45> */
[----:B------:R-:W-:Y:S02]  /*18b20*/  FSEL R208, R88, -INF , P2 ;  /* 0xff80000058d07808 */ /* 0x000fe40001000000 */
[----:B------:R-:W-:Y:S02]  /*18b30*/  FMNMX.FTZ R88, R117, R209, !PT ;  /* 0x000000d175587209 */ /* 0x000fe40007810000 */
[----:B------:R-:W-:Y:S01]  /*18b40*/  FSEL R209, R89, -INF , P3 ;  /* 0xff80000059d17808 */ /* 0x000fe20001800000 */
[----:B------:R-:W-:Y:S01]  /*18b50*/  IMAD.MOV.U32 R89, RZ, RZ, -0x3ffffff0 ;  /* 0xc0000010ff597424 */ /* 0x000fe200078e00ff */
[----:B------:R-:W-:Y:S02]  /*18b60*/  FMNMX.FTZ R88, R208, R88, !PT ;  /* 0x00000058d0587209 */ /* 0x000fe40007810000 */
[----:B------:R-:W-:-:S02]  /*18b70*/  ISETP.GT.AND P2, PT, R3, 0xd0, PT ;  /* 0x000000d00300780c */ /* 0x000fc40003f44270 */
[----:B------:R-:W-:Y:S02]  /*18b80*/  FMNMX.FTZ R88, R209, R88, !PT ;  /* 0x00000058d1587209 */ /* 0x000fe40007810000 */
[----:B------:R-:W-:Y:S02]  /*18b90*/  ISETP.GT.AND P3, PT, R3, 0xd1, PT ;  /* 0x000000d10300780c */ /* 0x000fe40003f64270 */
[----:B------:R-:W-:Y:S02]  /*18ba0*/  FMNMX.FTZ R88, R92, R88, !PT ;  /* 0x000000585c587209 */ /* 0x000fe40007810000 */
[----:B------:R-:W-:Y:S02]  /*18bb0*/  FSEL R96, R96, -INF , P2 ;  /* 0xff80000060607808 */ /* 0x000fe40001000000 */
[----:B------:R-:W-:Y:S02]  /*18bc0*/  FMNMX.FTZ R88, R93, R88, !PT ;  /* 0x000000585d587209 */ /* 0x000fe40007810000 */
[----:B------:R-:W-:-:S02]  /*18bd0*/  FSEL R97, R97, -INF , P3 ;  /* 0xff80000061617808 */ /* 0x000fc40001800000 */
[----:B------:R-:W-:Y:S02]  /*18be0*/  FMNMX.FTZ R88, R96, R88, !PT ;  /* 0x0000005860587209 */ /* 0x000fe40007810000 */
[----:B------:R-:W-:Y:S02]  /*18bf0*/  R2UR UR7, R89 ;  /* 0x00000000590772ca */ /* 0x000fe400000e0000 */
[----:B------:R-:W-:-:S04]  /*18c00*/  FMNMX.FTZ R88, R97, R88, !PT ;  /* 0x0000005861587209 */ /* 0x000fc80007810000 */
[----:B------:R-:W-:-:S04]  /*18c10*/  FMNMX.FTZ R3, R100, R88, !PT ;  /* 0x0000005864037209 */ /* 0x000fc80007810000 */
[----:B------:R-:W-:-:S05]  /*18c20*/  FMNMX.FTZ R3, R101, R3, !PT ;  /* 0x0000000365037209 */ /* 0x000fca0007810000 */
[----:B------:R-:W1:Y:S02]  /*18c30*/  SHFL.BFLY PT, R88, R3, 0x2, 0x1f ;  /* 0x0c401f0003587f89 */ /* 0x000e6400000e0000 */
[----:B-1----:R-:W-:Y:S01]  /*18c40*/  FMNMX.FTZ R3, R3, R88, !PT ;  /* 0x0000005803037209 */ /* 0x002fe20007810000 */
[----:B------:R-:W-:-:S04]  /*18c50*/  VIADD R88, R12, 0x500 ;  /* 0x000005000c587836 */ /* 0x000fc80000000000 */
[----:B------:R-:W1:Y:S01]  /*18c60*/  SHFL.BFLY PT, R210, R3, 0x1, 0x1f ;  /* 0x0c201f0003d27f89 */ /* 0x000e6200000e0000 */
[----:B------:R-:W-:-:S13]  /*18c70*/  R2UR UR6, R88 ;  /* 0x00000000580672ca */ /* 0x000fda00000e0000 */
[----:B------:R-:W-:Y:S01]  /*18c80*/  QGMMA.64x128x32.F32.E4M3.E4M3 R24, R204, gdesc[UR4], R24, gsb0 ;  /* 0x01e00004cc187df3 */ /* 0x000fe20008000818 */
[----:B-1----:R-:W-:-:S04]  /*18c90*/  FMNMX.FTZ R3, R3, R210, !PT ;  /* 0x000000d203037209 */ /* 0x002fc80007810000 */
[----:B------:R-:W-:Y:S01]  /*18ca0*/  FSETP.NEU.FTZ.AND P2, PT, R3, -INF , PT ;  /* 0xff8000000300780b */ /* 0x000fe20003f5d000 */
[----:B------:R-:W-:-:S05]  /*18cb0*/  FFMA.FTZ R89, R2, R3, -8 ;  /* 0xc100000002597423 */ /* 0x000fca0000010003 */
        /* <DEDUP_REMOVED lines=10> */
[----:B------:R1:W2:Y:S01]  /*18d60*/  SHFL.IDX PT, R197, R13, 0x1, 0x1c1f ;  /* 0x003c1f000dc57f89 */ /* 0x0002a200000e0000 */
[----:B------:R-:W-:-:S01]  /*18d70*/  FFMA.FTZ R152, R2, R152, -R89 ;  /* 0x0000009802987223 */ /* 0x000fc20000010859 */
[C-C-:B------:R-:W-:Y:S01]  /*18d80*/  FFMA.FTZ R153, R2.reuse, R153, -R89.reuse ;  /* 0x0000009902997223 */ /* 0x140fe20000010859 */
[----:B------:R-:W-:-:S01]  /*18d90*/  FFMA.FTZ R156, R2, R156, -R89 ;  /* 0x0000009c029c7223 */ /* 0x000fc20000010859 */
[C-C-:B------:R-:W-:Y:S01]  /*18da0*/  FFMA.FTZ R157, R2.reuse, R157, -R89.reuse ;  /* 0x0000009d029d7223 */ /* 0x140fe20000010859 */
[----:B------:R-:W-:-:S01]  /*18db0*/  FFMA.FTZ R160, R2, R160, -R89 ;  /* 0x000000a002a07223 */ /* 0x000fc20000010859 */
[C-C-:B------:R-:W-:Y:S01]  /*18dc0*/  FFMA.FTZ R161, R2.reuse, R161, -R89.reuse ;  /* 0x000000a102a17223 */ /* 0x140fe20000010859 */
[----:B------:R-:W-:-:S01]  /*18dd0*/  FFMA.FTZ R164, R2, R164, -R89 ;  /* 0x000000a402a47223 */ /* 0x000fc20000010859 */
[C-C-:B-1----:R-:W-:Y:S01]  /*18de0*/  FFMA.FTZ R13, R2.reuse, R169, -R89.reuse ;  /* 0x000000a9020d7223 */ /* 0x142fe20000010859 */
        /* <DEDUP_REMOVED lines=15> */
[----:B--2---:R-:W-:-:S02]  /*18ee0*/  IMAD.IADD R197, R0, 0x1, R197 ;  /* 0x0000000100c57824 */ /* 0x004fc400078e02c5 */
[----:B------:R-:W-:-:S01]  /*18ef0*/  FFMA.FTZ R149, R2, R149, -R89 ;  /* 0x0000009502957223 */ /* 0x000fc20000010859 */
[C-C-:B------:R-:W-:Y:S01]  /*18f00*/  FFMA.FTZ R120, R2.reuse, R120, -R89.reuse ;  /* 0x0000007802787223 */ /* 0x140fe20000010859 */
[----:B------:R-:W-:-:S01]  /*18f10*/  FFMA.FTZ R121, R2, R121, -R89 ;  /* 0x0000007902797223 */ /* 0x000fc20000010859 */
[C-C-:B------:R-:W-:Y:S01]  /*18f20*/  FFMA.FTZ R124, R2.reuse, R124, -R89.reuse ;  /* 0x0000007c027c7223 */ /* 0x140fe20000010859 */
[C---:B------:R-:W-:Y:S01]  /*18f30*/  ISETP.GT.AND P3, PT, R197.reuse, RZ, PT ;  /* 0x000000ffc500720c */ /* 0x040fe20003f64270 */
[C-C-:B------:R-:W-:Y:S01]  /*18f40*/  FFMA.FTZ R125, R2.reuse, R125, -R89.reuse ;  /* 0x0000007d027d7223 */ /* 0x140fe20000010859 */
[C---:B------:R-:W-:Y:S01]  /*18f50*/  ISETP.GT.AND P4, PT, R197.reuse, 0x1, PT ;  /* 0x00000001c500780c */ /* 0x040fe20003f84270 */
[--C-:B------:R-:W-:Y:S01]  /*18f60*/  FFMA.FTZ R128, R2, R128, -R89.reuse ;  /* 0x0000008002807223 */ /* 0x100fe20000010859 */
[----:B------:R-:W-:Y:S01]  /*18f70*/  FSEL R186, R186, -INF , P3 ;  /* 0xff800000baba7808 */ /* 0x000fe20001800000 */
[C-C-:B------:R-:W-:Y:S01]  /*18f80*/  FFMA.FTZ R108, R2.reuse, R108, -R89.reuse ;  /* 0x0000006c026c7223 */ /* 0x140fe20000010859 */
[----:B------:R-:W-:Y:S01]  /*18f90*/  ISETP.GT.AND P3, PT, R197, 0x8, PT ;  /* 0x00000008c500780c */ /* 0x000fe20003f64270 */
[C-C-:B------:R-:W-:Y:S01]  /*18fa0*/  FFMA.FTZ R109, R2.reuse, R109, -R89.reuse ;  /* 0x0000006d026d7223 */ /* 0x140fe20000010859 */
[----:B------:R-:W-:Y:S01]  /*18fb0*/  FSEL R187, R187, -INF , P4 ;  /* 0xff800000bbbb7808 */ /* 0x000fe20002000000 */
[--C-:B------:R-:W-:Y:S01]  /*18fc0*/  FFMA.FTZ R112, R2, R112, -R89.reuse ;  /* 0x0000007002707223 */ /* 0x100fe20000010859 */
[----:B------:R-:W-:Y:S01]  /*18fd0*/  FMNMX.FTZ R0, R186, R21, !PT ;  /* 0x00000015ba007209 */ /* 0x000fe20007810000 */
[C-C-:B------:R-:W-:Y:S01]  /*18fe0*/  FFMA.FTZ R113, R2.reuse, R113, -R89.reuse ;  /* 0x0000007102717223 */ /* 0x140fe20000010859 */
[----:B------:R-:W-:Y:S01]  /*18ff0*/  ISETP.GT.AND P4, PT, R197, 0x9, PT ;  /* 0x00000009c500780c */ /* 0x000fe20003f84270 */
[--C-:B------:R-:W-:Y:S01]  /*19000*/  FFMA.FTZ R116, R2, R116, -R89.reuse ;  /* 0x0000007402747223 */ /* 0x100fe20000010859 */
[----:B------:R-:W-:Y:S01]  /*19010*/  FSEL R190, R190, -INF , P3 ;  /* 0xff800000bebe7808 */ /* 0x000fe20001800000 */
[C-C-:B------:R-:W-:Y:S01]  /*19020*/  FFMA.FTZ R117, R2.reuse, R117, -R89.reuse ;  /* 0x0000007502757223 */ /* 0x140fe20000010859 */
[----:B------:R-:W-:Y:S01]  /*19030*/  FMNMX.FTZ R0, R187, R0, !PT ;  /* 0x00000000bb007209 */ /* 0x000fe20007810000 */
        /* <DEDUP_REMOVED lines=8> */
[----:B------:R-:W-:Y:S01]  /*190c0*/  FFMA.FTZ R100, R2, R100, -R89 ;  /* 0x0000006402647223 */ /* 0x000fe20000010859 */
        /* <DEDUP_REMOVED lines=10> */
[----:B------:R-:W-:Y:S01]  /*19170*/  FSEL R199, R199, -INF , P4 ;  /* 0xff800000c7c77808 */ /* 0x000fe20002000000 */
[----:B------:R-:W-:Y:S01]  /*19180*/  MUFU.EX2 R185, R185 ;  /* 0x000000b900b97308 */ /* 0x000fe20000000800 */
[C---:B------:R-:W-:Y:S02]  /*19190*/  ISETP.GT.AND P3, PT, R197.reuse, 0x20, PT ;  /* 0x00000020c500780c */ /* 0x040fe40003f64270 */
        /* <DEDUP_REMOVED lines=155> */
[----:B------:R1:W-:Y:S01]  /*19b50*/  MUFU.EX2 R119, R181 ;  /* 0x000000b500777308 */ /* 0x0003e20000000800 */
[----:B------:R-:W-:-:S02]  /*19b60*/  FMNMX.FTZ R0, R129, R0, !PT ;  /* 0x0000000081007209 */ /* 0x000fc40007810000 */
[----:B------:R-:W-:Y:S02]  /*19b70*/  ISETP.GT.AND P3, PT, R197, 0xc8, PT ;  /* 0x000000c8c500780c */ /* 0x000fe40003f64270 */
[----:B------:R-:W-:Y:S02]  /*19b80*/  FMNMX.FTZ R0, R90, R0, !PT ;  /* 0x000000005a007209 */ /* 0x000fe40007810000 */
[----:B------:R-:W-:Y:S01]  /*19b90*/  FSEL R94, R94, -INF , P3 ;  /* 0xff8000005e5e7808 */ /* 0x000fe20001800000 */
[----:B------:R-:W-:Y:S01]  /*19ba0*/  MUFU.EX2 R121, R121 ;  /* 0x0000007900797308 */ /* 0x000fe20000000800 */
[----:B-1----:R-:W-:-:S01]  /*19bb0*/  FFMA.FTZ R181, R2, R132, -R89 ;  /* 0x0000008402b57223 */ /* 0x002fc20000010859 */
[----:B------:R-:W-:Y:S02]  /*19bc0*/  FSEL R132, R91, -INF , P4 ;  /* 0xff8000005b847808 */ /* 0x000fe40002000000 */
[----:B------:R-:W-:Y:S02]  /*19bd0*/  ISETP.GT.AND P4, PT, R197, 0xc9, PT ;  /* 0x000000c9c500780c */ /* 0x000fe40003f84270 */
[----:B------:R-:W-:-:S02]  /*19be0*/  FMNMX.FTZ R0, R132, R0, !PT ;  /* 0x0000000084007209 */ /* 0x000fc40007810000 */
[----:B------:R1:W-:Y:S01]  /*19bf0*/  MUFU.EX2 R91, R181 ;  /* 0x000000b5005b7308 */ /* 0x0003e20000000800 */
[C---:B------:R-:W-:Y:S02]  /*19c00*/  ISETP.GT.AND P3, PT, R197.reuse, 0xd0, PT ;  /* 0x000000d0c500780c */ /* 0x040fe40003f64270 */
[----:B------:R-:W-:Y:S02]  /*19c10*/  FMNMX.FTZ R0, R94, R0, !PT ;  /* 0x000000005e007209 */ /* 0x000fe40007810000 */
[----:B------:R-:W-:Y:S02]  /*19c20*/  FSEL R98, R98, -INF , P3 ;  /* 0xff80000062627808 */ /* 0x000fe40001800000 */
[----:B------:R-:W-:Y:S01]  /*19c30*/  ISETP.GT.AND P3, PT, R197, 0xd8, PT ;  /* 0x000000d8c500780c */ /* 0x000fe20003f64270 */
[----:B------:R-:W-:Y:S01]  /*19c40*/  MUFU.EX2 R124, R124 ;  /* 0x0000007c007c7308 */ /* 0x000fe20000000800 */
[----:B-1----:R-:W-:-:S01]  /*19c50*/  FFMA.FTZ R181, R2, R133, -R89 ;  /* 0x0000008502b57223 */ /* 0x002fc20000010859 */
[----:B------:R-:W-:-:S02]  /*19c60*/  FSEL R133, R95, -INF , P4 ;  /* 0xff8000005f857808 */ /* 0x000fc40002000000 */
[----:B------:R-:W-:Y:S02]  /*19c70*/  ISETP.GT.AND P4, PT, R197, 0xd1, PT ;  /* 0x000000d1c500780c */ /* 0x000fe40003f84270 */
[----:B------:R-:W-:Y:S02]  /*19c80*/  FMNMX.FTZ R0, R133, R0, !PT ;  /* 0x0000000085007209 */ /* 0x000fe40007810000 */
[----:B------:R1:W-:Y:S01]  /*19c90*/  MUFU.EX2 R95, R181 ;  /* 0x000000b5005f7308 */ /* 0x0003e20000000800 */
[----:B------:R-:W-:Y:S02]  /*19ca0*/  FSEL R102, R102, -INF , P3 ;  /* 0xff80000066667808 */ /* 0x000fe40001800000 */
[----:B------:R-:W-:-:S05]  /*19cb0*/  FMNMX.FTZ R0, R98, R0, !PT ;  /* 0x0000000062007209 */ /* 0x000fca0007810000 */
[----:B------:R-:W-:Y:S01]  /*19cc0*/  MUFU.EX2 R125, R125 ;  /* 0x0000007d007d7308 */ /* 0x000fe20000000800 */
[----:B-1----:R-:W-:-:S01]  /*19cd0*/  FFMA.FTZ R181, R2, R104, -R89 ;  /* 0x0000006802b57223 */ /* 0x002fc20000010859 */
[----:B------:R-:W-:Y:S02]  /*19ce0*/  FSEL R104, R99, -INF , P4 ;  /* 0xff80000063687808 */ /* 0x000fe40002000000 */
[----:B------:R-:W-:Y:S01]  /*19cf0*/  ISETP.GT.AND P4, PT, R197, 0xd9, PT ;  /* 0x000000d9c500780c */ /* 0x000fe20003f84270 */
[----:B------:R-:W-:Y:S01]  /*19d00*/  FFMA.FTZ R197, R2, R209, -R89 ;  /* 0x000000d102c57223 */ /* 0x000fe20000010859 */
[----:B------:R-:W-:Y:S02]  /*19d10*/  FMNMX.FTZ R0, R104, R0, !PT ;  /* 0x0000000068007209 */ /* 0x000fe40007810000 */
[----:B------:R1:W-:Y:S02]  /*19d20*/  MUFU.EX2 R99, R181 ;  /* 0x000000b500637308 */ /* 0x0003e40000000800 */
[----:B------:R-:W-:-:S06]  /*19d30*/  FMNMX.FTZ R0, R102, R0, !PT ;  /* 0x0000000066007209 */ /* 0x000fcc0007810000 */
[----:B------:R-:W-:Y:S01]  /*19d40*/  MUFU.EX2 R128, R128 ;  /* 0x0000008000807308 */ /* 0x000fe20000000800 */
[----:B-1----:R-:W-:-:S01]  /*19d50*/  FFMA.FTZ R181, R2, R105, -R89 ;  /* 0x0000006902b57223 */ /* 0x002fc20000010859 */
[----:B------:R-:W-:-:S04]  /*19d60*/  FSEL R105, R103, -INF , P4 ;  /* 0xff80000067697808 */ /* 0x000fc80002000000 */
[----:B------:R-:W-:Y:S02]  /*19d70*/  FMNMX.FTZ R0, R105, R0, !PT ;  /* 0x0000000069007209 */ /* 0x000fe40007810000 */
[----:B------:R1:W-:Y:S08]  /*19d80*/  MUFU.EX2 R103, R181 ;  /* 0x000000b500677308 */ /* 0x0003f00000000800 */
[----:B------:R-:W-:Y:S01]  /*19d90*/  MUFU.EX2 R108, R108 ;  /* 0x0000006c006c7308 */ /* 0x000fe20000000800 */
[----:B-1----:R-:W1:Y:S07]  /*19da0*/  SHFL.BFLY PT, R181, R0, 0x2, 0x1f ;  /* 0x0c401f0000b57f89 */ /* 0x002e6e00000e0000 */
[----:B------:R-:W-:Y:S08]  /*19db0*/  MUFU.EX2 R109, R109 ;  /* 0x0000006d006d7308 */ /* 0x000ff00000000800 */
[----:B------:R-:W-:Y:S08]  /*19dc0*/  MUFU.EX2 R112, R112 ;  /* 0x0000007000707308 */ /* 0x000ff00000000800 */
[----:B------:R-:W-:Y:S01]  /*19dd0*/  MUFU.EX2 R113, R113 ;  /* 0x0000007100717308 */ /* 0x000fe20000000800 */
[----:B-1----:R-:W-:Y:S01]  /*19de0*/  FMNMX.FTZ R0, R0, R181, !PT ;  /* 0x000000b500007209 */ /* 0x002fe20007810000 */
[C-C-:B------:R-:W-:Y:S01]  /*19df0*/  FFMA.FTZ R181, R2.reuse, R208, -R89.reuse ;  /* 0x000000d002b57223 */ /* 0x140fe20000010859 */
[----:B------:R-:W-:-:S03]  /*19e00*/  FFMA.FTZ R89, R2, R101, -R89 ;  /* 0x0000006502597223 */ /* 0x000fc60000010859 */
[----:B------:R-:W1:Y:S02]  /*19e10*/  SHFL.BFLY PT, R204, R0, 0x1, 0x1f ;  /* 0x0c201f0000cc7f89 */ /* 0x000e6400000e0000 */
[----:B------:R-:W-:Y:S08]  /*19e20*/  MUFU.EX2 R116, R116 ;  /* 0x0000007400747308 */ /* 0x000ff00000000800 */
[----:B------:R-:W-:Y:S08]  /*19e30*/  MUFU.EX2 R117, R117 ;  /* 0x0000007500757308 */ /* 0x000ff00000000800 */
[----:B------:R-:W-:Y:S01]  /*19e40*/  MUFU.EX2 R181, R181 ;  /* 0x000000b500b57308 */ /* 0x000fe20000000800 */
[----:B-1----:R-:W-:-:S07]  /*19e50*/  FMNMX.FTZ R0, R0, R204, !PT ;  /* 0x000000cc00007209 */ /* 0x002fce0007810000 */
[----:B------:R-:W-:Y:S01]  /*19e60*/  MUFU.EX2 R197, R197 ;  /* 0x000000c500c57308 */ /* 0x000fe20000000800 */
[----:B------:R-:W-:Y:S01]  /*19e70*/  FSETP.NEU.FTZ.AND P3, PT, R0, -INF , PT ;  /* 0xff8000000000780b */ /* 0x000fe20003f7d000 */
[----:B------:R-:W-:-:S05]  /*19e80*/  FFMA.FTZ R204, R2, R0, -8 ;  /* 0xc100000002cc7423 */ /* 0x000fca0000010000 */
[----:B------:R-:W-:Y:S01]  /*19e90*/  FSEL R101, R204, RZ, P3 ;  /* 0x000000ffcc657208 */ /* 0x000fe20001800000 */
[----:B------:R-:W-:Y:S01]  /*19ea0*/  MUFU.EX2 R92, R92 ;  /* 0x0000005c005c7308 */ /* 0x000fe20000000800 */
[----:B------:R-:W-:Y:S02]  /*19eb0*/  FSEL R204, R3, RZ, P2 ;  /* 0x000000ff03cc7208 */ /* 0x000fe40001000000 */
[----:B------:R-:W-:Y:S01]  /*19ec0*/  ISETP.NE.AND P2, PT, R211, RZ, PT ;  /* 0x000000ffd300720c */ /* 0x000fe20003f45270 */
[----:B------:R-:W-:-:S01]  /*19ed0*/  FFMA.FTZ R186, R2, R186, -R101 ;  /* 0x000000ba02ba7223 */ /* 0x000fc20000010865 */
[----:B------:R-:W-:Y:S01]  /*19ee0*/  FFMA.FTZ R187, R2, R187, -R101 ;  /* 0x000000bb02bb7223 */ /* 0x000fe20000010865 */
[----:B------:R-:W-:-:S01]  /*19ef0*/  FADD.FTZ R204, -R204, R20 ;  /* 0x00000014cccc7221 */ /* 0x000fc20000010100 */
[----:B------:R-:W-:Y:S01]  /*19f00*/  FSEL R20, R0, RZ, P3 ;  /* 0x000000ff00147208 */ /* 0x000fe20001800000 */
[----:B------:R-:W-:-:S01]  /*19f10*/  FFMA.FTZ R190, R2, R190, -R101 ;  /* 0x000000be02be7223 */ /* 0x000fc20000010865 */
[C---:B------:R-:W-:Y:S01]  /*19f20*/  FFMA.FTZ R191, R2.reuse, R191, -R101 ;  /* 0x000000bf02bf7223 */ /* 0x040fe20000010865 */
[----:B------:R-:W-:Y:S01]  /*19f30*/  FMUL.FTZ R204, R2, R204 ;  /* 0x000000cc02cc7220 */ /* 0x000fe20000410000 */
[----:B------:R-:W-:Y:S01]  /*19f40*/  MUFU.EX2 R186, R186 ;  /* 0x000000ba00ba7308 */ /* 0x000fe20000000800 */
[----:B------:R-:W-:-:S01]  /*19f50*/  FADD.FTZ R20, -R20, R21 ;  /* 0x0000001514147221 */ /* 0x000fc20000010100 */
[C-C-:B------:R-:W-:Y:S01]  /*19f60*/  FFMA.FTZ R194, R2.reuse, R194, -R101.reuse ;  /* 0x000000c202c27223 */ /* 0x140fe20000010865 */
[----:B------:R-:W-:-:S01]  /*19f70*/  FFMA.FTZ R195, R2, R195, -R101 ;  /* 0x000000c302c37223 */ /* 0x000fc20000010865 */
[C-C-:B------:R-:W-:Y:S01]  /*19f80*/  FFMA.FTZ R198, R2.reuse, R198, -R101.reuse ;  /* 0x000000c602c67223 */ /* 0x140fe20000010865 */
[C---:B------:R-:W-:Y:S01]  /*19f90*/  FMUL.FTZ R20, R2.reuse, R20 ;  /* 0x0000001402147220 */ /* 0x040fe20000410000 */
        /* <DEDUP_REMOVED lines=19> */
[----:B-1----:R-:W-:-:S01]  /*1a0d0*/  FFMA.FTZ R236, R205, R236, R88 ;  /* 0x000000eccdec7223 */ /* 0x002fc20000010058 */
[C-C-:B------:R-:W-:Y:S01]  /*1a0e0*/  FFMA.FTZ R167, R2.reuse, R167, -R101.reuse ;  /* 0x000000a702a77223 */ /* 0x140fe20000010865 */
[----:B------:R-:W-:-:S01]  /*1a0f0*/  FFMA.FTZ R138, R2, R138, -R101 ;  /* 0x0000008a028a7223 */ /* 0x000fc20000010865 */
[----:B------:R-:W-:Y:S01]  /*1a100*/  FFMA.FTZ R139, R2, R139, -R101 ;  /* 0x0000008b028b7223 */ /* 0x000fe20000010865 */
[----:B------:R-:W-:-:S01]  /*1a110*/  FADD.FTZ R236, R184, R236 ;  /* 0x000000ecb8ec7221 */ /* 0x000fc20000010000 */
[C-C-:B------:R-:W-:Y:S01]  /*1a120*/  FFMA.FTZ R142, R2.reuse, R142, -R101.reuse ;  /* 0x0000008e028e7223 */ /* 0x140fe20000010865 */
[----:B------:R-:W-:-:S01]  /*1a130*/  FFMA.FTZ R143, R2, R143, -R101 ;  /* 0x0000008f028f7223 */ /* 0x000fc20000010865 */
[----:B------:R-:W1:Y:S01]  /*1a140*/  MUFU.EX2 R190, R190 ;  /* 0x000000be00be7308 */ /* 0x000e620000000800 */
[----:B--2---:R-:W-:-:S01]  /*1a150*/  FFMA.FTZ R14, R204, R14, R186 ;  /* 0x0000000ecc0e7223 */ /* 0x004fc200000100ba */
[----:B------:R-:W-:Y:S01]  /*1a160*/  FADD.FTZ R236, R185, R236 ;  /* 0x000000ecb9ec7221 */ /* 0x000fe20000010000 */
[----:B------:R-:W-:-:S01]  /*1a170*/  FFMA.FTZ R146, R2, R146, -R101 ;  /* 0x0000009202927223 */ /* 0x000fc20000010865 */
[C-C-:B------:R-:W-:Y:S01]  /*1a180*/  FFMA.FTZ R147, R2.reuse, R147, -R101.reuse ;  /* 0x0000009302937223 */ /* 0x140fe20000010865 */
[----:B------:R-:W-:-:S01]  /*1a190*/  FFMA.FTZ R150, R2, R150, -R101 ;  /* 0x0000009602967223 */ /* 0x000fc20000010865 */
[----:B------:R-:W-:Y:S01]  /*1a1a0*/  FADD.FTZ R236, R188, R236 ;  /* 0x000000ecbcec7221 */ /* 0x000fe20000010000 */
[----:B------:R-:W-:-:S01]  /*1a1b0*/  FFMA.FTZ R151, R2, R151, -R101 ;  /* 0x0000009702977223 */ /* 0x000fc20000010865 */
[----:B------:R-:W2:Y:S01]  /*1a1c0*/  MUFU.EX2 R191, R191 ;  /* 0x000000bf00bf7308 */ /* 0x000ea20000000800 */
[----:B---3--:R-:W-:-:S01]  /*1a1d0*/  FADD.FTZ R14, R187, R14 ;  /* 0x0000000ebb0e7221 */ /* 0x008fc20000010000 */
[----:B------:R-:W-:Y:S01]  /*1a1e0*/  FADD.FTZ R236, R189, R236 ;  /* 0x000000ecbdec7221 */ /* 0x000fe20000010000 */
[----:B------:R-:W-:-:S01]  /*1a1f0*/  FFMA.FTZ R122, R2, R122, -R101 ;  /* 0x0000007a027a7223 */ /* 0x000fc20000010865 */
[C-C-:B------:R-:W-:Y:S01]  /*1a200*/  FFMA.FTZ R123, R2.reuse, R123, -R101.reuse ;  /* 0x0000007b027b7223 */ /* 0x140fe20000010865 */
[----:B------:R-:W-:-:S01]  /*1a210*/  FFMA.FTZ R126, R2, R126, -R101 ;  /* 0x0000007e027e7223 */ /* 0x000fc20000010865 */
[----:B------:R-:W-:Y:S01]  /*1a220*/  FADD.FTZ R236, R192, R236 ;  /* 0x000000ecc0ec7221 */ /* 0x000fe20000010000 */
[----:B------:R-:W-:-:S01]  /*1a230*/  FFMA.FTZ R127, R2, R127, -R101 ;  /* 0x0000007f027f7223 */ /* 0x000fc20000010865 */
[----:B------:R-:W3:Y:S01]  /*1a240*/  MUFU.EX2 R194, R194 ;  /* 0x000000c200c27308 */ /* 0x000ee20000000800 */
        /* <DEDUP_REMOVED lines=34> */
[----:B0-----:R-:W-:-:S03]  /*1a470*/  SHF.R.U32.HI R211, RZ, 0x7, R234 ;  /* 0x00000007ffd37819 */ /* 0x001fc600000116ea */
[----:B------:R-:W-:Y:S02]  /*1a480*/  FADD.FTZ R236, R180, R236 ;  /* 0x000000ecb4ec7221 */ /* 0x000fe40000010000 */
[----:B------:R-:W0:Y:S01]  /*1a490*/  MUFU.EX2 R171, R171 ;  /* 0x000000ab00ab7308 */ /* 0x000e220000000800 */
[----:B---3--:R-:W-:-:S01]  /*1a4a0*/  FADD.FTZ R14, R199, R14 ;  /* 0x0000000ec70e7221 */ /* 0x008fc20000010000 */
        /* <DEDUP_REMOVED lines=50> */
[----:B------:R-:W-:Y:S02]  /*1a7d0*/  VIADD R20, R12, 0x600 ;  /* 0x000006000c147836 */ /* 0x000fe40000000000 */
[----:B------:R-:W-:-:S01]  /*1a7e0*/  FFMA.FTZ R12, R2, R111, -R101 ;  /* 0x0000006f020c7223 */ /* 0x000fc20000010865 */
[----:B------:R-:W-:Y:S02]  /*1a7f0*/  FADD.FTZ R14, R144, R14 ;  /* 0x0000000e900e7221 */ /* 0x000fe40000010000 */
[----:B------:R-:W-:Y:S01]  /*1a800*/  R2UR UR6, R20 ;  /* 0x00000000140672ca */ /* 0x000fe200000e0000 */
[----:B------:R-:W1:Y:S01]  /*1a810*/  MUFU.EX2 R147, R147 ;  /* 0x0000009300937308 */ /* 0x000e620000000800 */
[----:B0-----:R-:W-:-:S01]  /*1a820*/  FADD.FTZ R21, R143, R21 ;  /* 0x000000158f157221 */ /* 0x001fc20000010000 */
[----:B------:R-:W-:Y:S01]  /*1a830*/  FADD.FTZ R14, R145, R14 ;  /* 0x0000000e910e7221 */ /* 0x000fe20000010000 */
[----:B------:R-:W-:-:S03]  /*1a840*/  FFMA.FTZ R20, R2, R115, -R101 ;  /* 0x0000007302147223 */ /* 0x000fc60000010865 */
[----:B------:R-:W-:Y:S02]  /*1a850*/  FADD.FTZ R14, R148, R14 ;  /* 0x0000000e940e7221 */ /* 0x000fe40000010000 */
[----:B------:R-:W0:Y:S01]  /*1a860*/  MUFU.EX2 R150, R150 ;  /* 0x0000009600967308 */ /* 0x000e220000000800 */
[----:B--2---:R-:W-:-:S01]  /*1a870*/  FADD.FTZ R111, R146, R21 ;  /* 0x00000015926f7221 */ /* 0x004fc20000010000 */
[----:B------:R-:W-:Y:S02]  /*1a880*/  IMAD.MOV.U32 R21, RZ, RZ, -0x3ffffff0 ;  /* 0xc0000010ff157424 */ /* 0x000fe400078e00ff */
[----:B------:R-:W-:-:S03]  /*1a890*/  FADD.FTZ R14, R149, R14 ;  /* 0x0000000e950e7221 */ /* 0x000fc60000010000 */
[----:B------:R-:W-:Y:S01]  /*1a8a0*/  R2UR UR7, R21 ;  /* 0x00000000150772ca */ /* 0x000fe200000e0000 */
[----:B------:R-:W2:Y:S01]  /*1a8b0*/  MUFU.EX2 R151, R151 ;  /* 0x0000009700977308 */ /* 0x000ea20000000800 */
[----:B-1----:R-:W-:-:S01]  /*1a8c0*/  FADD.FTZ R111, R147, R111 ;  /* 0x0000006f936f7221 */ /* 0x002fc20000010000 */
[----:B------:R-:W-:Y:S01]  /*1a8d0*/  FADD.FTZ R14, R120, R14 ;  /* 0x0000000e780e7221 */ /* 0x000fe20000010000 */
[----:B------:R-:W-:-:S01]  /*1a8e0*/  FFMA.FTZ R21, R2, R129, -R101 ;  /* 0x0000008102157223 */ /* 0x000fc20000010865 */
[----:B------:R-:W-:Y:S02]  /*1a8f0*/  FFMA.FTZ R101, R2, R105, -R101 ;  /* 0x0000006902657223 */ /* 0x000fe40000010865 */
[----:B------:R-:W-:-:S02]  /*1a900*/  FADD.FTZ R14, R121, R14 ;  /* 0x0000000e790e7221 */ /* 0x000fc40000010000 */
[----:B------:R-:W1:Y:S01]  /*1a910*/  MUFU.EX2 R122, R122 ;  /* 0x0000007a007a7308 */ /* 0x000e620000000800 */
[----:B0-----:R-:W-:-:S01]  /*1a920*/  FADD.FTZ R111, R150, R111 ;  /* 0x0000006f966f7221 */ /* 0x001fc20000010000 */
[----:B------:R-:W-:-:S02]  /*1a930*/  FADD.FTZ R14, R124, R14 ;  /* 0x0000000e7c0e7221 */ /* 0x000fc40000010000 */
[----:B------:R-:W-:Y:S02]  /*1a940*/  QGMMA.64x128x32.F32.E4M3.E4M3 R24, R200, gdesc[UR4], R24, gsb0 ;  /* 0x01e00004c8187df3 */ /* 0x000fe40008000818 */
[----:B------:R-:W-:-:S02]  /*1a950*/  FADD.FTZ R14, R125, R14 ;  /* 0x0000000e7d0e7221 */ /* 0x000fc40000010000 */
        /* <DEDUP_REMOVED lines=18> */
[----:B------:R-:W-:Y:S01]  /*1aa80*/  FADD.FTZ R129, R112, R14 ;  /* 0x0000000e70817221 */ /* 0x000fe20000010000 */
[----:B------:R-:W-:-:S03]  /*1aa90*/  IADD3 R14, -R211, 0xb, RZ ;  /* 0x0000000bd30e7810 */ /* 0x000fc60007ffe1ff */
        /* <DEDUP_REMOVED lines=20> */
[----:B------:R-:W0:Y:S08]  /*1abe0*/  MUFU.EX2 R20, R20 ;  /* 0x0000001400147308 */ /* 0x000e300000000800 */
[----:B------:R-:W3:Y:S08]  /*1abf0*/  MUFU.EX2 R118, R118 ;  /* 0x0000007600767308 */ /* 0x000ef00000000800 */
[----:B------:R-:W4:Y:S08]  /*1ac00*/  MUFU.EX2 R21, R21 ;  /* 0x0000001500157308 */ /* 0x000f300000000800 */
[----:B------:R2:W-:Y:S08]  /*1ac10*/  MUFU.EX2 R111, R132 ;  /* 0x00000084006f7308 */ /* 0x0005f00000000800 */
[----:B------:R-:W4:Y:S01]  /*1ac20*/  MUFU.EX2 R90, R90 ;  /* 0x0000005a005a7308 */ /* 0x000f220000000800 */
[----:B--2---:R-:W-:-:S04]  /*1ac30*/  FADD.FTZ R132, R12, R115 ;  /* 0x000000730c847221 */ /* 0x004fc80000010000 */
[----:B-1----:R-:W-:-:S03]  /*1ac40*/  FADD.FTZ R132, R114, R132 ;  /* 0x0000008472847221 */ /* 0x002fc60000010000 */
[----:B------:R-:W1:Y:S01]  /*1ac50*/  MUFU.EX2 R94, R94 ;  /* 0x0000005e005e7308 */ /* 0x000e620000000800 */
[----:B0-----:R-:W-:-:S01]  /*1ac60*/  FADD.FTZ R132, R20, R132 ;  /* 0x0000008414847221 */ /* 0x001fc20000010000 */
[----:B------:R-:W-:Y:S02]  /*1ac70*/  WARPGROUP.DEPBAR.LE gsb0, 0x0 ;  /* 0x00008000000079c5 */ /* 0x000fe40000010000 */
[----:B------:R0:W-:Y:S06]  /*1ac80*/  BAR.ARV R14, 0x100 ;  /* 0x0004000e0000751d */ /* 0x0001ec0000002000 */
[----:B---3--:R-:W-:-:S01]  /*1ac90*/  FADD.FTZ R132, R118, R132 ;  /* 0x0000008476847221 */ /* 0x008fc20000010000 */
[----:B------:R-:W2:Y:S01]  /*1aca0*/  MUFU.EX2 R93, R93 ;  /* 0x0000005d005d7308 */ /* 0x000ea20000000800 */
[----:B0-----:R-:W-:-:S02]  /*1acb0*/  @!P2 IMAD R14, R233, 0x8, R16 ;  /* 0x00000008e90ea824 */ /* 0x001fc400078e0210 */
[----:B----4-:R-:W-:Y:S02]  /*1acc0*/  FADD.FTZ R132, R21, R132 ;  /* 0x0000008415847221 */ /* 0x010fe40000010000 */
[----:B------:R-:W-:Y:S02]  /*1acd0*/  @!P2 VIADD R14, R14, 0x2e840 ;  /* 0x0002e8400e0ea836 */ /* 0x000fe40000000000 */
[----:B------:R-:W-:Y:S01]  /*1ace0*/  FADD.FTZ R132, R90, R132 ;  /* 0x000000845a847221 */ /* 0x000fe20000010000 */
[----:B------:R-:W0:Y:S02]  /*1acf0*/  MUFU.EX2 R115, R133 ;  /* 0x0000008500737308 */ /* 0x000e240000000800 */
[----:B------:R-:W-:Y:S01]  /*1ad00*/  @!P2 PRMT R14, RZ, 0x654, R14 ;  /* 0x00000654ff0ea816 */ /* 0x000fe2000000000e */
[----:B------:R-:W-:-:S03]  /*1ad10*/  FADD.FTZ R132, R111, R132 ;  /* 0x000000846f847221 */ /* 0x000fc60000010000 */
[----:B------:R3:W-:Y:S01]  /*1ad20*/  @!P2 SYNCS.ARRIVE.TRANS64.RED.A1T0 RZ, [R14+URZ], RZ ;  /* 0x000000ff0effa9a7 */ /* 0x0007e2000810043f */
[----:B-1----:R-:W-:-:S01]  /*1ad30*/  FADD.FTZ R132, R94, R132 ;  /* 0x000000845e847221 */ /* 0x002fc20000010000 */
        /* <DEDUP_REMOVED lines=14> */
[----:B------:R-:W3:Y:S01]  /*1ae20*/  MUFU.EX2 R101, R101 ;  /* 0x0000006500657308 */ /* 0x000ee20000000800 */
[----:B0-----:R-:W-:-:S01]  /*1ae30*/  FADD.FTZ R132, R102, R132 ;  /* 0x0000008466847221 */ /* 0x001fc20000010000 */
[----:B-1----:R-:W-:-:S03]  /*1ae40*/  FADD.FTZ R236, R89, R129 ;  /* 0x0000008159ec7221 */ /* 0x002fc60000010000 */
[----:B---3--:R-:W-:Y:S01]  /*1ae50*/  FADD.FTZ R14, R101, R132 ;  /* 0x00000084650e7221 */ /* 0x008fe20000010000 */
[----:B------:R-:W-:Y:S06]  /*1ae60*/  @!P1 BRA `(.L_x_2367) ;  /* 0x0000000000049947 */ /* 0x000fec0003800000 */
[----:B------:R-:W-:Y:S01]  /*1ae70*/  BPT.TRAP 0x1 ;  /* 0x000000040000795c */ /* 0x000fe20000300000 */
.L_x_2367:
[----:B------:R-:W2:Y:S04]  /*1ae80*/  LDL R105, [R1+0x50] ;  /* 0x0000500001697983 */ /* 0x000ea80000100800 */
[----:B------:R-:W3:Y:S01]  /*1ae90*/  LDL R132, [R1+0x3c] ;  /* 0x00003c0001847983 */ /* 0x000ee20000100800 */
[----:B------:R-:W-:Y:S02]  /*1aea0*/  F2FP.SATFINITE.E4M3.F32.PACK_AB_MERGE_C R108, R109, R108, RZ ;  /* 0x0000006c6d6c723e */ /* 0x000fe400048070ff */
[----:B------:R-:W-:Y:S02]  /*1aeb0*/  F2FP.SATFINITE.E4M3.F32.PACK_AB_MERGE_C R12, R12, R110, RZ ;  /* 0x0000006e0c0c723e */ /* 0x000fe400048070ff */
[----:B------:R-:W-:Y:S02]  /*1aec0*/  F2FP.SATFINITE.E4M3.F32.PACK_AB_MERGE_C R21, R21, R118, RZ ;  /* 0x000000761515723e */ /* 0x000fe400048070ff */
[----:B------:R-:W-:-:S02]  /*1aed0*/  F2FP.SATFINITE.E4M3.F32.PACK_AB_MERGE_C R108, R103, R99, R108 ;  /* 0x00000063676c723e */ /* 0x000fc4000480706c */
[----:B------:R-:W-:Y:S02]  /*1aee0*/  F2FP.SATFINITE.E4M3.F32.PACK_AB_MERGE_C R106, R107, R106, R12 ;  /* 0x0000006a6b6a723e */ /* 0x000fe4000480700c */
        /* <DEDUP_REMOVED lines=128> */
[----:B------:R-:W-:Y:S01]  /*1b6f0*/  IMAD.MOV.U32 R231, RZ, RZ, R233 ;  /* 0x000000ffffe77224 */ /* 0x000fe200078e00e9 */
[----:B------:R-:W-:Y:S06]  /*1b700*/  @P2 BRA `(.L_x_2368) ;  /* 0xffffffb000042947 */ /* 0x000fec000383ffff */
[----:B------:R-:W-:-:S07]  /*1b710*/  IMAD.MOV.U32 R231, RZ, RZ, R233 ;  /* 0x000000ffffe77224 */ /* 0x000fce00078e00e9 */
.L_x_2357:
[----:B------:R-:W-:-:S13]  /*1b720*/  ISETP.GE.AND P0, PT, R15, RZ, PT ;  /* 0x000000ff0f00720c */ /* 0x000fda0003f06270 */
[----:B------:R-:W-:Y:S05]  /*1b730*/  @!P0 BRA `(.L_x_2369) ;  /* 0x0000004000248947 */ /* 0x000fea0003800000 */
[----:B------:R-:W-:Y:S02]  /*1b740*/  IMAD.MOV.U32 R233, RZ, RZ, R0 ;  /* 0x000000ffffe97224 */ /* 0x000fe400078e0000 */
[----:B------:R-:W-:Y:S02]  /*1b750*/  IMAD.MOV.U32 R234, RZ, RZ, R3 ;  /* 0x000000ffffea7224 */ /* 0x000fe400078e0003 */
[----:B------:R-:W-:Y:S02]  /*1b760*/  IMAD.MOV.U32 R12, RZ, RZ, R232 ;  /* 0x000000ffff0c7224 */ /* 0x000fe400078e00e8 */
[----:B------:R-:W-:-:S07]  /*1b770*/  IMAD.MOV.U32 R235, RZ, RZ, R231 ;  /* 0x000000ffffeb7224 */ /* 0x000fce00078e00e7 */
.L_x_2380:
        /* <DEDUP_REMOVED lines=8> */
[----:B-1----:R-:W-:Y:S05]  /*1b800*/  @P2 BRA `(.L_x_2370) ;  /* 0x0000000000302947 */ /* 0x002fea0003800000 */
[----:B------:R-:W-:Y:S05]  /*1b810*/  @!P1 BRA `(.L_x_2371) ;  /* 0x0000000000049947 */ /* 0x000fea0003800000 */
[----:B------:R-:W-:Y:S01]  /*1b820*/  BPT.TRAP 0x1 ;  /* 0x000000040000795c */ /* 0x000fe20000300000 */
.L_x_2371:
[----:B------:R-:W-:Y:S01]  /*1b830*/  IMAD R0, R231, 0x8, R16 ;  /* 0x00000008e7007824 */ /* 0x000fe200078e0210 */
[----:B------:R-:W-:-:S04]  /*1b840*/  SHF.L.U32 R3, R232, 0x1f, RZ ;  /* 0x0000001fe8037819 */ /* 0x000fc800000006ff */
[----:B------:R1:W2:Y:S01]  /*1b850*/  SYNCS.PHASECHK.TRANS64.TRYWAIT P0, [R0+URZ+0x2e830], R3 ;  /* 0x02e83003000075a7 */ /* 0x0002a2000800017f */
[----:B------:R-:W-:Y:S05]  /*1b860*/  @!P1 BRA `(.L_x_2372) ;  /* 0x0000000000049947 */ /* 0x000fea0003800000 */
[----:B------:R-:W-:Y:S01]  /*1b870*/  BPT.TRAP 0x1 ;  /* 0x000000040000795c */ /* 0x000fe20000300000 */
.L_x_2372:
[----:B------:R-:W-:Y:S04]  /*1b880*/  BSSY B0, `(.L_x_2370) ;  /* 0x0000004000007945 */ /* 0x000fe80003800000 */
[----:B--2---:R-:W-:Y:S05]  /*1b890*/  @P0 BRA `(.L_x_2373) ;  /* 0x0000000000080947 */ /* 0x004fea0003800000 */
[----:B------:R-:W2:Y:S02]  /*1b8a0*/  SYNCS.PHASECHK.TRANS64.TRYWAIT P0, [R0+URZ+0x2e830], R3 ;  /* 0x02e83003000075a7 */ /* 0x000ea4000800017f */
[----:B--2---:R-:W-:Y:S05]  /*1b8b0*/  @!P0 BRA `(.L_x_2374) ;  /* 0x000000ec00e88947 */ /* 0x004fea0003800000 */
.L_x_2373:
[----:B------:R-:W-:Y:S05]  /*1b8c0*/  BSYNC B0 ;  /* 0x0000000000007941 */ /* 0x000fea0003800000 */
.L_x_2370:
[----:B-12---:R-:W2:Y:S01]  /*1b8d0*/  LDL R3, [R1+0x48] ;  /* 0x0000480001037983 */ /* 0x006ea20000100800 */
[----:B------:R-:W-:Y:S05]  /*1b8e0*/  WARPSYNC.ALL ;  /* 0x0000000000007948 */ /* 0x000fea0003800000 */
[----:B------:R-:W1:Y:S01]  /*1b8f0*/  S2R R0, SR_TID.X ;  /* 0x0000000000007919 */ /* 0x000e620000002100 */
[----:B------:R-:W-:Y:S01]  /*1b900*/  IMAD.MOV.U32 R89, RZ, RZ, 0x40000040 ;  /* 0x40000040ff597424 */ /* 0x000fe200078e00ff */
[----:B------:R-:W-:Y:S01]  /*1b910*/  MOV R13, UR38 ;  /* 0x00000026000d7c02 */ /* 0x000fe20008000f00 */
[----:B------:R-:W-:Y:S01]  /*1b920*/  IMAD.MOV.U32 R93, RZ, RZ, 0x40000040 ;  /* 0x40000040ff5d7424 */ /* 0x000fe200078e00ff */
[----:B------:R-:W-:Y:S01]  /*1b930*/  STL [R1+0xec], R28 ;  /* 0x0000ec1c01007387 */ /* 0x000fe20000100800 */
[----:B------:R-:W-:Y:S01]  /*1b940*/  IMAD.MOV.U32 R21, RZ, RZ, 0x40000040 ;  /* 0x40000040ff157424 */ /* 0x000fe200078e00ff */
[----:B------:R-:W-:Y:S01]  /*1b950*/  R2UR UR35, R89 ;  /* 0x00000000592372ca */ /* 0x000fe200000e0000 */
[----:B------:R-:W-:Y:S01]  /*1b960*/  IMAD.MOV.U32 R91, RZ, RZ, 0x40000040 ;  /* 0x40000040ff5b7424 */ /* 0x000fe200078e00ff */
[----:B------:R-:W-:Y:S01]  /*1b970*/  R2UR UR17, R93 ;  /* 0x000000005d1172ca */ /* 0x000fe200000e0000 */
[----:B------:R-:W-:Y:S01]  /*1b980*/  STL [R1+0xe8], R27 ;  /* 0x0000e81b01007387 */ /* 0x000fe20000100800 */
[----:B------:R-:W-:Y:S01]  /*1b990*/  R2UR UR19, R21 ;  /* 0x00000000151372ca */ /* 0x000fe200000e0000 */
[----:B------:R-:W-:Y:S01]  /*1b9a0*/  IMAD.MOV.U32 R95, RZ, RZ, 0x40000040 ;  /* 0x40000040ff5f7424 */ /* 0x000fe200078e00ff */
[C---:B------:R-:W-:Y:S01]  /*1b9b0*/  R2UR UR43, R91.reuse ;  /* 0x000000005b2b72ca */ /* 0x040fe200000e0000 */
[----:B------:R-:W-:Y:S01]  /*1b9c0*/  STL [R1+0xe4], R26 ;  /* 0x0000e41a01007387 */ /* 0x000fe20000100800 */
[----:B------:R-:W-:Y:S01]  /*1b9d0*/  R2UR UR25, R91 ;  /* 0x000000005b1972ca */ /* 0x000fe200000e0000 */
[----:B------:R-:W-:Y:S01]  /*1b9e0*/  IMAD.MOV.U32 R21, RZ, RZ, 0x40000040 ;  /* 0x40000040ff157424 */ /* 0x000fe200078e00ff */
[C---:B------:R-:W-:Y:S01]  /*1b9f0*/  R2UR UR5, R89.reuse ;  /* 0x00000000590572ca */ /* 0x040fe200000e0000 */
[----:B------:R-:W-:Y:S01]  /*1ba00*/  STL [R1+0xe0], R25 ;  /* 0x0000e01901007387 */ /* 0x000fe20000100800 */
[----:B------:R-:W-:-:S02]  /*1ba10*/  R2UR UR7, R89 ;  /* 0x00000000590772ca */ /* 0x000fc400000e0000 */
[----:B------:R-:W-:Y:S01]  /*1ba20*/  R2UR UR9, R93 ;  /* 0x000000005d0972ca */ /* 0x000fe200000e0000 */
[----:B------:R-:W-:Y:S01]  /*1ba30*/  STL [R1+0xdc], R24 ;  /* 0x0000dc1801007387 */ /* 0x000fe20000100800 */
[C---:B------:R-:W-:Y:S02]  /*1ba40*/  R2UR UR11, R91.reuse ;  /* 0x000000005b0b72ca */ /* 0x040fe400000e0000 */
[----:B------:R-:W-:Y:S01]  /*1ba50*/  R2UR UR59, R91 ;  /* 0x000000005b3b72ca */ /* 0x000fe200000e0000 */
[----:B------:R-:W-:Y:S01]  /*1ba60*/  STL [R1+0xd8], R23 ;  /* 0x0000d81701007387 */ /* 0x000fe20000100800 */
[----:B------:R-:W-:Y:S02]  /*1ba70*/  R2UR UR29, R89 ;  /* 0x00000000591d72ca */ /* 0x000fe400000e0000 */
[----:B------:R-:W-:Y:S01]  /*1ba80*/  R2UR UR13, R91 ;  /* 0x000000005b0d72ca */ /* 0x000fe200000e0000 */
[----:B------:R3:W-:Y:S01]  /*1ba90*/  STL [R1+0xd4], R22 ;  /* 0x0000d41601007387 */ /* 0x0007e20000100800 */
[----:B------:R-:W-:-:S02]  /*1baa0*/  R2UR UR15, R93 ;  /* 0x000000005d0f72ca */ /* 0x000fc400000e0000 */
[----:B-1----:R-:W-:Y:S01]  /*1bab0*/  SHF.R.U32.HI R0, RZ, 0x7, R0 ;  /* 0x00000007ff007819 */ /* 0x002fe20000011600 */
[----:B------:R-:W-:Y:S01]  /*1bac0*/  STL [R1+0xd0], R19 ;  /* 0x0000d01301007387 */ /* 0x000fe20000100800 */
[----:B------:R-:W-:Y:S02]  /*1bad0*/  R2UR UR31, R93 ;  /* 0x000000005d1f72ca */ /* 0x000fe400000e0000 */
[C---:B------:R-:W-:Y:S01]  /*1bae0*/  R2UR UR21, R89.reuse ;  /* 0x00000000591572ca */ /* 0x040fe200000e0000 */
[----:B------:R-:W-:Y:S01]  /*1baf0*/  VIADD R94, R0, 0x8 ;  /* 0x00000008005e7836 */ /* 0x000fe20000000000 */
[----:B------:R1:W-:Y:S01]  /*1bb00*/  STL [R1+0xcc], R18 ;  /* 0x0000cc1201007387 */ /* 0x0003e20000100800 */
[----:B---3--:R-:W-:Y:S01]  /*1bb10*/  MOV R22, UR43 ;  /* 0x0000002b00167c02 */ /* 0x008fe20008000f00 */
[----:B------:R-:W-:Y:S01]  /*1bb20*/  UMOV UR43, UR25 ;  /* 0x00000019002b7c82 */ /* 0x000fe20008000000 */
[----:B------:R-:W-:Y:S01]  /*1bb30*/  R2UR UR23, R89 ;  /* 0x00000000591772ca */ /* 0x000fe200000e0000 */
[----:B------:R3:W-:Y:S01]  /*1bb40*/  BAR.SYNC.DEFER_BLOCKING R94, 0x100 ;  /* 0x0004005e0000751d */ /* 0x0007e20000010000 */
[----:B------:R-:W-:-:S02]  /*1bb50*/  MOV R97, UR43 ;  /* 0x0000002b00617c02 */ /* 0x000fc40008000f00 */
[----:B------:R-:W-:Y:S02]  /*1bb60*/  R2UR UR27, R91 ;  /* 0x000000005b1b72ca */ /* 0x000fe400000e0000 */
[C---:B------:R-:W-:Y:S01]  /*1bb70*/  R2UR UR25, R5.reuse ;  /* 0x00000000051972ca */ /* 0x040fe200000e0000 */
[----:B------:R-:W-:Y:S01]  /*1bb80*/  UMOV UR43, UR5 ;  /* 0x00000005002b7c82 */ /* 0x000fe20008000000 */
[----:B-1----:R-:W-:Y:S01]  /*1bb90*/  MOV R18, UR35 ;  /* 0x0000002300127c02 */ /* 0x002fe20008000f00 */
[----:B------:R-:W-:Y:S01]  /*1bba0*/  STL [R1+0xc8], R17 ;  /* 0x0000c81101007387 */ /* 0x000fe20000100800 */
[----:B------:R-:W-:Y:S01]  /*1bbb0*/  UMOV UR35, UR17 ;  /* 0x0000001100237c82 */ /* 0x000fe20008000000 */
[C---:B------:R-:W-:Y:S02]  /*1bbc0*/  R2UR UR17, R5.reuse ;  /* 0x00000000051172ca */ /* 0x040fe400000e0000 */
[C---:B------:R-:W-:Y:S01]  /*1bbd0*/  R2UR UR5, R5.reuse ;  /* 0x00000000050572ca */ /* 0x040fe200000e0000 */
[----:B------:R1:W-:Y:S01]  /*1bbe0*/  STL [R1+0xc4], R16 ;  /* 0x0000c41001007387 */ /* 0x0003e20000100800 */
[----:B------:R-:W-:Y:S01]  /*1bbf0*/  MOV R28, UR35 ;  /* 0x00000023001c7c02 */ /* 0x000fe20008000f00 */
[----:B------:R-:W-:Y:S01]  /*1bc00*/  UMOV UR35, UR9 ;  /* 0x0000000900237c82 */ /* 0x000fe20008000000 */
[----:B------:R-:W-:Y:S01]  /*1bc10*/  R2UR UR9, R5 ;  /* 0x00000000050972ca */ /* 0x000fe200000e0000 */
[----:B------:R-:W-:Y:S01]  /*1bc20*/  STL [R1+0xc0], R15 ;  /* 0x0000c00f01007387 */ /* 0x000fe20000100800 */
[----:B------:R-:W-:-:S02]  /*1bc30*/  R2UR UR47, R89 ;  /* 0x00000000592f72ca */ /* 0x000fc400000e0000 */
[----:B------:R-:W-:Y:S01]  /*1bc40*/  R2UR UR51, R91 ;  /* 0x000000005b3372ca */ /* 0x000fe200000e0000 */
[----:B------:R-:W-:Y:S01]  /*1bc50*/  STL [R1+0xbc], R14 ;  /* 0x0000bc0e01007387 */ /* 0x000fe20000100800 */
[----:B------:R-:W-:Y:S01]  /*1bc60*/  R2UR UR55, R89 ;  /* 0x00000000593772ca */ /* 0x000fe200000e0000 */
[----:B------:R-:W-:Y:S01]  /*1bc70*/  IMAD.MOV.U32 R91, RZ, RZ, 0x40000040 ;  /* 0x40000040ff5b7424 */ /* 0x000fe200078e00ff */
[----:B------:R-:W-:Y:S01]  /*1bc80*/  WARPGROUP.ARRIVE ;  /* 0x00000000000079c5 */ /* 0x000fe20000000000 */
[----:B-1----:R-:W-:Y:S01]  /*1bc90*/  MOV R16, UR59 ;  /* 0x0000003b00107c02 */ /* 0x002fe20008000f00 */
[----:B------:R-:W-:Y:S01]  /*1bca0*/  UMOV UR59, UR29 ;  /* 0x0000001d003b7c82 */ /* 0x000fe20008000000 */
[----:B------:R-:W-:Y:S01]  /*1bcb0*/  STL [R1+0xb8], R12 ;  /* 0x0000b80c01007387 */ /* 0x000fe20000100800 */
[----:B------:R-:W-:Y:S01]  /*1bcc0*/  MOV R26, UR59 ;  /* 0x0000003b001a7c02 */ /* 0x000fe20008000f00 */
[----:B------:R-:W-:Y:S01]  /*1bcd0*/  UMOV UR59, UR13 ;  /* 0x0000000d003b7c82 */ /* 0x000fe20008000000 */
[----:B------:R-:W-:Y:S01]  /*1bce0*/  R2UR UR13, R5 ;  /* 0x00000000050d72ca */ /* 0x000fe200000e0000 */
[----:B------:R1:W-:Y:S01]  /*1bcf0*/  STL [R1+0xb4], R2 ;  /* 0x0000b40201007387 */ /* 0x0003e20000100800 */
[----:B------:R-:W-:Y:S01]  /*1bd00*/  IMAD.MOV.U32 R89, RZ, RZ, 0x40000040 ;  /* 0x40000040ff597424 */ /* 0x000fe200078e00ff */
[----:B------:R-:W-:-:S02]  /*1bd10*/  R2UR UR40, R4 ;  /* 0x00000000042872ca */ /* 0x000fc400000e0000 */
[----:B------:R-:W-:Y:S02]  /*1bd20*/  R2UR UR41, R5 ;  /* 0x00000000052972ca */ /* 0x000fe400000e0000 */
[C---:B------:R-:W-:Y:S02]  /*1bd30*/  R2UR UR32, R10.reuse ;  /* 0x000000000a2072ca */ /* 0x040fe400000e0000 */
[----:B------:R-:W-:Y:S02]  /*1bd40*/  R2UR UR33, R11 ;  /* 0x000000000b2172ca */ /* 0x000fe400000e0000 */
[----:B-1----:R-:W-:Y:S02]  /*1bd50*/  MOV R2, UR39 ;  /* 0x0000002700027c02 */ /* 0x002fe40008000f00 */
[----:B------:R-:W-:Y:S02]  /*1bd60*/  R2UR UR39, R95 ;  /* 0x000000005f2772ca */ /* 0x000fe400000e0000 */
[----:B------:R-:W-:-:S02]  /*1bd70*/  R2UR UR56, R10 ;  /* 0x000000000a3872ca */ /* 0x000fc400000e0000 */
[----:B------:R-:W-:Y:S02]  /*1bd80*/  R2UR UR57, R11 ;  /* 0x000000000b3972ca */ /* 0x000fe400000e0000 */
[----:B------:R-:W-:-:S07]  /*1bd90*/  MOV R0, UR36 ;  /* 0x0000002400007c02 */ /* 0x000fce0008000f00 */
        /* <DEDUP_REMOVED lines=27> */
[----:B---3--:R-:W-:Y:S01]  /*1bf50*/  VIADD R94, R20, 0x4 ;  /* 0x00000004145e7836 */ /* 0x008fe20000000000 */
        /* <DEDUP_REMOVED lines=14> */
[----:B------:R-:W-:Y:S02]  /*1c040*/  VIADD R88, R20, 0x404 ;  /* 0x0000040414587836 */ /* 0x000fe40000000000 */
[----:B------:R-:W-:Y:S02]  /*1c050*/  MOV R12, UR38 ;  /* 0x00000026000c7c02 */ /* 0x000fe40008000f00 */
[----:B------:R-:W-:Y:S01]  /*1c060*/  R2UR UR42, R90 ;  /* 0x000000005a2a72ca */ /* 0x000fe200000e0000 */
[----:B------:R-:W-:Y:S01]  /*1c070*/  VIADD R90, R20, 0x504 ;  /* 0x00000504145a7836 */ /* 0x000fe20000000000 */
[----:B------:R-:W-:Y:S01]  /*1c080*/  R2UR UR46, R88 ;  /* 0x00000000582e72ca */ /* 0x000fe200000e0000 */
[----:B------:R-:W-:Y:S01]  /*1c090*/  VIADD R88, R20, 0x604 ;  /* 0x0000060414587836 */ /* 0x000fe20000000000 */
[----:B------:R-:W-:-:S02]  /*1c0a0*/  UMOV UR38, UR30 ;  /* 0x0000001e00267c82 */ /* 0x000fc40008000000 */
[----:B------:R-:W-:Y:S01]  /*1c0b0*/  MOV R15, UR58 ;  /* 0x0000003a000f7c02 */ /* 0x000fe20008000f00 */
[----:B------:R-:W-:Y:S01]  /*1c0c0*/  UMOV UR58, UR28 ;  /* 0x0000001c003a7c82 */ /* 0x000fe20008000000 */
[----:B------:R-:W-:Y:S01]  /*1c0d0*/  MOV R17, UR34 ;  /* 0x0000002200117c02 */ /* 0x000fe20008000f00 */
[----:B------:R-:W-:Y:S01]  /*1c0e0*/  UMOV UR34, UR16 ;  /* 0x0000001000227c82 */ /* 0x000fe20008000000 */
[C---:B------:R-:W-:Y:S02]  /*1c0f0*/  R2UR UR16, R4.reuse ;  /* 0x00000000041072ca */ /* 0x040fe400000e0000 */
        /* <DEDUP_REMOVED lines=8> */
[----:B------:R-:W-:Y:S01]  /*1c180*/  MOV R25, UR58 ;  /* 0x0000003a00197c02 */ /* 0x000fe20008000f00 */
[----:B------:R-:W-:Y:S01]  /*1c190*/  QGMMA.64x32x32.F32.E4M3.E4M3 R184, gdesc[UR16], RZ, !UPT, gsb0 ;  /* 0x0060000010b879f3 */ /* 0x000fe2000c0008ff */
[----:B------:R-:W-:Y:S01]  /*1c1a0*/  UMOV UR58, UR12 ;  /* 0x0000000c003a7c82 */ /* 0x000fe20008000000 */
[C---:B------:R-:W-:Y:S01]  /*1c1b0*/  R2UR UR12, R4.reuse ;  /* 0x00000000040c72ca */ /* 0x040fe200000e0000 */
[----:B------:R-:W-:Y:S01]  /*1c1c0*/  IMAD.MOV.U32 R21, RZ, RZ, R96 ;  /* 0x000000ffff157224 */ /* 0x000fe200078e0060 */
[----:B------:R-:W-:Y:S01]  /*1c1d0*/  MOV R23, UR38 ;  /* 0x0000002600177c02 */ /* 0x000fe20008000f00 */
        /* <DEDUP_REMOVED lines=41> */
[----:B0-----:R-:W-:-:S06]  /*1c470*/  WARPGROUP.ARRIVE ;  /* 0x00000000000079c5 */ /* 0x001fcc0000000000 */
        /* <DEDUP_REMOVED lines=146> */
.L_x_2376:
[----:B-----5:R-:W-:Y:S01]  /*1cda0*/  SHF.L.U32 R0, R12, 0x1f, RZ ;  /* 0x0000001f0c007819 */ /* 0x020fe200000006ff */
[----:B------:R-:W-:-:S04]  /*1cdb0*/  IMAD R3, R235, 0x8, R16 ;  /* 0x00000008eb037824 */ /* 0x000fc800078e0210 */
[----:B------:R0:W1:Y:S01]  /*1cdc0*/  SYNCS.PHASECHK.TRANS64.TRYWAIT P0, [R3+URZ+0x2e850], R0 ;  /* 0x02e85000030075a7 */ /* 0x000062000800017f */
[----:B------:R-:W-:Y:S05]  /*1cdd0*/  @!P1 BRA `(.L_x_2377) ;  /* 0x0000000000049947 */ /* 0x000fea0003800000 */
[----:B------:R-:W-:Y:S01]  /*1cde0*/  BPT.TRAP 0x1 ;  /* 0x000000040000795c */ /* 0x000fe20000300000 */
.L_x_2377:
[----:B-1----:R-:W-:Y:S05]  /*1cdf0*/  @P0 BRA `(.L_x_2375) ;  /* 0x0000000000080947 */ /* 0x002fea0003800000 */
[----:B------:R-:W1:Y:S02]  /*1ce00*/  SYNCS.PHASECHK.TRANS64.TRYWAIT P0, [R3+URZ+0x2e850], R0 ;  /* 0x02e85000030075a7 */ /* 0x000e64000800017f */
[----:B-1----:R-:W-:Y:S05]  /*1ce10*/  @!P0 BRA `(.L_x_2378) ;  /* 0x000000d800a48947 */ /* 0x002fea0003800000 */
.L_x_2375:
[----:B01---5:R-:W-:Y:S01]  /*1ce20*/  VIADD R0, R16, 0x400 ;  /* 0x0000040010007836 */ /* 0x023fe20000000000 */
[----:B------:R-:W-:Y:S05]  /*1ce30*/  WARPSYNC.ALL ;  /* 0x0000000000007948 */ /* 0x000fea0003800000 */
[----:B------:R-:W-:Y:S01]  /*1ce40*/  SHF.R.U32.HI R0, RZ, 0x4, R0 ;  /* 0x00000004ff007819 */ /* 0x000fe20000011600 */
[----:B------:R-:W-:Y:S01]  /*1ce50*/  IMAD.MOV.U32 R13, RZ, RZ, -0x3ffffff0 ;  /* 0xc0000010ff0d7424 */ /* 0x000fe200078e00ff */
[----:B------:R-:W-:Y:S01]  /*1ce60*/  WARPGROUP.ARRIVE ;  /* 0x00000000000079c5 */ /* 0x000fe20000000000 */
[----:B------:R-:W-:Y:S01]  /*1ce70*/  IMAD.MOV.U32 R21, RZ, RZ, -0x3ffffff0 ;  /* 0xc0000010ff157424 */ /* 0x000fe200078e00ff */
[----:B------:R-:W-:-:S02]  /*1ce80*/  LOP3.LUT R0, R0, 0x3fff, RZ, 0xc0, !PT ;  /* 0x00003fff00007812 */ /* 0x000fc400078ec0ff */
[----:B------:R-:W-:Y:S02]  /*1ce90*/  R2UR UR7, R13 ;  /* 0x000000000d0772ca */ /* 0x000fe400000e0000 */
        /* <DEDUP_REMOVED lines=94> */
[----:B------:R-:W-:Y:S01]  /*1d480*/  R2UR UR6, R20 ;  /* 0x00000000140672ca */ /* 0x000fe200000e0000 */
[----:B------:R-:W-:Y:S01]  /*1d490*/  VIADD R20, R12, 0x300 ;  /* 0x000003000c147836 */ /* 0x000fe20000000000 */
        /* <DEDUP_REMOVED lines=30> */
[----:B0-----:R-:W-:Y:S02]  /*1d680*/  LOP3.LUT R226, R227, 0x7f, RZ, 0xc0, !PT ;  /* 0x0000007fe3e27812 */ /* 0x001fe400078ec0ff */
[----:B------:R-:W-:Y:S01]  /*1d690*/  FMNMX.FTZ R0, R99, R0, !PT ;  /* 0x0000000063007209 */ /* 0x000fe20007810000 */
[----:B------:R-:W0:Y:S01]  /*1d6a0*/  S2R R227, SR_TID.X ;  /* 0x0000000000e37919 */ /* 0x000e220000002100 */
[----:B------:R-:W-:Y:S02]  /*1d6b0*/  ISETP.NE.AND P0, PT, R226, RZ, PT ;  /* 0x000000ffe200720c */ /* 0x000fe40003f05270 */
[----:B------:R-:W-:-:S04]  /*1d6c0*/  FMNMX.FTZ R0, R102, R0, !PT ;  /* 0x0000000066007209 */ /* 0x000fc80007810000 */
[----:B------:R-:W-:-:S05]  /*1d6d0*/  FMNMX.FTZ R0, R103, R0, !PT ;  /* 0x0000000067007209 */ /* 0x000fca0007810000 */
[----:B------:R-:W1:Y:S01]  /*1d6e0*/  SHFL.BFLY PT, R13, R0, 0x2, 0x1f ;  /* 0x0c401f00000d7f89 */ /* 0x000e6200000e0000 */
[----:B0-----:R-:W-:Y:S02]  /*1d6f0*/  SHF.R.U32.HI R227, RZ, 0x7, R227 ;  /* 0x00000007ffe37819 */ /* 0x001fe400000116e3 */
[----:B-1----:R-:W-:-:S05]  /*1d700*/  FMNMX.FTZ R0, R0, R13, !PT ;  /* 0x0000000d00007209 */ /* 0x002fca0007810000 */
[----:B------:R-:W0:Y:S02]  /*1d710*/  SHFL.BFLY PT, R13, R0, 0x1, 0x1f ;  /* 0x0c201f00000d7f89 */ /* 0x000e2400000e0000 */
[----:B0-----:R-:W-:Y:S01]  /*1d720*/  FMNMX.FTZ R0, R0, R13, !PT ;  /* 0x0000000d00007209 */ /* 0x001fe20007810000 */
        /* <DEDUP_REMOVED lines=12> */
[----:B------:R-:W0:Y:S01]  /*1d7f0*/  SHFL.BFLY PT, R20, R3, 0x2, 0x1f ;  /* 0x0c401f0003147f89 */ /* 0x000e2200000e0000 */
[----:B------:R-:W-:Y:S01]  /*1d800*/  IMAD.MOV.U32 R21, RZ, RZ, -0x3ffffff0 ;  /* 0xc0000010ff157424 */ /* 0x000fe200078e00ff */
[----:B0-----:R-:W-:Y:S01]  /*1d810*/  FMNMX.FTZ R3, R3, R20, !PT ;  /* 0x0000001403037209 */ /* 0x001fe20007810000 */
[----:B------:R-:W-:Y:S01]  /*1d820*/  VIADD R20, R12, 0x500 ;  /* 0x000005000c147836 */ /* 0x000fe20000000000 */
[----:B------:R-:W-:Y:S02]  /*1d830*/  WARPGROUP.DEPBAR.LE gsb0, 0x0 ;  /* 0x00008000000079c5 */ /* 0x000fe40000010000 */
[----:B------:R-:W-:-:S06]  /*1d840*/  WARPGROUP.ARRIVE ;  /* 0x00000000000079c5 */ /* 0x000fcc0000000000 */
[----:B------:R-:W-:Y:S01]  /*1d850*/  QGMMA.64x128x32.F32.E4M3.E4M3 R24, R208, gdesc[UR4], R24, gsb0 ;  /* 0x01e00004d0187df3 */ /* 0x000fe20008000818 */
[----:B------:R-:W-:Y:S01]  /*1d860*/  R2UR UR6, R20 ;  /* 0x00000000140672ca */ /* 0x000fe200000e0000 */
[----:B------:R-:W-:-:S01]  /*1d870*/  FADD.FTZ R20, -R0, R233 ;  /* 0x000000e900147221 */ /* 0x000fc20000010100 */
[----:B------:R-:W-:-:S03]  /*1d880*/  R2UR UR7, R21 ;  /* 0x00000000150772ca */ /* 0x000fc600000e0000 */
[----:B------:R-:W-:-:S06]  /*1d890*/  FMUL.FTZ R20, R2, R20 ;  /* 0x0000001402147220 */ /* 0x000fcc0000410000 */
[----:B------:R-:W-:Y:S01]  /*1d8a0*/  MUFU.EX2 R20, R20 ;  /* 0x0000001400147308 */ /* 0x000fe20000000800 */
[----:B------:R-:W-:Y:S02]  /*1d8b0*/  WARPGROUP.DEPBAR.LE gsb0, 0x0 ;  /* 0x00008000000079c5 */ /* 0x000fe40000010000 */
[----:B------:R-:W-:Y:S01]  /*1d8c0*/  WARPGROUP.ARRIVE ;  /* 0x00000000000079c5 */ /* 0x000fe20000000000 */
[----:B------:R-:W0:Y:S05]  /*1d8d0*/  SHFL.BFLY PT, R208, R3, 0x1, 0x1f ;  /* 0x0c201f0003d07f89 */ /* 0x000e2a00000e0000 */
[----:B------:R-:W-:Y:S01]  /*1d8e0*/  QGMMA.64x128x32.F32.E4M3.E4M3 R24, R204, gdesc[UR4], R24, gsb0 ;  /* 0x01e00004cc187df3 */ /* 0x000fe20008000818 */
[----:B0-----:R-:W-:-:S05]  /*1d8f0*/  FMNMX.FTZ R3, R3, R208, !PT ;  /* 0x000000d003037209 */ /* 0x001fca0007810000 */
[----:B------:R-:W-:Y:S01]  /*1d900*/  FFMA.FTZ R21, R2, R3, -8 ;  /* 0xc100000002157423 */ /* 0x000fe20000010003 */
[----:B------:R-:W-:-:S03]  /*1d910*/  FADD.FTZ R13, -R3, R234 ;  /* 0x000000ea030d7221 */ /* 0x000fc60000010100 */
        /* <DEDUP_REMOVED lines=52> */
[C---:B------:R-:W-:Y:S01]  /*1dc60*/  FFMA.FTZ R100, R2.reuse, R100, -R21 ;  /* 0x0000006402647223 */ /* 0x040fe20000010815 */
[----:B------:R-:W-:Y:S01]  /*1dc70*/  FMUL.FTZ R13, R2, R13 ;  /* 0x0000000d020d7220 */ /* 0x000fe20000410000 */
[----:B------:R-:W-:Y:S08]  /*1dc80*/  MUFU.EX2 R184, R184 ;  /* 0x000000b800b87308 */ /* 0x000ff00000000800 */
[----:B------:R-:W0:Y:S08]  /*1dc90*/  MUFU.EX2 R13, R13 ;  /* 0x0000000d000d7308 */ /* 0x000e300000000800 */
[----:B------:R-:W1:Y:S08]  /*1dca0*/  MUFU.EX2 R185, R185 ;  /* 0x000000b900b97308 */ /* 0x000e700000000800 */
[----:B------:R-:W2:Y:S01]  /*1dcb0*/  MUFU.EX2 R188, R188 ;  /* 0x000000bc00bc7308 */ /* 0x000ea20000000800 */
[----:B0-----:R-:W-:-:S07]  /*1dcc0*/  FFMA.FTZ R236, R13, R236, R184 ;  /* 0x000000ec0dec7223 */ /* 0x001fce00000100b8 */
        /* <DEDUP_REMOVED lines=9> */
[----:B------:R-:W-:-:S01]  /*1dd60*/  FFMA.FTZ R204, R2, R88, -R21 ;  /* 0x0000005802cc7223 */ /* 0x000fc20000010815 */
[C-C-:B------:R-:W-:Y:S01]  /*1dd70*/  FFMA.FTZ R205, R2.reuse, R89, -R21.reuse ;  /* 0x0000005902cd7223 */ /* 0x140fe20000010815 */
[----:B------:R-:W-:-:S01]  /*1dd80*/  FFMA.FTZ R21, R2, R101, -R21 ;  /* 0x0000006502157223 */ /* 0x000fc20000010815 */
[----:B------:R-:W-:Y:S01]  /*1dd90*/  FFMA.FTZ R101, R2, R0, -8 ;  /* 0xc100000002657423 */ /* 0x000fe20000010000 */
[----:B------:R-:W-:Y:S01]  /*1dda0*/  MUFU.EX2 R197, R197 ;  /* 0x000000c500c57308 */ /* 0x000fe20000000800 */
[----:B--2---:R-:W-:-:S01]  /*1ddb0*/  FADD.FTZ R236, R193, R236 ;  /* 0x000000ecc1ec7221 */ /* 0x004fc20000010000 */
[----:B------:R-:W-:Y:S01]  /*1ddc0*/  WARPGROUP.ARRIVE ;  /* 0x00000000000079c5 */ /* 0x000fe20000000000 */
[----:B------:R-:W-:-:S01]  /*1ddd0*/  FFMA.FTZ R186, R2, R186, -R101 ;  /* 0x000000ba02ba7223 */ /* 0x000fc20000010865 */
[C-C-:B------:R-:W-:Y:S01]  /*1dde0*/  FFMA.FTZ R187, R2.reuse, R187, -R101.reuse ;  /* 0x000000bb02bb7223 */ /* 0x140fe20000010865 */
[----:B------:R-:W-:-:S01]  /*1ddf0*/  FFMA.FTZ R190, R2, R190, -R101 ;  /* 0x000000be02be7223 */ /* 0x000fc20000010865 */
[C-C-:B------:R-:W-:Y:S01]  /*1de00*/  FFMA.FTZ R191, R2.reuse, R191, -R101.reuse ;  /* 0x000000bf02bf7223 */ /* 0x140fe20000010865 */
[----:B------:R-:W-:-:S01]  /*1de10*/  FFMA.FTZ R194, R2, R194, -R101 ;  /* 0x000000c202c27223 */ /* 0x000fc20000010865 */
[C-C-:B------:R-:W-:Y:S01]  /*1de20*/  FFMA.FTZ R195, R2.reuse, R195, -R101.reuse ;  /* 0x000000c302c37223 */ /* 0x140fe20000010865 */
        /* <DEDUP_REMOVED lines=14> */
[----:B------:R-:W-:Y:S01]  /*1df10*/  FFMA.FTZ R158, R2, R158, -R101 ;  /* 0x0000009e029e7223 */ /* 0x000fe20000010865 */
[----:B0-----:R-:W-:-:S01]  /*1df20*/  FADD.FTZ R236, R196, R236 ;  /* 0x000000ecc4ec7221 */ /* 0x001fc20000010000 */
[----:B------:R-:W0:Y:S01]  /*1df30*/  MUFU.EX2 R190, R190 ;  /* 0x000000be00be7308 */ /* 0x000e220000000800 */
[----:B-1----:R-:W-:-:S01]  /*1df40*/  FFMA.FTZ R14, R20, R14, R186 ;  /* 0x0000000e140e7223 */ /* 0x002fc200000100ba */
[----:B------:R-:W-:Y:S01]  /*1df50*/  FFMA.FTZ R159, R2, R159, -R101 ;  /* 0x0000009f029f7223 */ /* 0x000fe20000010865 */
[----:B------:R-:W-:-:S01]  /*1df60*/  FADD.FTZ R236, R197, R236 ;  /* 0x000000ecc5ec7221 */ /* 0x000fc20000010000 */
        /* <DEDUP_REMOVED lines=41> */
[----:B------:R-:W-:-:S03]  /*1e200*/  FFMA.FTZ R102, R2, R102, -R101 ;  /* 0x0000006602667223 */ /* 0x000fc60000010865 */
        /* <DEDUP_REMOVED lines=66> */
[----:B------:R-:W-:Y:S02]  /*1e630*/  VIADD R88, R12, 0x600 ;  /* 0x000006000c587836 */ /* 0x000fe40000000000 */
[----:B------:R-:W-:-:S03]  /*1e640*/  FFMA.FTZ R12, R2, R111, -R101 ;  /* 0x0000006f020c7223 */ /* 0x000fc60000010865 */
[----:B------:R-:W-:Y:S01]  /*1e650*/  R2UR UR6, R88 ;  /* 0x00000000580672ca */ /* 0x000fe200000e0000 */
[----:B------:R-:W0:Y:S01]  /*1e660*/  MUFU.EX2 R161, R161 ;  /* 0x000000a100a17308 */ /* 0x000e220000000800 */
[----:B-1----:R-:W-:-:S01]  /*1e670*/  FADD.FTZ R236, R160, R236 ;  /* 0x000000eca0ec7221 */ /* 0x002fc20000010000 */
[----:B------:R-:W-:-:S06]  /*1e680*/  FFMA.FTZ R88, R2, R115, -R101 ;  /* 0x0000007302587223 */ /* 0x000fcc0000010865 */
[----:B------:R-:W1:Y:S01]  /*1e690*/  MUFU.EX2 R146, R146 ;  /* 0x0000009200927308 */ /* 0x000e620000000800 */
[----:B--2---:R-:W-:-:S07]  /*1e6a0*/  FADD.FTZ R89, R143, R89 ;  /* 0x000000598f597221 */ /* 0x004fce0000010000 */
[----:B------:R-:W2:Y:S01]  /*1e6b0*/  MUFU.EX2 R164, R164 ;  /* 0x000000a400a47308 */ /* 0x000ea20000000800 */
[----:B0-----:R-:W-:-:S07]  /*1e6c0*/  FADD.FTZ R236, R161, R236 ;  /* 0x000000eca1ec7221 */ /* 0x001fce0000010000 */
[----:B------:R-:W0:Y:S01]  /*1e6d0*/  MUFU.EX2 R165, R165 ;  /* 0x000000a500a57308 */ /* 0x000e220000000800 */
[----:B-1----:R-:W-:-:S01]  /*1e6e0*/  FADD.FTZ R111, R146, R89 ;  /* 0x00000059926f7221 */ /* 0x002fc20000010000 */
[----:B------:R-:W-:-:S05]  /*1e6f0*/  IMAD.MOV.U32 R89, RZ, RZ, -0x3ffffff0 ;  /* 0xc0000010ff597424 */ /* 0x000fca00078e00ff */
[----:B------:R-:W-:Y:S01]  /*1e700*/  R2UR UR7, R89 ;  /* 0x00000000590772ca */ /* 0x000fe200000e0000 */
[----:B------:R-:W1:Y:S01]  /*1e710*/  MUFU.EX2 R136, R136 ;  /* 0x0000008800887308 */ /* 0x000e620000000800 */
[----:B--2---:R-:W-:-:S01]  /*1e720*/  FADD.FTZ R236, R164, R236 ;  /* 0x000000eca4ec7221 */ /* 0x004fc20000010000 */
[C-C-:B------:R-:W-:Y:S01]  /*1e730*/  FFMA.FTZ R89, R2.reuse, R119, -R101.reuse ;  /* 0x0000007702597223 */ /* 0x140fe20000010865 */
[----:B------:R-:W-:-:S05]  /*1e740*/  FFMA.FTZ R101, R2, R103, -R101 ;  /* 0x0000006702657223 */ /* 0x000fca0000010865 */
[----:B------:R-:W2:Y:S01]  /*1e750*/  MUFU.EX2 R137, R137 ;  /* 0x0000008900897308 */ /* 0x000ea20000000800 */
[----:B0-----:R-:W-:-:S03]  /*1e760*/  FADD.FTZ R236, R165, R236 ;  /* 0x000000eca5ec7221 */ /* 0x001fc60000010000 */
[----:B------:R-:W-:Y:S04]  /*1e770*/  QGMMA.64x128x32.F32.E4M3.E4M3 R24, R200, gdesc[UR4], R24, gsb0 ;  /* 0x01e00004c8187df3 */ /* 0x000fe80008000818 */
        /* <DEDUP_REMOVED lines=77> */
[----:B0-----:R-:W-:Y:S02]  /*1ec50*/  @!P0 IMAD R14, R231, 0x8, R16 ;  /* 0x00000008e70e8824 */ /* 0x001fe400078e0210 */
[----:B--2---:R-:W-:-:S02]  /*1ec60*/  FADD.FTZ R111, R113, R111 ;  /* 0x0000006f716f7221 */ /* 0x004fc40000010000 */
[----:B------:R-:W-:Y:S02]  /*1ec70*/  @!P0 VIADD R14, R14, 0x2e840 ;  /* 0x0002e8400e0e8836 */ /* 0x000fe40000000000 */
[----:B------:R-:W0:Y:S03]  /*1ec80*/  MUFU.EX2 R116, R116 ;  /* 0x0000007400747308 */ /* 0x000e260000000800 */
[----:B------:R-:W-:-:S04]  /*1ec90*/  @!P0 PRMT R14, RZ, 0x654, R14 ;  /* 0x00000654ff0e8816 */ /* 0x000fc8000000000e */
[----:B------:R1:W-:Y:S01]  /*1eca0*/  @!P0 SYNCS.ARRIVE.TRANS64.RED.A1T0 RZ, [R14+URZ], RZ ;  /* 0x000000ff0eff89a7 */ /* 0x0003e2000810043f */
        /* <DEDUP_REMOVED lines=37> */
[----:B---3--:R-:W-:-:S01]  /*1ef00*/  FADD.FTZ R115, R102, R115 ;  /* 0x0000007366737221 */ /* 0x008fc20000010000 */
[----:B0-----:R-:W-:-:S03]  /*1ef10*/  FADD.FTZ R236, R21, R111 ;  /* 0x0000006f15ec7221 */ /* 0x001fc60000010000 */
[----:B-1----:R-:W-:Y:S01]  /*1ef20*/  FADD.FTZ R14, R101, R115 ;  /* 0x00000073650e7221 */ /* 0x002fe20000010000 */
[----:B------:R-:W-:Y:S06]  /*1ef30*/  @!P1 BRA `(.L_x_2379) ;  /* 0x0000000000049947 */ /* 0x000fec0003800000 */
[----:B------:R-:W-:Y:S01]  /*1ef40*/  BPT.TRAP 0x1 ;  /* 0x000000040000795c */ /* 0x000fe20000300000 */
.L_x_2379:
        /* <DEDUP_REMOVED lines=11> */
[----:B------:R-:W-:Y:S01]  /*1f000*/  F2FP.SATFINITE.E4M3.F32.PACK_AB_MERGE_C R106, R107, R106, R12 ;  /* 0x0000006a6b6a723e */ /* 0x000fe2000480700c */
        /* <DEDUP_REMOVED lines=112> */
[----:B------:R-:W-:Y:S02]  /*1f710*/  IMAD.MOV.U32 R234, RZ, RZ, R3 ;  /* 0x000000ffffea7224 */ /* 0x000fe400078e0003 */
[----:B------:R-:W-:Y:S02]  /*1f720*/  IMAD.MOV.U32 R12, RZ, RZ, R232 ;  /* 0x000000ffff0c7224 */ /* 0x000fe400078e00e8 */
[----:B------:R-:W-:Y:S02]  /*1f730*/  IMAD.MOV.U32 R204, RZ, RZ, R108 ;  /* 0x000000ffffcc7224 */ /* 0x000fe400078e006c */
[----:B------:R-:W-:Y:S01]  /*1f740*/  IMAD.MOV.U32 R205, RZ, RZ, R106 ;  /* 0x000000ffffcd7224 */ /* 0x000fe200078e006a */
[----:B--2---:R-:W-:Y:S01]  /*1f750*/  R2UR UR4, R103 ;  /* 0x00000000670472ca */ /* 0x004fe200000e0000 */
[----:B------:R-:W-:-:S02]  /*1f760*/  IMAD R103, R235, 0x8, R16 ;  /* 0x00000008eb677824 */ /* 0x000fc400078e0210 */
[----:B------:R-:W-:Y:S02]  /*1f770*/  IMAD.MOV.U32 R235, RZ, RZ, R231 ;  /* 0x000000ffffeb7224 */ /* 0x000fe400078e00e7 */
[----:B------:R-:W-:-:S08]  /*1f780*/  VIADD R103, R103, 0x2e860 ;  /* 0x0002e86067677836 */ /* 0x000fd00000000000 */
[----:B------:R-:W-:-:S05]  /*1f790*/  IMAD.U32 R111, RZ, RZ, UR4 ;  /* 0x00000004ff6f7e24 */ /* 0x000fca000f8e00ff */
[----:B------:R-:W-:-:S04]  /*1f7a0*/  PRMT R103, R111, 0x654, R103 ;  /* 0x000006546f677816 */ /* 0x000fc80000000067 */
[----:B------:R1:W-:Y:S01]  /*1f7b0*/  SYNCS.ARRIVE.TRANS64.RED.A1T0 RZ, [R103+URZ], RZ ;  /* 0x000000ff67ff79a7 */ /* 0x0003e2000810043f */
[----:B------:R-:W-:Y:S05]  /*1f7c0*/  @P0 BRA `(.L_x_2380) ;  /* 0xffffffbc00ec0947 */ /* 0x000fea000383ffff */
.L_x_2369:
[----:B------:R-:W-:Y:S05]  /*1f7d0*/  WARPSYNC.ALL ;  /* 0x0000000000007948 */ /* 0x000fea0003800000 */
[----:B------:R-:W-:Y:S06]  /*1f7e0*/  BAR.ARV 0x8, 0x180 ;  /* 0x0206000000007b1d */ /* 0x000fec0000002000 */
[----:B------:R-:W-:Y:S05]  /*1f7f0*/  @!P1 BRA `(.L_x_2381) ;  /* 0x0000000000049947 */ /* 0x000fea0003800000 */
[----:B------:R-:W-:Y:S01]  /*1f800*/  BPT.TRAP 0x1 ;  /* 0x000000040000795c */ /* 0x000fe20000300000 */
.L_x_2381:
[----:B------:R-:W-:Y:S01]  /*1f810*/  IMAD R13, R231, 0x8, R16 ;  /* 0x00000008e70d7824 */ /* 0x000fe200078e0210 */
[----:B------:R-:W-:-:S04]  /*1f820*/  SHF.L.U32 R4, R232, 0x1f, RZ ;  /* 0x0000001fe8047819 */ /* 0x000fc800000006ff */
[----:B------:R2:W3:Y:S01]  /*1f830*/  SYNCS.PHASECHK.TRANS64.TRYWAIT P0, [R13+URZ+0x2e850], R4 ;  /* 0x02e850040d0075a7 */ /* 0x0004e2000800017f */
[----:B------:R-:W-:Y:S05]  /*1f840*/  @!P1 BRA `(.L_x_2382) ;  /* 0x0000000000049947 */ /* 0x000fea0003800000 */
[----:B------:R-:W-:Y:S01]  /*1f850*/  BPT.TRAP 0x1 ;  /* 0x000000040000795c */ /* 0x000fe20000300000 */
.L_x_2382:
[----:B------:R-:W-:-:S05]  /*1f860*/  VIADD R16, R16, 0x400 ;  /* 0x0000040010107836 */ /* 0x000fca0000000000 */
[----:B------:R-:W-:-:S04]  /*1f870*/  SHF.R.U32.HI R16, RZ, 0x4, R16 ;  /* 0x00000004ff107819 */ /* 0x000fc80000011610 */
[----:B------:R-:W-:-:S04]  /*1f880*/  LOP3.LUT R16, R16, 0x3fff, RZ, 0xc0, !PT ;  /* 0x00003fff10107812 */ /* 0x000fc800078ec0ff */
[----:B------:R-:W-:Y:S01]  /*1f890*/  LOP3.LUT R16, R16, 0x10000, RZ, 0xfc, !PT ;  /* 0x0001000010107812 */ /* 0x000fe200078efcff */
[----:B---3--:R-:W-:Y:S06]  /*1f8a0*/  @P0 BRA `(.L_x_2383) ;  /* 0x0000000000080947 */ /* 0x008fec0003800000 */
[----:B------:R-:W3:Y:S02]  /*1f8b0*/  SYNCS.PHASECHK.TRANS64.TRYWAIT P0, [R13+URZ+0x2e850], R4 ;  /* 0x02e850040d0075a7 */ /* 0x000ee4000800017f */
[----:B---3--:R-:W-:Y:S05]  /*1f8c0*/  @!P0 BRA `(.L_x_2384) ;  /* 0x000000b0000c8947 */ /* 0x008fea0003800000 */
.L_x_2383:
[----:B--23--:R-:W-:Y:S01]  /*1f8d0*/  IMAD R4, R231, 0x700, R16 ;  /* 0x00000700e7047824 */ /* 0x00cfe200078e0210 */
[----:B------:R-:W2:Y:S01]  /*1f8e0*/  LDL R20, [R1+0x9c] ;  /* 0x00009c0001147983 */ /* 0x000ea20000100800 */
[----:B------:R-:W-:Y:S01]  /*1f8f0*/  IMAD.MOV.U32 R5, RZ, RZ, -0x3ffffff0 ;  /* 0xc0000010ff057424 */ /* 0x000fe200078e00ff */
[----:B------:R-:W-:Y:S05]  /*1f900*/  WARPSYNC.ALL ;  /* 0x0000000000007948 */ /* 0x000fea0003800000 */
[C---:B------:R-:W-:Y:S01]  /*1f910*/  R2UR UR6, R4.reuse ;  /* 0x00000000040672ca */ /* 0x040fe200000e0000 */
[----:B------:R-:W-:Y:S01]  /*1f920*/  VIADD R6, R4, 0x100 ;  /* 0x0000010004067836 */ /* 0x000fe20000000000 */
[----:B------:R-:W-:Y:S01]  /*1f930*/  R2UR UR7, R5 ;  /* 0x00000000050772ca */ /* 0x000fe200000e0000 */
[----:B------:R-:W-:Y:S01]  /*1f940*/  WARPGROUP.ARRIVE ;  /* 0x00000000000079c5 */ /* 0x000fe20000000000 */
[----:B------:R-:W-:Y:S01]  /*1f950*/  IMAD.MOV.U32 R7, RZ, RZ, -0x3ffffff0 ;  /* 0xc0000010ff077424 */ /* 0x000fe200078e00ff */
[----:B------:R-:W3:Y:S01]  /*1f960*/  LDL R15, [R1+0x88] ;  /* 0x00008800010f7983 */ /* 0x000ee20000100800 */
        /* <DEDUP_REMOVED lines=11> */
[----:B------:R-:W2:Y:S08]  /*1fa20*/  @P0 LDC.64 R8, c[0x0][0x9c8] ;  /* 0x00027200ff080b82 */ /* 0x000eb00000000a00 */
        /* <DEDUP_REMOVED lines=12> */
[-C--:B--2---:R-:W-:Y:S01]  /*1faf0*/  @P0 IMAD R6, R20, R8.reuse, RZ ;  /* 0x0000000814060224 */ /* 0x084fe200078e02ff */
[----:B------:R-:W-:Y:S01]  /*1fb00*/  R2UR UR7, R7 ;  /* 0x00000000070772ca */ /* 0x000fe200000e0000 */
[----:B------:R-:W-:Y:S02]  /*1fb10*/  VIADD R20, R4, 0x400 ;  /* 0x0000040004147836 */ /* 0x000fe40000000000 */
[C---:B---3--:R-:W-:Y:S01]  /*1fb20*/  @P0 IMAD R5, R15.reuse, R9, R6 ;  /* 0x000000090f050224 */ /* 0x048fe200078e0206 */
[----:B----4-:R-:W-:Y:S01]  /*1fb30*/  @P0 SHF.R.S32.HI R9, RZ, 0x1f, R12 ;  /* 0x0000001fff090819 */ /* 0x010fe2000001140c */
[----:B------:R-:W-:-:S04]  /*1fb40*/  @P0 IMAD.WIDE.U32 R6, R15, R8, RZ ;  /* 0x000000080f060225 */ /* 0x000fc800078e00ff */
[-C--:B-----5:R-:W-:Y:S02]  /*1fb50*/  @P0 IMAD R8, R9, R10.reuse, RZ ;  /* 0x0000000a09080224 */ /* 0x0a0fe400078e02ff */
[----:B------:R-:W-:Y:S02]  /*1fb60*/  @P0 IMAD.IADD R7, R7, 0x1, R5 ;  /* 0x0000000107070824 */ /* 0x000fe400078e0205 */
[C---:B------:R-:W-:Y:S02]  /*1fb70*/  @P0 IMAD R5, R12.reuse, R11, R8 ;  /* 0x0000000b0c050224 */ /* 0x040fe400078e0208 */
[----:B------:R-:W-:-:S04]  /*1fb80*/  @P0 IMAD.WIDE.U32 R6, R12, R10, R6 ;  /* 0x0000000a0c060225 */ /* 0x000fc800078e0006 */
[----:B------:R-:W-:Y:S01]  /*1fb90*/  @P0 IMAD.IADD R5, R7, 0x1, R5 ;  /* 0x0000000107050824 */ /* 0x000fe200078e0205 */
[----:B------:R-:W-:Y:S01]  /*1fba0*/  @P0 LEA R8, P2, R6, UR4, 0x2 ;  /* 0x0000000406080c11 */ /* 0x000fe2000f8410ff */
[----:B------:R-:W-:-:S03]  /*1fbb0*/  IMAD.MOV.U32 R10, RZ, RZ, 0x3f800000 ;  /* 0x3f800000ff0a7424 */ /* 0x000fc600078e00ff */
[----:B------:R-:W-:-:S05]  /*1fbc0*/  @P0 LEA.HI.X R9, R6, UR5, R5, 0x2, P2 ;  /* 0x0000000506090c11 */ /* 0x000fca00090f1405 */
[----:B------:R2:W3:Y:S01]  /*1fbd0*/  @P0 LDG.E R10, desc[UR8][R8.64] ;  /* 0x00000008080a0981 */ /* 0x0004e2000c1e1900 */
        /* <DEDUP_REMOVED lines=14> */
[----:B------:R-:W4:Y:S01]  /*1fcc0*/  SHFL.BFLY PT, R7, R236, 0x2, 0x1f ;  /* 0x0c401f00ec077f89 */ /* 0x000f2200000e0000 */
[----:B------:R-:W-:Y:S02]  /*1fcd0*/  WARPGROUP.DEPBAR.LE gsb0, 0x0 ;  /* 0x00008000000079c5 */ /* 0x000fe40000010000 */
[----:B------:R-:W-:-:S06]  /*1fce0*/  WARPGROUP.ARRIVE ;  /* 0x00000000000079c5 */ /* 0x000fcc0000000000 */
[----:B------:R-:W-:Y:S01]  /*1fcf0*/  QGMMA.64x128x32.F32.E4M3.E4M3 R24, R204, gdesc[UR4], R24, gsb0 ;  /* 0x01e00004cc187df3 */ /* 0x000fe20008000818 */
[----:B------:R-:W-:Y:S02]  /*1fd00*/  R2UR UR6, R4 ;  /* 0x00000000040672ca */ /* 0x000fe400000e0000 */
[----:B------:R-:W-:Y:S02]  /*1fd10*/  R2UR UR7, R5 ;  /* 0x00000000050772ca */ /* 0x000fe400000e0000 */
[----:B------:R-:W5:Y:S01]  /*1fd20*/  SHFL.BFLY PT, R5, R14, 0x2, 0x1f ;  /* 0x0c401f000e057f89 */ /* 0x000f6200000e0000 */
[----:B----4-:R-:W-:-:S05]  /*1fd30*/  FADD.FTZ R7, R7, R236 ;  /* 0x000000ec07077221 */ /* 0x010fca0000010000 */
[----:B------:R-:W4:Y:S01]  /*1fd40*/  SHFL.BFLY PT, R4, R7, 0x1, 0x1f ;  /* 0x0c201f0007047f89 */ /* 0x000f2200000e0000 */
[----:B-----5:R-:W-:-:S05]  /*1fd50*/  FADD.FTZ R5, R5, R14 ;  /* 0x0000000e05057221 */ /* 0x020fca0000010000 */
[----:B------:R-:W5:Y:S01]  /*1fd60*/  SHFL.BFLY PT, R6, R5, 0x1, 0x1f ;  /* 0x0c201f0005067f89 */ /* 0x000f6200000e0000 */
[----:B----4-:R-:W-:-:S05]  /*1fd70*/  FADD.FTZ R11, R7, R4 ;  /* 0x00000004070b7221 */ /* 0x010fca0000010000 */
[C---:B------:R-:W-:Y:S01]  /*1fd80*/  FSETP.NE.FTZ.AND P0, PT, R11.reuse, RZ, PT ;  /* 0x000000ff0b00720b */ /* 0x040fe20003f15000 */
[----:B------:R-:W-:Y:S01]  /*1fd90*/  FMUL.FTZ R15, R11, 0.00390625 ;  /* 0x3b8000000b0f7820 */ /* 0x000fe20000410000 */
[----:B--2---:R-:W-:-:S04]  /*1fda0*/  IMAD.MOV.U32 R9, RZ, RZ, RZ ;  /* 0x000000ffff097224 */ /* 0x004fc800078e00ff */
[----:B------:R-:W-:Y:S01]  /*1fdb0*/  FSETP.NE.FTZ.AND P2, PT, R15, RZ, PT ;  /* 0x000000ff0f00720b */ /* 0x000fe20003f55000 */
[----:B-----5:R-:W-:-:S04]  /*1fdc0*/  FADD.FTZ R12, R5, R6 ;  /* 0x00000006050c7221 */ /* 0x020fc80000010000 */
[----:B------:R-:W-:Y:S02]  /*1fdd0*/  FMUL.FTZ R8, R12, 0.00390625 ;  /* 0x3b8000000c087820 */ /* 0x000fe40000410000 */
[----:B------:R-:W-:Y:S03]  /*1fde0*/  @P0 MUFU.RCP R9, R11 ;  /* 0x0000000b00090308 */ /* 0x000fe60000001000 */
[----:B------:R-:W-:Y:S01]  /*1fdf0*/  FSETP.NE.FTZ.AND P3, PT, R8, RZ, PT ;  /* 0x000000ff0800720b */ /* 0x000fe20003f75000 */
[----:B------:R-:W-:Y:S02]  /*1fe00*/  WARPGROUP.DEPBAR.LE gsb0, 0x0 ;  /* 0x00008000000079c5 */ /* 0x000fe40000010000 */
[----:B------:R-:W-:-:S06]  /*1fe10*/  WARPGROUP.ARRIVE ;  /* 0x00000000000079c5 */ /* 0x000fcc0000000000 */
[----:B------:R-:W-:Y:S01]  /*1fe20*/  QGMMA.64x128x32.F32.E4M3.E4M3 R24, R200, gdesc[UR4], R24, gsb0 ;  /* 0x01e00004c8187df3 */ /* 0x000fe20008000818 */
[----:B------:R-:W-:Y:S01]  /*1fe30*/  FSETP.NE.FTZ.AND P0, PT, R12, RZ, PT ;  /* 0x000000ff0c00720b */ /* 0x000fe20003f15000 */
[----:B------:R-:W-:Y:S02]  /*1fe40*/  IMAD.MOV.U32 R7, RZ, RZ, RZ ;  /* 0x000000ffff077224 */ /* 0x000fe400078e00ff */
[----:B------:R-:W2:Y:S08]  /*1fe50*/  @P3 MUFU.LG2 R8, R8 ;  /* 0x0000000800083308 */ /* 0x000eb00000000c00 */
[----:B------:R-:W4:Y:S08]  /*1fe60*/  @P2 MUFU.LG2 R6, R15 ;  /* 0x0000000f00062308 */ /* 0x000f300000000c00 */
[----:B------:R-:W5:Y:S01]  /*1fe70*/  @P0 MUFU.RCP R7, R12 ;  /* 0x0000000c00070308 */ /* 0x000f620000001000 */
[C---:B------:R-:W-:Y:S01]  /*1fe80*/  @P2 FMUL.FTZ R4, R2.reuse, 0.69314718246459960938 ;  /* 0x3f31721802042820 */ /* 0x040fe20000410000 */
[----:B------:R-:W-:Y:S01]  /*1fe90*/  @P3 FMUL.FTZ R2, R2, 0.69314718246459960938 ;  /* 0x3f31721802023820 */ /* 0x000fe20000410000 */
[----:B--2---:R-:W-:Y:S01]  /*1fea0*/  @P3 FMUL.FTZ R11, R8, 0.69314718246459960938 ;  /* 0x3f317218080b3820 */ /* 0x004fe20000410000 */
[----:B------:R-:W-:-:S02]  /*1feb0*/  IMAD.MOV.U32 R89, RZ, RZ, -0x800000 ;  /* 0xff800000ff597424 */ /* 0x000fc400078e00ff */
[----:B---3--:R-:W-:Y:S01]  /*1fec0*/  FMUL.FTZ R9, R9, R10 ;  /* 0x0000000a09097220 */ /* 0x008fe20000410000 */
[----:B------:R-:W-:Y:S02]  /*1fed0*/  IMAD.MOV.U32 R88, RZ, RZ, -0x800000 ;  /* 0xff800000ff587424 */ /* 0x000fe400078e00ff */
[----:B----4-:R-:W-:Y:S01]  /*1fee0*/  @P2 FMUL.FTZ R5, R6, 0.69314718246459960938 ;  /* 0x3f31721806052820 */ /* 0x010fe20000410000 */
[----:B------:R-:W-:-:S03]  /*1fef0*/  @P3 FFMA.FTZ R89, R2, R0, R11 ;  /* 0x0000000002593223 */ /* 0x000fc6000001000b */
[----:B------:R-:W-:Y:S01]  /*1ff00*/  @P2 FFMA.FTZ R88, R4, R3, R5 ;  /* 0x0000000304582223 */ /* 0x000fe20000010005 */
[----:B-----5:R-:W-:Y:S01]  /*1ff10*/  FMUL.FTZ R2, R7, R10 ;  /* 0x0000000a07027220 */ /* 0x020fe20000410000 */
[----:B------:R-:W-:Y:S02]  /*1ff20*/  WARPGROUP.DEPBAR.LE gsb0, 0x0 ;  /* 0x00008000000079c5 */ /* 0x000fe40000010000 */
[----:B------:R-:W-:Y:S05]  /*1ff30*/  @!P1 BRA `(.L_x_2385) ;  /* 0x0000000000049947 */ /* 0x000fea0003800000 */
[----:B------:R-:W-:Y:S01]  /*1ff40*/  BPT.TRAP 0x1 ;  /* 0x000000040000795c */ /* 0x000fe20000300000 */
.L_x_2385:
        /* <DEDUP_REMOVED lines=70> */
[----:B------:R-:W-:-:S10]  /*203b0*/  FMUL.FTZ R13, R66, R2 ;  /* 0x00000002420d7220 */ /* 0x000fd40000410000 */
[----:B------:R-:W-:Y:S01]  /*203c0*/  IMAD.U32 R3, RZ, RZ, UR4 ;  /* 0x00000004ff037e24 */ /* 0x000fe2000f8e00ff */
[----:B---3--:R-:W-:Y:S01]  /*203d0*/  R2UR UR4, R4 ;  /* 0x00000000040472ca */ /* 0x008fe200000e0000 */
[----:B------:R-:W-:-:S03]  /*203e0*/  FMUL.FTZ R4, R79, R2 ;  /* 0x000000024f047220 */ /* 0x000fc60000410000 */
[----:B------:R-:W-:Y:S02]  /*203f0*/  PRMT R0, R3, 0x654, R0 ;  /* 0x0000065403007816 */ /* 0x000fe40000000000 */
[----:B------:R-:W-:Y:S02]  /*20400*/  SEL R3, RZ, 0x1, P1 ;  /* 0x00000001ff037807 */ /* 0x000fe40000800000 */
[----:B------:R2:W-:Y:S02]  /*20410*/  SYNCS.ARRIVE.TRANS64.RED.A1T0 RZ, [R0+URZ], RZ ;  /* 0x000000ff00ff79a7 */ /* 0x0005e4000810043f */
[----:B------:R-:W-:-:S03]  /*20420*/  LOP3.LUT R232, R232, R3, RZ, 0x3c, !PT ;  /* 0x00000003e8e87212 */ /* 0x000fc600078e3cff */
[----:B------:R-:W-:-:S06]  /*20430*/  UIADD3 UR4, UR4, 0x1, URZ ;  /* 0x0000000104047890 */ /* 0x000fcc000fffe03f */
[----:B--2---:R-:W-:-:S05]  /*20440*/  IMAD.U32 R0, RZ, RZ, UR4 ;  /* 0x00000004ff007e24 */ /* 0x004fca000f8e00ff */
[----:B------:R2:W-:Y:S02]  /*20450*/  STL [R1+0xa0], R0 ;  /* 0x0000a00001007387 */ /* 0x0005e40000100800 */
.L_x_2318:
[----:B------:R-:W3:Y:S01]  /*20460*/  LDL R81, [R1+0x70] ;  /* 0x0000700001517983 */ /* 0x000ee20000100800 */
[----:B------:R-:W-:Y:S05]  /*20470*/  WARPSYNC.ALL ;  /* 0x0000000000007948 */ /* 0x000fea0003800000 */
[----:B---3--:R-:W-:Y:S01]  /*20480*/  SHF.R.S32.HI R79, RZ, 0x1f, R81 ;  /* 0x0000001fff4f7819 */ /* 0x008fe20000011451 */
[----:B------:R-:W3:Y:S08]  /*20490*/  S2UR UR5, SR_CgaCtaId ;  /* 0x00000000000579c3 */ /* 0x000ef00000008800 */
[----:B------:R-:W-:Y:S06]  /*204a0*/  BAR.SYNC.DEFER_BLOCKING 0x5, 0x180 ;  /* 0x0146000000007b1d */ /* 0x000fec0000010000 */
[----:B------:R-:W-:Y:S01]  /*204b0*/  UMOV UR4, 0x400 ;  /* 0x0000040000047882 */ /* 0x000fe20000000000 */
[----:B------:R-:W-:Y:S01]  /*204c0*/  BSSY B0, `(.L_x_2386) ;  /* 0x00002aa000007945 */ /* 0x000fe20003800000 */
[----:B---3--:R-:W-:-:S02]  /*204d0*/  ULEA UR4, UR5, UR4, 0x18 ;  /* 0x0000000405047291 */ /* 0x008fc4000f8ec03f */
[----:B--2---:R-:W-:-:S04]  /*204e0*/  IMAD.U32 R0, RZ, RZ, UR5 ;  /* 0x00000005ff007e24 */ /* 0x004fc8000f8e00ff */
[----:B------:R-:W-:Y:S01]  /*204f0*/  IMAD.U32 R16, RZ, RZ, UR4 ;  /* 0x00000004ff107e24 */ /* 0x000fe2000f8e00ff */
[----:B------:R-:W-:Y:S04]  /*20500*/  STL [R1+0x50], R0 ;  /* 0x0000500001007387 */ /* 0x000fe80000100800 */
[----:B------:R-:W2:Y:S04]  /*20510*/  LDS.128 R64, [R16+0x2e8d0] ;  /* 0x02e8d00010407984 */ /* 0x000ea80000000c00 */
[----:B--2---:R2:W-:Y:S04]  /*20520*/  STL.64 [R1+0x60], R64 ;  /* 0x0000604001007387 */ /* 0x0045e80000100a00 */
[----:B------:R2:W-:Y:S01]  /*20530*/  STL.64 [R1+0x68], R66 ;  /* 0x0000684201007387 */ /* 0x0005e20000100a00 */
[----:B------:R-:W-:Y:S06]  /*20540*/  BAR.ARV 0x4, 0x180 ;  /* 0x0106000000007b1d */ /* 0x000fec0000002000 */
[----:B------:R-:W-:Y:S05]  /*20550*/  @P0 BRA `(.L_x_2387) ;  /* 0x0000001c00400947 */ /* 0x000fea0003800000 */
[----:B------:R-:W3:Y:S01]  /*20560*/  S2R R58, SR_TID.X ;  /* 0x00000000003a7919 */ /* 0x000ee20000002100 */
[----:B------:R-:W-:Y:S01]  /*20570*/  ULDC.64 UR4, c[0x4][0x38] ;  /* 0x01000e0000047ab9 */ /* 0x000fe20000000a00 */
[----:B------:R-:W4:Y:S01]  /*20580*/  LDL R50, [R1+0xac] ;  /* 0x0000ac0001327983 */ /* 0x000f220000100800 */
[----:B------:R-:W-:Y:S01]  /*20590*/  ULDC.64 UR6, c[0x0][0x208] ;  /* 0x0000820000067ab9 */ /* 0x000fe20000000a00 */
[----:B---3--:R-:W-:-:S05]  /*205a0*/  IMAD.SHL.U32 R0, R58, 0x4, RZ ;  /* 0x000000043a007824 */ /* 0x008fca00078e00ff */
        /* <DEDUP_REMOVED lines=23> */
[----:B--2---:R-:W-:-:S02]  /*20720*/  F2FP.BF16.F32.PACK_AB R65, R55, R26 ;  /* 0x0000001a3741723e */ /* 0x004fc400000010ff */
[----:B------:R-:W-:Y:S02]  /*20730*/  MOV R56, R16 ;  /* 0x0000001000387202 */ /* 0x000fe40000000f00 */
[----:B0-----:R-:W-:Y:S02]  /*20740*/  MOV R57, R43 ;  /* 0x0000002b00397202 */ /* 0x001fe40000000f00 */
[----:B------:R-:W-:Y:S02]  /*20750*/  F2FP.BF16.F32.PACK_AB R43, R84, R5 ;  /* 0x00000005542b723e */ /* 0x000fe400000010ff */
[----:B------:R-:W-:Y:S02]  /*20760*/  F2FP.BF16.F32.PACK_AB R30, R61, R24 ;  /* 0x000000183d1e723e */ /* 0x000fe400000010ff */
[----:B------:R-:W-:Y:S02]  /*20770*/  F2FP.BF16.F32.PACK_AB R67, R63, R20 ;  /* 0x000000143f43723e */ /* 0x000fe400000010ff */
[----:B---3--:R-:W-:-:S02]  /*20780*/  LOP3.LUT P0, R2, R58, 0x3, RZ, 0xc0, !PT ;  /* 0x000000033a027812 */ /* 0x008fc4000780c0ff */
[----:B------:R-:W-:Y:S02]  /*20790*/  F2FP.BF16.F32.PACK_AB R94, R94, R95 ;  /* 0x0000005f5e5e723e */ /* 0x000fe400000010ff */
[----:B------:R-:W-:Y:S02]  /*207a0*/  F2FP.BF16.F32.PACK_AB R93, R92, R93 ;  /* 0x0000005d5c5d723e */ /* 0x000fe400000010ff */
[----:B------:R-:W-:Y:S02]  /*207b0*/  ISETP.EQ.OR P0, PT, R2, 0x3, !P0 ;  /* 0x000000030200780c */ /* 0x000fe40004702670 */
        /* <DEDUP_REMOVED lines=8> */
[----:B------:R-:W-:-:S02]  /*20840*/  SEL R13, R94, R93, P0 ;  /* 0x0000005d5e0d7207 */ /* 0x000fc40000000000 */
[----:B------:R-:W-:Y:S01]  /*20850*/  SEL R3, R93, R94, P0 ;  /* 0x0000005e5d037207 */ /* 0x000fe20000000000 */
[----:B----4-:R-:W-:Y:S01]  /*20860*/  IMAD.WIDE R4, R50, 0x2, R56 ;  /* 0x0000000232047825 */ /* 0x010fe200078e0238 */
[----:B------:R-:W-:Y:S02]  /*20870*/  F2FP.BF16.F32.PACK_AB R50, R87, R6 ;  /* 0x000000065732723e */ /* 0x000fe400000010ff */
[C---:B------:R-:W-:Y:S02]  /*20880*/  IADD3 R7, P5, R4.reuse, 0x4060, RZ ;  /* 0x0000406004077810 */ /* 0x040fe40007fbe0ff */
[----:B------:R-:W-:Y:S02]  /*20890*/  IADD3 R9, P1, R4, 0x4040, RZ ;  /* 0x0000404004097810 */ /* 0x000fe40007f3e0ff */
[----:B------:R-:W-:Y:S02]  /*208a0*/  LOP3.LUT R6, R7, 0x380, RZ, 0xc0, !PT ;  /* 0x0000038007067812 */ /* 0x000fe400078ec0ff */
[----:B------:R-:W-:-:S02]  /*208b0*/  LOP3.LUT R8, R9, 0x380, RZ, 0xc0, !PT ;  /* 0x0000038009087812 */ /* 0x000fc400078ec0ff */
[----:B------:R-:W-:Y:S02]  /*208c0*/  IADD3 R15, P3, R4, 0x4000, RZ ;  /* 0x00004000040f7810 */ /* 0x000fe40007f7e0ff */
        /* <DEDUP_REMOVED lines=33> */
[----:B------:R-:W-:-:S02]  /*20ae0*/  MOV R64, R6 ;  /* 0x0000000600407202 */ /* 0x000fc40000000f00 */
[----:B------:R-:W-:Y:S02]  /*20af0*/  MOV R80, R4 ;  /* 0x0000000400507202 */ /* 0x000fe40000000f00 */
[----:B------:R-:W-:Y:S02]  /*20b00*/  MOV R66, R8 ;  /* 0x0000000800427202 */ /* 0x000fe40000000f00 */
[----:B------:R-:W-:Y:S02]  /*20b10*/  MOV R68, R10 ;  /* 0x0000000a00447202 */ /* 0x000fe40000000f00 */
[----:B------:R-:W-:Y:S02]  /*20b20*/  MOV R72, R14 ;  /* 0x0000000e00487202 */ /* 0x000fe40000000f00 */
[----:B------:R-:W-:Y:S02]  /*20b30*/  MOV R74, R20 ;  /* 0x00000014004a7202 */ /* 0x000fe40000000f00 */
[----:B------:R-:W-:-:S02]  /*20b40*/  MOV R76, R24 ;  /* 0x00000018004c7202 */ /* 0x000fc40000000f00 */
[----:B------:R-:W-:Y:S02]  /*20b50*/  MOV R78, R26 ;  /* 0x0000001a004e7202 */ /* 0x000fe40000000f00 */
[----:B------:R-:W-:Y:S01]  /*20b60*/  LOP3.LUT R2, R0, 0x2, RZ, 0x3c, !PT ;  /* 0x0000000200027812 */ /* 0x000fe200078e3cff */
        /* <DEDUP_REMOVED lines=20> */
[----:B------:R-:W0:Y:S01]  /*20cb0*/  SHFL.IDX PT, R7, R7, R2, 0x1c1f ;  /* 0x001c1f0207077589 */ /* 0x000e2200000e0000 */
[----:B------:R-:W-:Y:S02]  /*20cc0*/  SEL R61, R65, R54, P0 ;  /* 0x00000036413d7207 */ /* 0x000fe40000000000 */
[----:B------:R-:W-:Y:S01]  /*20cd0*/  SEL R37, R39, R40, P0 ;  /* 0x0000002827257207 */ /* 0x000fe20000000000 */
[----:B------:R-:W2:Y:S01]  /*20ce0*/  SHFL.IDX PT, R30, R25, R0, 0x1c1f ;  /* 0x001c1f00191e7589 */ /* 0x000ea200000e0000 */
[----:B------:R-:W-:Y:S02]  /*20cf0*/  SEL R41, R43, R44, P0 ;  /* 0x0000002c2b297207 */ /* 0x000fe40000000000 */
[----:B------:R-:W-:Y:S01]  /*20d00*/  SEL R45, R48, R49, P0 ;  /* 0x00000031302d7207 */ /* 0x000fe20000000000 */
[----:B------:R-:W-:Y:S01]  /*20d10*/  SHFL.IDX PT, R34, R29, R0, 0x1c1f ;  /* 0x001c1f001d227589 */ /* 0x000fe200000e0000 */
[----:B------:R-:W-:-:S02]  /*20d20*/  SEL R47, R49, R48, P0 ;  /* 0x00000030312f7207 */ /* 0x000fc40000000000 */
[----:B------:R-:W-:Y:S01]  /*20d30*/  SEL R63, R62, R67, P0 ;  /* 0x000000433e3f7207 */ /* 0x000fe20000000000 */
[----:B------:R-:W3:Y:S01]  /*20d40*/  SHFL.IDX PT, R31, R31, R2, 0x1c1f ;  /* 0x001c1f021f1f7589 */ /* 0x000ee200000e0000 */
        /* <DEDUP_REMOVED lines=8> */
[----:B------:R-:W4:Y:S01]  /*20dd0*/  SHFL.IDX PT, R20, R39, R2, 0x1c1f ;  /* 0x001c1f0227147589 */ /* 0x000f2200000e0000 */
[----:B------:R-:W-:Y:S02]  /*20de0*/  SEL R51, R51, R38, P0 ;  /* 0x0000002633337207 */ /* 0x000fe40000000000 */
[----:B------:R-:W-:Y:S01]  /*20df0*/  SEL R69, R69, R70, P0 ;  /* 0x0000004645457207 */ /* 0x000fe20000000000 */
[----:B------:R-:W1:Y:S01]  /*20e00*/  SHFL.IDX PT, R38, R33, R0, 0x1c1f ;  /* 0x001c1f0021267589 */ /* 0x000e6200000e0000 */
[----:B------:R-:W-:Y:S02]  /*20e10*/  SEL R73, R42, R73, P0 ;  /* 0x000000492a497207 */ /* 0x000fe40000000000 */
[----:B------:R-:W-:Y:S01]  /*20e20*/  SEL R75, R77, R50, P0 ;  /* 0x000000324d4b7207 */ /* 0x000fe20000000000 */
[----:B------:R-:W-:Y:S01]  /*20e30*/  SHFL.IDX PT, R41, R41, R0, 0x1c1f ;  /* 0x001c1f0029297589 */ /* 0x000fe200000e0000 */
[----:B------:R-:W-:-:S02]  /*20e40*/  SEL R77, R50, R77, P0 ;  /* 0x0000004d324d7207 */ /* 0x000fc40000000000 */
[----:B0-----:R-:W-:Y:S01]  /*20e50*/  SEL R8, R10, R7, P0 ;  /* 0x000000070a087207 */ /* 0x001fe20000000000 */
[----:B------:R-:W0:Y:S01]  /*20e60*/  SHFL.IDX PT, R42, R43, R2, 0x1c1f ;  /* 0x001c1f022b2a7589 */ /* 0x000e2200000e0000 */
[----:B--2---:R-:W-:Y:S02]  /*20e70*/  SEL R28, R30, R27, P0 ;  /* 0x0000001b1e1c7207 */ /* 0x004fe40000000000 */
[----:B---3--:R-:W-:Y:S01]  /*20e80*/  SEL R32, R34, R31, P0 ;  /* 0x0000001f22207207 */ /* 0x008fe20000000000 */
        /* <DEDUP_REMOVED lines=8> */
[----:B----4-:R-:W-:Y:S01]  /*20f10*/  SEL R12, R37, R20, P0 ;  /* 0x00000014250c7207 */ /* 0x010fe20000000000 */
[----:B------:R-:W-:Y:S01]  /*20f20*/  SHFL.IDX PT, R59, R59, R0, 0x1c1f ;  /* 0x001c1f003b3b7589 */ /* 0x000fe200000e0000 */
[----:B-1----:R-:W-:Y:S02]  /*20f30*/  SEL R36, R38, R35, P0 ;  /* 0x0000002326247207 */ /* 0x002fe40000000000 */
[----:B------:R-:W-:Y:S01]  /*20f40*/  SEL R38, R35, R38, P0 ;  /* 0x0000002623267207 */ /* 0x000fe20000000000 */
[----:B------:R-:W-:Y:S01]  /*20f50*/  SHFL.IDX PT, R63, R63, R0, 0x1c1f ;  /* 0x001c1f003f3f7589 */ /* 0x000fe200000e0000 */
[----:B------:R-:W-:-:S02]  /*20f60*/  SEL R14, R20, R37, P0 ;  /* 0x00000025140e7207 */ /* 0x000fc40000000000 */
[----:B------:R-:W-:Y:S01]  /*20f70*/  SEL R6, R3, R6, P0 ;  /* 0x0000000603067207 */ /* 0x000fe20000000000 */
[----:B------:R-:W-:Y:S01]  /*20f80*/  SHFL.IDX PT, R67, R67, R0, 0x1c1f ;  /* 0x001c1f0043437589 */ /* 0x000fe200000e0000 */
[----:B0-----:R-:W-:Y:S02]  /*20f90*/  SEL R40, R41, R42, P0 ;  /* 0x0000002a29287207 */ /* 0x001fe40000000000 */
[----:B------:R-:W-:Y:S01]  /*20fa0*/  SEL R26, R21, R26, P0 ;  /* 0x0000001a151a7207 */ /* 0x000fe20000000000 */
[----:B------:R-:W-:Y:S01]  /*20fb0*/  SHFL.IDX PT, R71, R71, R0, 0x1c1f ;  /* 0x001c1f0047477589 */ /* 0x000fe200000e0000 */
[----:B------:R-:W-:-:S03]  /*20fc0*/  SEL R42, R42, R41, P0 ;  /* 0x000000292a2a7207 */ /* 0x000fc60000000000 */
        /* <DEDUP_REMOVED lines=24> */
.L_x_2600:
[----:B------:R-:W2:Y:S01]  /*21150*/  LDL.LU R2, [R1+0x94] ;  /* 0x0000940001027983 */ /* 0x000ea20000300800 */
[----:B------:R-:W-:Y:S05]  /*21160*/  WARPSYNC.ALL ;  /* 0x0000000000007948 */ /* 0x000fea0003800000 */
[----:B-1----:R-:W3:Y:S01]  /*21170*/  LDL.LU R0, [R1+0x98] ;  /* 0x0000980001007983 */ /* 0x002ee20000300800 */
[----:B------:R-:W0:Y:S01]  /*21180*/  LDC R49, c[0x0][0xbe8] ;  /* 0x0002fa00ff317b82 */ /* 0x000e220000000800 */
[----:B------:R-:W-:Y:S02]  /*21190*/  ULDC.64 UR4, c[0x0][0xc00] ;  /* 0x0003000000047ab9 */ /* 0x000fe40000000a00 */
[----:B------:R-:W4:Y:S04]  /*211a0*/  LDL R44, [R1+0x7c] ;  /* 0x00007c00012c7983 */ /* 0x000f280000100800 */
[----:B------:R-:W4:Y:S01]  /*211b0*/  LDL R52, [R1+0x4c] ;  /* 0x00004c0001347983 */ /* 0x000f220000100800 */
[----:B------:R-:W-:Y:S01]  /*211c0*/  BAR.SYNC.DEFER_BLOCKING 0x1, 0x100 ;  /* 0x0044000000007b1d */ /* 0x000fe20000010000 */
[----:B------:R-:W-:-:S02]  /*211d0*/  ISETP.NE.U32.AND P1, PT, RZ, UR4, PT ;  /* 0x00000004ff007c0c */ /* 0x000fc4000bf25070 */
[----:B------:R-:W-:Y:S02]  /*211e0*/  SEL R41, R75, R60, P0 ;  /* 0x0000003c4b297207 */ /* 0x000fe40000000000 */
[----:B------:R-:W-:Y:S01]  /*211f0*/  ISETP.NE.AND.EX P1, PT, RZ, UR5, PT, P1 ;  /* 0x00000005ff007c0c */ /* 0x000fe2000bf25310 */
[----:B------:R-:W-:Y:S01]  /*21200*/  ULDC.64 UR6, c[0x0][0x208] ;  /* 0x0000820000067ab9 */ /* 0x000fe20000000a00 */
[----:B------:R-:W-:Y:S01]  /*21210*/  SEL R43, R60, R75, P0 ;  /* 0x0000004b3c2b7207 */ /* 0x000fe20000000000 */
[----:B------:R-:W-:Y:S04]  /*21220*/  STSM.16.M88.4 [R80], R4 ;  /* 0x0000000450007844 */ /* 0x000fe80000000200 */
[----:B------:R-:W-:Y:S04]  /*21230*/  STSM.16.M88.4 [R78], R8 ;  /* 0x000000084e007844 */ /* 0x000fe80000000200 */
[----:B------:R-:W-:Y:S04]  /*21240*/  STSM.16.M88.4 [R76], R24 ;  /* 0x000000184c007844 */ /* 0x000fe80000000200 */
[----:B------:R-:W-:Y:S04]  /*21250*/  STSM.16.M88.4 [R74], R28 ;  /* 0x0000001c4a007844 */ /* 0x000fe80000000200 */
[----:B------:R-:W-:Y:S04]  /*21260*/  STSM.16.M88.4 [R72], R32 ;  /* 0x0000002048007844 */ /* 0x000fe80000000200 */
[----:B------:R-:W-:Y:S04]  /*21270*/  STSM.16.M88.4 [R68], R36 ;  /* 0x0000002444007844 */ /* 0x000fe80000000200 */
[----:B------:R4:W-:Y:S04]  /*21280*/  STSM.16.M88.4 [R66], R12 ;  /* 0x0000000c42007844 */ /* 0x0009e80000000200 */
[----:B------:R1:W-:Y:S01]  /*21290*/  STSM.16.M88.4 [R64], R40 ;  /* 0x0000002840007844 */ /* 0x0003e20000000200 */
[----:B------:R-:W-:Y:S01]  /*212a0*/  BAR.SYNC.DEFER_BLOCKING 0x1, 0x100 ;  /* 0x0044000000007b1d */ /* 0x000fe20000010000 */
[----:B--2---:R-:W-:-:S04]  /*212b0*/  IADD3 R20, P2, R2, UR4, RZ ;  /* 0x0000000402147c10 */ /* 0x004fc8000ff5e0ff */
[----:B---3--:R-:W-:Y:S01]  /*212c0*/  IADD3.X R21, R0, UR5, RZ, P2, !PT ;  /* 0x0000000500157c10 */ /* 0x008fe200097fe4ff */
[----:B------:R-:W-:Y:S01]  /*212d0*/  ULDC.64 UR4, c[0x0][0xc08] ;  /* 0x0003020000047ab9 */ /* 0x000fe20000000a00 */
[----:B0-----:R-:W-:Y:S02]  /*212e0*/  ISETP.NE.AND P2, PT, R49, 0x1, PT ;  /* 0x000000013100780c */ /* 0x001fe40003f45270 */
[----:B------:R-:W-:Y:S01]  /*212f0*/  ISETP.NE.U32.AND P0, PT, RZ, UR4, PT ;  /* 0x00000004ff007c0c */ /* 0x000fe2000bf05070 */
[----:B------:R1:W5:Y:S03]  /*21300*/  @P1 LDG.E R47, desc[UR6][R20.64] ;  /* 0x00000006142f1981 */ /* 0x000366000c1e1900 */
[----:B------:R-:W-:Y:S01]  /*21310*/  ISETP.NE.AND.EX P0, PT, RZ, UR5, PT, P0 ;  /* 0x00000005ff007c0c */ /* 0x000fe2000bf05300 */
[----:B----4-:R-:W-:-:S06]  /*21320*/  IMAD.IADD R13, R44, 0x1, R52 ;  /* 0x000000012c0d7824 */ /* 0x010fcc00078e0234 */
[----:B------:R-:W0:Y:S06]  /*21330*/  @P2 LDC R4, c[0x0][0xbec] ;  /* 0x0002fb00ff042b82 */ /* 0x000e2c0000000800 */
[----:B------:R-:W-:Y:S01]  /*21340*/  @P0 IADD3 R2, P3, R2, UR4, RZ ;  /* 0x0000000402020c10 */ /* 0x000fe2000ff7e0ff */
[----:B------:R-:W-:Y:S01]  /*21350*/  ULDC UR4, c[0x0][0xa88] ;  /* 0x0002a20000047ab9 */ /* 0x000fe20000000800 */
[----:B------:R-:W2:Y:S02]  /*21360*/  @P2 LDC R5, c[0x0][0xbf0] ;  /* 0x0002fc00ff052b82 */ /* 0x000ea40000000800 */
[----:B------:R-:W-:Y:S01]  /*21370*/  @P0 IADD3.X R3, R0, UR5, RZ, P3, !PT ;  /* 0x0000000500030c10 */ /* 0x000fe20009ffe4ff */
[----:B------:R-:W-:-:S06]  /*21380*/  IMAD.U32 R0, RZ, RZ, UR4 ;  /* 0x00000004ff007e24 */ /* 0x000fcc000f8e00ff */
[----:B------:R1:W5:Y:S01]  /*21390*/  @P0 LDG.E R0, desc[UR6][R2.64] ;  /* 0x0000000602000981 */ /* 0x000362000c1e1900 */
[----:B------:R-:W-:Y:S05]  /*213a0*/  @P0 BRA `(.L_x_2389) ;  /* 0x0000000000140947 */ /* 0x000fea0003800000 */
[----:B------:R-:W-:Y:S05]  /*213b0*/  @!P1 BRA `(.L_x_2389) ;  /* 0x0000000000109947 */ /* 0x000fea0003800000 */
[----:B------:R-:W-:Y:S02]  /*213c0*/  ULDC.64 UR4, c[0x0][0x208] ;  /* 0x0000820000047ab9 */ /* 0x000fe40000000a00 */
[----:B-1----:R-:W3:Y:S04]  /*213d0*/  LDG.E R3, desc[UR4][R20.64] ;  /* 0x0000000414037981 */ /* 0x002ee8000c1e1900 */
[----:B-----5:R-:W3:Y:S02]  /*213e0*/  LDG.E R0, desc[UR4][R20.64+0x4] ;  /* 0x0000040414007981 */ /* 0x020ee4000c1e1900 */
[----:B---3--:R-:W-:-:S07]  /*213f0*/  IMAD.IADD R0, R0, 0x1, -R3 ;  /* 0x0000000100007824 */ /* 0x008fce00078e0a03 */
.L_x_2389:
        /* <DEDUP_REMOVED lines=9> */
[----:B------:R-:W3:Y:S01]  /*21490*/  LDL.LU R54, [R1+0x90] ;  /* 0x0000900001367983 */ /* 0x000ee20000300800 */
[----:B--2---:R-:W-:Y:S01]  /*214a0*/  @P2 SHF.R.U32.HI R7, RZ, R5, R2 ;  /* 0x00000005ff072219 */ /* 0x004fe20000011602 */
[----:B------:R-:W-:-:S02]  /*214b0*/  IMAD.MOV.U32 R2, RZ, RZ, R47 ;  /* 0x000000ffff027224 */ /* 0x000fc400078e002f */
[----:B----4-:R-:W-:-:S05]  /*214c0*/  VIADD R59, R6, 0xffffff80 ;  /* 0xffffff80063b7836 */ /* 0x010fca0000000000 */
[----:B------:R-:W-:-:S04]  /*214d0*/  SHF.R.S32.HI R50, RZ, 0x1f, R59 ;  /* 0x0000001fff327819 */ /* 0x000fc8000001143b */
[----:B------:R-:W-:-:S04]  /*214e0*/  LEA.HI R50, R50, R59, RZ, 0x3 ;  /* 0x0000003b32327211 */ /* 0x000fc800078f18ff */
[----:B------:R-:W-:-:S05]  /*214f0*/  SHF.R.S32.HI R50, RZ, 0x3, R50 ;  /* 0x00000003ff327819 */ /* 0x000fca0000011432 */
[----:B------:R-:W-:Y:S01]  /*21500*/  IMAD R11, R50, 0x40, R81 ;  /* 0x00000040320b7824 */ /* 0x000fe200078e0251 */
        /* <DEDUP_REMOVED lines=8> */
[----:B------:R-:W-:-:S03]  /*21590*/  ULDC.64 UR4, c[0x0][0xb98] ;  /* 0x0002e60000047ab9 */ /* 0x000fc60000000a00 */
[----:B------:R-:W-:Y:S02]  /*215a0*/  IMAD.IADD R5, R5, 0x1, R9 ;  /* 0x0000000105057824 */ /* 0x000fe400078e0209 */
        /* <DEDUP_REMOVED lines=25> */
[C---:B------:R-:W-:Y:S01]  /*21740*/  IADD3 R7, P0, R56.reuse, 0x1000, RZ ;  /* 0x0000100038077810 */ /* 0x040fe20007f1e0ff */
[----:B------:R-:W-:Y:S01]  /*21750*/  ULDC.64 UR6, c[0x0][0x208] ;  /* 0x0000820000067ab9 */ /* 0x000fe20000000a00 */
[----:B------:R-:W-:Y:S01]  /*21760*/  LOP3.LUT R24, R25, 0x380, RZ, 0xc0, !PT ;  /* 0x0000038019187812 */ /* 0x000fe200078ec0ff */
[----:B------:R-:W-:Y:S01]  /*21770*/  SHFL.IDX PT, R44, R2, 0x1, 0x1c1f ;  /* 0x003c1f00022c7f89 */ /* 0x000fe200000e0000 */
[----:B------:R-:W-:Y:S01]  /*21780*/  IMAD.IADD R14, R15, 0x1, -R14 ;  /* 0x000000010f0e7824 */ /* 0x000fe200078e0a0e */
[----:B------:R-:W-:Y:S01]  /*21790*/  IADD3 R29, P3, R56, 0x4000, RZ ;  /* 0x00004000381d7810 */ /* 0x000fe20007f7e0ff */
[----:B------:R-:W-:Y:S01]  /*217a0*/  ULDC.64 UR4, c[0x0][0xaa0] ;  /* 0x0002a80000047ab9 */ /* 0x000fe20000000a00 */
[----:B------:R-:W3:Y:S01]  /*217b0*/  SHFL.IDX PT, R45, R4, 0x1, 0x1c1f ;  /* 0x003c1f00042d7f89 */ /* 0x000ee200000e0000 */
[----:B------:R-:W-:Y:S01]  /*217c0*/  SHF.R.U64 R24, R24, 0x3, RZ ;  /* 0x0000000318187819 */ /* 0x000fe200000012ff */
[----:B------:R-:W-:Y:S01]  /*217d0*/  IMAD.X R9, RZ, RZ, R57, P0 ;  /* 0x000000ffff097224 */ /* 0x000fe200000e0639 */
[----:B------:R-:W-:-:S02]  /*217e0*/  LOP3.LUT P0, RZ, R14, 0x3, RZ, 0xc0, !PT ;  /* 0x000000030eff7812 */ /* 0x000fc4000780c0ff */
        /* <DEDUP_REMOVED lines=11> */
[----:B--2---:R-:W-:-:S04]  /*218a0*/  IMAD.IADD R6, R10, 0x1, R52 ;  /* 0x000000010a067824 */ /* 0x004fc800078e0234 */
        /* <DEDUP_REMOVED lines=20> */
[----:B------:R-:W5:Y:S01]  /*219f0*/  LD.E.128 R28, desc[UR6][R28.64] ;  /* 0x000000061c1c7980 */ /* 0x000f62000c101d00 */
[----:B------:R-:W-:Y:S02]  /*21a00*/  IMAD.IADD R44, R52, 0x1, R0 ;  /* 0x00000001342c7824 */ /* 0x000fe400078e0200 */
[C---:B------:R-:W-:Y:S01]  /*21a10*/  IMAD R21, R54.reuse, UR5, R20 ;  /* 0x0000000536157c24 */ /* 0x040fe2000f8e0214 */
[----:B------:R2:W5:Y:S01]  /*21a20*/  LDL R48, [R1+0x8c] ;  /* 0x00008c0001307983 */ /* 0x0005620000100800 */
[----:B------:R-:W-:Y:S01]  /*21a30*/  IMAD.WIDE.U32 R2, R54, UR4, R2 ;  /* 0x0000000436027c25 */ /* 0x000fe2000f8e0002 */
[----:B------:R-:W-:-:S03]  /*21a40*/  ULDC.64 UR4, c[0x0][0xaf0] ;  /* 0x0002bc0000047ab9 */ /* 0x000fc60000000a00 */
[----:B-1----:R-:W-:-:S04]  /*21a50*/  @P2 IMAD.HI.U32 R0, R44, R55, RZ ;  /* 0x000000372c002227 */ /* 0x002fc800078e00ff */
[----:B------:R-:W-:Y:S02]  /*21a60*/  IMAD.IADD R3, R3, 0x1, R21 ;  /* 0x0000000103037824 */ /* 0x000fe400078e0215 */
[----:B------:R-:W-:Y:S01]  /*21a70*/  IMAD.MOV.U32 R21, RZ, RZ, R44 ;  /* 0x000000ffff157224 */ /* 0x000fe200078e002c */
[----:B0-----:R-:W-:Y:S01]  /*21a80*/  @P2 SHF.R.U32.HI R21, RZ, R45, R0 ;  /* 0x0000002dff152219 */ /* 0x001fe20000011600 */
[----:B------:R-:W-:Y:S02]  /*21a90*/  IMAD R20, R46, UR4, RZ ;  /* 0x000000042e147c24 */ /* 0x000fe4000f8e02ff */
[----:B------:R-:W-:-:S04]  /*21aa0*/  IMAD.WIDE.U32 R2, R51, UR4, R2 ;  /* 0x0000000433027c25 */ /* 0x000fc8000f8e0002 */
[----:B------:R-:W-:Y:S01]  /*21ab0*/  IMAD R45, R51, UR5, R20 ;  /* 0x00000005332d7c24 */ /* 0x000fe2000f8e0214 */
[----:B------:R-:W-:Y:S01]  /*21ac0*/  LOP3.LUT R12, R13, 0x380, RZ, 0xc0, !PT ;  /* 0x000003800d0c7812 */ /* 0x000fe200078ec0ff */
[----:B------:R-:W-:Y:S01]  /*21ad0*/  IMAD.MOV R20, RZ, RZ, -R21 ;  /* 0x000000ffff147224 */ /* 0x000fe200078e0a15 */
[----:B------:R-:W-:Y:S01]  /*21ae0*/  SHF.R.U64 R8, R8, 0x3, RZ ;  /* 0x0000000308087819 */ /* 0x000fe200000012ff */
[----:B------:R-:W-:Y:S01]  /*21af0*/  IMAD.IADD R3, R3, 0x1, R45 ;  /* 0x0000000103037824 */ /* 0x000fe200078e022d */
[----:B------:R-:W-:Y:S01]  /*21b00*/  LOP3.LUT R32, R33, 0x380, RZ, 0xc0, !PT ;  /* 0x0000038021207812 */ /* 0x000fe200078ec0ff */
[----:B------:R-:W-:Y:S01]  /*21b10*/  IMAD R45, R49, R20, R44 ;  /* 0x00000014312d7224 */ /* 0x000fe200078e022c */
[----:B------:R-:W-:Y:S01]  /*21b20*/  SHF.R.S32.HI R0, RZ, 0x1f, R21 ;  /* 0x0000001fff007819 */ /* 0x000fe20000011415 */
[----:B------:R2:W5:Y:S01]  /*21b30*/  LDL R49, [R1+0xb0] ;  /* 0x0000b00001317983 */ /* 0x0005620000100800 */
[----:B------:R-:W-:Y:S01]  /*21b40*/  SHF.R.U64 R12, R12, 0x3, RZ ;  /* 0x000000030c0c7819 */ /* 0x000fe200000012ff */
[----:B------:R-:W-:Y:S01]  /*21b50*/  IMAD.X R41, RZ, RZ, R57, P3 ;  /* 0x000000ffff297224 */ /* 0x000fe200018e0639 */
[----:B------:R-:W-:-:S02]  /*21b60*/  ULDC.64 UR4, c[0x0][0xae0] ;  /* 0x0002b80000047ab9 */ /* 0x000fc40000000a00 */
[----:B------:R-:W-:Y:S01]  /*21b70*/  LOP3.LUT R12, R12, R13, RZ, 0x3c, !PT ;  /* 0x0000000d0c0c7212 */ /* 0x000fe200078e3cff */
[----:B------:R-:W-:Y:S01]  /*21b80*/  IMAD.X R13, RZ, RZ, R57, P4 ;  /* 0x000000ffff0d7224 */ /* 0x000fe200020e0639 */
[----:B------:R-:W-:Y:S01]  /*21b90*/  IADD3 R37, P4, R56, 0x6000, RZ ;  /* 0x0000600038257810 */ /* 0x000fe20007f9e0ff */
[----:B------:R-:W5:Y:S01]  /*21ba0*/  LD.E.128 R40, desc[UR6][R40.64] ;  /* 0x0000000628287980 */ /* 0x000f62000c101d00 */
[----:B------:R-:W-:Y:S02]  /*21bb0*/  LOP3.LUT R8, R8, R7, RZ, 0x3c, !PT ;  /* 0x0000000708087212 */ /* 0x000fe400078e3cff */
[----:B------:R-:W-:Y:S02]  /*21bc0*/  LOP3.LUT R36, R37, 0x380, RZ, 0xc0, !PT ;  /* 0x0000038025247812 */ /* 0x000fe400078ec0ff */
[----:B------:R-:W-:Y:S01]  /*21bd0*/  SHF.R.U64 R32, R32, 0x3, RZ ;  /* 0x0000000320207819 */ /* 0x000fe200000012ff */
[----:B------:R-:W-:Y:S01]  /*21be0*/  IMAD R0, R0, UR4, RZ ;  /* 0x0000000400007c24 */ /* 0x000fe2000f8e02ff */
[----:B------:R-:W-:Y:S01]  /*21bf0*/  LOP3.LUT R7, R56, 0x380, RZ, 0xc0, !PT ;  /* 0x0000038038077812 */ /* 0x000fe200078ec0ff */
[----:B------:R-:W5:Y:S01]  /*21c00*/  LD.E.128 R8, desc[UR6][R8.64] ;  /* 0x0000000608087980 */ /* 0x000f62000c101d00 */
[----:B------:R-:W-:-:S02]  /*21c10*/  SHF.R.U64 R36, R36, 0x3, RZ ;  /* 0x0000000324247819 */ /* 0x000fc400000012ff */
[----:B------:R-:W-:Y:S01]  /*21c20*/  SHF.R.U64 R7, R7, 0x3, RZ ;  /* 0x0000000307077819 */ /* 0x000fe200000012ff */
[----:B------:R-:W5:Y:S01]  /*21c30*/  LD.E.128 R12, desc[UR6][R12.64] ;  /* 0x000000060c0c7980 */ /* 0x000f62000c101d00 */
[----:B------:R-:W-:Y:S01]  /*21c40*/  LOP3.LUT R32, R32, R33, RZ, 0x3c, !PT ;  /* 0x0000002120207212 */ /* 0x000fe200078e3cff */
[--C-:B------:R-:W-:Y:S01]  /*21c50*/  IMAD.X R33, RZ, RZ, R57.reuse, P5 ;  /* 0x000000ffff217224 */ /* 0x100fe200028e0639 */
[----:B------:R-:W-:Y:S01]  /*21c60*/  LOP3.LUT R36, R36, R37, RZ, 0x3c, !PT ;  /* 0x0000002524247212 */ /* 0x000fe200078e3cff */
[----:B------:R-:W-:Y:S01]  /*21c70*/  IMAD.X R37, RZ, RZ, R57, P4 ;  /* 0x000000ffff257224 */ /* 0x000fe200020e0639 */
[----:B------:R-:W-:Y:S01]  /*21c80*/  LOP3.LUT R56, R7, R56, RZ, 0x3c, !PT ;  /* 0x0000003807387212 */ /* 0x000fe200078e3cff */
[----:B------:R-:W-:Y:S02]  /*21c90*/  IMAD R47, R21, UR5, R0 ;  /* 0x00000005152f7c24 */ /* 0x000fe4000f8e0200 */
[----:B------:R-:W5:Y:S01]  /*21ca0*/  LD.E.128 R32, desc[UR6][R32.64] ;  /* 0x0000000620207980 */ /* 0x000f62000c101d00 */
[----:B------:R-:W-:-:S03]  /*21cb0*/  SHF.R.S32.HI R0, RZ, 0x1f, R45 ;  /* 0x0000001fff007819 */ /* 0x000fc6000001142d */
[----:B------:R2:W5:Y:S04]  /*21cc0*/  LD.E.128 R4, desc[UR6][R56.64] ;  /* 0x0000000638047980 */ /* 0x000568000c101d00 */
[----:B------:R-:W5:Y:S01]  /*21cd0*/  LD.E.128 R36, desc[UR6][R36.64] ;  /* 0x0000000624247980 */ /* 0x000f62000c101d00 */
[----:B------:R-:W-:Y:S01]  /*21ce0*/  IMAD.WIDE.U32 R2, R21, UR4, R2 ;  /* 0x0000000415027c25 */ /* 0x000fe2000f8e0002 */
[----:B------:R-:W-:Y:S01]  /*21cf0*/  ULDC.64 UR4, c[0x0][0xad8] ;  /* 0x0002b60000047ab9 */ /* 0x000fe20000000a00 */
[----:B------:R-:W-:Y:S01]  /*21d00*/  @!PT LDS RZ, [RZ] ;  /* 0x00000000fffff984 */ /* 0x000fe20000000800 */
[----:B------:R-:W-:Y:S01]  /*21d10*/  @!PT LDS RZ, [RZ] ;  /* 0x00000000fffff984 */ /* 0x000fe20000000800 */
[----:B------:R-:W-:Y:S01]  /*21d20*/  @!PT LDS RZ, [RZ] ;  /* 0x00000000fffff984 */ /* 0x000fe20000000800 */
[----:B------:R-:W-:Y:S01]  /*21d30*/  @!PT LDS RZ, [RZ] ;  /* 0x00000000fffff984 */ /* 0x000fe20000000800 */
[----:B------:R0:W-:Y:S06]  /*21d40*/  MEMBAR.ALL.CTA ;  /* 0x0000000000007992 */ /* 0x0001ec0000008000 */
[----:B0-----:R-:W0:Y:S01]  /*21d50*/  FENCE.VIEW.ASYNC.S ;  /* 0x00000000000073c6 */ /* 0x001e220000000000 */
[----:B------:R-:W-:-:S02]  /*21d60*/  IMAD.IADD R46, R50, 0x1, R52 ;  /* 0x00000001322e7824 */ /* 0x000fc400078e0234 */
        /* <DEDUP_REMOVED lines=20> */
[----:B------:R-:W-:Y:S01]  /*21eb0*/  ULDC UR4, c[0x0][0xac8] ;  /* 0x0002b20000047ab9 */ /* 0x000fe20000000800 */
[----:B------:R-:W-:Y:S01]  /*21ec0*/  ULDC.64 UR6, c[0x0][0x208] ;  /* 0x0000820000067ab9 */ /* 0x000fe20000000a00 */
[----:B------:R-:W-:Y:S02]  /*21ed0*/  ISETP.GE.AND P2, PT, R81, UR4, PT ;  /* 0x0000000451007c0c */ /* 0x000fe4000bf46270 */
[----:B-----5:R-:W-:-:S11]  /*21ee0*/  ISETP.GE.AND P3, PT, R48, UR4, PT ;  /* 0x0000000430007c0c */ /* 0x020fd6000bf66270 */
[CC--:B-1----:R-:W-:Y:S02]  /*21ef0*/  @!P2 LEA R2, P4, R81.reuse, R20.reuse, 0x1 ;  /* 0x000000145102a211 */ /* 0x0c2fe400078808ff */
[C---:B------:R-:W-:Y:S02]  /*21f00*/  @!P3 LEA R20, P5, R48.reuse, R20, 0x1 ;  /* 0x000000143014b211 */ /* 0x040fe400078a08ff */
[-C--:B0-----:R-:W-:Y:S02]  /*21f10*/  @!P2 LEA.HI.X R3, R81, R0.reuse, R79, 0x1, P4 ;  /* 0x000000005103a211 */ /* 0x081fe400020f0c4f */
[----:B------:R-:W-:-:S03]  /*21f20*/  @!P3 LEA.HI.X R21, R48, R0, R49, 0x1, P5 ;  /* 0x000000003015b211 */ /* 0x000fc600028f0c31 */
[----:B------:R3:W-:Y:S04]  /*21f30*/  @!P2 ST.E.128 desc[UR6][R2.64], R4 ;  /* 0x000000040200a985 */ /* 0x0007e8000c101d06 */
[----:B------:R3:W-:Y:S02]  /*21f40*/  @!P3 ST.E.128 desc[UR6][R20.64], R28 ;  /* 0x0000001c1400b985 */ /* 0x0007e4000c101d06 */
.L_x_2391:
[----:B------:R-:W-:Y:S05]  /*21f50*/  BSYNC B1 ;  /* 0x0000000000017941 */ /* 0x000fea0003800000 */
.L_x_2390:
[----:B0-----:R0:W4:Y:S01]  /*21f60*/  SHFL.IDX PT, R0, R45, 0x1, 0x181f ;  /* 0x00381f002d007f89 */ /* 0x00112200000e0000 */
[----:B------:R-:W-:Y:S03]  /*21f70*/  BSSY B1, `(.L_x_2392) ;  /* 0x000000d000017945 */ /* 0x000fe60003800000 */
[----:B---3-5:R0:W3:Y:S01]  /*21f80*/  SHFL.IDX PT, R4, R44, 0x1, 0x181f ;  /* 0x00381f002c047f89 */ /* 0x0280e200000e0000 */
[----:B------:R-:W-:Y:S05]  /*21f90*/  @P0 BRA `(.L_x_2393) ;  /* 0x0000000000280947 */ /* 0x000fea0003800000 */
[----:B------:R-:W-:Y:S01]  /*21fa0*/  ULDC UR4, c[0x0][0xac8] ;  /* 0x0002b20000047ab9 */ /* 0x000fe20000000800 */
[----:B------:R-:W-:Y:S01]  /*21fb0*/  ULDC.64 UR6, c[0x0][0x208] ;  /* 0x0000820000067ab9 */ /* 0x000fe20000000a00 */
[----:B------:R-:W-:Y:S02]  /*21fc0*/  ISETP.GE.AND P3, PT, R81, UR4, PT ;  /* 0x0000000451007c0c */ /* 0x000fe4000bf66270 */
[----:B------:R-:W-:-:S11]  /*21fd0*/  ISETP.GE.AND P4, PT, R48, UR4, PT ;  /* 0x0000000430007c0c */ /* 0x000fd6000bf86270 */
[CC--:B---3--:R-:W-:Y:S02]  /*21fe0*/  @!P3 LEA R2, P0, R81.reuse, R4.reuse, 0x1 ;  /* 0x000000045102b211 */ /* 0x0c8fe400078008ff */
[C---:B------:R-:W-:Y:S02]  /*21ff0*/  @!P4 LEA R4, P2, R48.reuse, R4, 0x1 ;  /* 0x000000043004c211 */ /* 0x040fe400078408ff */
[-C--:B----4-:R-:W-:Y:S02]  /*22000*/  @!P3 LEA.HI.X R3, R81, R0.reuse, R79, 0x1, P0 ;  /* 0x000000005103b211 */ /* 0x090fe400000f0c4f */
[----:B------:R-:W-:-:S03]  /*22010*/  @!P4 LEA.HI.X R5, R48, R0, R49, 0x1, P2 ;  /* 0x000000003005c211 */ /* 0x000fc600010f0c31 */
[----:B------:R3:W-:Y:S04]  /*22020*/  @!P3 ST.E.128 desc[UR6][R2.64], R8 ;  /* 0x000000080200b985 */ /* 0x0007e8000c101d06 */
[----:B------:R3:W-:Y:S02]  /*22030*/  @!P4 ST.E.128 desc[UR6][R4.64], R32 ;  /* 0x000000200400c985 */ /* 0x0007e4000c101d06 */
.L_x_2393:
[----:B------:R-:W-:Y:S05]  /*22040*/  BSYNC B1 ;  /* 0x0000000000017941 */ /* 0x000fea0003800000 */
.L_x_2392:
        /* <DEDUP_REMOVED lines=14> */
.L_x_2395:
[----:B------:R-:W-:Y:S05]  /*22130*/  BSYNC B1 ;  /* 0x0000000000017941 */ /* 0x000fea0003800000 */
.L_x_2394:
[----:B0-----:R-:W-:Y:S01]  /*22140*/  VIADD R0, R46, 0x60 ;  /* 0x000000602e007836 */ /* 0x001fe20000000000 */
[----:B---3--:R0:W3:Y:S04]  /*22150*/  SHFL.IDX PT, R4, R45, 0x3, 0x181f ;  /* 0x00781f002d047f89 */ /* 0x0080e800000e0000 */
[----:B------:R-:W-:Y:S01]  /*22160*/  ISETP.GE.AND P0, PT, R0, R53, PT ;  /* 0x000000350000720c */ /* 0x000fe20003f06270 */
[----:B--2-4-:R-:W2:-:S12]  /*22170*/  SHFL.IDX PT, R44, R44, 0x3, 0x181f ;  /* 0x00781f002c2c7f89 */ /* 0x014e9800000e0000 */
[----:B0-----:R-:W-:Y:S05]  /*22180*/  @P0 BRA `(.L_x_2396) ;  /* 0x0000000c00740947 */ /* 0x001fea0003800000 */
[----:B------:R-:W-:Y:S01]  /*22190*/  ULDC UR4, c[0x0][0xac8] ;  /* 0x0002b20000047ab9 */ /* 0x000fe20000000800 */
[----:B------:R-:W-:Y:S01]  /*221a0*/  ULDC.64 UR6, c[0x0][0x208] ;  /* 0x0000820000067ab9 */ /* 0x000fe20000000a00 */
[----:B------:R-:W-:-:S13]  /*221b0*/  ISETP.GE.AND P1, PT, R81, UR4, PT ;  /* 0x0000000451007c0c */ /* 0x000fda000bf26270 */
[----:B--2---:R-:W-:-:S04]  /*221c0*/  @!P1 LEA R2, P0, R81, R44, 0x1 ;  /* 0x0000002c51029211 */ /* 0x004fc800078008ff */
[----:B---3--:R-:W-:Y:S02]  /*221d0*/  @!P1 LEA.HI.X R3, R81, R4, R79, 0x1, P0 ;  /* 0x0000000451039211 */ /* 0x008fe400000f0c4f */
[----:B------:R-:W-:-:S03]  /*221e0*/  ISETP.GE.AND P0, PT, R48, UR4, PT ;  /* 0x0000000430007c0c */ /* 0x000fc6000bf06270 */
[----:B------:R0:W-:Y:S10]  /*221f0*/  @!P1 ST.E.128 desc[UR6][R2.64], R24 ;  /* 0x0000001802009985 */ /* 0x0001f4000c101d06 */
[----:B------:R-:W-:Y:S05]  /*22200*/  @P0 BRA `(.L_x_2396) ;  /* 0x0000000c00540947 */ /* 0x000fea0003800000 */
[----:B0-----:R-:W-:Y:S01]  /*22210*/  LEA R2, P0, R48, R44, 0x1 ;  /* 0x0000002c30027211 */ /* 0x001fe200078008ff */
[----:B------:R-:W-:-:S03]  /*22220*/  ULDC.64 UR4, c[0x0][0x208] ;  /* 0x0000820000047ab9 */ /* 0x000fc60000000a00 */
[----:B------:R-:W-:-:S05]  /*22230*/  LEA.HI.X R3, R48, R4, R49, 0x1, P0 ;  /* 0x0000000430037211 */ /* 0x000fca00000f0c31 */
[----:B------:R4:W-:Y:S01]  /*22240*/  ST.E.128 desc[UR4][R2.64], R40 ;  /* 0x0000002802007985 */ /* 0x0009e2000c101d04 */
[----:B------:R-:W-:Y:S05]  /*22250*/  BRA `(.L_x_2396) ;  /* 0x0000000c00407947 */ /* 0x000fea0003800000 */
.L_x_2387:
[----:B------:R-:W3:Y:S01]  /*22260*/  LDL.LU R4, [R1+0x94] ;  /* 0x0000940001047983 */ /* 0x000ee20000300800 */
[----:B------:R-:W-:Y:S01]  /*22270*/  ULDC.64 UR4, c[0x0][0xc00] ;  /* 0x0003000000047ab9 */ /* 0x000fe20000000a00 */
[----:B------:R-:W4:Y:S02]  /*22280*/  LDC R25, c[0x0][0xbe8] ;  /* 0x0002fa00ff197b82 */ /* 0x000f240000000800 */
[----:B------:R-:W2:Y:S01]  /*22290*/  LDL.LU R6, [R1+0x98] ;  /* 0x0000980001067983 */ /* 0x000ea20000300800 */
[----:B------:R-:W-:Y:S01]  /*222a0*/  ISETP.NE.U32.AND P0, PT, RZ, UR4, PT ;  /* 0x00000004ff007c0c */ /* 0x000fe2000bf05070 */
[----:B------:R-:W-:Y:S01]  /*222b0*/  IMAD.MOV.U32 R0, RZ, RZ, RZ ;  /* 0x000000ffff007224 */ /* 0x000fe200078e00ff */
[----:B------:R-:W-:Y:S02]  /*222c0*/  ULDC.64 UR6, c[0x0][0x208] ;  /* 0x0000820000067ab9 */ /* 0x000fe40000000a00 */
[----:B------:R-:W-:Y:S01]  /*222d0*/  ISETP.NE.AND.EX P0, PT, RZ, UR5, PT, P0 ;  /* 0x00000005ff007c0c */ /* 0x000fe2000bf05300 */
[----:B------:R-:W0:Y:S02]  /*222e0*/  S2R R7, SR_TID.X ;  /* 0x0000000000077919 */ /* 0x000e240000002100 */
[----:B0-----:R-:W-:-:S05]  /*222f0*/  VIADD R26, R7, 0xffffff80 ;  /* 0xffffff80071a7836 */ /* 0x001fca0000000000 */
[----:B------:R-:W-:Y:S02]  /*22300*/  ISETP.GE.AND P3, PT, R26, 0x80, PT ;  /* 0x000000801a00780c */ /* 0x000fe40003f66270 */
[----:B---3--:R-:W-:-:S04]  /*22310*/  IADD3 R2, P1, R4, UR4, RZ ;  /* 0x0000000404027c10 */ /* 0x008fc8000ff3e0ff */
[----:B--2---:R-:W-:Y:S01]  /*22320*/  IADD3.X R3, R6, UR5, RZ, P1, !PT ;  /* 0x0000000506037c10 */ /* 0x004fe20008ffe4ff */
[----:B------:R-:W-:Y:S02]  /*22330*/  ULDC.64 UR4, c[0x0][0xc08] ;  /* 0x0003020000047ab9 */ /* 0x000fe40000000a00 */
[----:B------:R-:W-:Y:S02]  /*22340*/  ISETP.NE.U32.AND P1, PT, RZ, UR4, PT ;  /* 0x00000004ff007c0c */ /* 0x000fe4000bf25070 */
[----:B------:R0:W5:Y:S02]  /*22350*/  @P0 LDG.E R0, desc[UR6][R2.64] ;  /* 0x0000000602000981 */ /* 0x000164000c1e1900 */
[----:B------:R-:W-:-:S13]  /*22360*/  ISETP.NE.AND.EX P1, PT, RZ, UR5, PT, P1 ;  /* 0x00000005ff007c0c */ /* 0x000fda000bf25310 */
[----:B------:R-:W-:Y:S01]  /*22370*/  @P1 IADD3 R4, P2, R4, UR4, RZ ;  /* 0x0000000404041c10 */ /* 0x000fe2000ff5e0ff */
[----:B------:R-:W-:-:S03]  /*22380*/  ULDC UR4, c[0x0][0xa88] ;  /* 0x0002a20000047ab9 */ /* 0x000fc60000000800 */
[----:B------:R-:W-:Y:S01]  /*22390*/  @P1 IADD3.X R5, R6, UR5, RZ, P2, !PT ;  /* 0x0000000506051c10 */ /* 0x000fe200097fe4ff */
[----:B------:R-:W-:Y:S01]  /*223a0*/  IMAD.U32 R6, RZ, RZ, UR4 ;  /* 0x00000004ff067e24 */ /* 0x000fe2000f8e00ff */
[----:B----4-:R-:W-:-:S05]  /*223b0*/  ISETP.NE.AND P2, PT, R25, 0x1, PT ;  /* 0x000000011900780c */ /* 0x010fca0003f45270 */
[----:B------:R0:W5:Y:S08]  /*223c0*/  @P1 LDG.E R6, desc[UR6][R4.64] ;  /* 0x0000000604061981 */ /* 0x000170000c1e1900 */
[----:B------:R-:W2:Y:S08]  /*223d0*/  @P2 LDC R14, c[0x0][0xbec] ;  /* 0x0002fb00ff0e2b82 */ /* 0x000eb00000000800 */
[----:B------:R-:W3:Y:S01]  /*223e0*/  @P2 LDC R27, c[0x0][0xbf0] ;  /* 0x0002fc00ff1b2b82 */ /* 0x000ee20000000800 */
[----:B0-----:R-:W-:Y:S05]  /*223f0*/  @P1 BRA `(.L_x_2397) ;  /* 0x0000000000141947 */ /* 0x001fea0003800000 */
[----:B------:R-:W-:Y:S05]  /*22400*/  @!P0 BRA `(.L_x_2397) ;  /* 0x0000000000108947 */ /* 0x000fea0003800000 */
[----:B------:R-:W-:Y:S02]  /*22410*/  ULDC.64 UR4, c[0x0][0x208] ;  /* 0x0000820000047ab9 */ /* 0x000fe40000000a00 */
[----:B------:R-:W4:Y:S04]  /*22420*/  LDG.E R5, desc[UR4][R2.64] ;  /* 0x0000000402057981 */ /* 0x000f28000c1e1900 */
[----:B-----5:R-:W4:Y:S02]  /*22430*/  LDG.E R6, desc[UR4][R2.64+0x4] ;  /* 0x0000040402067981 */ /* 0x020f24000c1e1900 */
[----:B----4-:R-:W-:-:S07]  /*22440*/  IMAD.IADD R6, R6, 0x1, -R5 ;  /* 0x0000000106067824 */ /* 0x010fce00078e0a05 */
.L_x_2397:
[----:B------:R-:W4:Y:S04]  /*22450*/  LDL.LU R3, [R1+0x88] ;  /* 0x0000880001037983 */ /* 0x000f280000300800 */
[----:B------:R-:W2:Y:S04]  /*22460*/  LDL.LU R2, [R1+0x9c] ;  /* 0x00009c0001027983 */ /* 0x000ea80000300800 */
[----:B------:R-:W3:Y:S04]  /*22470*/  LDL R24, [R1+0x90] ;  /* 0x0000900001187983 */ /* 0x000ee80000100800 */
[----:B------:R0:W5:Y:S01]  /*22480*/  LDL R20, [R1+0x4c] ;  /* 0x00004c0001147983 */ /* 0x0001620000100800 */
[----:B------:R-:W-:Y:S01]  /*22490*/  BSSY B1, `(.L_x_2398) ;  /* 0x000002d000017945 */ /* 0x000fe20003800000 */
[----:B-----5:R-:W-:-:S02]  /*224a0*/  SHF.R.S32.HI R11, RZ, 0x1f, R0 ;  /* 0x0000001fff0b7819 */ /* 0x020fc40000011400 */
[----:B----4-:R-:W-:Y:S02]  /*224b0*/  SEL R13, R3, RZ, !P0 ;  /* 0x000000ff030d7207 */ /* 0x010fe40004000000 */
[----:B--2---:R-:W-:Y:S02]  /*224c0*/  SEL R12, R2, RZ, !P0 ;  /* 0x000000ff020c7207 */ /* 0x004fe40004000000 */
[----:B---3--:R-:W-:Y:S01]  /*224d0*/  SHF.R.S32.HI R10, RZ, 0x1f, R24 ;  /* 0x0000001fff0a7819 */ /* 0x008fe20000011418 */
[----:B0-----:R-:W-:Y:S06]  /*224e0*/  @P3 BRA `(.L_x_2399) ;  /* 0x00000000009c3947 */ /* 0x001fec0003800000 */
        /* <DEDUP_REMOVED lines=39> */
.L_x_2399:
[----:B------:R-:W-:Y:S05]  /*22760*/  BSYNC B1 ;  /* 0x0000000000017941 */ /* 0x000fea0003800000 */
.L_x_2398:
        /* <DEDUP_REMOVED lines=12> */
[----:B------:R-:W-:Y:S02]  /*22830*/  IMAD.IADD R3, R3, 0x1, R5 ;  /* 0x0000000103037824 */ /* 0x000fe400078e0205 */
[----:B------:R-:W-:Y:S02]  /*22840*/  IMAD R0, R4, 0x20, R8 ;  /* 0x0000002004007824 */ /* 0x000fe400078e0208 */
[----:B------:R-:W-:Y:S02]  /*22850*/  IMAD R4, R10, UR4, RZ ;  /* 0x000000040a047c24 */ /* 0x000fe4000f8e02ff */
[----:B------:R-:W-:Y:S02]  /*22860*/  IMAD.IADD R9, R20, 0x1, R0 ;  /* 0x0000000114097824 */ /* 0x000fe400078e0200 */
[----:B------:R-:W-:-:S02]  /*22870*/  IMAD R7, R24, UR5, R4 ;  /* 0x0000000518077c24 */ /* 0x000fc4000f8e0204 */
[----:B------:R-:W-:-:S04]  /*22880*/  @P2 IMAD.HI.U32 R0, R9, R14, RZ ;  /* 0x0000000e09002227 */ /* 0x000fc800078e00ff */
        /* <DEDUP_REMOVED lines=30> */
.L_x_2603:
[----:B------:R-:W-:Y:S01]  /*22a70*/  IMAD R25, R6, R25, RZ ;  /* 0x0000001906197224 */ /* 0x000fe200078e02ff */
[----:B------:R-:W-:Y:S01]  /*22a80*/  BSSY B1, `(.L_x_2401) ;  /* 0x0000010000017945 */ /* 0x000fe20003800000 */
[----:B------:R-:W-:-:S05]  /*22a90*/  IMAD.IADD R6, R8, 0x1, R20 ;  /* 0x0000000108067824 */ /* 0x000fca00078e0214 */
[----:B------:R-:W-:-:S13]  /*22aa0*/  ISETP.GE.AND P0, PT, R6, R25, PT ;  /* 0x000000190600720c */ /* 0x000fda0003f06270 */
[----:B------:R-:W-:Y:S05]  /*22ab0*/  @P0 BRA `(.L_x_2402) ;  /* 0x0000000000300947 */ /* 0x000fea0003800000 */
[----:B------:R-:W4:Y:S01]  /*22ac0*/  LDL R7, [R1+0x8c] ;  /* 0x00008c0001077983 */ /* 0x000f220000100800 */
[----:B------:R-:W-:-:S03]  /*22ad0*/  ULDC UR4, c[0x0][0xac8] ;  /* 0x0002b20000047ab9 */ /* 0x000fc60000000800 */
[----:B------:R-:W5:Y:S01]  /*22ae0*/  LDL R8, [R1+0xb0] ;  /* 0x0000b00001087983 */ /* 0x000f620000100800 */
[----:B------:R-:W-:Y:S01]  /*22af0*/  ISETP.GE.AND P2, PT, R81, UR4, PT ;  /* 0x0000000451007c0c */ /* 0x000fe2000bf46270 */
[----:B------:R-:W-:-:S12]  /*22b00*/  ULDC.64 UR6, c[0x0][0x208] ;  /* 0x0000820000067ab9 */ /* 0x000fd80000000a00 */
[----:B---3--:R-:W-:-:S04]  /*22b10*/  @!P2 LEA R4, P0, R81, R14, 0x1 ;  /* 0x0000000e5104a211 */ /* 0x008fc800078008ff */
[----:B--2---:R-:W-:-:S05]  /*22b20*/  @!P2 LEA.HI.X R5, R81, R0, R79, 0x1, P0 ;  /* 0x000000005105a211 */ /* 0x004fca00000f0c4f */
[----:B------:R2:W-:Y:S01]  /*22b30*/  @!P2 ST.E.128 desc[UR6][R4.64], RZ ;  /* 0x000000ff0400a985 */ /* 0x0005e2000c101d06 */
[----:B----4-:R-:W-:-:S13]  /*22b40*/  ISETP.GE.AND P3, PT, R7, UR4, PT ;  /* 0x0000000407007c0c */ /* 0x010fda000bf66270 */
[----:B------:R-:W-:-:S04]  /*22b50*/  @!P3 LEA R14, P1, R7, R14, 0x1 ;  /* 0x0000000e070eb211 */ /* 0x000fc800078208ff */
[----:B-----5:R-:W-:-:S05]  /*22b60*/  @!P3 LEA.HI.X R15, R7, R0, R8, 0x1, P1 ;  /* 0x00000000070fb211 */ /* 0x020fca00008f0c08 */
[----:B------:R2:W-:Y:S04]  /*22b70*/  @!P3 ST.E.128 desc[UR6][R14.64], RZ ;  /* 0x000000ff0e00b985 */ /* 0x0005e8000c101d06 */
.L_x_2402:
[----:B------:R-:W-:Y:S05]  /*22b80*/  BSYNC B1 ;  /* 0x0000000000017941 */ /* 0x000fea0003800000 */
.L_x_2401:
[----:B------:R-:W-:-:S03]  /*22b90*/  UMOV UR4, 0xffffffff ;  /* 0xffffffff00047882 */ /* 0x000fc60000000000 */
[----:B------:R-:W-:Y:S05]  /*22ba0*/  BRA.DIV UR4, `(.L_x_2403) ;  /* 0x0000008e04987947 */ /* 0x000fea000b800000 */
[----:B--2---:R2:W4:Y:S04]  /*22bb0*/  SHFL.IDX PT, R0, R3, 0x1, 0x181f ;  /* 0x00381f0003007f89 */ /* 0x00452800000e0000 */
[----:B---3--:R2:W3:Y:S02]  /*22bc0*/  SHFL.IDX PT, R14, R2, 0x1, 0x181f ;  /* 0x00381f00020e7f89 */ /* 0x0084e400000e0000 */
.L_x_2607:
[----:B------:R-:W-:Y:S01]  /*22bd0*/  VIADD R4, R6, 0x20 ;  /* 0x0000002006047836 */ /* 0x000fe20000000000 */
[----:B------:R-:W-:Y:S04]  /*22be0*/  BSSY B1, `(.L_x_2404) ;  /* 0x000000f000017945 */ /* 0x000fe80003800000 */
[----:B------:R-:W-:-:S13]  /*22bf0*/  ISETP.GE.AND P0, PT, R4, R25, PT ;  /* 0x000000190400720c */ /* 0x000fda0003f06270 */
[----:B------:R-:W-:Y:S05]  /*22c00*/  @P0 BRA `(.L_x_2405) ;  /* 0x0000000000300947 */ /* 0x000fea0003800000 */
[----:B------:R-:W5:Y:S01]  /*22c10*/  LDL R7, [R1+0x8c] ;  /* 0x00008c0001077983 */ /* 0x000f620000100800 */
[----:B------:R-:W-:-:S03]  /*22c20*/  ULDC UR4, c[0x0][0xac8] ;  /* 0x0002b20000047ab9 */ /* 0x000fc60000000800 */
[----:B------:R-:W2:Y:S01]  /*22c30*/  LDL R8, [R1+0xb0] ;  /* 0x0000b00001087983 */ /* 0x000ea20000100800 */
[----:B------:R-:W-:Y:S01]  /*22c40*/  ISETP.GE.AND P2, PT, R81, UR4, PT ;  /* 0x0000000451007c0c */ /* 0x000fe2000bf46270 */
[----:B------:R-:W-:-:S12]  /*22c50*/  ULDC.64 UR6, c[0x0][0x208] ;  /* 0x0000820000067ab9 */ /* 0x000fd80000000a00 */
[----:B---3--:R-:W-:-:S04]  /*22c60*/  @!P2 LEA R4, P0, R81, R14, 0x1 ;  /* 0x0000000e5104a211 */ /* 0x008fc800078008ff */
[----:B----4-:R-:W-:-:S05]  /*22c70*/  @!P2 LEA.HI.X R5, R81, R0, R79, 0x1, P0 ;  /* 0x000000005105a211 */ /* 0x010fca00000f0c4f */
[----:B------:R3:W-:Y:S01]  /*22c80*/  @!P2 ST.E.128 desc[UR6][R4.64], RZ ;  /* 0x000000ff0400a985 */ /* 0x0007e2000c101d06 */
[----:B-----5:R-:W-:-:S13]  /*22c90*/  ISETP.GE.AND P3, PT, R7, UR4, PT ;  /* 0x0000000407007c0c */ /* 0x020fda000bf66270 */
[----:B------:R-:W-:-:S04]  /*22ca0*/  @!P3 LEA R14, P1, R7, R14, 0x1 ;  /* 0x0000000e070eb211 */ /* 0x000fc800078208ff */
[----:B--2---:R-:W-:-:S05]  /*22cb0*/  @!P3 LEA.HI.X R15, R7, R0, R8, 0x1, P1 ;  /* 0x00000000070fb211 */ /* 0x004fca00008f0c08 */
[----:B------:R3:W-:Y:S04]  /*22cc0*/  @!P3 ST.E.128 desc[UR6][R14.64], RZ ;  /* 0x000000ff0e00b985 */ /* 0x0007e8000c101d06 */
.L_x_2405:
[----:B------:R-:W-:Y:S05]  /*22cd0*/  BSYNC B1 ;  /* 0x0000000000017941 */ /* 0x000fea0003800000 */
.L_x_2404:
[----:B------:R-:W-:-:S03]  /*22ce0*/  UMOV UR4, 0xffffffff ;  /* 0xffffffff00047882 */ /* 0x000fc60000000000 */
[----:B------:R-:W-:Y:S05]  /*22cf0*/  BRA.DIV UR4, `(.L_x_2406) ;  /* 0x0000008e048c7947 */ /* 0x000fea000b800000 */
[----:B----4-:R4:W0:Y:S04]  /*22d00*/  SHFL.IDX PT, R0, R3, 0x2, 0x181f ;  /* 0x00581f0003007f89 */ /* 0x01082800000e0000 */
[----:B---3--:R4:W3:Y:S02]  /*22d10*/  SHFL.IDX PT, R14, R2, 0x2, 0x181f ;  /* 0x00581f00020e7f89 */ /* 0x0088e400000e0000 */
.L_x_2611:
        /* <DEDUP_REMOVED lines=10> */
[----:B0-----:R-:W-:-:S05]  /*22dc0*/  @!P2 LEA.HI.X R5, R81, R0, R79, 0x1, P0 ;  /* 0x000000005105a211 */ /* 0x001fca00000f0c4f */
[----:B------:R0:W-:Y:S01]  /*22dd0*/  @!P2 ST.E.128 desc[UR6][R4.64], RZ ;  /* 0x000000ff0400a985 */ /* 0x0001e2000c101d06 */
[----:B-----5:R-:W-:-:S13]  /*22de0*/  ISETP.GE.AND P3, PT, R7, UR4, PT ;  /* 0x0000000407007c0c */ /* 0x020fda000bf66270 */
[----:B------:R-:W-:-:S04]  /*22df0*/  @!P3 LEA R14, P1, R7, R14, 0x1 ;  /* 0x0000000e070eb211 */ /* 0x000fc800078208ff */
[----:B--2---:R-:W-:-:S05]  /*22e00*/  @!P3 LEA.HI.X R15, R7, R0, R8, 0x1, P1 ;  /* 0x00000000070fb211 */ /* 0x004fca00008f0c08 */
[----:B------:R0:W-:Y:S04]  /*22e10*/  @!P3 ST.E.128 desc[UR6][R14.64], RZ ;  /* 0x000000ff0e00b985 */ /* 0x0001e8000c101d06 */
.L_x_2408:
[----:B------:R-:W-:Y:S05]  /*22e20*/  BSYNC B1 ;  /* 0x0000000000017941 */ /* 0x000fea0003800000 */
.L_x_2407:
[----:B------:R-:W-:-:S03]  /*22e30*/  UMOV UR4, 0xffffffff ;  /* 0xffffffff00047882 */ /* 0x000fc60000000000 */
[----:B------:R-:W-:Y:S05]  /*22e40*/  BRA.DIV UR4, `(.L_x_2409) ;  /* 0x0000008e04807947 */ /* 0x000fea000b800000 */
[----:B0-----:R0:W0:Y:S04]  /*22e50*/  SHFL.IDX PT, R0, R3, 0x3, 0x181f ;  /* 0x00781f0003007f89 */ /* 0x00102800000e0000 */
[----:B---3--:R3:W0:Y:S02]  /*22e60*/  SHFL.IDX PT, R14, R2, 0x3, 0x181f ;  /* 0x00781f00020e7f89 */ /* 0x00862400000e0000 */
.L_x_2615:
[----:B--234-:R-:W-:-:S05]  /*22e70*/  VIADD R2, R6, 0x60 ;  /* 0x0000006006027836 */ /* 0x01cfca0000000000 */
[----:B------:R-:W-:-:S13]  /*22e80*/  ISETP.GE.AND P0, PT, R2, R25, PT ;  /* 0x000000190200720c */ /* 0x000fda0003f06270 */
[----:B------:R-:W-:Y:S05]  /*22e90*/  @P0 BRA `(.L_x_2396) ;  /* 0x0000000000300947 */ /* 0x000fea0003800000 */
[----:B------:R-:W2:Y:S01]  /*22ea0*/  LDL R4, [R1+0x8c] ;  /* 0x00008c0001047983 */ /* 0x000ea20000100800 */
[----:B------:R-:W-:-:S03]  /*22eb0*/  ULDC UR4, c[0x0][0xac8] ;  /* 0x0002b20000047ab9 */ /* 0x000fc60000000800 */
[----:B------:R-:W3:Y:S01]  /*22ec0*/  LDL R5, [R1+0xb0] ;  /* 0x0000b00001057983 */ /* 0x000ee20000100800 */
[----:B------:R-:W-:Y:S01]  /*22ed0*/  ISETP.GE.AND P2, PT, R81, UR4, PT ;  /* 0x0000000451007c0c */ /* 0x000fe2000bf46270 */
[----:B------:R-:W-:-:S12]  /*22ee0*/  ULDC.64 UR6, c[0x0][0x208] ;  /* 0x0000820000067ab9 */ /* 0x000fd80000000a00 */
[----:B0-----:R-:W-:-:S04]  /*22ef0*/  @!P2 LEA R2, P0, R81, R14, 0x1 ;  /* 0x0000000e5102a211 */ /* 0x001fc800078008ff */
[----:B------:R-:W-:-:S05]  /*22f00*/  @!P2 LEA.HI.X R3, R81, R0, R79, 0x1, P0 ;  /* 0x000000005103a211 */ /* 0x000fca00000f0c4f */
[----:B------:R0:W-:Y:S01]  /*22f10*/  @!P2 ST.E.128 desc[UR6][R2.64], RZ ;  /* 0x000000ff0200a985 */ /* 0x0001e2000c101d06 */
[----:B--2---:R-:W-:-:S13]  /*22f20*/  ISETP.GE.AND P3, PT, R4, UR4, PT ;  /* 0x0000000404007c0c */ /* 0x004fda000bf66270 */
[----:B------:R-:W-:-:S04]  /*22f30*/  @!P3 LEA R14, P1, R4, R14, 0x1 ;  /* 0x0000000e040eb211 */ /* 0x000fc800078208ff */
[----:B---3--:R-:W-:-:S05]  /*22f40*/  @!P3 LEA.HI.X R15, R4, R0, R5, 0x1, P1 ;  /* 0x00000000040fb211 */ /* 0x008fca00008f0c05 */
[----:B------:R0:W-:Y:S04]  /*22f50*/  @!P3 ST.E.128 desc[UR6][R14.64], RZ ;  /* 0x000000ff0e00b985 */ /* 0x0001e8000c101d06 */
.L_x_2396:
[----:B------:R-:W-:Y:S05]  /*22f60*/  BSYNC B0 ;  /* 0x0000000000007941 */ /* 0x000fea0003800000 */
.L_x_2386:
[----:B0-----:R-:W5:Y:S01]  /*22f70*/  LDL R0, [R1+0x6c] ;  /* 0x00006c0001007983 */ /* 0x001f620000100800 */
[----:B------:R-:W-:Y:S02]  /*22f80*/  ULDC UR4, c[0x0][0xc3c] ;  /* 0x00030f0000047ab9 */ /* 0x000fe40000000800 */
[----:B-----5:R-:W-:-:S13]  /*22f90*/  ISETP.GE.AND P0, PT, R0, UR4, PT ;  /* 0x0000000400007c0c */ /* 0x020fda000bf06270 */
[----:B------:R-:W-:Y:S05]  /*22fa0*/  @!P0 BRA `(.L_x_2410) ;  /* 0xfffffde0008c8947 */ /* 0x000fea000383ffff */
[----:B------:R-:W-:Y:S05]  /*22fb0*/  BRA `(.L_x_2224) ;  /* 0x0000006c00187947 */ /* 0x000fea0003800000 */
.L_x_2222:
[----:B------:R-:W-:-:S08]  /*22fc0*/  NOP ;  /* 0x0000000000007918 */ /* 0x000fd00000000000 */
[----:B------:R-:W0:-:S00]  /*22fd0*/  USETMAXREG.DEALLOC.CTAPOOL 0x18 ;  /* 0x00000018000079c8 */ /* 0x000e0000080e0500 */
[----:B0-----:R-:W2:Y:S01]  /*22fe0*/  LDL.LU R2, [R1+0x1c] ;  /* 0x00001c0001027983 */ /* 0x001ea20000300800 */
[----:B------:R-:W-:Y:S01]  /*22ff0*/  LOP3.LUT R0, R0, 0x3, RZ, 0xc0, !PT ;  /* 0x0000000300007812 */ /* 0x000fe200078ec0ff */
[----:B------:R-:W-:-:S05]  /*23000*/  IMAD.MOV.U32 R4, RZ, RZ, RZ ;  /* 0x000000ffff047224 */ /* 0x000fca00078e00ff */
[----:B------:R-:W0:Y:S02]  /*23010*/  SHFL.IDX PT, R0, R0, RZ, 0x1f ;  /* 0x00001fff00007589 */ /* 0x000e2400000e0000 */
[----:B0-----:R-:W-:Y:S02]  /*23020*/  ISETP.NE.AND P0, PT, R0, RZ, PT ;  /* 0x000000ff0000720c */ /* 0x001fe40003f05270 */
        /* <DEDUP_REMOVED lines=11> */
.L_x_2411:
        /* <DEDUP_REMOVED lines=43> */
.L_x_2417:
        /* <DEDUP_REMOVED lines=13> */
.L_x_2416:
[----:B------:R-:W-:Y:S05]  /*23460*/  BSYNC B0 ;  /* 0x0000000000007941 */ /* 0x000fea0003800000 */
.L_x_2415:
        /* <DEDUP_REMOVED lines=21> */
.L_x_2413:
        /* <DEDUP_REMOVED lines=19> */
[----:B------:R-:W-:-:S06]  /*236f0*/  VIADD R16, R7, 0xffffffff ;  /* 0xffffffff07107836 */ /* 0x000fcc0000000000 */
[----:B------:R2:W3:Y:S02]  /*23700*/  SHFL.IDX PT, R16, R5, R16, 0x1f ;  /* 0x00001f1005107589 */ /* 0x0004e400000e0000 */
.L_x_2418:
[--C-:B-12---:R-:W-:Y:S02]  /*23710*/  IMAD.MOV R5, RZ, RZ, -R3.reuse ;  /* 0x000000ffff057224 */ /* 0x106fe400078e0a03 */
[----:B---3--:R-:W-:Y:S01]  /*23720*/  IMAD R16, R16, UR5, R6 ;  /* 0x0000000510107c24 */ /* 0x008fe2000f8e0206 */
[----:B------:R-:W-:Y:S01]  /*23730*/  IABS R6, R8 ;  /* 0x0000000800067213 */ /* 0x000fe20000000000 */
[----:B------:R-:W-:Y:S02]  /*23740*/  IMAD R5, R5, R10, RZ ;  /* 0x0000000a05057224 */ /* 0x000fe400078e02ff */
[----:B------:R-:W-:Y:S02]  /*23750*/  IMAD.MOV.U32 R2, RZ, RZ, RZ ;  /* 0x000000ffff027224 */ /* 0x000fe400078e00ff */
[----:B------:R-:W-:Y:S02]  /*23760*/  IMAD.MOV R6, RZ, RZ, -R6 ;  /* 0x000000ffff067224 */ /* 0x000fe400078e0a06 */
[----:B------:R-:W-:Y:S01]  /*23770*/  IMAD.HI.U32 R2, R3, R5, R2 ;  /* 0x0000000503027227 */ /* 0x000fe200078e0002 */
[----:B------:R-:W-:-:S04]  /*23780*/  IADD3 R5, -R16, UR6, RZ ;  /* 0x0000000610057c10 */ /* 0x000fc8000fffe1ff */
[----:B------:R-:W-:-:S05]  /*23790*/  IABS R3, R5 ;  /* 0x0000000500037213 */ /* 0x000fca0000000000 */
        /* <DEDUP_REMOVED lines=16> */
[----:B------:R-:W-:-:S04]  /*238a0*/  VIADDMNMX R9, R10, UR5, R9, PT ;  /* 0x000000050a097c46 */ /* 0x000fc8000b800109 */
[-C--:B------:R-:W-:Y:S02]  /*238b0*/  IABS R7, R9.reuse ;  /* 0x0000000900077213 */ /* 0x080fe40000000000 */
[----:B------:R-:W-:Y:S02]  /*238c0*/  IABS R8, R9 ;  /* 0x0000000900087213 */ /* 0x000fe40000000000 */
[----:B------:R-:W1:Y:S03]  /*238d0*/  I2F.RP R10, R7 ;  /* 0x00000007000a7306 */ /* 0x000e660000209400 */
[----:B------:R-:W-:-:S05]  /*238e0*/  IMAD.MOV R8, RZ, RZ, -R8 ;  /* 0x000000ffff087224 */ /* 0x000fca00078e0a08 */
        /* <DEDUP_REMOVED lines=8> */
[C---:B------:R-:W-:Y:S01]  /*23970*/  LOP3.LUT R3, R5.reuse, R9, RZ, 0x3c, !PT ;  /* 0x0000000905037212 */ /* 0x040fe200078e3cff */
[----:B------:R-:W-:Y:S02]  /*23980*/  IMAD.IADD R5, R5, 0x1, R6 ;  /* 0x0000000105057824 */ /* 0x000fe400078e0206 */
[----:B------:R-:W-:Y:S01]  /*23990*/  IMAD.HI.U32 R2, R2, R11, RZ ;  /* 0x0000000b02027227 */ /* 0x000fe200078e00ff */
[----:B------:R-:W-:-:S03]  /*239a0*/  ISETP.GE.AND P2, PT, R3, RZ, PT ;  /* 0x000000ff0300720c */ /* 0x000fc60003f46270 */
        /* <DEDUP_REMOVED lines=14> */
.L_x_2414:
[----:B------:R-:W-:Y:S02]  /*23a90*/  IMAD.MOV.U32 R17, RZ, RZ, RZ ;  /* 0x000000ffff117224 */ /* 0x000fe400078e00ff */
[----:B------:R-:W-:Y:S02]  /*23aa0*/  IMAD.U32 R16, RZ, RZ, UR6 ;  /* 0x00000006ff107e24 */ /* 0x000fe4000f8e00ff */
[----:B------:R-:W-:-:S07]  /*23ab0*/  IMAD.MOV.U32 R18, RZ, RZ, RZ ;  /* 0x000000ffff127224 */ /* 0x000fce00078e00ff */
.L_x_2419:
[----:B------:R-:W-:-:S13]  /*23ac0*/  ISETP.NE.AND P0, PT, R0, RZ, PT ;  /* 0x000000ff0000720c */ /* 0x000fda0003f05270 */
[----:B------:R-:W1:Y:S01]  /*23ad0*/  @!P0 S2R R3, SR_CgaCtaId ;  /* 0x0000000000038919 */ /* 0x000e620000008800 */
[----:B------:R-:W-:-:S04]  /*23ae0*/  @!P0 MOV R0, 0x400 ;  /* 0x0000040000008802 */ /* 0x000fc80000000f00 */
[----:B-1----:R-:W-:-:S05]  /*23af0*/  @!P0 LEA R0, R3, R0, 0x18 ;  /* 0x0000000003008211 */ /* 0x002fca00078ec0ff */
[----:B------:R1:W-:Y:S01]  /*23b00*/  @!P0 STS.128 [R0+0x2e8d0], R16 ;  /* 0x02e8d01000008388 */ /* 0x0003e20000000c00 */
[----:B------:R-:W-:Y:S06]  /*23b10*/  BAR.ARV 0x5, 0x180 ;  /* 0x0146000000007b1d */ /* 0x000fec0000002000 */
.L_x_2412:
[----:B-1----:R-:W-:Y:S01]  /*23b20*/  IMAD.MOV.U32 R0, RZ, RZ, 0x1 ;  /* 0x00000001ff007424 */ /* 0x002fe200078e00ff */
[----:B------:R1:W-:Y:S01]  /*23b30*/  STL [R1+0x8], RZ ;  /* 0x000008ff01007387 */ /* 0x0003e20000100800 */
[----:B------:R-:W-:Y:S02]  /*23b40*/  ULDC UR4, c[0x0][0xc3c] ;  /* 0x00030f0000047ab9 */ /* 0x000fe40000000800 */
[----:B--2---:R-:W-:Y:S01]  /*23b50*/  ISETP.GE.AND P0, PT, R19, UR4, PT ;  /* 0x0000000413007c0c */ /* 0x004fe2000bf06270 */
[----:B------:R1:W-:Y:S04]  /*23b60*/  STL [R1+0x10], R0 ;  /* 0x0000100001007387 */ /* 0x0003e80000100800 */
[----:B------:R1:W-:Y:S08]  /*23b70*/  STL [R1+0x5c], RZ ;  /* 0x00005cff01007387 */ /* 0x0003f00000100800 */
[----:B-1----:R-:W-:Y:S05]  /*23b80*/  @P0 BRA `(.L_x_2420) ;  /* 0x0000005c00200947 */ /* 0x002fea0003800000 */
[----:B------:R-:W0:Y:S01]  /*23b90*/  S2R R10, SR_TID.X ;  /* 0x00000000000a7919 */ /* 0x000e220000002100 */
[----:B------:R-:W1:Y:S01]  /*23ba0*/  S2UR UR5, SR_CgaCtaId ;  /* 0x00000000000579c3 */ /* 0x000e620000008800 */
[----:B------:R-:W-:Y:S01]  /*23bb0*/  UMOV UR4, 0x400 ;  /* 0x0000040000047882 */ /* 0x000fe20000000000 */
[----:B------:R-:W-:Y:S01]  /*23bc0*/  BSSY B7, `(.L_x_2420) ;  /* 0x00005c4000077945 */ /* 0x000fe20003800000 */
[----:B------:R-:W-:Y:S01]  /*23bd0*/  ULDC.64 UR40, c[0x0][0x198] ;  /* 0x0000660000287ab9 */ /* 0x000fe20000000a00 */
[----:B------:R-:W-:Y:S02]  /*23be0*/  ULOP3.LUT UR36, UR60, 0x1, URZ, 0xfc, !UPT ;  /* 0x000000013c247892 */ /* 0x000fe4000f8efc3f */
[----:B------:R-:W-:Y:S01]  /*23bf0*/  ULOP3.LUT UR38, UR60, 0x2, URZ, 0xfc, !UPT ;  /* 0x000000023c267892 */ /* 0x000fe2000f8efc3f */
[----:B------:R-:W-:Y:S01]  /*23c00*/  ULDC UR37, c[0x0][0xc] ;  /* 0x0000030000257ab9 */ /* 0x000fe20000000800 */
[----:B-1----:R-:W-:Y:S01]  /*23c10*/  ULEA UR4, UR5, UR4, 0x18 ;  /* 0x0000000405047291 */ /* 0x002fe2000f8ec03f */
[C---:B0-----:R-:W-:Y:S01]  /*23c20*/  IMAD.SHL.U32 R2, R10.reuse, 0x10, RZ ;  /* 0x000000100a027824 */ /* 0x041fe200078e00ff */
[C---:B------:R-:W-:Y:S01]  /*23c30*/  LOP3.LUT R8, R10.reuse, 0x7f, RZ, 0xc0, !PT ;  /* 0x0000007f0a087812 */ /* 0x040fe200078ec0ff */
[C---:B------:R-:W-:Y:S01]  /*23c40*/  IMAD.SHL.U32 R3, R10.reuse, 0x2, RZ ;  /* 0x000000020a037824 */ /* 0x040fe200078e00ff */
[----:B------:R-:W-:Y:S01]  /*23c50*/  SHF.R.U32.HI R5, RZ, 0x1, R10 ;  /* 0x00000001ff057819 */ /* 0x000fe2000001160a */
[----:B------:R-:W-:Y:S01]  /*23c60*/  IMAD.SHL.U32 R4, R10, 0x20, RZ ;  /* 0x000000200a047824 */ /* 0x000fe200078e00ff */
[----:B------:R-:W-:Y:S01]  /*23c70*/  LOP3.LUT R0, R2, 0x3f0, RZ, 0xc0, !PT ;  /* 0x000003f002007812 */ /* 0x000fe200078ec0ff */
[C---:B------:R-:W-:Y:S01]  /*23c80*/  IMAD.SHL.U32 R9, R10.reuse, 0x4, RZ ;  /* 0x000000040a097824 */ /* 0x040fe200078e00ff */
[----:B------:R-:W-:-:S02]  /*23c90*/  LOP3.LUT P0, RZ, R10, 0x4, RZ, 0xc0, !PT ;  /* 0x000000040aff7812 */ /* 0x000fc4000780c0ff */
[----:B------:R-:W-:Y:S01]  /*23ca0*/  LOP3.LUT R0, R0, 0x70, R3, 0x78, !PT ;  /* 0x0000007000007812 */ /* 0x000fe200078e7803 */
[----:B------:R-:W-:Y:S01]  /*23cb0*/  IMAD.SHL.U32 R3, R8, 0x10, RZ ;  /* 0x0000001008037824 */ /* 0x000fe200078e00ff */
[----:B------:R-:W-:-:S04]  /*23cc0*/  LOP3.LUT R6, R4, 0x80, RZ, 0xc0, !PT ;  /* 0x0000008004067812 */ /* 0x000fc800078ec0ff */
[----:B------:R-:W-:Y:S02]  /*23cd0*/  LOP3.LUT R0, R0, 0x400, R3, 0xf8, !PT ;  /* 0x0000040000007812 */ /* 0x000fe400078ef803 */
[----:B------:R-:W-:Y:S02]  /*23ce0*/  LOP3.LUT R3, R3, 0x600, RZ, 0xc0, !PT ;  /* 0x0000060003037812 */ /* 0x000fe400078ec0ff */
[----:B------:R-:W-:Y:S02]  /*23cf0*/  LOP3.LUT R6, R6, 0x10, R10, 0xf8, !PT ;  /* 0x0000001006067812 */ /* 0x000fe400078ef80a */
[--C-:B------:R-:W-:Y:S02]  /*23d00*/  LOP3.LUT R3, R3, 0x60, R4.reuse, 0xf8, !PT ;  /* 0x0000006003037812 */ /* 0x100fe400078ef804 */
[----:B------:R-:W-:Y:S02]  /*23d10*/  LOP3.LUT R6, R6, 0x10, R9, 0x78, !PT ;  /* 0x0000001006067812 */ /* 0x000fe400078e7809 */
[----:B------:R-:W-:Y:S01]  /*23d20*/  LOP3.LUT R7, R3, 0x100, R4, 0xf8, !PT ;  /* 0x0000010003077812 */ /* 0x000fe200078ef804 */
[----:B------:R-:W-:-:S05]  /*23d30*/  IMAD.SHL.U32 R3, R10, 0x80, RZ ;  /* 0x000000800a037824 */ /* 0x000fca00078e00ff */
[----:B------:R-:W-:-:S04]  /*23d40*/  LOP3.LUT R4, R3, 0x380, RZ, 0xc0, !PT ;  /* 0x0000038003047812 */ /* 0x000fc800078ec0ff */
[----:B------:R-:W-:-:S04]  /*23d50*/  LOP3.LUT R5, R4, 0x30, R5, 0xf8, !PT ;  /* 0x0000003004057812 */ /* 0x000fc800078ef805 */
[----:B------:R-:W-:Y:S02]  /*23d60*/  LOP3.LUT R4, R5, 0x70, R2, 0x78, !PT ;  /* 0x0000007005047812 */ /* 0x000fe400078e7802 */
[----:B------:R-:W-:Y:S02]  /*23d70*/  LOP3.LUT R5, R7, R6, RZ, 0xfc, !PT ;  /* 0x0000000607057212 */ /* 0x000fe400078efcff */
[----:B------:R-:W-:Y:S02]  /*23d80*/  LOP3.LUT R3, R4, 0xc00, R3, 0xf8, !PT ;  /* 0x00000c0004037812 */ /* 0x000fe400078ef803 */
[----:B------:R-:W-:Y:S01]  /*23d90*/  SHF.R.U32.HI R4, RZ, 0x3, R8 ;  /* 0x00000003ff047819 */ /* 0x000fe20000011608 */
[----:B------:R-:W-:Y:S03]  /*23da0*/  STL [R1+0x28], R5 ;  /* 0x0000280501007387 */ /* 0x000fe60000100800 */
[----:B------:R-:W-:Y:S01]  /*23db0*/  LOP3.LUT R4, R4, 0x70, R2, 0xf8, !PT ;  /* 0x0000007004047812 */ /* 0x000fe200078ef802 */
[----:B------:R0:W-:Y:S02]  /*23dc0*/  STL [R1+0x2c], R3 ;  /* 0x00002c0301007387 */ /* 0x0001e40000100800 */
[----:B0-----:R-:W-:-:S05]  /*23dd0*/  IMAD.MOV.U32 R3, RZ, RZ, 0x40 ;  /* 0x00000040ff037424 */ /* 0x001fca00078e00ff */
        /* <DEDUP_REMOVED lines=12> */
.L_x_2522:
[----:B0--3--:R-:W0:Y:S01]  /*23ea0*/  LDC.64 R2, c[0x0][0xc88] ;  /* 0x00032200ff027b82 */ /* 0x009e220000000a00 */
[----:B------:R-:W-:Y:S01]  /*23eb0*/  ULDC.64 UR4, c[0x0][0x208] ;  /* 0x0000820000047ab9 */ /* 0x000fe20000000a00 */
[----:B0-----:R-:W-:-:S05]  /*23ec0*/  IMAD.WIDE R2, R19, 0x4, R2 ;  /* 0x0000000413027825 */ /* 0x001fca00078e0202 */
[----:B------:R-:W2:Y:S01]  /*23ed0*/  LDG.E R13, desc[UR4][R2.64] ;  /* 0x00000004020d7981 */ /* 0x000ea2000c1e1900 */
[----:B------:R-:W-:Y:S05]  /*23ee0*/  YIELD ;  /* 0x0000000000007946 */ /* 0x000fea0003800000 */
[----:B------:R-:W-:Y:S01]  /*23ef0*/  ULDC.64 UR4, c[0x0][0xa28] ;  /* 0x00028a0000047ab9 */ /* 0x000fe20000000a00 */
[----:B------:R-:W-:Y:S01]  /*23f00*/  IMAD.MOV.U32 R0, RZ, RZ, RZ ;  /* 0x000000ffff007224 */ /* 0x000fe200078e00ff */
[----:B------:R-:W-:Y:S01]  /*23f10*/  ISETP.NE.U32.AND P0, PT, RZ, UR4, PT ;  /* 0x00000004ff007c0c */ /* 0x000fe2000bf05070 */
[----:B------:R-:W-:Y:S01]  /*23f20*/  ULDC.64 UR12, c[0x0][0x208] ;  /* 0x00008200000c7ab9 */ /* 0x000fe20000000a00 */
[----:B------:R-:W-:Y:S01]  /*23f30*/  ULDC.64 UR10, c[0x0][0xa18] ;  /* 0x00028600000a7ab9 */ /* 0x000fe20000000a00 */
[----:B------:R-:W-:Y:S01]  /*23f40*/  ULDC.64 UR8, c[0x0][0xa10] ;  /* 0x0002840000087ab9 */ /* 0x000fe20000000a00 */
[----:B------:R-:W-:Y:S01]  /*23f50*/  ISETP.NE.AND.EX P0, PT, RZ, UR5, PT, P0 ;  /* 0x00000005ff007c0c */ /* 0x000fe2000bf05300 */
[----:B------:R-:W-:Y:S01]  /*23f60*/  ULDC.64 UR6, c[0x0][0xa08] ;  /* 0x0002820000067ab9 */ /* 0x000fe20000000a00 */
        /* <DEDUP_REMOVED lines=9> */
[----:B-1----:R1:W5:Y:S01]  /*24000*/  @P0 LDG.E R0, desc[UR12][R2.64] ;  /* 0x0000000c02000981 */ /* 0x002362000c1e1900 */
[----:B------:R-:W-:Y:S01]  /*24010*/  ISETP.NE.AND.EX P2, PT, RZ, UR5, PT, P2 ;  /* 0x00000005ff007c0c */ /* 0x000fe2000bf45320 */
[----:B------:R-:W-:Y:S01]  /*24020*/  IMAD.MOV.U32 R12, RZ, RZ, RZ ;  /* 0x000000ffff0c7224 */ /* 0x000fe200078e00ff */
[----:B------:R-:W-:Y:S01]  /*24030*/  ISETP.NE.U32.AND P3, PT, RZ, UR10, PT ;  /* 0x0000000aff007c0c */ /* 0x000fe2000bf65070 */
[----:B------:R2:W-:Y:S01]  /*24040*/  STL [R1], R10 ;  /* 0x0000000a01007387 */ /* 0x0005e20000100800 */
[----:B------:R-:W-:-:S02]  /*24050*/  IADD3 R8, P5, R10, UR6, RZ ;  /* 0x000000060a087c10 */ /* 0x000fc4000ffbe0ff */
[C---:B0-----:R-:W-:Y:S01]  /*24060*/  IADD3 R4, P4, R10.reuse, UR4, RZ ;  /* 0x000000040a047c10 */ /* 0x041fe2000ff9e0ff */
[----:B------:R-:W-:Y:S01]  /*24070*/  STL [R1+0x20], R15 ;  /* 0x0000200f01007387 */ /* 0x000fe20000100800 */
[----:B------:R-:W-:Y:S02]  /*24080*/  ISETP.NE.AND.EX P3, PT, RZ, UR11, PT, P3 ;  /* 0x0000000bff007c0c */ /* 0x000fe4000bf65330 */
[----:B-1----:R-:W-:Y:S02]  /*24090*/  CS2R R2, SRZ ;  /* 0x0000000000027805 */ /* 0x002fe4000001ff00 */
[C---:B------:R-:W-:Y:S02]  /*240a0*/  IADD3.X R5, R15.reuse, UR5, RZ, P4, !PT ;  /* 0x000000050f057c10 */ /* 0x040fe4000a7fe4ff */
[----:B------:R-:W-:Y:S02]  /*240b0*/  IADD3 R6, P4, R10, UR8, RZ ;  /* 0x000000080a067c10 */ /* 0x000fe4000ff9e0ff */
[----:B------:R-:W-:Y:S01]  /*240c0*/  ISETP.NE.U32.AND P0, PT, RZ, UR6, PT ;  /* 0x00000006ff007c0c */ /* 0x000fe2000bf05070 */
[----:B------:R-:W3:Y:S01]  /*240d0*/  @P2 LDG.E R2, desc[UR12][R4.64] ;  /* 0x0000000c04022981 */ /* 0x000ee2000c1e1900 */
[----:B------:R-:W-:Y:S01]  /*240e0*/  IADD3.X R7, R15, UR9, RZ, P4, !PT ;  /* 0x000000090f077c10 */ /* 0x000fe2000a7fe4ff */
[----:B------:R-:W-:Y:S01]  /*240f0*/  ULDC UR4, c[0x0][0x288] ;  /* 0x0000a20000047ab9 */ /* 0x000fe20000000800 */
[----:B------:R-:W-:-:S02]  /*24100*/  ISETP.NE.U32.AND P1, PT, RZ, UR8, PT ;  /* 0x00000008ff007c0c */ /* 0x000fc4000bf25070 */
[----:B------:R-:W-:Y:S02]  /*24110*/  ISETP.NE.AND.EX P0, PT, RZ, UR7, PT, P0 ;  /* 0x00000007ff007c0c */ /* 0x000fe4000bf05300 */
[----:B--2---:R-:W-:Y:S02]  /*24120*/  @P3 IADD3 R10, P4, R10, UR10, RZ ;  /* 0x0000000a0a0a3c10 */ /* 0x004fe4000ff9e0ff */
[----:B------:R-:W-:Y:S02]  /*24130*/  ISETP.NE.AND.EX P1, PT, RZ, UR9, PT, P1 ;  /* 0x00000009ff007c0c */ /* 0x000fe4000bf25310 */
[C---:B------:R-:W-:Y:S02]  /*24140*/  @P3 IADD3.X R11, R15.reuse, UR11, RZ, P4, !PT ;  /* 0x0000000b0f0b3c10 */ /* 0x040fe4000a7fe4ff */
[----:B------:R-:W-:-:S05]  /*24150*/  IADD3.X R9, R15, UR7, RZ, P5, !PT ;  /* 0x000000070f097c10 */ /* 0x000fca000affe4ff */
[----:B------:R0:W5:Y:S04]  /*24160*/  @P0 LDG.E R12, desc[UR12][R8.64] ;  /* 0x0000000c080c0981 */ /* 0x000168000c1e1900 */
[----:B------:R0:W5:Y:S04]  /*24170*/  @P1 LDG.E R3, desc[UR12][R6.64] ;  /* 0x0000000c06031981 */ /* 0x000168000c1e1900 */
[----:B---3--:R1:W-:Y:S02]  /*24180*/  STL [R1+0x3c], R2 ;  /* 0x00003c0201007387 */ /* 0x0083e40000100800 */
[----:B-1----:R-:W-:Y:S01]  /*24190*/  IMAD.U32 R2, RZ, RZ, UR4 ;  /* 0x00000004ff027e24 */ /* 0x002fe2000f8e00ff */
[----:B------:R-:W-:-:S05]  /*241a0*/  ULDC.64 UR4, c[0x0][0x418] ;  /* 0x0001060000047ab9 */ /* 0x000fca0000000a00 */
[----:B------:R-:W2:Y:S01]  /*241b0*/  @P3 LDG.E R2, desc[UR12][R10.64] ;  /* 0x0000000c0a023981 */ /* 0x000ea2000c1e1900 */
[----:B------:R-:W-:-:S03]  /*241c0*/  UISETP.NE.U32.AND UP0, UPT, UR4, URZ, UPT ;  /* 0x0000003f0400728c */ /* 0x000fc6000bf05070 */
[----:B------:R-:W-:Y:S01]  /*241d0*/  ULDC UR4, c[0x0][0x424] ;  /* 0x0001090000047ab9 */ /* 0x000fe20000000800 */
[----:B------:R-:W-:-:S03]  /*241e0*/  UISETP.NE.AND.EX UP0, UPT, UR5, URZ, UPT, UP0 ;  /* 0x0000003f0500728c */ /* 0x000fc6000bf05300 */
[----:B------:R-:W-:Y:S01]  /*241f0*/  ULDC UR5, c[0x0][0x2f0] ;  /* 0x0000bc0000057ab9 */ /* 0x000fe20000000800 */
[----:B------:R-:W-:Y:S01]  /*24200*/  USEL UR4, UR4, 0x1, UP0 ;  /* 0x0000000104047887 */ /* 0x000fe20008000000 */
[----:B--2---:R1:W-:Y:S04]  /*24210*/  STL [R1+0x40], R2 ;  /* 0x0000400201007387 */ /* 0x0043e80000100800 */
[----:B------:R0:W5:Y:S01]  /*24220*/  LDL R14, [R1+0x40] ;  /* 0x00004000010e7983 */ /* 0x0001620000100800 */
[----:B------:R-:W-:-:S03]  /*24230*/  UIMAD UR4, UR4, UR5, URZ ;  /* 0x00000005040472a4 */ /* 0x000fc6000f8e023f */
[----:B------:R-:W-:Y:S02]  /*24240*/  ULDC UR5, c[0x0][0x348] ;  /* 0x0000d20000057ab9 */ /* 0x000fe40000000800 */
[----:B-1----:R-:W-:Y:S02]  /*24250*/  IMAD.U32 R2, RZ, RZ, UR5 ;  /* 0x00000005ff027e24 */ /* 0x002fe4000f8e00ff */
[----:B------:R-:W-:Y:S01]  /*24260*/  IMAD.U32 R10, RZ, RZ, UR4 ;  /* 0x00000004ff0a7e24 */ /* 0x000fe2000f8e00ff */
[----:B0-----:R-:W-:Y:S06]  /*24270*/  @P3 BRA `(.L_x_2421) ;  /* 0x0000000000183947 */ /* 0x001fec0003800000 */
[----:B------:R-:W-:Y:S05]  /*24280*/  @!P2 BRA `(.L_x_2421) ;  /* 0x000000000014a947 */ /* 0x000fea0003800000 */
[----:B------:R-:W-:Y:S02]  /*24290*/  ULDC.64 UR4, c[0x0][0x208] ;  /* 0x0000820000047ab9 */ /* 0x000fe40000000a00 */
[----:B------:R-:W2:Y:S04]  /*242a0*/  LDG.E R11, desc[UR4][R4.64] ;  /* 0x00000004040b7981 */ /* 0x000ea8000c1e1900 */
[----:B------:R-:W2:Y:S02]  /*242b0*/  LDG.E R4, desc[UR4][R4.64+0x4] ;  /* 0x0000040404047981 */ /* 0x000ea4000c1e1900 */
[----:B--2--5:R-:W-:-:S05]  /*242c0*/  IMAD.IADD R14, R4, 0x1, -R11 ;  /* 0x00000001040e7824 */ /* 0x024fca00078e0a0b */
[----:B------:R0:W-:Y:S02]  /*242d0*/  STL [R1+0x40], R14 ;  /* 0x0000400e01007387 */ /* 0x0001e40000100800 */
.L_x_2421:
[----:B-----5:R-:W-:Y:S01]  /*242e0*/  IMAD.IADD R4, R12, 0x1, R0 ;  /* 0x000000010c047824 */ /* 0x020fe200078e0200 */
[----:B------:R-:W-:Y:S01]  /*242f0*/  ULDC.64 UR4, c[0x0][0xa20] ;  /* 0x0002880000047ab9 */ /* 0x000fe20000000a00 */
[----:B------:R1:W-:Y:S01]  /*24300*/  STL [R1+0x18], R13 ;  /* 0x0000180d01007387 */ /* 0x0003e20000100800 */
[----:B------:R-:W-:-:S03]  /*24310*/  ISETP.NE.U32.AND P2, PT, RZ, UR4, PT ;  /* 0x00000004ff007c0c */ /* 0x000fc6000bf45070 */
[----:B------:R1:W-:Y:S01]  /*24320*/  STL [R1+0x24], R4 ;  /* 0x0000240401007387 */ /* 0x0003e20000100800 */
[----:B------:R-:W-:-:S13]  /*24330*/  ISETP.NE.AND.EX P2, PT, RZ, UR5, PT, P2 ;  /* 0x00000005ff007c0c */ /* 0x000fda000bf45320 */
[----:B-1----:R-:W-:Y:S05]  /*24340*/  @!P2 BRA `(.L_x_2422) ;  /* 0x000000000018a947 */ /* 0x002fea0003800000 */
[----:B------:R-:W2:Y:S01]  /*24350*/  LDL R4, [R1] ;  /* 0x0000000001047983 */ /* 0x000ea20000100800 */
[----:B------:R-:W-:Y:S01]  /*24360*/  ULDC.64 UR6, c[0x0][0x208] ;  /* 0x0000820000067ab9 */ /* 0x000fe20000000a00 */
[----:B--2---:R-:W-:-:S04]  /*24370*/  IADD3 R10, P0, R4, UR4, RZ ;  /* 0x00000004040a7c10 */ /* 0x004fc8000ff1e0ff */
[----:B------:R-:W-:-:S05]  /*24380*/  IADD3.X R11, R15, UR5, RZ, P0, !PT ;  /* 0x000000050f0b7c10 */ /* 0x000fca00087fe4ff */
[----:B------:R1:W5:Y:S01]  /*24390*/  LDG.E R10, desc[UR6][R10.64] ;  /* 0x000000060a0a7981 */ /* 0x000362000c1e1900 */
[----:B------:R-:W-:Y:S05]  /*243a0*/  BRA `(.L_x_2423) ;  /* 0x0000000000147947 */ /* 0x000fea0003800000 */
.L_x_2422:
[----:B------:R-:W-:Y:S05]  /*243b0*/  @!P0 BRA `(.L_x_2423) ;  /* 0x0000000000108947 */ /* 0x000fea0003800000 */
[----:B------:R-:W-:Y:S02]  /*243c0*/  ULDC.64 UR4, c[0x0][0x208] ;  /* 0x0000820000047ab9 */ /* 0x000fe40000000a00 */
[----:B------:R-:W2:Y:S04]  /*243d0*/  LDG.E R10, desc[UR4][R8.64] ;  /* 0x00000004080a7981 */ /* 0x000ea8000c1e1900 */
[----:B------:R-:W2:Y:S02]  /*243e0*/  LDG.E R8, desc[UR4][R8.64+0x4] ;  /* 0x0000040408087981 */ /* 0x000ea4000c1e1900 */
[----:B--2---:R-:W-:-:S07]  /*243f0*/  IMAD.IADD R10, R8, 0x1, -R10 ;  /* 0x00000001080a7824 */ /* 0x004fce00078e0a0a */
.L_x_2423:
[----:B------:R-:W-:Y:S01]  /*24400*/  ULDC.64 UR4, c[0x0][0x208] ;  /* 0x0000820000047ab9 */ /* 0x000fe20000000a00 */
[----:B------:R-:W2:Y:S01]  /*24410*/  LDC R5, c[0x0][0x448] ;  /* 0x00011200ff057b82 */ /* 0x000ea20000000800 */
[----:B------:R-:W3:Y:S04]  /*24420*/  @P1 LDG.E R4, desc[UR4][R6.64] ;  /* 0x0000000406041981 */ /* 0x000ee8000c1e1900 */
[----:B------:R-:W3:Y:S01]  /*24430*/  @P1 LDG.E R6, desc[UR4][R6.64+0x4] ;  /* 0x0000040406061981 */ /* 0x000ee2000c1e1900 */
[----:B-----5:R-:W-:Y:S01]  /*24440*/  IMAD.IADD R0, R10, 0x1, -R0 ;  /* 0x000000010a007824 */ /* 0x020fe200078e0a00 */
[----:B------:R-:W-:Y:S01]  /*24450*/  BSSY B0, `(.L_x_2424) ;  /* 0x00000ff000007945 */ /* 0x000fe20003800000 */
[----:B--2---:R-:W-:-:S13]  /*24460*/  ISETP.NE.AND P0, PT, R5, 0x1, PT ;  /* 0x000000010500780c */ /* 0x004fda0003f05270 */
[----:B------:R-:W2:Y:S01]  /*24470*/  @P0 LDC R5, c[0x0][0x44c] ;  /* 0x00011300ff050b82 */ /* 0x000ea20000000800 */
[----:B---3--:R-:W-:-:S07]  /*24480*/  @P1 IMAD.IADD R2, R6, 0x1, -R4 ;  /* 0x0000000106021824 */ /* 0x008fce00078e0a04 */
[----:B------:R-:W3:Y:S01]  /*24490*/  @P0 LDC R6, c[0x0][0x450] ;  /* 0x00011400ff060b82 */ /* 0x000ee20000000800 */
[----:B------:R-:W-:-:S04]  /*244a0*/  IMAD.SHL.U32 R4, R17, 0x80, RZ ;  /* 0x0000008011047824 */ /* 0x000fc800078e00ff */
[----:B------:R-:W-:-:S04]  /*244b0*/  VIADD R4, R4, 0x7f ;  /* 0x0000007f04047836 */ /* 0x000fc80000000000 */
[----:B--2---:R-:W-:-:S04]  /*244c0*/  @P0 IMAD.HI.U32 R5, R4, R5, RZ ;  /* 0x0000000504050227 */ /* 0x004fc800078e00ff */
[----:B------:R-:W-:Y:S02]  /*244d0*/  IMAD.MOV.U32 R7, RZ, RZ, R4 ;  /* 0x000000ffff077224 */ /* 0x000fe400078e0004 */
[----:B------:R-:W-:Y:S01]  /*244e0*/  IMAD.MOV.U32 R4, RZ, RZ, RZ ;  /* 0x000000ffff047224 */ /* 0x000fe200078e00ff */
[----:B---3--:R-:W-:Y:S01]  /*244f0*/  @P0 SHF.R.U32.HI R7, RZ, R6, R5 ;  /* 0x00000006ff070219 */ /* 0x008fe20000011605 */
[----:B------:R-:W-:-:S04]  /*24500*/  IMAD.IADD R6, R0, 0x1, R2 ;  /* 0x0000000100067824 */ /* 0x000fc800078e0202 */
[C---:B------:R-:W-:Y:S01]  /*24510*/  VIADD R5, R6.reuse, 0xdf ;  /* 0x000000df06057836 */ /* 0x040fe20000000000 */
[----:B------:R-:W-:-:S03]  /*24520*/  IADD3 R21, R6, 0xe0, -R14 ;  /* 0x000000e006157810 */ /* 0x000fc60007ffe80e */
[----:B------:R-:W-:-:S04]  /*24530*/  IMAD.HI R8, R5, -0x6db6db6d, R4 ;  /* 0x9249249305087827 */ /* 0x000fc800078e0204 */
[----:B------:R-:W-:Y:S01]  /*24540*/  IMAD.IADD R5, R21, 0x1, R7 ;  /* 0x0000000115057824 */ /* 0x000fe200078e0207 */
[----:B------:R-:W-:-:S03]  /*24550*/  SHF.R.U32.HI R20, RZ, 0x1f, R8 ;  /* 0x0000001fff147819 */ /* 0x000fc60000011608 */
[----:B------:R-:W-:Y:S01]  /*24560*/  IMAD.HI R4, R5, -0x6db6db6d, R4 ;  /* 0x9249249305047827 */ /* 0x000fe200078e0204 */
[----:B------:R-:W-:-:S04]  /*24570*/  LEA.HI.SX32 R20, R8, R20, 0x19 ;  /* 0x0000001408147211 */ /* 0x000fc800078fcaff */
[----:B------:R-:W-:-:S04]  /*24580*/  SHF.R.U32.HI R5, RZ, 0x1f, R4 ;  /* 0x0000001fff057819 */ /* 0x000fc80000011604 */
[----:B------:R-:W-:-:S04]  /*24590*/  LEA.HI.SX32 R4, R4, R5, 0x19 ;  /* 0x0000000504047211 */ /* 0x000fc800078fcaff */
[----:B------:R-:W-:-:S05]  /*245a0*/  VIMNMX R4, R20, R4, PT ;  /* 0x0000000414047248 */ /* 0x000fca0003fe0100 */
[--C-:B------:R-:W-:Y:S02]  /*245b0*/  IMAD R4, R4, 0xe0, -R0.reuse ;  /* 0x000000e004047824 */ /* 0x100fe400078e0a00 */
[----:B------:R-:W-:-:S03]  /*245c0*/  IMAD.MOV R0, RZ, RZ, -R0 ;  /* 0x000000ffff007224 */ /* 0x000fc600078e0a00 */
[----:B------:R-:W-:Y:S02]  /*245d0*/  VIMNMX R2, R4, R2, PT ;  /* 0x0000000204027248 */ /* 0x000fe40003fe0100 */
[----:B------:R-:W-:-:S04]  /*245e0*/  VIMNMX R0, RZ, R0, !PT ;  /* 0x00000000ff007248 */ /* 0x000fc80007fe0100 */
[----:B------:R-:W-:Y:S02]  /*245f0*/  ISETP.GT.AND P0, PT, R2, R0, PT ;  /* 0x000000000200720c */ /* 0x000fe40003f04270 */
[----:B------:R-:W-:-:S05]  /*24600*/  SHF.R.U32.HI R6, RZ, 0x5, R0 ;  /* 0x00000005ff067819 */ /* 0x000fca0000011600 */
[----:B------:R-:W-:-:S06]  /*24610*/  IMAD.WIDE.U32 R6, R6, 0x24924925, RZ ;  /* 0x2492492506067825 */ /* 0x000fcc00078e00ff */
[----:B------:R-:W-:Y:S02]  /*24620*/  @P0 VIADD R5, R2, 0xdf ;  /* 0x000000df02050836 */ /* 0x000fe40000000000 */
[----:B------:R-:W-:Y:S02]  /*24630*/  @P0 IMAD.MOV.U32 R4, RZ, RZ, RZ ;  /* 0x000000ffff040224 */ /* 0x000fe400078e00ff */
[----:B------:R-:W-:Y:S02]  /*24640*/  IMAD.MOV.U32 R2, RZ, RZ, R7 ;  /* 0x000000ffff027224 */ /* 0x000fe400078e0007 */
[----:B------:R-:W-:-:S04]  /*24650*/  @P0 IMAD.HI R4, R5, -0x6db6db6d, R4 ;  /* 0x9249249305040827 */ /* 0x000fc800078e0204 */
[----:B------:R-:W-:Y:S01]  /*24660*/  IMAD.MOV.U32 R8, RZ, RZ, R2 ;  /* 0x000000ffff087224 */ /* 0x000fe200078e0002 */
        /* <DEDUP_REMOVED lines=8> */
[----:B------:R-:W2:Y:S02]  /*246f0*/  S2R R4, SR_TID.X ;  /* 0x0000000000047919 */ /* 0x000ea40000002100 */
[----:B--2---:R-:W-:-:S04]  /*24700*/  SHF.R.U32.HI R4, RZ, 0x5, R4 ;  /* 0x00000005ff047819 */ /* 0x004fc80000011604 */
[----:B------:R-:W-:-:S05]  /*24710*/  LOP3.LUT R4, R4, 0x3, RZ, 0xc0, !PT ;  /* 0x0000000304047812 */ /* 0x000fca00078ec0ff */
[----:B0-----:R0:W2:Y:S02]  /*24720*/  SHFL.IDX PT, R14, R4, RZ, 0x1f ;  /* 0x00001fff040e7589 */ /* 0x0010a400000e0000 */
.L_x_2618:
[----:B--2---:R-:W-:Y:S02]  /*24730*/  ISETP.NE.AND P0, PT, R14, RZ, PT ;  /* 0x000000ff0e00720c */ /* 0x004fe40003f05270 */
[----:B------:R-:W-:-:S11]  /*24740*/  PLOP3.LUT P6, PT, PT, PT, PT, 0x8, 0x0 ;  /* 0x000000000000781c */ /* 0x000fd60003fce170 */
[----:B------:R-:W-:Y:S05]  /*24750*/  @P0 BRA `(.L_x_2427) ;  /* 0x00000000000c0947 */ /* 0x000fea0003800000 */
[----:B------:R-:W-:-:S03]  /*24760*/  UMOV UR4, 0xffffffff ;  /* 0xffffffff00047882 */ /* 0x000fc60000000000 */
[----:B------:R-:W-:Y:S05]  /*24770*/  BRA.DIV UR4, `(.L_x_2428) ;  /* 0x0000007604b07947 */ /* 0x000fea000b800000 */
[----:B------:R-:W-:-:S13]  /*24780*/  ELECT P6, URZ, PT ;  /* 0x00000000003f782f */ /* 0x000fda00038c0000 */
.L_x_2427:
        /* <DEDUP_REMOVED lines=10> */
.L_x_2621:
[----:B------:R-:W-:Y:S05]  /*24830*/  BSYNC B1 ;  /* 0x0000000000017941 */ /* 0x000fea0003800000 */
.L_x_2429:
[----:B------:R-:W-:Y:S04]  /*24840*/  BSSY B1, `(.L_x_2431) ;  /* 0x0000053000017945 */ /* 0x000fe80003800000 */
[----:B------:R-:W-:Y:S05]  /*24850*/  @!P6 BRA `(.L_x_2432) ;  /* 0x000000040044e947 */ /* 0x000fea0003800000 */
[----:B------:R-:W2:Y:S04]  /*24860*/  LDL R6, [R1+0x4] ;  /* 0x0000040001067983 */ /* 0x000ea80000100800 */
[----:B------:R-:W3:Y:S01]  /*24870*/  LDL R7, [R1+0xc] ;  /* 0x00000c0001077983 */ /* 0x000ee20000100800 */
[----:B0-----:R-:W0:Y:S01]  /*24880*/  S2R R5, SR_TID.X ;  /* 0x0000000000057919 */ /* 0x001e220000002100 */
[----:B--2---:R-:W-:Y:S02]  /*24890*/  MOV R9, R6 ;  /* 0x0000000600097202 */ /* 0x004fe40000000f00 */
[----:B------:R-:W2:Y:S03]  /*248a0*/  LDL R6, [R1+0x14] ;  /* 0x0000140001067983 */ /* 0x000ea60000100800 */
[----:B---3--:R-:W-:Y:S01]  /*248b0*/  IMAD R7, R7, 0x8, R9 ;  /* 0x0000000807077824 */ /* 0x008fe200078e0209 */
[----:B0-----:R-:W-:Y:S01]  /*248c0*/  LOP3.LUT R5, R5, 0x7f, RZ, 0xc0, !PT ;  /* 0x0000007f05057812 */ /* 0x001fe200078ec0ff */
[----:B------:R-:W-:Y:S03]  /*248d0*/  BSSY B2, `(.L_x_2433) ;  /* 0x0000005000027945 */ /* 0x000fe60003800000 */
[----:B------:R-:W-:-:S02]  /*248e0*/  ISETP.NE.AND P1, PT, R5, RZ, PT ;  /* 0x000000ff0500720c */ /* 0x000fc40003f25270 */
[----:B--2---:R-:W-:-:S04]  /*248f0*/  SHF.L.U32 R9, R6, 0x1f, RZ ;  /* 0x0000001f06097819 */ /* 0x004fc800000006ff */
[----:B------:R-:W0:Y:S02]  /*24900*/  SYNCS.PHASECHK.TRANS64.TRYWAIT P0, [R7+URZ+0x2e8a0], R9 ;  /* 0x02e8a009070075a7 */ /* 0x000e24000800017f */
[----:B0-----:R-:W-:Y:S05]  /*24910*/  @!P0 BRA `(.L_x_2434) ;  /* 0x0000007400808947 */ /* 0x001fea0003800000 */
.L_x_2622:
[----:B------:R-:W-:Y:S05]  /*24920*/  BSYNC B2 ;  /* 0x0000000000027941 */ /* 0x000fea0003800000 */
.L_x_2433:
        /* <DEDUP_REMOVED lines=9> */
.L_x_2436:
[----:B------:R-:W-:Y:S05]  /*249c0*/  BSYNC B2 ;  /* 0x0000000000027941 */ /* 0x000fea0003800000 */
.L_x_2435:
[----:B------:R-:W2:Y:S04]  /*249d0*/  LDL R6, [R1+0x4] ;  /* 0x0000040001067983 */ /* 0x000ea80000100800 */
[----:B------:R-:W2:Y:S01]  /*249e0*/  LDL R5, [R1+0xc] ;  /* 0x00000c0001057983 */ /* 0x000ea20000100800 */
[----:B-1----:R-:W-:Y:S01]  /*249f0*/  IMAD.MOV.U32 R11, RZ, RZ, RZ ;  /* 0x000000ffff0b7224 */ /* 0x002fe200078e00ff */
        /* <DEDUP_REMOVED lines=11> */
.L_x_2437:
        /* <DEDUP_REMOVED lines=13> */
.L_x_2623:
[----:B------:R-:W-:Y:S05]  /*24b80*/  BSYNC B2 ;  /* 0x0000000000027941 */ /* 0x000fea0003800000 */
.L_x_2438:
[----:B------:R-:W-:Y:S01]  /*24b90*/  BSSY B2, `(.L_x_2440) ;  /* 0x000000b000027945 */ /* 0x000fe20003800000 */
[----:B------:R-:W-:Y:S02]  /*24ba0*/  IMAD.MOV.U32 R12, RZ, RZ, 0x0 ;  /* 0x00000000ff0c7424 */ /* 0x000fe400078e00ff */
[----:B------:R-:W-:Y:S01]  /*24bb0*/  IMAD.MOV.U32 R13, RZ, RZ, 0x12f00000 ;  /* 0x12f00000ff0d7424 */ /* 0x000fe200078e00ff */
[----:B------:R-:W-:Y:S06]  /*24bc0*/  @P1 BRA `(.L_x_2441) ;  /* 0x00000000001c1947 */ /* 0x000fec0003800000 */
[----:B------:R-:W2:Y:S02]  /*24bd0*/  S2R R5, SR_TID.X ;  /* 0x0000000000057919 */ /* 0x000ea40000002100 */
[----:B--2---:R-:W-:Y:S01]  /*24be0*/  LOP3.LUT R6, R5, 0x1f, RZ, 0xc0, !PT ;  /* 0x0000001f05067812 */ /* 0x004fe200078ec0ff */
[----:B------:R-:W-:-:S03]  /*24bf0*/  IMAD.MOV.U32 R5, RZ, RZ, 0x7000 ;  /* 0x00007000ff057424 */ /* 0x000fc600078e00ff */
[----:B------:R-:W-:Y:S01]  /*24c00*/  ISETP.NE.AND P0, PT, R6, RZ, PT ;  /* 0x000000ff0600720c */ /* 0x000fe20003f05270 */
[----:B------:R2:W-:-:S12]  /*24c10*/  SYNCS.ARRIVE.TRANS64 RZ, [R7+URZ+0x2e8b0], R5 ;  /* 0x02e8b00507ff79a7 */ /* 0x0005d8000800003f */
[----:B--2---:R-:W-:Y:S05]  /*24c20*/  @!P0 BRA `(.L_x_2441) ;  /* 0x0000000000048947 */ /* 0x004fea0003800000 */
[----:B------:R-:W-:Y:S01]  /*24c30*/  BPT.TRAP 0x1 ;  /* 0x000000040000795c */ /* 0x000fe20000300000 */
.L_x_2441:
[----:B------:R-:W-:Y:S05]  /*24c40*/  BSYNC B2 ;  /* 0x0000000000027941 */ /* 0x000fea0003800000 */
.L_x_2440:
        /* <DEDUP_REMOVED lines=8> */
.L_x_2442:
        /* <DEDUP_REMOVED lines=10> */
.L_x_2432:
[----:B------:R-:W-:Y:S05]  /*24d70*/  BSYNC B1 ;  /* 0x0000000000017941 */ /* 0x000fea0003800000 */
.L_x_2431:
        /* <DEDUP_REMOVED lines=13> */
.L_x_2455:
[----:B------:R-:W-:Y:S05]  /*24e50*/  YIELD ;  /* 0x0000000000007946 */ /* 0x000fea0003800000 */
[----:B------:R-:W-:Y:S04]  /*24e60*/  BSSY B1, `(.L_x_2443) ;  /* 0x0000051000017945 */ /* 0x000fe80003800000 */
[----:B---3--:R-:W-:Y:S05]  /*24e70*/  @!P6 BRA `(.L_x_2444) ;  /* 0x00000004003ce947 */ /* 0x008fea0003800000 */
[----:B------:R-:W3:Y:S04]  /*24e80*/  LDL R8, [R1+0x4] ;  /* 0x0000040001087983 */ /* 0x000ee80000100800 */
[----:B--2---:R-:W3:Y:S04]  /*24e90*/  LDL R5, [R1+0xc] ;  /* 0x00000c0001057983 */ /* 0x004ee80000100800 */
[----:B------:R-:W2:Y:S01]  /*24ea0*/  LDL R6, [R1+0x14] ;  /* 0x0000140001067983 */ /* 0x000ea20000100800 */
[----:B------:R-:W0:Y:S01]  /*24eb0*/  S2R R7, SR_TID.X ;  /* 0x0000000000077919 */ /* 0x000e220000002100 */
[----:B------:R-:W-:Y:S01]  /*24ec0*/  BSSY B2, `(.L_x_2445) ;  /* 0x0000007000027945 */ /* 0x000fe20003800000 */
[----:B0-----:R-:W-:-:S04]  /*24ed0*/  LOP3.LUT R7, R7, 0x7f, RZ, 0xc0, !PT ;  /* 0x0000007f07077812 */ /* 0x001fc800078ec0ff */
[----:B------:R-:W-:Y:S01]  /*24ee0*/  ISETP.NE.AND P2, PT, R7, RZ, PT ;  /* 0x000000ff0700720c */ /* 0x000fe20003f45270 */
[----:B---3--:R-:W-:Y:S01]  /*24ef0*/  IMAD R5, R5, 0x8, R8 ;  /* 0x0000000805057824 */ /* 0x008fe200078e0208 */
[----:B--2---:R-:W-:-:S04]  /*24f00*/  SHF.L.U32 R6, R6, 0x1f, RZ ;  /* 0x0000001f06067819 */ /* 0x004fc800000006ff */
[----:B------:R-:W0:Y:S02]  /*24f10*/  SYNCS.PHASECHK.TRANS64.TRYWAIT P1, [R5+URZ+0x2e8a0], R6 ;  /* 0x02e8a006050075a7 */ /* 0x000e24000802017f */
[----:B0-----:R-:W-:Y:S05]  /*24f20*/  @!P1 BRA `(.L_x_2446) ;  /* 0x0000007000249947 */ /* 0x001fea0003800000 */
.L_x_2624:
[----:B------:R-:W-:Y:S05]  /*24f30*/  BSYNC B2 ;  /* 0x0000000000027941 */ /* 0x000fea0003800000 */
.L_x_2445:
        /* <DEDUP_REMOVED lines=9> */
.L_x_2448:
[----:B------:R-:W-:Y:S05]  /*24fd0*/  BSYNC B2 ;  /* 0x0000000000027941 */ /* 0x000fea0003800000 */
.L_x_2447:
[----:B------:R-:W2:Y:S04]  /*24fe0*/  LDL R8, [R1+0x4] ;  /* 0x0000040001087983 */ /* 0x000ea80000100800 */
[----:B------:R-:W2:Y:S01]  /*24ff0*/  LDL R7, [R1+0xc] ;  /* 0x00000c0001077983 */ /* 0x000ea20000100800 */
[----:B-1----:R-:W-:Y:S01]  /*25000*/  IMAD.MOV.U32 R11, RZ, RZ, RZ ;  /* 0x000000ffff0b7224 */ /* 0x002fe200078e00ff */
        /* <DEDUP_REMOVED lines=10> */
.L_x_2449:
        /* <DEDUP_REMOVED lines=13> */
.L_x_2625:
[----:B------:R-:W-:Y:S05]  /*25180*/  BSYNC B2 ;  /* 0x0000000000027941 */ /* 0x000fea0003800000 */
.L_x_2450:
        /* <DEDUP_REMOVED lines=11> */
.L_x_2453:
[----:B------:R-:W-:Y:S05]  /*25240*/  BSYNC B2 ;  /* 0x0000000000027941 */ /* 0x000fea0003800000 */
.L_x_2452:
        /* <DEDUP_REMOVED lines=8> */
.L_x_2454:
        /* <DEDUP_REMOVED lines=10> */
.L_x_2444:
[----:B------:R-:W-:Y:S05]  /*25370*/  BSYNC B1 ;  /* 0x0000000000017941 */ /* 0x000fea0003800000 */
.L_x_2443:
[----:B------:R-:W3:Y:S04]  /*25380*/  LDL.LU R6, [R1+0xc] ;  /* 0x00000c0001067983 */ /* 0x000ee80000300800 */
[----:B--2---:R-:W2:Y:S01]  /*25390*/  LDL.LU R9, [R1+0x14] ;  /* 0x0000140001097983 */ /* 0x004ea20000300800 */
[C---:B------:R-:W-:Y:S01]  /*253a0*/  ISETP.GT.AND P2, PT, R4.reuse, R2, PT ;  /* 0x000000020400720c */ /* 0x040fe20003f44270 */
[----:B------:R-:W-:Y:S02]  /*253b0*/  VIADD R4, R4, 0xffffffff ;  /* 0xffffffff04047836 */ /* 0x000fe40000000000 */
[----:B---3--:R-:W-:-:S05]  /*253c0*/  VIADD R5, R6, 0x1 ;  /* 0x0000000106057836 */ /* 0x008fca0000000000 */
[----:B------:R-:W-:-:S04]  /*253d0*/  ISETP.NE.AND P1, PT, R5, 0x2, PT ;  /* 0x000000020500780c */ /* 0x000fc80003f25270 */
[----:B------:R-:W-:Y:S02]  /*253e0*/  SEL R6, RZ, 0x1, P1 ;  /* 0x00000001ff067807 */ /* 0x000fe40000800000 */
[----:B------:R-:W-:Y:S02]  /*253f0*/  SEL R5, R5, RZ, P1 ;  /* 0x000000ff05057207 */ /* 0x000fe40000800000 */
[----:B--2---:R-:W-:-:S05]  /*25400*/  LOP3.LUT R9, R9, R6, RZ, 0x3c, !PT ;  /* 0x0000000609097212 */ /* 0x004fca00078e3cff */
[----:B------:R3:W-:Y:S04]  /*25410*/  STL [R1+0x14], R9 ;  /* 0x0000140901007387 */ /* 0x0007e80000100800 */
[----:B------:R3:W-:Y:S01]  /*25420*/  STL [R1+0xc], R5 ;  /* 0x00000c0501007387 */ /* 0x0007e20000100800 */
[----:B------:R-:W-:Y:S05]  /*25430*/  @P2 BRA `(.L_x_2455) ;  /* 0xfffffff800842947 */ /* 0x000fea000383ffff */
.L_x_2425:
[----:B------:R-:W-:Y:S05]  /*25440*/  BSYNC B0 ;  /* 0x0000000000007941 */ /* 0x000fea0003800000 */
.L_x_2424:
[----:B------:R-:W4:Y:S01]  /*25450*/  LDC R0, c[0x0][0x448] ;  /* 0x00011200ff007b82 */ /* 0x000f220000000800 */
[----:B------:R-:W-:Y:S07]  /*25460*/  @!P0 WARPSYNC.ALL ;  /* 0x0000000000008948 */ /* 0x000fee0003800000 */
[----:B------:R-:W-:Y:S01]  /*25470*/  @!P0 BAR.SYNC.DEFER_BLOCKING 0xc, 0x180 ;  /* 0x0306000000008b1d */ /* 0x000fe20000010000 */
[----:B----4-:R-:W-:Y:S02]  /*25480*/  ISETP.NE.AND P1, PT, R0, 0x1, PT ;  /* 0x000000010000780c */ /* 0x010fe40003f25270 */
[----:B------:R-:W-:-:S11]  /*25490*/  LEA R0, R17, 0x7f, 0x7 ;  /* 0x0000007f11007811 */ /* 0x000fd600078e38ff */
[----:B------:R-:W4:Y:S08]  /*254a0*/  @P1 LDC R2, c[0x0][0x44c] ;  /* 0x00011300ff021b82 */ /* 0x000f300000000800 */
[----:B------:R-:W5:Y:S01]  /*254b0*/  @P1 LDC R3, c[0x0][0x450] ;  /* 0x00011400ff031b82 */ /* 0x000f620000000800 */
[----:B----4-:R-:W-:-:S05]  /*254c0*/  @P1 IMAD.HI.U32 R2, R0, R2, RZ ;  /* 0x0000000200021227 */ /* 0x010fca00078e00ff */
[----:B-----5:R-:W-:Y:S01]  /*254d0*/  @P1 SHF.R.U32.HI R0, RZ, R3, R2 ;  /* 0x00000003ff001219 */ /* 0x020fe20000011602 */
[----:B------:R-:W-:-:S04]  /*254e0*/  IMAD.MOV.U32 R2, RZ, RZ, RZ ;  /* 0x000000ffff027224 */ /* 0x000fc800078e00ff */
[----:B------:R-:W-:-:S04]  /*254f0*/  IMAD.IADD R3, R21, 0x1, R0 ;  /* 0x0000000115037824 */ /* 0x000fc800078e0200 */
[----:B------:R-:W-:-:S05]  /*25500*/  IMAD.HI R2, R3, -0x6db6db6d, R2 ;  /* 0x9249249303027827 */ /* 0x000fca00078e0202 */
[----:B------:R-:W-:-:S04]  /*25510*/  SHF.R.U32.HI R0, RZ, 0x1f, R2 ;  /* 0x0000001fff007819 */ /* 0x000fc80000011602 */
[----:B------:R-:W-:-:S04]  /*25520*/  LEA.HI.SX32 R2, R2, R0, 0x19 ;  /* 0x0000000002027211 */ /* 0x000fc800078fcaff */
[----:B------:R-:W-:-:S04]  /*25530*/  VIMNMX R4, R20, R2, PT ;  /* 0x0000000214047248 */ /* 0x000fc80003fe0100 */
[----:B------:R-:W-:Y:S01]  /*25540*/  ISETP.GT.AND P0, PT, R4, RZ, PT ;  /* 0x000000ff0400720c */ /* 0x000fe20003f04270 */
[----:B------:R4:W-:-:S12]  /*25550*/  STL [R1+0x38], R4 ;  /* 0x0000380401007387 */ /* 0x0009d80000100800 */
[----:B----4-:R-:W-:Y:S05]  /*25560*/  @P0 BRA `(.L_x_2456) ;  /* 0x0000000000480947 */ /* 0x010fea0003800000 */
[----:B--23--:R-:W2:Y:S02]  /*25570*/  S2R R5, SR_TID.X ;  /* 0x0000000000057919 */ /* 0x00cea40000002100 */
[----:B--2---:R-:W-:-:S04]  /*25580*/  LOP3.LUT R5, R5, 0x7f, RZ, 0xc0, !PT ;  /* 0x0000007f05057812 */ /* 0x004fc800078ec0ff */
[----:B------:R-:W-:-:S13]  /*25590*/  ISETP.NE.AND P0, PT, R5, RZ, PT ;  /* 0x000000ff0500720c */ /* 0x000fda0003f05270 */
[----:B------:R-:W-:Y:S05]  /*255a0*/  @P0 BRA `(.L_x_2457) ;  /* 0x0000003400700947 */ /* 0x000fea0003800000 */
[----:B------:R-:W2:Y:S01]  /*255b0*/  S2R R3, SR_LANEID ;  /* 0x0000000000037919 */ /* 0x000ea20000000000 */
[----:B------:R-:W-:Y:S01]  /*255c0*/  VOTEU.ANY UR4, UPT, PT ;  /* 0x0000000000047886 */ /* 0x000fe200038e0100 */
[----:B------:R-:W3:Y:S01]  /*255d0*/  LDC.64 R4, c[0x0][0xc60] ;  /* 0x00031800ff047b82 */ /* 0x000ee20000000a00 */
[----:B------:R-:W2:Y:S01]  /*255e0*/  FLO.U32 R0, UR4 ;  /* 0x0000000400007d00 */ /* 0x000ea200080e0000 */
[----:B------:R-:W-:-:S07]  /*255f0*/  ULDC.64 UR6, c[0x0][0x208] ;  /* 0x0000820000067ab9 */ /* 0x000fce0000000a00 */
[----:B------:R-:W3:Y:S01]  /*25600*/  POPC R2, UR4 ;  /* 0x0000000400027d09 */ /* 0x000ee20008000000 */
[----:B--2---:R-:W-:-:S13]  /*25610*/  ISETP.EQ.U32.AND P0, PT, R0, R3, PT ;  /* 0x000000030000720c */ /* 0x004fda0003f02070 */
[----:B---3--:R-:W2:Y:S01]  /*25620*/  @P0 ATOMG.E.ADD.STRONG.GPU PT, R5, desc[UR6][R4.64], R2 ;  /* 0x00000002040509a8 */ /* 0x008ea200081ee1c6 */
[----:B------:R-:W3:Y:S02]  /*25630*/  S2R R3, SR_LTMASK ;  /* 0x0000000000037919 */ /* 0x000ee40000003900 */
[----:B---3--:R-:W-:-:S06]  /*25640*/  LOP3.LUT R3, R3, UR4, RZ, 0xc0, !PT ;  /* 0x0000000403037c12 */ /* 0x008fcc000f8ec0ff */
[----:B------:R-:W3:Y:S01]  /*25650*/  POPC R3, R3 ;  /* 0x0000000300037309 */ /* 0x000ee20000000000 */
[----:B--2---:R-:W3:Y:S02]  /*25660*/  SHFL.IDX PT, R0, R5, R0, 0x1f ;  /* 0x00001f0005007589 */ /* 0x004ee400000e0000 */
[----:B---3--:R-:W-:Y:S01]  /*25670*/  IADD3 R16, R0, UR37, R3 ;  /* 0x0000002500107c10 */ /* 0x008fe2000fffe003 */
[----:B------:R-:W-:Y:S06]  /*25680*/  BRA `(.L_x_2457) ;  /* 0x0000003400387947 */ /* 0x000fec0003800000 */
.L_x_2456:
[----:B------:R-:W4:Y:S01]  /*25690*/  LDL R0, [R1+0x4] ;  /* 0x0000040001007983 */ /* 0x000f220000100800 */
[----:B------:R-:W-:Y:S01]  /*256a0*/  BSSY B6, `(.L_x_2458) ;  /* 0x0000014000067945 */ /* 0x000fe20003800000 */
[----:B----4-:R-:W-:-:S05]  /*256b0*/  VIADD R0, R0, 0x20400 ;  /* 0x0002040000007836 */ /* 0x010fca0000000000 */
[----:B------:R-:W-:-:S13]  /*256c0*/  LOP3.LUT P0, RZ, R0, 0x3ff, RZ, 0xc0, !PT ;  /* 0x000003ff00ff7812 */ /* 0x000fda000780c0ff */
[----:B------:R-:W-:Y:S05]  /*256d0*/  @!P0 BRA `(.L_x_2459) ;  /* 0x0000000000408947 */ /* 0x000fea0003800000 */
[----:B------:R-:W-:Y:S01]  /*256e0*/  MOV R2, 0x0 ;  /* 0x0000000000027802 */ /* 0x000fe20000000f00 */
[----:B------:R-:W-:Y:S01]  /*256f0*/  ULDC.64 UR6, c[0x4][0x98] ;  /* 0x0100260000067ab9 */ /* 0x000fe20000000a00 */
[----:B------:R-:W-:Y:S01]  /*25700*/  ULDC.64 UR8, c[0x4][0xa0] ;  /* 0x0100280000087ab9 */ /* 0x000fe20000000a00 */
[----:B------:R-:W-:Y:S01]  /*25710*/  ULDC.64 UR4, c[0x4][0x8] ;  /* 0x0100020000047ab9 */ /* 0x000fe20000000a00 */
[----:B------:R-:W-:Y:S02]  /*25720*/  IMAD.U32 R4, RZ, RZ, UR6 ;  /* 0x00000006ff047e24 */ /* 0x000fe4000f8e00ff */
[----:B------:R-:W4:Y:S01]  /*25730*/  LDC.64 R2, c[0x4][R2] ;  /* 0x0100000002027b82 */ /* 0x000f220000000a00 */
[----:B--23--:R-:W-:Y:S02]  /*25740*/  IMAD.U32 R5, RZ, RZ, UR7 ;  /* 0x00000007ff057e24 */ /* 0x00cfe4000f8e00ff */
[----:B------:R-:W-:Y:S02]  /*25750*/  IMAD.U32 R6, RZ, RZ, UR8 ;  /* 0x00000008ff067e24 */ /* 0x000fe4000f8e00ff */
[----:B------:R-:W-:-:S02]  /*25760*/  IMAD.U32 R7, RZ, RZ, UR9 ;  /* 0x00000009ff077e24 */ /* 0x000fc4000f8e00ff */
[----:B------:R-:W-:Y:S02]  /*25770*/  IMAD.U32 R10, RZ, RZ, UR4 ;  /* 0x00000004ff0a7e24 */ /* 0x000fe4000f8e00ff */
[----:B-1----:R-:W-:Y:S02]  /*25780*/  IMAD.U32 R11, RZ, RZ, UR5 ;  /* 0x00000005ff0b7e24 */ /* 0x002fe4000f8e00ff */
[----:B------:R-:W-:Y:S02]  /*25790*/  IMAD.MOV.U32 R8, RZ, RZ, 0x70 ;  /* 0x00000070ff087424 */ /* 0x000fe400078e00ff */
[----:B------:R-:W-:Y:S02]  /*257a0*/  IMAD.MOV.U32 R12, RZ, RZ, 0x1 ;  /* 0x00000001ff0c7424 */ /* 0x000fe400078e00ff */
[----:B------:R-:W-:-:S07]  /*257b0*/  IMAD.MOV.U32 R13, RZ, RZ, RZ ;  /* 0x000000ffff0d7224 */ /* 0x000fce00078e00ff */
[----:B------:R-:W-:-:S07]  /*257c0*/  LEPC R20, `(.L_x_2459) ;  /* 0x000000001014794e */ /* 0x000fce0000000000 */
[----:B0---4-:R-:W-:Y:S05]  /*257d0*/  CALL.ABS.NOINC R2 ;  /* 0x0000000002007343 */ /* 0x011fea0003c00000 */
.L_x_2459:
[----:B------:R-:W-:Y:S05]  /*257e0*/  BSYNC B6 ;  /* 0x0000000000067941 */ /* 0x000fea0003800000 */
.L_x_2458:
[----:B------:R-:W4:Y:S04]  /*257f0*/  LDL R0, [R1+0x4] ;  /* 0x0000040001007983 */ /* 0x000f280000100800 */
[----:B------:R-:W5:Y:S01]  /*25800*/  LDL.LU R2, [R1+0x1c] ;  /* 0x00001c0001027983 */ /* 0x000f620000300800 */
[----:B------:R-:W-:Y:S01]  /*25810*/  BSSY B6, `(.L_x_2460) ;  /* 0x0000017000067945 */ /* 0x000fe20003800000 */
[----:B----4-:R-:W-:Y:S01]  /*25820*/  VIADD R0, R0, 0xe400 ;  /* 0x0000e40000007836 */ /* 0x010fe20000000000 */
[----:B-----5:R-:W-:-:S04]  /*25830*/  LOP3.LUT R2, R2, 0xfffffffe, RZ, 0xc0, !PT ;  /* 0xfffffffe02027812 */ /* 0x020fc800078ec0ff */
[----:B------:R-:W-:-:S13]  /*25840*/  LOP3.LUT P0, RZ, R0, 0x3ff, RZ, 0xc0, !PT ;  /* 0x000003ff00ff7812 */ /* 0x000fda000780c0ff */
[----:B------:R-:W-:-:S05]  /*25850*/  @P0 LOP3.LUT R2, R2, 0x1, RZ, 0xfc, !PT ;  /* 0x0000000102020812 */ /* 0x000fca00078efcff */
[----:B------:R4:W-:Y:S01]  /*25860*/  STL [R1+0x1c], R2 ;  /* 0x00001c0201007387 */ /* 0x0009e20000100800 */
[----:B------:R-:W-:Y:S05]  /*25870*/  @!P0 BRA `(.L_x_2461) ;  /* 0x0000000000408947 */ /* 0x000fea0003800000 */
[----:B----4-:R-:W-:Y:S01]  /*25880*/  MOV R2, 0x0 ;  /* 0x0000000000027802 */ /* 0x010fe20000000f00 */
        /* <DEDUP_REMOVED lines=15> */
.L_x_2461:
[----:B------:R-:W-:Y:S05]  /*25980*/  BSYNC B6 ;  /* 0x0000000000067941 */ /* 0x000fea0003800000 */
.L_x_2460:
[----:B----4-:R-:W4:Y:S01]  /*25990*/  LDL R2, [R1+0x4] ;  /* 0x0000040001027983 */ /* 0x010f220000100800 */
        /* <DEDUP_REMOVED lines=20> */
.L_x_2463:
[----:B------:R-:W-:Y:S05]  /*25ae0*/  BSYNC B6 ;  /* 0x0000000000067941 */ /* 0x000fea0003800000 */
.L_x_2462:
[----:B------:R-:W4:Y:S01]  /*25af0*/  LDL R2, [R1+0x1c] ;  /* 0x00001c0001027983 */ /* 0x000f220000100800 */
[----:B------:R-:W-:Y:S01]  /*25b00*/  BSSY B6, `(.L_x_2464) ;  /* 0x0000013000067945 */ /* 0x000fe20003800000 */
[----:B----4-:R-:W-:-:S13]  /*25b10*/  LOP3.LUT P6, RZ, R2, 0x1, RZ, 0xc0, !PT ;  /* 0x0000000102ff7812 */ /* 0x010fda00078cc0ff */
        /* <DEDUP_REMOVED lines=17> */
.L_x_2465:
[----:B------:R-:W-:Y:S05]  /*25c30*/  BSYNC B6 ;  /* 0x0000000000067941 */ /* 0x000fea0003800000 */
.L_x_2464:
[----:B------:R-:W4:Y:S01]  /*25c40*/  LDL.LU R2, [R1] ;  /* 0x0000000001027983 */ /* 0x000f220000300800 */
[----:B------:R-:W-:-:S03]  /*25c50*/  ULDC.64 UR4, c[0x0][0x9f8] ;  /* 0x00027e0000047ab9 */ /* 0x000fc60000000a00 */
[----:B------:R-:W5:Y:S04]  /*25c60*/  LDL.LU R0, [R1+0x20] ;  /* 0x0000200001007983 */ /* 0x000f680000300800 */
[----:B------:R-:W2:Y:S01]  /*25c70*/  LDL R8, [R1+0x18] ;  /* 0x0000180001087983 */ /* 0x000ea20000100800 */
[----:B------:R-:W-:Y:S01]  /*25c80*/  ISETP.NE.U32.AND P0, PT, RZ, UR4, PT ;  /* 0x00000004ff007c0c */ /* 0x000fe2000bf05070 */
[----:B------:R-:W-:-:S03]  /*25c90*/  ULDC.64 UR6, c[0x0][0x208] ;  /* 0x0000820000067ab9 */ /* 0x000fc60000000a00 */
[----:B------:R-:W-:-:S13]  /*25ca0*/  ISETP.NE.AND.EX P0, PT, RZ, UR5, PT, P0 ;  /* 0x00000005ff007c0c */ /* 0x000fda000bf05300 */
[----:B----4-:R-:W-:-:S04]  /*25cb0*/  @P0 IADD3 R2, P1, R2, UR4, RZ ;  /* 0x0000000402020c10 */ /* 0x010fc8000ff3e0ff */
[----:B-----5:R-:W-:Y:S01]  /*25cc0*/  @P0 IADD3.X R3, R0, UR5, RZ, P1, !PT ;  /* 0x0000000500030c10 */ /* 0x020fe20008ffe4ff */
[----:B------:R-:W-:-:S04]  /*25cd0*/  ULDC.64 UR4, c[0x0][0xa08] ;  /* 0x0002820000047ab9 */ /* 0x000fc80000000a00 */
[----:B--2---:R2:W3:Y:S02]  /*25ce0*/  @P0 LDG.E R8, desc[UR6][R2.64] ;  /* 0x0000000602080981 */ /* 0x0044e4000c1e1900 */
[----:B--2---:R-:W2:Y:S01]  /*25cf0*/  LDC.64 R2, c[0x0][0x418] ;  /* 0x00010600ff027b82 */ /* 0x004ea20000000a00 */
[----:B---3--:R-:W-:Y:S01]  /*25d00*/  SHF.R.S32.HI R9, RZ, 0x1f, R8 ;  /* 0x0000001fff097819 */ /* 0x008fe20000011408 */
[----:B------:R3:W-:Y:S01]  /*25d10*/  @P0 STL [R1+0x18], R8 ;  /* 0x0000180801000387 */ /* 0x0007e20000100800 */
[----:B--2---:R-:W-:Y:S01]  /*25d20*/  LOP3.LUT P0, RZ, R2, UR4, RZ, 0xfc, !PT ;  /* 0x0000000402ff7c12 */ /* 0x004fe2000f80fcff */
[----:B------:R-:W-:Y:S02]  /*25d30*/  UMOV UR4, 0xffffffff ;  /* 0xffffffff00047882 */ /* 0x000fe40000000000 */
[----:B------:R3:W-:Y:S01]  /*25d40*/  STL [R1+0x20], R9 ;  /* 0x0000200901007387 */ /* 0x0007e20000100800 */
[----:B------:R-:W-:-:S04]  /*25d50*/  LOP3.LUT P0, RZ, R3, UR5, RZ, 0xfc, P0 ;  /* 0x0000000503ff7c12 */ /* 0x000fc8000800fcff */
[----:B------:R-:W-:Y:S01]  /*25d60*/  SEL R0, R8, RZ, !P0 ;  /* 0x000000ff08007207 */ /* 0x000fe20004000000 */
[----:B------:R-:W-:Y:S08]  /*25d70*/  BRA.DIV UR4, `(.L_x_2466) ;  /* 0x0000006204b87947 */ /* 0x000ff0000b800000 */
[----:B------:R-:W2:Y:S02]  /*25d80*/  S2R R4, SR_TID.X ;  /* 0x0000000000047919 */ /* 0x000ea40000002100 */
[----:B--2---:R-:W-:-:S04]  /*25d90*/  SHF.R.U32.HI R4, RZ, 0x5, R4 ;  /* 0x00000005ff047819 */ /* 0x004fc80000011604 */
[----:B------:R-:W-:-:S05]  /*25da0*/  LOP3.LUT R4, R4, 0x3, RZ, 0xc0, !PT ;  /* 0x0000000304047812 */ /* 0x000fca00078ec0ff */
[----:B0-----:R0:W2:Y:S02]  /*25db0*/  SHFL.IDX PT, R14, R4, RZ, 0x1f ;  /* 0x00001fff040e7589 */ /* 0x0010a400000e0000 */
.L_x_2628:
[----:B0-----:R-:W4:Y:S01]  /*25dc0*/  LDL.LU R4, [R1+0x1c] ;  /* 0x00001c0001047983 */ /* 0x001f220000300800 */
[----:B------:R-:W-:Y:S02]  /*25dd0*/  PLOP3.LUT P1, PT, PT, PT, PT, 0x8, 0x0 ;  /* 0x000000000000781c */ /* 0x000fe40003f2e170 */
[----:B--2---:R-:W-:Y:S01]  /*25de0*/  ISETP.NE.AND P0, PT, R14, RZ, PT ;  /* 0x000000ff0e00720c */ /* 0x004fe20003f05270 */
[----:B------:R0:W-:Y:S01]  /*25df0*/  STL [R1], R0 ;  /* 0x0000000001007387 */ /* 0x0001e20000100800 */
[----:B----4-:R-:W-:-:S09]  /*25e00*/  LOP3.LUT R4, R4, 0xfffffffe, RZ, 0xc0, !PT ;  /* 0xfffffffe04047812 */ /* 0x010fd200078ec0ff */
[----:B------:R-:W-:-:S05]  /*25e10*/  @P1 LOP3.LUT R4, R4, 0x1, RZ, 0xfc, !PT ;  /* 0x0000000104041812 */ /* 0x000fca00078efcff */
[----:B------:R0:W-:Y:S01]  /*25e20*/  STL [R1+0x1c], R4 ;  /* 0x00001c0401007387 */ /* 0x0001e20000100800 */
[----:B------:R-:W-:Y:S05]  /*25e30*/  @P0 BRA `(.L_x_2467) ;  /* 0x00000004007c0947 */ /* 0x000fea0003800000 */
[----:B------:R-:W-:-:S03]  /*25e40*/  UMOV UR4, 0xffffffff ;  /* 0xffffffff00047882 */ /* 0x000fc60000000000 */
[----:B------:R-:W-:Y:S05]  /*25e50*/  BRA.DIV UR4, `(.L_x_2468) ;  /* 0x0000006204b47947 */ /* 0x000fea000b800000 */
[----:B------:R-:W-:-:S13]  /*25e60*/  ELECT P6, URZ, PT ;  /* 0x00000000003f782f */ /* 0x000fda00038c0000 */
.L_x_2631:
        /* <DEDUP_REMOVED lines=23> */
[----:B------:R-:W2:Y:S04]  /*25fe0*/  LDG.E R2, desc[UR6][R2.64] ;  /* 0x0000000602027981 */ /* 0x000ea8000c1e1900 */
[----:B--2---:R0:W-:Y:S02]  /*25ff0*/  STL [R1], R2 ;  /* 0x0000000201007387 */ /* 0x0041e40000100800 */
.L_x_2469:
[----:B---3--:R-:W2:Y:S04]  /*26000*/  LDL R9, [R1+0x4] ;  /* 0x0000040001097983 */ /* 0x008ea80000100800 */
        /* <DEDUP_REMOVED lines=9> */
.L_x_2632:
        /* <DEDUP_REMOVED lines=8> */
.L_x_2471:
        /* <DEDUP_REMOVED lines=19> */
[----:B------:R-:W3:Y:S02]  /*26250*/  SYNCS.PHASECHK.TRANS64.TRYWAIT P0, [R2+URZ+0x2e840], R4 ;  /* 0x02e84004020075a7 */ /* 0x000ee4000800017f */
[----:B--23--:R-:W-:Y:S05]  /*26260*/  @!P0 BRA `(.L_x_2472) ;  /* 0x0000005c00e48947 */ /* 0x00cfea0003800000 */
.L_x_2633:
[----:B------:R-:W-:Y:S05]  /*26270*/  @P1 BRA `(.L_x_2473) ;  /* 0x00000000001c1947 */ /* 0x000fea0003800000 */
[----:B------:R-:W3:Y:S01]  /*26280*/  S2R R5, SR_TID.X ;  /* 0x0000000000057919 */ /* 0x000ee20000002100 */
[----:B0-2---:R-:W-:-:S04]  /*26290*/  IMAD.MOV.U32 R4, RZ, RZ, 0x7000 ;  /* 0x00007000ff047424 */ /* 0x005fc800078e00ff */
[----:B------:R4:W-:Y:S01]  /*262a0*/  SYNCS.ARRIVE.TRANS64 RZ, [R2+URZ+0x2e830], R4 ;  /* 0x02e8300402ff79a7 */ /* 0x0009e2000800003f */
[----:B---3--:R-:W-:-:S04]  /*262b0*/  LOP3.LUT R5, R5, 0x1f, RZ, 0xc0, !PT ;  /* 0x0000001f05057812 */ /* 0x008fc800078ec0ff */
[----:B------:R-:W-:-:S13]  /*262c0*/  ISETP.NE.AND P0, PT, R5, RZ, PT ;  /* 0x000000ff0500720c */ /* 0x000fda0003f05270 */
[----:B----4-:R-:W-:Y:S05]  /*262d0*/  @!P0 BRA `(.L_x_2473) ;  /* 0x0000000000048947 */ /* 0x010fea0003800000 */
[----:B------:R-:W-:Y:S01]  /*262e0*/  BPT.TRAP 0x1 ;  /* 0x000000040000795c */ /* 0x000fe20000300000 */
.L_x_2473:
[----:B------:R-:W3:Y:S04]  /*262f0*/  LDL R5, [R1] ;  /* 0x0000000001057983 */ /* 0x000ee80000100800 */
[----:B0-2---:R-:W2:Y:S01]  /*26300*/  LDL.LU R4, [R1+0x1c] ;  /* 0x00001c0001047983 */ /* 0x005ea20000300800 */
        /* <DEDUP_REMOVED lines=12> */
[----:B---3--:R-:W-:Y:S02]  /*263d0*/  R2UR UR13, R5 ;  /* 0x00000000050d72ca */ /* 0x008fe400000e0000 */
[----:B--2---:R-:W-:-:S04]  /*263e0*/  LOP3.LUT R4, R4, 0xfffffffe, RZ, 0xc0, !PT ;  /* 0xfffffffe04047812 */ /* 0x004fc800078ec0ff */
[----:B------:R-:W-:-:S07]  /*263f0*/  @P0 LOP3.LUT R4, R4, 0x1, RZ, 0xfc, !PT ;  /* 0x0000000104040812 */ /* 0x000fce00078efcff */
[----:B------:R2:W-:Y:S01]  /*26400*/  UTMALDG.4D [UR8], [UR4], desc[UR6] ;  /* 0x00000608040075b4 */ /* 0x0005e20008019000 */
[----:B------:R2:W-:Y:S01]  /*26410*/  STL [R1+0x1c], R4 ;  /* 0x00001c0401007387 */ /* 0x0005e20000100800 */
[----:B------:R-:W-:Y:S01]  /*26420*/  NOP ;  /* 0x0000000000007918 */ /* 0x000fe20000000000 */
.L_x_2467:
[----:B------:R-:W4:Y:S04]  /*26430*/  LDL R2, [R1+0x4] ;  /* 0x0000040001027983 */ /* 0x000f280000100800 */
[----:B------:R-:W5:Y:S04]  /*26440*/  LDL.LU R3, [R1+0x3c] ;  /* 0x00003c0001037983 */ /* 0x000f680000300800 */
[----:B------:R-:W3:Y:S04]  /*26450*/  LDL.LU R5, [R1+0x34] ;  /* 0x0000340001057983 */ /* 0x000ee80000300800 */
        /* <DEDUP_REMOVED lines=8> */
[----:B----4-:R-:W-:Y:S01]  /*264e0*/  VIADD R2, R2, 0x1c400 ;  /* 0x0001c40002027836 */ /* 0x010fe20000000000 */
[----:B-----5:R-:W-:-:S04]  /*264f0*/  SHF.R.S32.HI R0, RZ, 0x1f, R3 ;  /* 0x0000001fff007819 */ /* 0x020fc80000011403 */
[----:B------:R-:W-:Y:S02]  /*26500*/  LOP3.LUT P1, RZ, R2, 0x3ff, RZ, 0xc0, !PT ;  /* 0x000003ff02ff7812 */ /* 0x000fe4000782c0ff */
[----:B---3--:R-:W-:Y:S01]  /*26510*/  SEL R5, R5, RZ, !P0 ;  /* 0x000000ff05057207 */ /* 0x008fe20004000000 */
        /* <DEDUP_REMOVED lines=27> */
[----:B0-----:R-:W-:Y:S05]  /*266d0*/  CALL.ABS.NOINC R2 ;  /* 0x0000000002007343 */ /* 0x001fea0003c00000 */
.L_x_2475:
[----:B------:R-:W-:Y:S05]  /*266e0*/  BSYNC B6 ;  /* 0x0000000000067941 */ /* 0x000fea0003800000 */
.L_x_2474:
[----:B--2---:R-:W2:Y:S01]  /*266f0*/  LDL.LU R5, [R1+0x3c] ;  /* 0x00003c0001057983 */ /* 0x004ea20000300800 */
[----:B------:R-:W-:Y:S01]  /*26700*/  ULDC.64 UR4, c[0x0][0x2d8] ;  /* 0x0000b60000047ab9 */ /* 0x000fe20000000a00 */
[----:B------:R-:W0:Y:S01]  /*26710*/  LDC R8, c[0x0][0x448] ;  /* 0x00011200ff087b82 */ /* 0x000e220000000800 */
[----:B------:R-:W-:Y:S01]  /*26720*/  ULDC UR6, c[0x0][0x2b8] ;  /* 0x0000ae0000067ab9 */ /* 0x000fe20000000800 */
[----:B------:R-:W2:Y:S04]  /*26730*/  LDL.LU.64 R2, [R1+0x48] ;  /* 0x0000480001027983 */ /* 0x000ea80000300a00 */
[----:B------:R-:W3:Y:S04]  /*26740*/  LDL.LU R0, [R1+0x50] ;  /* 0x0000500001007983 */ /* 0x000ee80000300800 */
[----:B------:R-:W4:Y:S04]  /*26750*/  LDL.LU R6, [R1+0x58] ;  /* 0x0000580001067983 */ /* 0x000f280000300800 */
[----:B------:R-:W4:Y:S04]  /*26760*/  LDL.LU R4, [R1+0x34] ;  /* 0x0000340001047983 */ /* 0x000f280000300800 */
[----:B------:R0:W5:Y:S02]  /*26770*/  LDL R10, [R1+0x44] ;  /* 0x00004400010a7983 */ /* 0x0001640000100800 */
[----:B0-----:R-:W-:Y:S01]  /*26780*/  ISETP.NE.AND P0, PT, R8, 0x1, PT ;  /* 0x000000010800780c */ /* 0x001fe20003f05270 */
[----:B------:R-:W0:Y:S01]  /*26790*/  S2R R9, SR_TID.X ;  /* 0x0000000000097919 */ /* 0x000e220000002100 */
[----:B-1----:R-:W1:Y:S01]  /*267a0*/  S2R R11, SR_TID.X ;  /* 0x00000000000b7919 */ /* 0x002e620000002100 */
        /* <DEDUP_REMOVED lines=11> */
[----:B------:R-:W2:Y:S03]  /*26860*/  @P0 LDC R6, c[0x0][0x450] ;  /* 0x00011400ff060b82 */ /* 0x000ea60000000800 */
[----:B------:R-:W-:Y:S01]  /*26870*/  IMAD R0, R4, UR5, R0 ;  /* 0x0000000504007c24 */ /* 0x000fe2000f8e0200 */
[----:B------:R-:W-:Y:S01]  /*26880*/  ULDC.64 UR4, c[0x0][0x2d0] ;  /* 0x0000b40000047ab9 */ /* 0x000fe20000000a00 */
[----:B------:R-:W3:Y:S02]  /*26890*/  S2R R4, SR_TID.X ;  /* 0x0000000000047919 */ /* 0x000ee40000002100 */
[----:B------:R-:W-:Y:S01]  /*268a0*/  IMAD.IADD R3, R3, 0x1, R0 ;  /* 0x0000000103037824 */ /* 0x000fe200078e0200 */
[----:B0-----:R-:W-:-:S04]  /*268b0*/  LOP3.LUT R5, R5, 0x7f, RZ, 0xc0, !PT ;  /* 0x0000007f05057812 */ /* 0x001fc800078ec0ff */
[----:B------:R-:W-:Y:S01]  /*268c0*/  SHF.R.U32.HI R5, RZ, 0x3, R5 ;  /* 0x00000003ff057819 */ /* 0x000fe20000011605 */
[----:B---3--:R-:W-:-:S05]  /*268d0*/  IMAD.SHL.U32 R4, R4, 0x10, RZ ;  /* 0x0000001004047824 */ /* 0x008fca00078e00ff */
[----:B------:R-:W-:Y:S02]  /*268e0*/  LOP3.LUT R4, R5, 0x70, R4, 0xf8, !PT ;  /* 0x0000007005047812 */ /* 0x000fe400078ef804 */
[----:B------:R-:W0:Y:S03]  /*268f0*/  @P0 LDC R5, c[0x0][0x44c] ;  /* 0x00011300ff050b82 */ /* 0x000e260000000800 */
[----:B------:R-:W-:-:S04]  /*26900*/  IMAD R4, R17, 0x80, R4 ;  /* 0x0000008011047824 */ /* 0x000fc800078e0204 */
[----:B------:R-:W-:Y:S02]  /*26910*/  IMAD.MOV.U32 R0, RZ, RZ, R4 ;  /* 0x000000ffff007224 */ /* 0x000fe400078e0004 */
[----:B0-----:R-:W-:-:S05]  /*26920*/  @P0 IMAD.HI.U32 R5, R4, R5, RZ ;  /* 0x0000000504050227 */ /* 0x001fca00078e00ff */
[----:B--2---:R-:W-:-:S05]  /*26930*/  @P0 SHF.R.U32.HI R0, RZ, R6, R5 ;  /* 0x00000006ff000219 */ /* 0x004fca0000011605 */
        /* <DEDUP_REMOVED lines=17> */
[C---:B-1----:R-:W-:Y:S01]  /*26a50*/  IMAD.SHL.U32 R7, R11.reuse, 0x10, RZ ;  /* 0x000000100b077824 */ /* 0x042fe200078e00ff */
[----:B------:R-:W-:-:S04]  /*26a60*/  LOP3.LUT R9, R11, 0x7f, RZ, 0xc0, !PT ;  /* 0x0000007f0b097812 */ /* 0x000fc800078ec0ff */
[----:B------:R-:W-:Y:S02]  /*26a70*/  LOP3.LUT R7, R7, 0x70, RZ, 0xc0, !PT ;  /* 0x0000007007077812 */ /* 0x000fe400078ec0ff */
[----:B------:R-:W-:Y:S01]  /*26a80*/  SHF.R.U32.HI R9, RZ, 0x3, R9 ;  /* 0x00000003ff097819 */ /* 0x000fe20000011609 */
[----:B------:R-:W-:Y:S06]  /*26a90*/  BRA.DIV UR4, `(.L_x_2476) ;  /* 0x0000005604ec7947 */ /* 0x000fec000b800000 */
[----:B------:R-:W2:Y:S01]  /*26aa0*/  LDL.LU R4, [R1+0x40] ;  /* 0x0000400001047983 */ /* 0x000ea20000300800 */
[----:B------:R-:W-:Y:S01]  /*26ab0*/  IMAD R17, R17, 0x80, R9 ;  /* 0x0000008011117824 */ /* 0x000fe200078e0209 */
[----:B------:R-:W-:Y:S02]  /*26ac0*/  ULDC.64 UR4, c[0x0][0x208] ;  /* 0x0000820000047ab9 */ /* 0x000fe40000000a00 */
[----:B------:R-:W0:Y:S04]  /*26ad0*/  SHFL.IDX PT, R5, R3, RZ, 0x181f ;  /* 0x00181fff03057589 */ /* 0x000e2800000e0000 */
[----:B------:R-:W-:Y:S01]  /*26ae0*/  SHFL.IDX PT, R6, R0, 0x1, 0x181f ;  /* 0x00381f0000067f89 */ /* 0x000fe200000e0000 */
[----:B--2---:R-:W-:-:S03]  /*26af0*/  IMAD R2, R4, R8, RZ ;  /* 0x0000000804027224 */ /* 0x004fc600078e02ff */
[----:B------:R-:W1:Y:S02]  /*26b00*/  SHFL.IDX PT, R4, R0, RZ, 0x181f ;  /* 0x00181fff00047589 */ /* 0x000e6400000e0000 */
[----:B------:R-:W-:-:S13]  /*26b10*/  ISETP.GE.AND P1, PT, R17, R2, PT ;  /* 0x000000021100720c */ /* 0x000fda0003f26270 */
[----:B0-----:R-:W-:-:S05]  /*26b20*/  @!P1 IADD3 R5, P2, R7, R5, RZ ;  /* 0x0000000507059210 */ /* 0x001fca0007f5e0ff */
[----:B-1----:R-:W-:-:S05]  /*26b30*/  @!P1 IMAD.X R4, RZ, RZ, R4, P2 ;  /* 0x000000ffff049224 */ /* 0x002fca00010e0604 */
[----:B------:R-:W-:-:S04]  /*26b40*/  @!P1 LOP3.LUT R5, R5, R4, RZ, 0x3c, !PT ;  /* 0x0000000405059212 */ /* 0x000fc800078e3cff */
[----:B------:R-:W-:-:S04]  /*26b50*/  @!P1 LOP3.LUT R4, R5, R4, RZ, 0x3c, !PT ;  /* 0x0000000405049212 */ /* 0x000fc800078e3cff */
[----:B------:R-:W-:-:S05]  /*26b60*/  @!P1 LOP3.LUT R5, R5, R4, RZ, 0x3c, !PT ;  /* 0x0000000405059212 */ /* 0x000fca00078e3cff */
[----:B-----5:R0:W-:Y:S02]  /*26b70*/  @!P1 LDGSTS.E.BYPASS.LTC128B.128 [R10+0x1c400], desc[UR4][R4.64], !P0 ;  /* 0x1c400000040a9fae */ /* 0x0201e4000c101d44 */
[----:B0-----:R-:W-:-:S05]  /*26b80*/  VIADD R4, R17, 0x10 ;  /* 0x0000001011047836 */ /* 0x001fca0000000000 */
[----:B------:R-:W-:Y:S02]  /*26b90*/  ISETP.GE.AND P1, PT, R4, R2, PT ;  /* 0x000000020400720c */ /* 0x000fe40003f26270 */
[----:B------:R-:W0:Y:S11]  /*26ba0*/  SHFL.IDX PT, R4, R3, 0x1, 0x181f ;  /* 0x00381f0003047f89 */ /* 0x000e3600000e0000 */
[----:B0-----:R-:W-:-:S05]  /*26bb0*/  @!P1 IADD3 R5, P2, R7, R4, RZ ;  /* 0x0000000407059210 */ /* 0x001fca0007f5e0ff */
[----:B------:R-:W-:Y:S02]  /*26bc0*/  @!P1 IMAD.X R4, RZ, RZ, R6, P2 ;  /* 0x000000ffff049224 */ /* 0x000fe400010e0606 */
[----:B------:R-:W-:Y:S03]  /*26bd0*/  SHFL.IDX PT, R6, R0, 0x2, 0x181f ;  /* 0x00581f0000067f89 */ /* 0x000fe600000e0000 */
[----:B------:R-:W-:-:S04]  /*26be0*/  @!P1 LOP3.LUT R5, R5, R4, RZ, 0x3c, !PT ;  /* 0x0000000405059212 */ /* 0x000fc800078e3cff */
[----:B------:R-:W-:-:S04]  /*26bf0*/  @!P1 LOP3.LUT R4, R5, R4, RZ, 0x3c, !PT ;  /* 0x0000000405049212 */ /* 0x000fc800078e3cff */
[----:B------:R-:W-:-:S05]  /*26c00*/  @!P1 LOP3.LUT R5, R5, R4, RZ, 0x3c, !PT ;  /* 0x0000000405059212 */ /* 0x000fca00078e3cff */
[----:B------:R0:W-:Y:S02]  /*26c10*/  @!P1 LDGSTS.E.BYPASS.LTC128B.128 [R10+0x1cc00], desc[UR4][R4.64], !P0 ;  /* 0x1cc00000040a9fae */ /* 0x0001e4000c101d44 */
        /* <DEDUP_REMOVED lines=36> */
[-C--:B------:R-:W-:Y:S01]  /*26e60*/  @!P1 LOP3.LUT R5, R5, R4.reuse, RZ, 0x3c, !PT ;  /* 0x0000000405059212 */ /* 0x080fe200078e3cff */
[----:B------:R-:W-:Y:S03]  /*26e70*/  SHFL.IDX PT, R0, R0, 0x7, 0x181f ;  /* 0x00f81f0000007f89 */ /* 0x000fe600000e0000 */
[----:B------:R-:W-:-:S04]  /*26e80*/  @!P1 LOP3.LUT R4, R5, R4, RZ, 0x3c, !PT ;  /* 0x0000000405049212 */ /* 0x000fc800078e3cff */
[----:B------:R-:W-:-:S05]  /*26e90*/  @!P1 LOP3.LUT R5, R5, R4, RZ, 0x3c, !PT ;  /* 0x0000000405059212 */ /* 0x000fca00078e3cff */
[----:B------:R0:W-:Y:S02]  /*26ea0*/  @!P1 LDGSTS.E.BYPASS.LTC128B.128 [R10+0x1ec00], desc[UR4][R4.64], !P0 ;  /* 0x1ec00000040a9fae */ /* 0x0001e4000c101d44 */
[----:B0-----:R-:W-:-:S05]  /*26eb0*/  VIADD R4, R17, 0x60 ;  /* 0x0000006011047836 */ /* 0x001fca0000000000 */
[----:B------:R-:W-:Y:S02]  /*26ec0*/  ISETP.GE.AND P1, PT, R4, R2, PT ;  /* 0x000000020400720c */ /* 0x000fe40003f26270 */
[----:B------:R-:W0:Y:S04]  /*26ed0*/  SHFL.IDX PT, R4, R3, 0x6, 0x181f ;  /* 0x00d81f0003047f89 */ /* 0x000e2800000e0000 */
[----:B------:R-:W1:Y:S07]  /*26ee0*/  SHFL.IDX PT, R3, R3, 0x7, 0x181f ;  /* 0x00f81f0003037f89 */ /* 0x000e6e00000e0000 */
[----:B0-----:R-:W-:-:S05]  /*26ef0*/  @!P1 IADD3 R5, P2, R7, R4, RZ ;  /* 0x0000000407059210 */ /* 0x001fca0007f5e0ff */
[----:B------:R-:W-:-:S05]  /*26f00*/  @!P1 IMAD.X R4, RZ, RZ, R6, P2 ;  /* 0x000000ffff049224 */ /* 0x000fca00010e0606 */
[----:B------:R-:W-:-:S04]  /*26f10*/  @!P1 LOP3.LUT R5, R5, R4, RZ, 0x3c, !PT ;  /* 0x0000000405059212 */ /* 0x000fc800078e3cff */
[----:B------:R-:W-:-:S04]  /*26f20*/  @!P1 LOP3.LUT R4, R5, R4, RZ, 0x3c, !PT ;  /* 0x0000000405049212 */ /* 0x000fc800078e3cff */
[----:B------:R-:W-:-:S05]  /*26f30*/  @!P1 LOP3.LUT R5, R5, R4, RZ, 0x3c, !PT ;  /* 0x0000000405059212 */ /* 0x000fca00078e3cff */
[----:B-1----:R0:W-:Y:S02]  /*26f40*/  @!P1 LDGSTS.E.BYPASS.LTC128B.128 [R10+0x1f400], desc[UR4][R4.64], !P0 ;  /* 0x1f400000040a9fae */ /* 0x0021e4000c101d44 */
.L_x_2650:
[----:B------:R1:W5:Y:S01]  /*26f50*/  LDL R9, [R1+0x4] ;  /* 0x0000040001097983 */ /* 0x0003620000100800 */
[----:B------:R-:W-:Y:S01]  /*26f60*/  VIADD R17, R17, 0x70 ;  /* 0x0000007011117836 */ /* 0x000fe20000000000 */
[----:B------:R-:W-:-:S04]  /*26f70*/  ULDC.64 UR4, c[0x0][0x208] ;  /* 0x0000820000047ab9 */ /* 0x000fc80000000a00 */
        /* <DEDUP_REMOVED lines=9> */
.L_x_2477:
[----:B-1----:R-:W2:Y:S01]  /*27010*/  LDL R2, [R1+0x4] ;  /* 0x0000040001027983 */ /* 0x002ea20000100800 */
        /* <DEDUP_REMOVED lines=18> */
.L_x_2651:
[----:B------:R-:W-:Y:S05]  /*27140*/  BSYNC B0 ;  /* 0x0000000000007941 */ /* 0x000fea0003800000 */
.L_x_2478:
[----:B-1----:R-:W2:Y:S02]  /*27150*/  LDL R2, [R1+0x38] ;  /* 0x0000380001027983 */ /* 0x002ea40000100800 */
[----:B--2---:R-:W-:-:S13]  /*27160*/  ISETP.GE.AND P0, PT, R2, 0x2, PT ;  /* 0x000000020200780c */ /* 0x004fda0003f06270 */
[----:B------:R-:W-:Y:S05]  /*27170*/  @!P0 BRA `(.L_x_2480) ;  /* 0x0000001000048947 */ /* 0x000fea0003800000 */
[----:B------:R-:W-:Y:S01]  /*27180*/  VIADD R3, R2, 0xfffffffe ;  /* 0xfffffffe02037836 */ /* 0x000fe20000000000 */
[----:B------:R1:W5:Y:S04]  /*27190*/  LDL.LU R0, [R1+0x8] ;  /* 0x0000080001007983 */ /* 0x0003680000300800 */
[----:B------:R1:W5:Y:S02]  /*271a0*/  LDL.LU R2, [R1+0x10] ;  /* 0x0000100001027983 */ /* 0x0003640000300800 */
.L_x_2500:
[----:B0-2---:R-:W2:Y:S01]  /*271b0*/  LDL R4, [R1+0x1c] ;  /* 0x00001c0001047983 */ /* 0x005ea20000100800 */
        /* <DEDUP_REMOVED lines=35> */
[----:B------:R-:W2:Y:S04]  /*273f0*/  LDG.E R4, desc[UR8][R6.64] ;  /* 0x0000000806047981 */ /* 0x000ea8000c1e1900 */
[----:B--2---:R2:W-:Y:S02]  /*27400*/  STL [R1], R4 ;  /* 0x0000000401007387 */ /* 0x0045e40000100800 */
.L_x_2483:
        /* <DEDUP_REMOVED lines=9> */
.L_x_2652:
[----:B------:R-:W-:Y:S05]  /*274a0*/  BSYNC B1 ;  /* 0x0000000000017941 */ /* 0x000fea0003800000 */
.L_x_2484:
        /* <DEDUP_REMOVED lines=9> */
.L_x_2487:
[----:B------:R-:W-:Y:S05]  /*27540*/  BSYNC B1 ;  /* 0x0000000000017941 */ /* 0x000fea0003800000 */
.L_x_2486:
[----:B0-----:R-:W3:Y:S04]  /*27550*/  LDL R9, [R1+0x4] ;  /* 0x0000040001097983 */ /* 0x001ee80000100800 */
        /* <DEDUP_REMOVED lines=13> */
.L_x_2488:
        /* <DEDUP_REMOVED lines=10> */
[----:B0-----:R-:W-:Y:S05]  /*276d0*/  @P0 BRA.U.ANY `(.L_x_2488) ;  /* 0xfffffffd00d40947 */ /* 0x001fea000393ffff */
[----:B------:R-:W0:Y:S01]  /*276e0*/  SYNCS.PHASECHK.TRANS64.TRYWAIT P0, [R6+URZ+0x2e840], R5 ;  /* 0x02e84005060075a7 */ /* 0x000e22000800017f */
[----:B------:R-:W-:Y:S04]  /*276f0*/  BSSY B1, `(.L_x_2489) ;  /* 0x0000002000017945 */ /* 0x000fe80003800000 */
[----:B0-----:R-:W-:Y:S05]  /*27700*/  @!P0 BRA `(.L_x_2490) ;  /* 0x0000005400c08947 */ /* 0x001fea0003800000 */
.L_x_2653:
[----:B------:R-:W-:Y:S05]  /*27710*/  BSYNC B1 ;  /* 0x0000000000017941 */ /* 0x000fea0003800000 */
.L_x_2489:
        /* <DEDUP_REMOVED lines=11> */
.L_x_2492:
[----:B------:R-:W-:Y:S05]  /*277d0*/  BSYNC B1 ;  /* 0x0000000000017941 */ /* 0x000fea0003800000 */
.L_x_2491:
        /* <DEDUP_REMOVED lines=8> */
.L_x_2493:
        /* <DEDUP_REMOVED lines=11> */
.L_x_2482:
[----:B------:R-:W-:Y:S05]  /*27910*/  BSYNC B0 ;  /* 0x0000000000007941 */ /* 0x000fea0003800000 */
.L_x_2481:
[----:B------:R-:W-:-:S06]  /*27920*/  UISETP.NE.AND UP0, UPT, UR36, 0x3, UPT ;  /* 0x000000032400788c */ /* 0x000fcc000bf05270 */
[----:B------:R-:W-:-:S13]  /*27930*/  PLOP3.LUT P0, PT, PT, PT, UP0, 0x80, 0x0 ;  /* 0x000000000000781c */ /* 0x000fda0003f0f008 */
[----:B------:R-:W-:Y:S05]  /*27940*/  @!P0 BRA `(.L_x_2494) ;  /* 0x0000000000048947 */ /* 0x000fea0003800000 */
[----:B------:R-:W-:Y:S01]  /*27950*/  BPT.TRAP 0x1 ;  /* 0x000000040000795c */ /* 0x000fe20000300000 */
.L_x_2494:
        /* <DEDUP_REMOVED lines=9> */
.L_x_2654:
[----:B------:R-:W-:Y:S05]  /*279f0*/  BSYNC B0 ;  /* 0x0000000000007941 */ /* 0x000fea0003800000 */
.L_x_2495:
[----:B------:R-:W-:Y:S05]  /*27a00*/  @!P1 BRA `(.L_x_2497) ;  /* 0x0000000000049947 */ /* 0x000fea0003800000 */
[----:B------:R-:W-:Y:S01]  /*27a10*/  BPT.TRAP 0x1 ;  /* 0x000000040000795c */ /* 0x000fe20000300000 */
.L_x_2497:
[----:B------:R-:W-:Y:S01]  /*27a20*/  SHF.L.U32 R2, R2, 0x1f, RZ ;  /* 0x0000001f02027819 */ /* 0x000fe200000006ff */
[----:B------:R-:W-:-:S03]  /*27a30*/  IMAD R12, R0, 0x7000, RZ ;  /* 0x00007000000c7824 */ /* 0x000fc600078e02ff */
[----:B------:R-:W3:Y:S02]  /*27a40*/  SYNCS.PHASECHK.TRANS64.TRYWAIT P0, [R17+URZ+0x2e860], R2 ;  /* 0x02e86002110075a7 */ /* 0x000ee4000800017f */
[----:B---3--:R-:W-:Y:S05]  /*27a50*/  @!P0 BRA `(.L_x_2498) ;  /* 0x0000005400148947 */ /* 0x008fea0003800000 */
.L_x_2655:
        /* <DEDUP_REMOVED lines=11> */
[----:B0-----:R-:W-:Y:S02]  /*27b10*/  PRMT R9, R4, 0x7531, R5 ;  /* 0x0000753104097816 */ /* 0x001fe40000000005 */
[C-C-:B------:R-:W-:Y:S02]  /*27b20*/  PRMT R10, R6.reuse, 0x6420, R7.reuse ;  /* 0x00006420060a7816 */ /* 0x140fe40000000007 */
[----:B------:R-:W-:-:S02]  /*27b30*/  PRMT R11, R6, 0x7531, R7 ;  /* 0x00007531060b7816 */ /* 0x000fc40000000007 */
[----:B------:R-:W0:Y:S01]  /*27b40*/  LDSM.16.MT88.4 R4, [R2+0xe400] ;  /* 0x00e400000204783b */ /* 0x000e220000004200 */
[----:B------:R-:W-:-:S05]  /*27b50*/  IMAD.IADD R20, R13, 0x1, R20 ;  /* 0x000000010d147824 */ /* 0x000fca00078e0214 */
[----:B------:R0:W-:Y:S02]  /*27b60*/  STSM.16.M88.4 [R20+0x400], R8 ;  /* 0x0004000814007844 */ /* 0x0001e40000000200 */
[C-C-:B0-----:R-:W-:Y:S02]  /*27b70*/  PRMT R8, R4.reuse, 0x6420, R5.reuse ;  /* 0x0000642004087816 */ /* 0x141fe40000000005 */
        /* <DEDUP_REMOVED lines=84> */
.L_x_2499:
[----:B------:R-:W3:Y:S01]  /*280c0*/  S2R R0, SR_TID.X ;  /* 0x0000000000007919 */ /* 0x000ee20000002100 */
[----:B0-----:R0:W-:Y:S01]  /*280d0*/  SYNCS.ARRIVE.TRANS64.A1T0 RZ, [R17+URZ+0x2e850], RZ ;  /* 0x02e850ff11ff79a7 */ /* 0x0011e2000810003f */
[----:B------:R4:W5:Y:S01]  /*280e0*/  LDL R2, [R1+0x10] ;  /* 0x0000100001027983 */ /* 0x0009620000100800 */
[----:B---3--:R-:W-:Y:S01]  /*280f0*/  LOP3.LUT R0, R0, 0x7f, RZ, 0xc0, !PT ;  /* 0x0000007f00007812 */ /* 0x008fe200078ec0ff */
[----:B------:R-:W-:Y:S03]  /*28100*/  BAR.SYNC.DEFER_BLOCKING 0x2, 0x80 ;  /* 0x0082000000007b1d */ /* 0x000fe60000010000 */
[----:B------:R-:W-:-:S03]  /*28110*/  ISETP.NE.AND P0, PT, R0, RZ, PT ;  /* 0x000000ff0000720c */ /* 0x000fc60003f05270 */
[----:B------:R4:W5:Y:S10]  /*28120*/  LDL R0, [R1+0x8] ;  /* 0x0000080001007983 */ /* 0x0009740000100800 */
[----:B0-----:R-:W-:-:S05]  /*28130*/  @!P0 VIADD R17, R17, 0x2e880 ;  /* 0x0002e88011118836 */ /* 0x001fca0000000000 */
[----:B------:R-:W-:-:S04]  /*28140*/  @!P0 PRMT R17, RZ, 0x654, R17 ;  /* 0x00000654ff118816 */ /* 0x000fc80000000011 */
[----:B------:R4:W-:Y:S01]  /*28150*/  @!P0 SYNCS.ARRIVE.TRANS64.RED.A1T0 RZ, [R17+URZ], RZ ;  /* 0x000000ff11ff89a7 */ /* 0x0009e2000810043f */
[C---:B------:R-:W-:Y:S01]  /*28160*/  ISETP.GT.AND P0, PT, R3.reuse, RZ, PT ;  /* 0x000000ff0300720c */ /* 0x040fe20003f04270 */
[----:B------:R-:W-:-:S12]  /*28170*/  VIADD R3, R3, 0xffffffff ;  /* 0xffffffff03037836 */ /* 0x000fd80000000000 */
[----:B----4-:R-:W-:Y:S05]  /*28180*/  @P0 BRA `(.L_x_2500) ;  /* 0xfffffff000080947 */ /* 0x010fea000383ffff */
.L_x_2480:
[----:B0-----:R-:W0:Y:S01]  /*28190*/  S2R R4, SR_TID.X ;  /* 0x0000000000047919 */ /* 0x001e220000002100 */
[----:B------:R-:W-:Y:S01]  /*281a0*/  BSSY B0, `(.L_x_2501) ;  /* 0x0000011000007945 */ /* 0x000fe20003800000 */
[----:B0-----:R-:W-:-:S04]  /*281b0*/  LOP3.LUT R4, R4, 0x7f, RZ, 0xc0, !PT ;  /* 0x0000007f04047812 */ /* 0x001fc800078ec0ff */
[----:B------:R-:W-:-:S13]  /*281c0*/  ISETP.NE.AND P0, PT, R4, RZ, PT ;  /* 0x000000ff0400720c */ /* 0x000fda0003f05270 */
[----:B------:R-:W-:Y:S05]  /*281d0*/  @P0 BRA `(.L_x_2502) ;  /* 0x0000000000340947 */ /* 0x000fea0003800000 */
[----:B------:R-:W0:Y:S01]  /*281e0*/  S2R R3, SR_LANEID ;  /* 0x0000000000037919 */ /* 0x000e220000000000 */
[----:B------:R-:W-:Y:S01]  /*281f0*/  VOTEU.ANY UR4, UPT, PT ;  /* 0x0000000000047886 */ /* 0x000fe200038e0100 */
[----:B------:R-:W3:Y:S01]  /*28200*/  LDC.64 R4, c[0x0][0xc60] ;  /* 0x00031800ff047b82 */ /* 0x000ee20000000a00 */
[----:B-----5:R-:W0:Y:S01]  /*28210*/  FLO.U32 R0, UR4 ;  /* 0x0000000400007d00 */ /* 0x020e2200080e0000 */
[----:B------:R-:W-:-:S07]  /*28220*/  ULDC.64 UR6, c[0x0][0x208] ;  /* 0x0000820000067ab9 */ /* 0x000fce0000000a00 */
[----:B------:R-:W3:Y:S01]  /*28230*/  POPC R2, UR4 ;  /* 0x0000000400027d09 */ /* 0x000ee20008000000 */
[----:B0-----:R-:W-:-:S13]  /*28240*/  ISETP.EQ.U32.AND P1, PT, R0, R3, PT ;  /* 0x000000030000720c */ /* 0x001fda0003f22070 */
[----:B---3--:R-:W3:Y:S01]  /*28250*/  @P1 ATOMG.E.ADD.STRONG.GPU PT, R5, desc[UR6][R4.64], R2 ;  /* 0x00000002040519a8 */ /* 0x008ee200081ee1c6 */
[----:B------:R-:W0:Y:S02]  /*28260*/  S2R R3, SR_LTMASK ;  /* 0x0000000000037919 */ /* 0x000e240000003900 */
[----:B0-----:R-:W-:-:S06]  /*28270*/  LOP3.LUT R3, R3, UR4, RZ, 0xc0, !PT ;  /* 0x0000000403037c12 */ /* 0x001fcc000f8ec0ff */
[----:B------:R-:W0:Y:S01]  /*28280*/  POPC R3, R3 ;  /* 0x0000000300037309 */ /* 0x000e220000000000 */
[----:B---3--:R-:W0:Y:S02]  /*28290*/  SHFL.IDX PT, R0, R5, R0, 0x1f ;  /* 0x00001f0005007589 */ /* 0x008e2400000e0000 */
[----:B0-----:R-:W-:-:S07]  /*282a0*/  IADD3 R16, R0, UR37, R3 ;  /* 0x0000002500107c10 */ /* 0x001fce000fffe003 */
.L_x_2502:
[----:B------:R-:W-:Y:S05]  /*282b0*/  BSYNC B0 ;  /* 0x0000000000007941 */ /* 0x000fea0003800000 */
.L_x_2501:
[----:B------:R-:W-:-:S06]  /*282c0*/  UISETP.NE.AND UP0, UPT, UR36, 0x3, UPT ;  /* 0x000000032400788c */ /* 0x000fcc000bf05270 */
[----:B------:R-:W-:-:S13]  /*282d0*/  PLOP3.LUT P1, PT, PT, PT, UP0, 0x80, 0x0 ;  /* 0x000000000000781c */ /* 0x000fda0003f2f008 */
[----:B------:R-:W-:Y:S05]  /*282e0*/  @!P1 BRA `(.L_x_2503) ;  /* 0x0000000000049947 */ /* 0x000fea0003800000 */
[----:B------:R-:W-:Y:S01]  /*282f0*/  BPT.TRAP 0x1 ;  /* 0x000000040000795c */ /* 0x000fe20000300000 */
.L_x_2503:
        /* <DEDUP_REMOVED lines=9> */
[----:B------:R-:W0:Y:S02]  /*28390*/  SYNCS.PHASECHK.TRANS64.TRYWAIT P1, [R17+URZ+0x2e870], R0 ;  /* 0x02e87000110075a7 */ /* 0x000e24000802017f */
[----:B0-----:R-:W-:Y:S05]  /*283a0*/  @!P1 BRA `(.L_x_2505) ;  /* 0x0000004800d49947 */ /* 0x001fea0003800000 */
.L_x_2656:
[----:B------:R-:W-:Y:S05]  /*283b0*/  BSYNC B0 ;  /* 0x0000000000007941 */ /* 0x000fea0003800000 */
.L_x_2504:
[----:B------:R-:W-:Y:S05]  /*283c0*/  @!P2 BRA `(.L_x_2506) ;  /* 0x000000000004a947 */ /* 0x000fea0003800000 */
[----:B------:R-:W-:Y:S01]  /*283d0*/  BPT.TRAP 0x1 ;  /* 0x000000040000795c */ /* 0x000fe20000300000 */
.L_x_2506:
[----:B0-----:R-:W3:Y:S02]  /*283e0*/  LDL R0, [R1+0x10] ;  /* 0x0000100001007983 */ /* 0x001ee40000100800 */
[----:B---3--:R-:W-:-:S04]  /*283f0*/  SHF.L.U32 R0, R0, 0x1f, RZ ;  /* 0x0000001f00007819 */ /* 0x008fc800000006ff */
[----:B------:R-:W0:Y:S02]  /*28400*/  SYNCS.PHASECHK.TRANS64.TRYWAIT P1, [R17+URZ+0x2e860], R0 ;  /* 0x02e86000110075a7 */ /* 0x000e24000802017f */
[----:B0-----:R-:W-:Y:S05]  /*28410*/  @!P1 BRA `(.L_x_2507) ;  /* 0x0000004800cc9947 */ /* 0x001fea0003800000 */
.L_x_2657:
[----:B------:R-:W0:Y:S04]  /*28420*/  LDL R18, [R1+0x8] ;  /* 0x0000080001127983 */ /* 0x000e280000100800 */
[----:B------:R-:W3:Y:S04]  /*28430*/  LDL R2, [R1+0x2c] ;  /* 0x00002c0001027983 */ /* 0x000ee80000100800 */
[----:B--2---:R-:W2:Y:S04]  /*28440*/  LDL R12, [R1+0x4] ;  /* 0x00000400010c7983 */ /* 0x004ea80000100800 */
[----:B------:R-:W4:Y:S04]  /*28450*/  LDL R3, [R1+0x30] ;  /* 0x0000300001037983 */ /* 0x000f280000100800 */
[----:B------:R-:W5:Y:S01]  /*28460*/  LDL R13, [R1+0x28] ;  /* 0x00002800010d7983 */ /* 0x000f620000100800 */
[----:B------:R-:W-:Y:S05]  /*28470*/  WARPSYNC.ALL ;  /* 0x0000000000007948 */ /* 0x000fea0003800000 */
[----:B0-----:R-:W-:-:S05]  /*28480*/  IMAD R0, R18, 0x7000, RZ ;  /* 0x0000700012007824 */ /* 0x001fca00078e02ff */
[----:B---3--:R-:W-:-:S05]  /*28490*/  LOP3.LUT R2, R0, R2, RZ, 0xfc, !PT ;  /* 0x0000000200027212 */ /* 0x008fca00078efcff */
[----:B--2---:R-:W-:-:S05]  /*284a0*/  IMAD.IADD R2, R12, 0x1, R2 ;  /* 0x000000010c027824 */ /* 0x004fca00078e0202 */
[----:B------:R-:W0:Y:S01]  /*284b0*/  LDSM.16.MT88.4 R4, [R2+0xe400] ;  /* 0x00e400000204783b */ /* 0x000e220000004200 */
[----:B----4-:R-:W-:Y:S01]  /*284c0*/  IMAD.IADD R3, R3, 0x1, R2 ;  /* 0x0000000103037824 */ /* 0x010fe200078e0202 */
[----:B-----5:R-:W-:Y:S02]  /*284d0*/  LOP3.LUT R0, R0, R13, RZ, 0xfc, !PT ;  /* 0x0000000d00007212 */ /* 0x020fe400078efcff */
[C-C-:B0-----:R-:W-:Y:S02]  /*284e0*/  PRMT R8, R4.reuse, 0x6420, R5.reuse ;  /* 0x0000642004087816 */ /* 0x141fe40000000005 */
[----:B------:R-:W-:Y:S02]  /*284f0*/  PRMT R9, R4, 0x7531, R5 ;  /* 0x0000753104097816 */ /* 0x000fe40000000005 */
        /* <DEDUP_REMOVED lines=90> */
.L_x_2508:
[----:B------:R-:W3:Y:S01]  /*28aa0*/  LDL.LU R3, [R1+0x10] ;  /* 0x0000100001037983 */ /* 0x000ee20000300800 */
[----:B0-----:R0:W-:Y:S01]  /*28ab0*/  SYNCS.ARRIVE.TRANS64.A1T0 RZ, [R17+URZ+0x2e850], RZ ;  /* 0x02e850ff11ff79a7 */ /* 0x0011e2000810003f */
[----:B--2---:R-:W-:Y:S02]  /*28ac0*/  VIADD R0, R18, 0x1 ;  /* 0x0000000112007836 */ /* 0x004fe40000000000 */
[----:B0-----:R-:W-:-:S05]  /*28ad0*/  @!P0 VIADD R17, R17, 0x2e880 ;  /* 0x0002e88011118836 */ /* 0x001fca0000000000 */
        /* <DEDUP_REMOVED lines=9> */
.L_x_2457:
[----:B0-----:R-:W2:Y:S02]  /*28b70*/  LDL R0, [R1+0x1c] ;  /* 0x00001c0001007983 */ /* 0x001ea40000100800 */
[----:B--2---:R-:W-:-:S13]  /*28b80*/  LOP3.LUT P0, RZ, R0, 0x2, RZ, 0xc0, !PT ;  /* 0x0000000200ff7812 */ /* 0x004fda000780c0ff */
[----:B------:R-:W-:Y:S05]  /*28b90*/  @!P0 BRA `(.L_x_2509) ;  /* 0x0000000000288947 */ /* 0x000fea0003800000 */
[----:B------:R-:W-:Y:S05]  /*28ba0*/  WARPSYNC.ALL ;  /* 0x0000000000007948 */ /* 0x000fea0003800000 */
[----:B------:R-:W0:Y:S08]  /*28bb0*/  S2UR UR5, SR_CgaCtaId ;  /* 0x00000000000579c3 */ /* 0x000e300000008800 */
[----:B------:R-:W-:Y:S06]  /*28bc0*/  BAR.SYNC.DEFER_BLOCKING 0x5, 0x180 ;  /* 0x0146000000007b1d */ /* 0x000fec0000010000 */
[----:B------:R-:W-:-:S02]  /*28bd0*/  UMOV UR4, 0x400 ;  /* 0x0000040000047882 */ /* 0x000fc40000000000 */
[----:B0-----:R-:W-:-:S06]  /*28be0*/  ULEA UR4, UR5, UR4, 0x18 ;  /* 0x0000000405047291 */ /* 0x001fcc000f8ec03f */
[----:B------:R-:W-:-:S05]  /*28bf0*/  IMAD.U32 R0, RZ, RZ, UR4 ;  /* 0x00000004ff007e24 */ /* 0x000fca000f8e00ff */
[----:B------:R0:W2:Y:S04]  /*28c00*/  LDS.128 R16, [R0+0x2e8d0] ;  /* 0x02e8d00000107984 */ /* 0x0000a80000000c00 */
[----:B------:R0:W-:Y:S01]  /*28c10*/  STL [R1+0x4], R0 ;  /* 0x0000040001007387 */ /* 0x0001e20000100800 */
[----:B------:R-:W-:Y:S06]  /*28c20*/  BAR.ARV 0x4, 0x180 ;  /* 0x0106000000007b1d */ /* 0x000fec0000002000 */
[----:B------:R-:W-:Y:S05]  /*28c30*/  BRA `(.L_x_2510) ;  /* 0x0000000800e47947 */ /* 0x000fea0003800000 */
.L_x_2509:
[----:B------:R-:W0:Y:S01]  /*28c40*/  S2R R0, SR_TID.X ;  /* 0x0000000000007919 */ /* 0x000e220000002100 */
[----:B------:R-:W-:Y:S01]  /*28c50*/  UMOV UR4, 0xffffffff ;  /* 0xffffffff00047882 */ /* 0x000fe20000000000 */
[----:B0-----:R-:W-:-:S04]  /*28c60*/  LOP3.LUT R6, R0, 0x1f, RZ, 0xc0, !PT ;  /* 0x0000001f00067812 */ /* 0x001fc800078ec0ff */
[----:B------:R-:W-:Y:S01]  /*28c70*/  ISETP.NE.AND P0, PT, R6, 0x1f, PT ;  /* 0x0000001f0600780c */ /* 0x000fe20003f05270 */
[----:B------:R-:W-:-:S12]  /*28c80*/  BRA.DIV UR4, `(.L_x_2511) ;  /* 0x0000004204c47947 */ /* 0x000fd8000b800000 */
[----:B------:R-:W-:Y:S01]  /*28c90*/  IMAD.IADD R0, R19, 0x1, R6 ;  /* 0x0000000113007824 */ /* 0x000fe200078e0206 */
[----:B------:R-:W-:Y:S01]  /*28ca0*/  ULDC UR4, c[0x0][0xc3c] ;  /* 0x00030f0000047ab9 */ /* 0x000fe20000000800 */
[----:B------:R-:W-:-:S03]  /*28cb0*/  ULDC.64 UR6, c[0x0][0x208] ;  /* 0x0000820000067ab9 */ /* 0x000fc60000000a00 */
[----:B------:R-:W-:-:S13]  /*28cc0*/  ISETP.GE.OR P1, PT, R0, UR4, !P0 ;  /* 0x0000000400007c0c */ /* 0x000fda000c726670 */
[----:B------:R-:W0:Y:S02]  /*28cd0*/  @!P1 LDC.64 R2, c[0x0][0xc80] ;  /* 0x00032000ff029b82 */ /* 0x000e240000000a00 */
[----:B0-----:R-:W-:-:S06]  /*28ce0*/  @!P1 IMAD.WIDE R2, R0, 0x4, R2 ;  /* 0x0000000400029825 */ /* 0x001fcc00078e0202 */
[----:B------:R0:W2:Y:S01]  /*28cf0*/  @!P1 LDG.E R3, desc[UR6][R2.64] ;  /* 0x0000000602039981 */ /* 0x0000a2000c1e1900 */
[C---:B------:R-:W-:Y:S02]  /*28d00*/  ISETP.GE.U32.AND P2, PT, R6.reuse, 0x2, PT ;  /* 0x000000020600780c */ /* 0x040fe40003f46070 */
[C---:B------:R-:W-:Y:S01]  /*28d10*/  ISETP.GE.U32.AND P3, PT, R6.reuse, 0x4, PT ;  /* 0x000000040600780c */ /* 0x040fe20003f66070 */
[----:B------:R-:W-:Y:S01]  /*28d20*/  SHFL.IDX PT, R0, R16, RZ, 0x1f ;  /* 0x00001fff10007589 */ /* 0x000fe200000e0000 */
[C---:B------:R-:W-:Y:S02]  /*28d30*/  ISETP.GE.U32.AND P4, PT, R6.reuse, 0x8, PT ;  /* 0x000000080600780c */ /* 0x040fe40003f86070 */
[C---:B------:R-:W-:Y:S01]  /*28d40*/  ISETP.GE.U32.AND P5, PT, R6.reuse, 0x10, PT ;  /* 0x000000100600780c */ /* 0x040fe20003fa6070 */
[----:B0-----:R-:W-:Y:S02]  /*28d50*/  IMAD.MOV.U32 R2, RZ, RZ, RZ ;  /* 0x000000ffff027224 */ /* 0x001fe400078e00ff */
[----:B--2---:R-:W-:Y:S01]  /*28d60*/  @!P1 IMAD.MOV.U32 R2, RZ, RZ, R3 ;  /* 0x000000ffff029224 */ /* 0x004fe200078e0003 */
[----:B------:R-:W-:-:S04]  /*28d70*/  ISETP.NE.AND P1, PT, R6, RZ, PT ;  /* 0x000000ff0600720c */ /* 0x000fc80003f25270 */
[----:B------:R-:W0:Y:S02]  /*28d80*/  SHFL.UP PT, R3, R2, 0x1, RZ ;  /* 0x0420000002037989 */ /* 0x000e2400000e00ff */
[----:B0-----:R-:W-:-:S05]  /*28d90*/  SEL R5, R3, RZ, P1 ;  /* 0x000000ff03057207 */ /* 0x001fca0000800000 */
[----:B------:R-:W-:Y:S02]  /*28da0*/  IMAD.IADD R3, R2, 0x1, R5 ;  /* 0x0000000102037824 */ /* 0x000fe400078e0205 */
[----:B------:R-:W-:Y:S04]  /*28db0*/  SHFL.IDX PT, R5, R16, 0x1, 0x1f ;  /* 0x00201f0010057f89 */ /* 0x000fe800000e0000 */
        /* <DEDUP_REMOVED lines=12> */
[----:B------:R0:W2:Y:S02]  /*28e80*/  SHFL.IDX PT, R16, R3, 0x1f, 0x1f ;  /* 0x03e01f0003107f89 */ /* 0x0000a400000e0000 */
.L_x_2667:
[----:B------:R-:W-:Y:S02]  /*28e90*/  ULDC UR4, c[0x0][0xc38] ;  /* 0x00030e0000047ab9 */ /* 0x000fe40000000800 */
[----:B------:R-:W-:-:S04]  /*28ea0*/  IMAD.U32 R4, RZ, RZ, UR4 ;  /* 0x00000004ff047e24 */ /* 0x000fc8000f8e00ff */
[----:B--2---:R-:W-:-:S04]  /*28eb0*/  IMAD R16, R16, R4, RZ ;  /* 0x0000000410107224 */ /* 0x004fc800078e02ff */
[----:B------:R-:W-:-:S05]  /*28ec0*/  IMAD.IADD R5, R5, 0x1, R16 ;  /* 0x0000000105057824 */ /* 0x000fca00078e0210 */
[----:B------:R-:W-:-:S13]  /*28ed0*/  ISETP.GT.AND P6, PT, R5, R0, PT ;  /* 0x000000000500720c */ /* 0x000fda0003fc4270 */
[----:B------:R-:W-:Y:S05]  /*28ee0*/  @P6 BRA `(.L_x_2512) ;  /* 0x0000000000a06947 */ /* 0x000fea0003800000 */
.L_x_2517:
[----:B------:R-:W2:Y:S01]  /*28ef0*/  LDC R2, c[0x0][0xc3c] ;  /* 0x00030f00ff027b82 */ /* 0x000ea20000000800 */
[----:B------:R-:W-:-:S05]  /*28f00*/  VIADD R19, R19, 0x1f ;  /* 0x0000001f13137836 */ /* 0x000fca0000000000 */
[----:B--2---:R-:W-:-:S13]  /*28f10*/  ISETP.GE.AND P6, PT, R19, R2, PT ;  /* 0x000000021300720c */ /* 0x004fda0003fc6270 */
[----:B------:R-:W-:Y:S05]  /*28f20*/  @P6 BRA `(.L_x_2513) ;  /* 0x0000000400dc6947 */ /* 0x000fea0003800000 */
[----:B0-----:R-:W0:Y:S01]  /*28f30*/  S2R R3, SR_TID.X ;  /* 0x0000000000037919 */ /* 0x001e220000002100 */
[----:B------:R-:W-:Y:S01]  /*28f40*/  BSSY B0, `(.L_x_2514) ;  /* 0x000000a000007945 */ /* 0x000fe20003800000 */
[----:B0-----:R-:W-:-:S05]  /*28f50*/  LOP3.LUT R3, R3, 0x1f, RZ, 0xc0, !PT ;  /* 0x0000001f03037812 */ /* 0x001fca00078ec0ff */
[----:B------:R-:W-:-:S05]  /*28f60*/  IMAD.IADD R4, R19, 0x1, R3 ;  /* 0x0000000113047824 */ /* 0x000fca00078e0203 */
[----:B------:R-:W-:Y:S01]  /*28f70*/  ISETP.GE.OR P6, PT, R4, R2, !P0 ;  /* 0x000000020400720c */ /* 0x000fe200047c6670 */
[----:B------:R-:W-:-:S12]  /*28f80*/  IMAD.MOV.U32 R2, RZ, RZ, RZ ;  /* 0x000000ffff027224 */ /* 0x000fd800078e00ff */
[----:B------:R-:W-:Y:S05]  /*28f90*/  @P6 BRA `(.L_x_2515) ;  /* 0x0000000000106947 */ /* 0x000fea0003800000 */
[----:B------:R-:W0:Y:S01]  /*28fa0*/  LDC.64 R2, c[0x0][0xc80] ;  /* 0x00032000ff027b82 */ /* 0x000e220000000a00 */
[----:B------:R-:W-:Y:S01]  /*28fb0*/  ULDC.64 UR4, c[0x0][0x208] ;  /* 0x0000820000047ab9 */ /* 0x000fe20000000a00 */
[----:B0-----:R-:W-:-:S06]  /*28fc0*/  IMAD.WIDE R2, R4, 0x4, R2 ;  /* 0x0000000404027825 */ /* 0x001fcc00078e0202 */
[----:B------:R0:W5:Y:S02]  /*28fd0*/  LDG.E R2, desc[UR4][R2.64] ;  /* 0x0000000402027981 */ /* 0x000164000c1e1900 */
.L_x_2515:
[----:B------:R-:W-:Y:S05]  /*28fe0*/  BSYNC B0 ;  /* 0x0000000000007941 */ /* 0x000fea0003800000 */
.L_x_2514:
[----:B------:R-:W-:-:S03]  /*28ff0*/  UMOV UR4, 0xffffffff ;  /* 0xffffffff00047882 */ /* 0x000fc60000000000 */
[----:B------:R-:W-:Y:S05]  /*29000*/  BRA.DIV UR4, `(.L_x_2516) ;  /* 0x0000004604247947 */ /* 0x000fea000b800000 */
        /* <DEDUP_REMOVED lines=16> */
.L_x_2675:
[----:B------:R-:W-:Y:S02]  /*29110*/  ULDC UR4, c[0x0][0xc38] ;  /* 0x00030e0000047ab9 */ /* 0x000fe40000000800 */
[----:B------:R-:W-:-:S04]  /*29120*/  IMAD.U32 R4, RZ, RZ, UR4 ;  /* 0x00000004ff047e24 */ /* 0x000fc8000f8e00ff */
[----:B--2---:R-:W-:-:S04]  /*29130*/  IMAD R16, R16, R4, RZ ;  /* 0x0000000410107224 */ /* 0x004fc800078e02ff */
[----:B------:R-:W-:-:S05]  /*29140*/  IMAD.IADD R5, R16, 0x1, R5 ;  /* 0x0000000110057824 */ /* 0x000fca00078e0205 */
[----:B------:R-:W-:-:S13]  /*29150*/  ISETP.GT.AND P6, PT, R5, R0, PT ;  /* 0x000000000500720c */ /* 0x000fda0003fc4270 */
[----:B------:R-:W-:Y:S05]  /*29160*/  @!P6 BRA `(.L_x_2517) ;  /* 0xfffffffc0060e947 */ /* 0x000fea000383ffff */
.L_x_2512:
        /* <DEDUP_REMOVED lines=8> */
.L_x_2679:
[----:B------:R-:W-:Y:S01]  /*291f0*/  ISETP.NE.AND P0, PT, R6, RZ, PT ;  /* 0x000000ff0600720c */ /* 0x000fe20003f05270 */
[----:B--2---:R-:W-:-:S12]  /*29200*/  IMAD.MOV.U32 R2, RZ, RZ, RZ ;  /* 0x000000ffff027224 */ /* 0x004fd800078e00ff */
[----:B------:R-:W-:Y:S05]  /*29210*/  @!P0 BRA `(.L_x_2519) ;  /* 0x0000000000108947 */ /* 0x000fea0003800000 */
[----:B------:R-:W-:Y:S01]  /*29220*/  UMOV UR4, 0xffffffff ;  /* 0xffffffff00047882 */ /* 0x000fe20000000000 */
[----:B------:R-:W-:Y:S02]  /*29230*/  VIADD R12, R5, 0xffffffff ;  /* 0xffffffff050c7836 */ /* 0x000fe40000000000 */
[----:B------:R-:W-:Y:S05]  /*29240*/  BRA.DIV UR4, `(.L_x_2520) ;  /* 0x0000004604b47947 */ /* 0x000fea000b800000 */
[----:B------:R2:W4:Y:S02]  /*29250*/  SHFL.IDX PT, R2, R3, R12, 0x1f ;  /* 0x00001f0c03027589 */ /* 0x00052400000e0000 */
.L_x_2519:
        /* <DEDUP_REMOVED lines=9> */
[----:B0-2---:R-:W0:Y:S08]  /*292f0*/  I2F.RP R3, R7 ;  /* 0x0000000700037306 */ /* 0x005e300000209400 */
        /* <DEDUP_REMOVED lines=58> */
.L_x_2513:
[----:B------:R-:W-:Y:S01]  /*296a0*/  UMOV UR4, URZ ;  /* 0x0000003f00047c82 */ /* 0x000fe20008000000 */
[----:B------:R-:W-:Y:S01]  /*296b0*/  UMOV UR5, URZ ;  /* 0x0000003f00057c82 */ /* 0x000fe20008000000 */
[----:B------:R-:W-:Y:S01]  /*296c0*/  ULDC UR6, c[0x0][0xc3c] ;  /* 0x00030f0000067ab9 */ /* 0x000fe20000000800 */
[----:B------:R-:W-:Y:S02]  /*296d0*/  IMAD.MOV.U32 R16, RZ, RZ, R0 ;  /* 0x000000ffff107224 */ /* 0x000fe400078e0000 */
[----:B------:R-:W-:Y:S02]  /*296e0*/  IMAD.U32 R17, RZ, RZ, UR4 ;  /* 0x00000004ff117e24 */ /* 0x000fe4000f8e00ff */
[----:B------:R-:W-:Y:S02]  /*296f0*/  IMAD.U32 R18, RZ, RZ, UR5 ;  /* 0x00000005ff127e24 */ /* 0x000fe4000f8e00ff */
[----:B------:R-:W-:-:S07]  /*29700*/  IMAD.U32 R19, RZ, RZ, UR6 ;  /* 0x00000006ff137e24 */ /* 0x000fce000f8e00ff */
.L_x_2521:
[----:B0-----:R3:W2:Y:S01]  /*29710*/  LDL R3, [R1+0x4] ;  /* 0x0000040001037983 */ /* 0x0016a20000100800 */
[----:B------:R-:W0:Y:S01]  /*29720*/  S2R R0, SR_TID.X ;  /* 0x0000000000007919 */ /* 0x000e220000002100 */
[----:B------:R-:W-:Y:S05]  /*29730*/  WARPSYNC.ALL ;  /* 0x0000000000007948 */ /* 0x000fea0003800000 */
[----:B0-----:R-:W-:Y:S01]  /*29740*/  LOP3.LUT R0, R0, 0x1f, RZ, 0xc0, !PT ;  /* 0x0000001f00007812 */ /* 0x001fe200078ec0ff */
        /* <DEDUP_REMOVED lines=8> */
.L_x_2510:
[----:B------:R-:W-:Y:S02]  /*297d0*/  ULDC UR4, c[0x0][0xc3c] ;  /* 0x00030f0000047ab9 */ /* 0x000fe40000000800 */
[----:B--2---:R-:W-:-:S13]  /*297e0*/  ISETP.GE.AND P0, PT, R19, UR4, PT ;  /* 0x0000000413007c0c */ /* 0x004fda000bf06270 */
[----:B------:R-:W-:Y:S05]  /*297f0*/  @!P0 BRA `(.L_x_2522) ;  /* 0xffffffa400a88947 */ /* 0x000fea000383ffff */
[----:B------:R-:W-:Y:S05]  /*29800*/  BSYNC B7 ;  /* 0x0000000000077941 */ /* 0x000fea0003800000 */
.L_x_2420:
[----:B0-----:R-:W2:Y:S01]  /*29810*/  LDL.LU R0, [R1+0x5c] ;  /* 0x00005c0001007983 */ /* 0x001ea20000300800 */
[----:B------:R-:W-:Y:S01]  /*29820*/  BSSY B0, `(.L_x_2523) ;  /* 0x000000b000007945 */ /* 0x000fe20003800000 */
[----:B------:R-:W0:Y:S01]  /*29830*/  S2R R5, SR_CgaCtaId ;  /* 0x0000000000057919 */ /* 0x000e220000008800 */
[----:B--2---:R-:W-:-:S05]  /*29840*/  VIADD R0, R0, 0x1 ;  /* 0x0000000100007836 */ /* 0x004fca0000000000 */
[----:B------:R-:W-:-:S04]  /*29850*/  LEA.HI R2, R0, R0, RZ, 0x1 ;  /* 0x0000000000027211 */ /* 0x000fc800078f08ff */
[----:B---3--:R-:W-:-:S05]  /*29860*/  LOP3.LUT R3, R2, 0xfffffffe, RZ, 0xc0, !PT ;  /* 0xfffffffe02037812 */ /* 0x008fca00078ec0ff */
[----:B------:R-:W-:Y:S01]  /*29870*/  IMAD.IADD R3, R0, 0x1, -R3 ;  /* 0x0000000100037824 */ /* 0x000fe200078e0a03 */
[----:B------:R-:W-:-:S04]  /*29880*/  MOV R0, 0x400 ;  /* 0x0000040000007802 */ /* 0x000fc80000000f00 */
[----:B0-----:R-:W-:Y:S02]  /*29890*/  LEA R0, R5, R0, 0x18 ;  /* 0x0000000005007211 */ /* 0x001fe400078ec0ff */
[----:B------:R-:W-:-:S04]  /*298a0*/  SHF.L.U32 R3, R3, 0x1f, RZ ;  /* 0x0000001f03037819 */ /* 0x000fc800000006ff */
[----:B------:R-:W0:Y:S02]  /*298b0*/  SYNCS.PHASECHK.TRANS64.TRYWAIT P0, [R0+URZ+0x2e820], R3 ;  /* 0x02e82003000075a7 */ /* 0x000e24000800017f */
[----:B0-----:R-:W-:Y:S05]  /*298c0*/  @!P0 BRA `(.L_x_2524) ;  /* 0x00000040003c8947 */ /* 0x001fea0003800000 */
.L_x_2682:
[----:B------:R-:W-:Y:S05]  /*298d0*/  BSYNC B0 ;  /* 0x0000000000007941 */ /* 0x000fea0003800000 */
.L_x_2523:
[----:B------:R-:W-:-:S03]  /*298e0*/  UMOV UR4, 0xffffffff ;  /* 0xffffffff00047882 */ /* 0x000fc60000000000 */
[----:B------:R-:W-:Y:S05]  /*298f0*/  BRA.DIV UR4, `(.L_x_2525) ;  /* 0x0000004204447947 */ /* 0x000fea000b800000 */
[----:B------:R-:W2:Y:S02]  /*29900*/  S2R R2, SR_TID.X ;  /* 0x0000000000027919 */ /* 0x000ea40000002100 */
[----:B--2---:R-:W-:-:S04]  /*29910*/  SHF.R.U32.HI R2, RZ, 0x5, R2 ;  /* 0x00000005ff027819 */ /* 0x004fc80000011602 */
[----:B------:R-:W-:-:S05]  /*29920*/  LOP3.LUT R2, R2, 0x3, RZ, 0xc0, !PT ;  /* 0x0000000302027812 */ /* 0x000fca00078ec0ff */
[----:B------:R2:W3:Y:S02]  /*29930*/  SHFL.IDX PT, R14, R2, RZ, 0x1f ;  /* 0x00001fff020e7589 */ /* 0x0004e400000e0000 */
.L_x_2685:
[----:B---3--:R-:W-:-:S13]  /*29940*/  ISETP.NE.AND P0, PT, R14, RZ, PT ;  /* 0x000000ff0e00720c */ /* 0x008fda0003f05270 */
[----:B------:R-:W-:Y:S05]  /*29950*/  @P0 BRA `(.L_x_2224) ;  /* 0x0000000000b00947 */ /* 0x000fea0003800000 */
[----:B------:R-:W-:-:S03]  /*29960*/  UMOV UR4, 0xffffffff ;  /* 0xffffffff00047882 */ /* 0x000fc60000000000 */
[----:B------:R-:W-:Y:S05]  /*29970*/  BRA.DIV UR4, `(.L_x_2526) ;  /* 0x0000004204587947 */ /* 0x000fea000b800000 */
[----:B------:R-:W-:-:S13]  /*29980*/  ELECT P6, URZ, PT ;  /* 0x00000000003f782f */ /* 0x000fda00038c0000 */
.L_x_2688:
[----:B------:R-:W-:Y:S05]  /*29990*/  @!P6 BRA `(.L_x_2224) ;  /* 0x0000000000a0e947 */ /* 0x000fea0003800000 */
[----:B------:R-:W-:-:S06]  /*299a0*/  ULOP3.LUT UR4, UR60, 0x2, URZ, 0xfc, !UPT ;  /* 0x000000023c047892 */ /* 0x000fcc000f8efc3f */
[----:B--2---:R-:W-:-:S05]  /*299b0*/  IMAD.U32 R2, RZ, RZ, UR4 ;  /* 0x00000004ff027e24 */ /* 0x004fca000f8e00ff */
[----:B------:R-:W-:-:S13]  /*299c0*/  ISETP.NE.AND P0, PT, R2, 0x3, PT ;  /* 0x000000030200780c */ /* 0x000fda0003f05270 */
[----:B------:R-:W-:Y:S05]  /*299d0*/  @!P0 BRA `(.L_x_2527) ;  /* 0x0000000000048947 */ /* 0x000fea0003800000 */
[----:B------:R-:W-:Y:S01]  /*299e0*/  BPT.TRAP 0x1 ;  /* 0x000000040000795c */ /* 0x000fe20000300000 */
.L_x_2527:
        /* <DEDUP_REMOVED lines=14> */
.L_x_2689:
[----:B------:R-:W2:Y:S02]  /*29ad0*/  SYNCS.PHASECHK.TRANS64.TRYWAIT P1, [R7+URZ], R2 ;  /* 0x00000002070075a7 */ /* 0x000ea4000802017f */
[----:B--2---:R-:W-:Y:S05]  /*29ae0*/  @!P1 BRA `(.L_x_2529) ;  /* 0x0000004000309947 */ /* 0x004fea0003800000 */
.L_x_2690:
[----:B------:R-:W-:Y:S05]  /*29af0*/  @!P0 BRA `(.L_x_2530) ;  /* 0x0000000000048947 */ /* 0x000fea0003800000 */
[----:B------:R-:W-:Y:S01]  /*29b00*/  BPT.TRAP 0x1 ;  /* 0x000000040000795c */ /* 0x000fe20000300000 */
.L_x_2530:
[----:B------:R-:W3:Y:S02]  /*29b10*/  LDL.LU R4, [R1+0x8] ;  /* 0x0000080001047983 */ /* 0x000ee40000300800 */
[----:B---3--:R-:W-:-:S04]  /*29b20*/  IMAD R4, R4, 0x8, R0 ;  /* 0x0000000804047824 */ /* 0x008fc800078e0200 */
[----:B------:R-:W3:Y:S02]  /*29b30*/  SYNCS.PHASECHK.TRANS64.TRYWAIT P1, [R4+URZ+0x2e860], R5 ;  /* 0x02e86005040075a7 */ /* 0x000ee4000802017f */
[----:B---3--:R-:W-:Y:S05]  /*29b40*/  @!P1 BRA `(.L_x_2531) ;  /* 0x00000040002c9947 */ /* 0x008fea0003800000 */
.L_x_2691:
[----:B------:R-:W-:Y:S05]  /*29b50*/  @!P0 BRA `(.L_x_2532) ;  /* 0x0000000000048947 */ /* 0x000fea0003800000 */
[----:B------:R-:W-:Y:S01]  /*29b60*/  BPT.TRAP 0x1 ;  /* 0x000000040000795c */ /* 0x000fe20000300000 */
.L_x_2532:
[----:B------:R-:W-:-:S04]  /*29b70*/  IMAD R3, R3, 0x8, R0 ;  /* 0x0000000803037824 */ /* 0x000fc800078e0200 */
[----:B------:R-:W4:Y:S02]  /*29b80*/  SYNCS.PHASECHK.TRANS64.TRYWAIT P1, [R3+URZ+0x2e860], R2 ;  /* 0x02e86002030075a7 */ /* 0x000f24000802017f */
[----:B----4-:R-:W-:Y:S05]  /*29b90*/  @!P1 BRA `(.L_x_2533) ;  /* 0x00000040002c9947 */ /* 0x010fea0003800000 */
.L_x_2692:
[----:B------:R-:W-:Y:S05]  /*29ba0*/  @!P0 BRA `(.L_x_2534) ;  /* 0x0000000000048947 */ /* 0x000fea0003800000 */
[----:B------:R-:W-:Y:S01]  /*29bb0*/  BPT.TRAP 0x1 ;  /* 0x000000040000795c */ /* 0x000fe20000300000 */
.L_x_2534:
[----:B------:R-:W5:Y:S02]  /*29bc0*/  SYNCS.PHASECHK.TRANS64.TRYWAIT P0, [R4+URZ+0x2e880], R5 ;  /* 0x02e88005040075a7 */ /* 0x000f64000800017f */
[----:B-----5:R-:W-:Y:S05]  /*29bd0*/  @!P0 BRA `(.L_x_2535) ;  /* 0x0000004000308947 */ /* 0x020fea0003800000 */
.L_x_2536:
[----:B------:R0:W0:Y:S02]  /*29be0*/  SYNCS.PHASECHK.TRANS64.TRYWAIT P0, [R3+URZ+0x2e880], R2 ;  /* 0x02e88002030075a7 */ /* 0x000024000800017f */
[----:B0-----:R-:W-:Y:S05]  /*29bf0*/  @!P0 NANOSLEEP.SYNCS 0x989680 ;  /* 0x009896800000895d */ /* 0x001fea0003900000 */
[----:B------:R-:W0:Y:S02]  /*29c00*/  @!P0 SYNCS.PHASECHK.TRANS64 P0, [R3+URZ+0x2e880], R2 ;  /* 0x02e88002030085a7 */ /* 0x000e24000800007f */
[----:B0-----:R-:W-:Y:S05]  /*29c10*/  @!P0 BRA `(.L_x_2536) ;  /* 0xfffffffc00f08947 */ /* 0x001fea000383ffff */
.L_x_2224:
[----:B------:R-:W-:Y:S05]  /*29c20*/  BSYNC B8 ;  /* 0x0000000000087941 */ /* 0x000fea0003800000 */
.L_x_2221:
[----:B------:R-:W-:Y:S05]  /*29c30*/  EXIT ;  /* 0x000000000000794d */ /* 0x000fea0003800000 */
.L_x_2246:
[----:B-1----:R1:W2:Y:S02]  /*29c40*/  SYNCS.PHASECHK.TRANS64.TRYWAIT P6, [R110+URZ+0x2e890], R125 ;  /* 0x02e8907d6e0075a7 */ /* 0x0022a400080c017f */
[----:B--2---:R-:W-:Y:S05]  /*29c50*/  @!P6 NANOSLEEP.SYNCS 0x989680 ;  /* 0x009896800000e95d */ /* 0x004fea0003900000 */
[----:B------:R-:W2:Y:S02]  /*29c60*/  @!P6 SYNCS.PHASECHK.TRANS64 P6, [R110+URZ+0x2e890], R125 ;  /* 0x02e8907d6e00e5a7 */ /* 0x000ea400080c007f */
[----:B--2---:R-:W-:Y:S05]  /*29c70*/  @!P6 BRA `(.L_x_2246) ;  /* 0xfffffffc00f0e947 */ /* 0x004fea000383ffff */
[----:B------:R-:W-:Y:S05]  /*29c80*/  BRA `(.L_x_2537) ;  /* 0xfffffd9400a87947 */ /* 0x000fea000383ffff */
.L_x_2280:
[----:B0-----:R0:W1:Y:S02]  /*29c90*/  SYNCS.PHASECHK.TRANS64.TRYWAIT P3, [R110+URZ+0x2e890], R125 ;  /* 0x02e8907d6e0075a7 */ /* 0x001064000806017f */
[----:B-1----:R-:W-:Y:S05]  /*29ca0*/  @!P3 NANOSLEEP.SYNCS 0x989680 ;  /* 0x009896800000b95d */ /* 0x002fea0003900000 */
[----:B------:R-:W1:Y:S02]  /*29cb0*/  @!P3 SYNCS.PHASECHK.TRANS64 P3, [R110+URZ+0x2e890], R125 ;  /* 0x02e8907d6e00b5a7 */ /* 0x000e64000806007f */
[----:B-1----:R-:W-:Y:S05]  /*29cc0*/  @!P3 BRA `(.L_x_2280) ;  /* 0xfffffffc00f0b947 */ /* 0x002fea000383ffff */
[----:B------:R-:W-:Y:S05]  /*29cd0*/  BRA `(.L_x_2538) ;  /* 0xfffffdd800607947 */ /* 0x000fea000383ffff */
.L_x_2297:
[----:B0-----:R0:W1:Y:S02]  /*29ce0*/  SYNCS.PHASECHK.TRANS64.TRYWAIT P2, [R110+URZ+0x2e890], R125 ;  /* 0x02e8907d6e0075a7 */ /* 0x001064000804017f */
[----:B-1----:R-:W-:Y:S05]  /*29cf0*/  @!P2 NANOSLEEP.SYNCS 0x989680 ;  /* 0x009896800000a95d */ /* 0x002fea0003900000 */
[----:B------:R-:W1:Y:S02]  /*29d00*/  @!P2 SYNCS.PHASECHK.TRANS64 P2, [R110+URZ+0x2e890], R125 ;  /* 0x02e8907d6e00a5a7 */ /* 0x000e64000804007f */
[----:B-1----:R-:W-:Y:S05]  /*29d10*/  @!P2 BRA `(.L_x_2297) ;  /* 0xfffffffc00f0a947 */ /* 0x002fea000383ffff */
[----:B------:R-:W-:Y:S05]  /*29d20*/  BRA `(.L_x_2539) ;  /* 0xfffffe1800907947 */ /* 0x000fea000383ffff */
.L_x_2307:
[----:B-1----:R1:W2:Y:S02]  /*29d30*/  SYNCS.PHASECHK.TRANS64.TRYWAIT P3, [R110+URZ+0x2e8b0], R125 ;  /* 0x02e8b07d6e0075a7 */ /* 0x0022a4000806017f */
[----:B--2---:R-:W-:Y:S05]  /*29d40*/  @!P3 NANOSLEEP.SYNCS 0x989680 ;  /* 0x009896800000b95d */ /* 0x004fea0003900000 */
[----:B------:R-:W2:Y:S02]  /*29d50*/  @!P3 SYNCS.PHASECHK.TRANS64 P3, [R110+URZ+0x2e8b0], R125 ;  /* 0x02e8b07d6e00b5a7 */ /* 0x000ea4000806007f */
[----:B--2---:R-:W-:Y:S05]  /*29d60*/  @!P3 BRA `(.L_x_2307) ;  /* 0xfffffffc00f0b947 */ /* 0x004fea000383ffff */
[----:B------:R-:W-:Y:S05]  /*29d70*/  BRA `(.L_x_2540) ;  /* 0xfffffe20007c7947 */ /* 0x000fea000383ffff */
.L_x_2319:
[----:B------:R-:W0:Y:S01]  /*29d80*/  S2R R35, SR_TID.X ;  /* 0x0000000000237919 */ /* 0x000e220000002100 */
[----:B------:R-:W-:Y:S01]  /*29d90*/  BSSY B0, `(.L_x_2541) ;  /* 0x000000c000007945 */ /* 0x000fe20003800000 */
[----:B------:R-:W-:Y:S02]  /*29da0*/  IMAD.MOV.U32 R12, RZ, RZ, RZ ;  /* 0x000000ffff0c7224 */ /* 0x000fe400078e00ff */
[----:B------:R-:W-:Y:S02]  /*29db0*/  IMAD.MOV.U32 R11, RZ, RZ, 0x1f ;  /* 0x0000001fff0b7424 */ /* 0x000fe400078e00ff */
[----:B------:R-:W-:Y:S02]  /*29dc0*/  IMAD.MOV.U32 R15, RZ, RZ, -0x1 ;  /* 0xffffffffff0f7424 */ /* 0x000fe400078e00ff */
        /* <DEDUP_REMOVED lines=8> */
.L_x_2542:
[----:B------:R-:W-:Y:S05]  /*29e50*/  BSYNC B0 ;  /* 0x0000000000007941 */ /* 0x000fea0003800000 */
.L_x_2541:
[----:B------:R1:W-:Y:S01]  /*29e60*/  STL [R1+0x44], R14 ;  /* 0x0000440e01007387 */ /* 0x0003e20000100800 */
[----:B------:R-:W-:Y:S05]  /*29e70*/  BRA `(.L_x_2543) ;  /* 0xfffffe2c00f07947 */ /* 0x000fea000383ffff */
.L_x_2331:
        /* <DEDUP_REMOVED lines=8> */
.L_x_2545:
[----:B------:R-:W-:Y:S05]  /*29f00*/  BSYNC B1 ;  /* 0x0000000000017941 */ /* 0x000fea0003800000 */
.L_x_2544:
        /* <DEDUP_REMOVED lines=8> */
.L_x_2546:
[----:B------:R-:W-:Y:S02]  /*29f90*/  IMAD.MOV.U32 R13, RZ, RZ, R8 ;  /* 0x000000ffff0d7224 */ /* 0x000fe400078e0008 */
[----:B------:R-:W-:-:S07]  /*29fa0*/  IMAD.MOV.U32 R5, RZ, RZ, R14 ;  /* 0x000000ffff057224 */ /* 0x000fce00078e000e */
[----:B------:R-:W-:Y:S05]  /*29fb0*/  WARPSYNC.COLLECTIVE R15, `(.L_x_2547) ;  /* 0x000000000f087348 */ /* 0x000fea0003c00000 */
[----:B------:R0:W1:Y:S02]  /*29fc0*/  SHFL.IDX P6, R14, R13, R12, R11 ;  /* 0x0000000c0d0e7389 */ /* 0x00006400000c000b */
[----:B01----:R-:W-:Y:S01]  /*29fd0*/  ENDCOLLECTIVE ;  /* 0x000000000000791b */ /* 0x003fe20003800000 */
.L_x_2547:
[----:B------:R-:W-:Y:S02]  /*29fe0*/  IMAD.MOV.U32 R13, RZ, RZ, R6 ;  /* 0x000000ffff0d7224 */ /* 0x000fe400078e0006 */
[----:B------:R-:W-:-:S07]  /*29ff0*/  IMAD.MOV.U32 R7, RZ, RZ, R14 ;  /* 0x000000ffff077224 */ /* 0x000fce00078e000e */
[----:B------:R-:W-:Y:S05]  /*2a000*/  WARPSYNC.COLLECTIVE R15, `(.L_x_2548) ;  /* 0x000000000f087348 */ /* 0x000fea0003c00000 */
[----:B------:R0:W1:Y:S02]  /*2a010*/  SHFL.IDX P6, R14, R13, R12, R11 ;  /* 0x0000000c0d0e7389 */ /* 0x00006400000c000b */
[----:B01----:R-:W-:Y:S01]  /*2a020*/  ENDCOLLECTIVE ;  /* 0x000000000000791b */ /* 0x003fe20003800000 */
.L_x_2548:
[----:B------:R-:W-:Y:S05]  /*2a030*/  BRA `(.L_x_2549) ;  /* 0xfffffe3400747947 */ /* 0x000fea000383ffff */
.L_x_2334:
        /* <DEDUP_REMOVED lines=8> */
.L_x_2551:
[----:B------:R-:W-:Y:S05]  /*2a0c0*/  BSYNC B1 ;  /* 0x0000000000017941 */ /* 0x000fea0003800000 */
.L_x_2550:
        /* <DEDUP_REMOVED lines=8> */
.L_x_2552:
[----:B------:R-:W-:Y:S02]  /*2a150*/  IMAD.MOV.U32 R13, RZ, RZ, R8 ;  /* 0x000000ffff0d7224 */ /* 0x000fe400078e0008 */
[----:B------:R-:W-:-:S07]  /*2a160*/  IMAD.MOV.U32 R5, RZ, RZ, R14 ;  /* 0x000000ffff057224 */ /* 0x000fce00078e000e */
[----:B------:R-:W-:Y:S05]  /*2a170*/  WARPSYNC.COLLECTIVE R15, `(.L_x_2553) ;  /* 0x000000000f087348 */ /* 0x000fea0003c00000 */
[----:B------:R0:W1:Y:S02]  /*2a180*/  SHFL.IDX P6, R14, R13, R12, R11 ;  /* 0x0000000c0d0e7389 */ /* 0x00006400000c000b */
[----:B01----:R-:W-:Y:S01]  /*2a190*/  ENDCOLLECTIVE ;  /* 0x000000000000791b */ /* 0x003fe20003800000 */
.L_x_2553:
[----:B------:R-:W-:Y:S02]  /*2a1a0*/  IMAD.MOV.U32 R13, RZ, RZ, R6 ;  /* 0x000000ffff0d7224 */ /* 0x000fe400078e0006 */
[----:B------:R-:W-:-:S07]  /*2a1b0*/  IMAD.MOV.U32 R7, RZ, RZ, R14 ;  /* 0x000000ffff077224 */ /* 0x000fce00078e000e */
[----:B------:R-:W-:Y:S05]  /*2a1c0*/  WARPSYNC.COLLECTIVE R15, `(.L_x_2554) ;  /* 0x000000000f087348 */ /* 0x000fea0003c00000 */
[----:B------:R0:W1:Y:S02]  /*2a1d0*/  SHFL.IDX P6, R14, R13, R12, R11 ;  /* 0x0000000c0d0e7389 */ /* 0x00006400000c000b */
[----:B01----:R-:W-:Y:S01]  /*2a1e0*/  ENDCOLLECTIVE ;  /* 0x000000000000791b */ /* 0x003fe20003800000 */
.L_x_2554:
[----:B------:R-:W-:Y:S05]  /*2a1f0*/  BRA `(.L_x_2555) ;  /* 0xfffffe3400987947 */ /* 0x000fea000383ffff */
.L_x_2338:
[----:B0-----:R0:W1:Y:S02]  /*2a200*/  SYNCS.PHASECHK.TRANS64.TRYWAIT P0, [R16+URZ+0x2e800], R5 ;  /* 0x02e80005100075a7 */ /* 0x001064000800017f */
[----:B-1----:R-:W-:Y:S05]  /*2a210*/  @!P0 NANOSLEEP.SYNCS 0x989680 ;  /* 0x009896800000895d */ /* 0x002fea0003900000 */
[----:B------:R-:W1:Y:S02]  /*2a220*/  @!P0 SYNCS.PHASECHK.TRANS64 P0, [R16+URZ+0x2e800], R5 ;  /* 0x02e80005100085a7 */ /* 0x000e64000800007f */
[----:B-1----:R-:W-:Y:S05]  /*2a230*/  @!P0 BRA `(.L_x_2338) ;  /* 0xfffffffc00f08947 */ /* 0x002fea000383ffff */
[----:B------:R-:W-:Y:S05]  /*2a240*/  BRA `(.L_x_2556) ;  /* 0xfffffe3800607947 */ /* 0x000fea000383ffff */
.L_x_2346:
        /* <DEDUP_REMOVED lines=9> */
.L_x_2558:
[----:B------:R-:W-:Y:S05]  /*2a2e0*/  BSYNC B1 ;  /* 0x0000000000017941 */ /* 0x000fea0003800000 */
.L_x_2557:
        /* <DEDUP_REMOVED lines=10> */
.L_x_2559:
[----:B------:R-:W-:Y:S02]  /*2a390*/  IMAD.MOV.U32 R13, RZ, RZ, R31 ;  /* 0x000000ffff0d7224 */ /* 0x000fe400078e001f */
[----:B------:R-:W-:-:S07]  /*2a3a0*/  IMAD.MOV.U32 R5, RZ, RZ, R14 ;  /* 0x000000ffff057224 */ /* 0x000fce00078e000e */
[----:B------:R-:W-:Y:S05]  /*2a3b0*/  WARPSYNC.COLLECTIVE R15, `(.L_x_2560) ;  /* 0x000000000f087348 */ /* 0x000fea0003c00000 */
[----:B------:R0:W1:Y:S02]  /*2a3c0*/  SHFL.IDX P6, R14, R13, R12, R11 ;  /* 0x0000000c0d0e7389 */ /* 0x00006400000c000b */
[----:B01----:R-:W-:Y:S01]  /*2a3d0*/  ENDCOLLECTIVE ;  /* 0x000000000000791b */ /* 0x003fe20003800000 */
.L_x_2560:
[----:B------:R-:W-:Y:S02]  /*2a3e0*/  IMAD.MOV.U32 R13, RZ, RZ, R37 ;  /* 0x000000ffff0d7224 */ /* 0x000fe400078e0025 */
[----:B------:R-:W-:-:S07]  /*2a3f0*/  IMAD.MOV.U32 R7, RZ, RZ, R14 ;  /* 0x000000ffff077224 */ /* 0x000fce00078e000e */
[----:B------:R-:W-:Y:S05]  /*2a400*/  WARPSYNC.COLLECTIVE R15, `(.L_x_2561) ;  /* 0x000000000f087348 */ /* 0x000fea0003c00000 */
[----:B------:R0:W1:Y:S02]  /*2a410*/  SHFL.IDX P6, R14, R13, R12, R11 ;  /* 0x0000000c0d0e7389 */ /* 0x00006400000c000b */
[----:B01----:R-:W-:Y:S01]  /*2a420*/  ENDCOLLECTIVE ;  /* 0x000000000000791b */ /* 0x003fe20003800000 */
.L_x_2561:
        /* <DEDUP_REMOVED lines=21> */
.L_x_2562:
[----:B------:R-:W-:Y:S02]  /*2a580*/  IMAD.MOV.U32 R13, RZ, RZ, R29 ;  /* 0x000000ffff0d7224 */ /* 0x000fe400078e001d */
[----:B------:R-:W-:-:S07]  /*2a590*/  IMAD.MOV.U32 R3, RZ, RZ, R14 ;  /* 0x000000ffff037224 */ /* 0x000fce00078e000e */
[----:B------:R-:W-:Y:S05]  /*2a5a0*/  WARPSYNC.COLLECTIVE R15, `(.L_x_2563) ;  /* 0x000000000f087348 */ /* 0x000fea0003c00000 */
[----:B------:R0:W1:Y:S02]  /*2a5b0*/  SHFL.IDX P6, R14, R13, R12, R11 ;  /* 0x0000000c0d0e7389 */ /* 0x00006400000c000b */
[----:B01----:R-:W-:Y:S01]  /*2a5c0*/  ENDCOLLECTIVE ;  /* 0x000000000000791b */ /* 0x003fe20003800000 */
.L_x_2563:
[----:B------:R-:W-:Y:S02]  /*2a5d0*/  IMAD.MOV.U32 R13, RZ, RZ, R31 ;  /* 0x000000ffff0d7224 */ /* 0x000fe400078e001f */
[----:B------:R-:W-:-:S07]  /*2a5e0*/  IMAD.MOV.U32 R29, RZ, RZ, R14 ;  /* 0x000000ffff1d7224 */ /* 0x000fce00078e000e */
[----:B------:R-:W-:Y:S05]  /*2a5f0*/  WARPSYNC.COLLECTIVE R15, `(.L_x_2564) ;  /* 0x000000000f087348 */ /* 0x000fea0003c00000 */
[----:B------:R0:W1:Y:S02]  /*2a600*/  SHFL.IDX P6, R14, R13, R12, R11 ;  /* 0x0000000c0d0e7389 */ /* 0x00006400000c000b */
[----:B01----:R-:W-:Y:S01]  /*2a610*/  ENDCOLLECTIVE ;  /* 0x000000000000791b */ /* 0x003fe20003800000 */
.L_x_2564:
[----:B------:R-:W-:Y:S02]  /*2a620*/  IMAD.MOV.U32 R13, RZ, RZ, R37 ;  /* 0x000000ffff0d7224 */ /* 0x000fe400078e0025 */
[----:B------:R-:W-:-:S07]  /*2a630*/  IMAD.MOV.U32 R31, RZ, RZ, R14 ;  /* 0x000000ffff1f7224 */ /* 0x000fce00078e000e */
[----:B------:R-:W-:Y:S05]  /*2a640*/  WARPSYNC.COLLECTIVE R15, `(.L_x_2565) ;  /* 0x000000000f087348 */ /* 0x000fea0003c00000 */
[----:B------:R0:W1:Y:S02]  /*2a650*/  SHFL.IDX P6, R14, R13, R12, R11 ;  /* 0x0000000c0d0e7389 */ /* 0x00006400000c000b */
[----:B01----:R-:W-:Y:S01]  /*2a660*/  ENDCOLLECTIVE ;  /* 0x000000000000791b */ /* 0x003fe20003800000 */
.L_x_2565:
[----:B------:R-:W-:Y:S02]  /*2a670*/  IMAD.MOV.U32 R37, RZ, RZ, R14 ;  /* 0x000000ffff257224 */ /* 0x000fe400078e000e */
[----:B------:R-:W-:Y:S02]  /*2a680*/  @!P1 IMAD.MOV.U32 R34, RZ, RZ, R4 ;  /* 0x000000ffff229224 */ /* 0x000fe400078e0004 */
[----:B------:R-:W-:Y:S01]  /*2a690*/  @!P1 IMAD.MOV.U32 R35, RZ, RZ, R5 ;  /* 0x000000ffff239224 */ /* 0x000fe200078e0005 */
[----:B------:R-:W-:Y:S01]  /*2a6a0*/  CS2R R4, SRZ ;  /* 0x0000000000047805 */ /* 0x000fe2000001ff00 */
[----:B------:R-:W-:Y:S02]  /*2a6b0*/  @!P1 IMAD.MOV.U32 R32, RZ, RZ, R6 ;  /* 0x000000ffff209224 */ /* 0x000fe400078e0006 */
[----:B------:R-:W-:Y:S02]  /*2a6c0*/  @!P1 IMAD.MOV.U32 R33, RZ, RZ, R7 ;  /* 0x000000ffff219224 */ /* 0x000fe400078e0007 */
[----:B------:R-:W-:-:S02]  /*2a6d0*/  @!P1 IMAD.MOV.U32 R20, RZ, RZ, R24 ;  /* 0x000000ffff149224 */ /* 0x000fc400078e0018 */
[----:B------:R-:W-:Y:S02]  /*2a6e0*/  @!P1 IMAD.MOV.U32 R21, RZ, RZ, R25 ;  /* 0x000000ffff159224 */ /* 0x000fe400078e0019 */
[----:B------:R-:W-:Y:S02]  /*2a6f0*/  @!P1 IMAD.MOV.U32 R8, RZ, RZ, R26 ;  /* 0x000000ffff089224 */ /* 0x000fe400078e001a */
[----:B------:R-:W-:Y:S01]  /*2a700*/  @!P1 IMAD.MOV.U32 R9, RZ, RZ, R27 ;  /* 0x000000ffff099224 */ /* 0x000fe200078e001b */
[----:B------:R-:W-:Y:S06]  /*2a710*/  BRA `(.L_x_2566) ;  /* 0xfffffe5800207947 */ /* 0x000fec000383ffff */
.L_x_2350:
[----:B0-----:R0:W1:Y:S02]  /*2a720*/  SYNCS.PHASECHK.TRANS64.TRYWAIT P1, [R16+URZ+0x2e800], R3 ;  /* 0x02e80003100075a7 */ /* 0x001064000802017f */
[----:B-1----:R-:W-:Y:S05]  /*2a730*/  @!P1 NANOSLEEP.SYNCS 0x989680 ;  /* 0x009896800000995d */ /* 0x002fea0003900000 */
[----:B------:R-:W1:Y:S02]  /*2a740*/  @!P1 SYNCS.PHASECHK.TRANS64 P1, [R16+URZ+0x2e800], R3 ;  /* 0x02e80003100095a7 */ /* 0x000e64000802007f */
[----:B-1----:R-:W-:Y:S05]  /*2a750*/  @!P1 BRA `(.L_x_2350) ;  /* 0xfffffffc00f09947 */ /* 0x002fea000383ffff */
[----:B------:R-:W-:Y:S05]  /*2a760*/  BRA `(.L_x_2567) ;  /* 0xfffffe5800947947 */ /* 0x000fea000383ffff */
.L_x_2356:
[----:B-1----:R1:W2:Y:S02]  /*2a770*/  SYNCS.PHASECHK.TRANS64.TRYWAIT P0, [R136+URZ+0x2e830], R3 ;  /* 0x02e83003880075a7 */ /* 0x0022a4000800017f */
[----:B--2---:R-:W-:Y:S05]  /*2a780*/  @!P0 NANOSLEEP.SYNCS 0x989680 ;  /* 0x009896800000895d */ /* 0x004fea0003900000 */
[----:B------:R-:W2:Y:S02]  /*2a790*/  @!P0 SYNCS.PHASECHK.TRANS64 P0, [R136+URZ+0x2e830], R3 ;  /* 0x02e83003880085a7 */ /* 0x000ea4000800007f */
[----:B--2---:R-:W-:Y:S05]  /*2a7a0*/  @!P0 BRA `(.L_x_2356) ;  /* 0xfffffffc00f08947 */ /* 0x004fea000383ffff */
[----:B------:R-:W-:Y:S05]  /*2a7b0*/  BRA `(.L_x_2355) ;  /* 0xfffffe7800f87947 */ /* 0x000fea000383ffff */
.L_x_2362:
[----:B-1----:R1:W2:Y:S02]  /*2a7c0*/  SYNCS.PHASECHK.TRANS64.TRYWAIT P3, [R3+URZ+0x2e830], R0 ;  /* 0x02e83000030075a7 */ /* 0x0022a4000806017f */
[----:B--2---:R-:W-:Y:S05]  /*2a7d0*/  @!P3 NANOSLEEP.SYNCS 0x989680 ;  /* 0x009896800000b95d */ /* 0x004fea0003900000 */
[----:B------:R-:W2:Y:S02]  /*2a7e0*/  @!P3 SYNCS.PHASECHK.TRANS64 P3, [R3+URZ+0x2e830], R0 ;  /* 0x02e830000300b5a7 */ /* 0x000ea4000806007f */
[----:B--2---:R-:W-:Y:S05]  /*2a7f0*/  @!P3 BRA `(.L_x_2362) ;  /* 0xfffffffc00f0b947 */ /* 0x004fea000383ffff */
[----:B------:R-:W-:Y:S05]  /*2a800*/  BRA `(.L_x_2361) ;  /* 0xfffffec000187947 */ /* 0x000fea000383ffff */
.L_x_2366:
[----:B-1----:R1:W2:Y:S02]  /*2a810*/  SYNCS.PHASECHK.TRANS64.TRYWAIT P2, [R3+URZ+0x2e850], R0 ;  /* 0x02e85000030075a7 */ /* 0x0022a4000804017f */
[----:B--2---:R-:W-:Y:S05]  /*2a820*/  @!P2 NANOSLEEP.SYNCS 0x989680 ;  /* 0x009896800000a95d */ /* 0x004fea0003900000 */
[----:B------:R-:W2:Y:S02]  /*2a830*/  @!P2 SYNCS.PHASECHK.TRANS64 P2, [R3+URZ+0x2e850], R0 ;  /* 0x02e850000300a5a7 */ /* 0x000ea4000804007f */
[----:B--2---:R-:W-:Y:S05]  /*2a840*/  @!P2 BRA `(.L_x_2366) ;  /* 0xfffffffc00f0a947 */ /* 0x004fea000383ffff */
[----:B------:R-:W-:Y:S05]  /*2a850*/  BRA `(.L_x_2363) ;  /* 0xfffffed4005c7947 */ /* 0x000fea000383ffff */
.L_x_2374:
[----:B--2---:R2:W3:Y:S02]  /*2a860*/  SYNCS.PHASECHK.TRANS64.TRYWAIT P0, [R0+URZ+0x2e830], R3 ;  /* 0x02e83003000075a7 */ /* 0x0044e4000800017f */
[----:B---3--:R-:W-:Y:S05]  /*2a870*/  @!P0 NANOSLEEP.SYNCS 0x989680 ;  /* 0x009896800000895d */ /* 0x008fea0003900000 */
[----:B------:R-:W3:Y:S02]  /*2a880*/  @!P0 SYNCS.PHASECHK.TRANS64 P0, [R0+URZ+0x2e830], R3 ;  /* 0x02e83003000085a7 */ /* 0x000ee4000800007f */
[----:B---3--:R-:W-:Y:S05]  /*2a890*/  @!P0 BRA `(.L_x_2374) ;  /* 0xfffffffc00f08947 */ /* 0x008fea000383ffff */
[----:B------:R-:W-:Y:S05]  /*2a8a0*/  BRA `(.L_x_2373) ;  /* 0xffffff1000047947 */ /* 0x000fea000383ffff */
.L_x_2378:
[----:B-1----:R1:W2:Y:S02]  /*2a8b0*/  SYNCS.PHASECHK.TRANS64.TRYWAIT P0, [R3+URZ+0x2e850], R0 ;  /* 0x02e85000030075a7 */ /* 0x0022a4000800017f */
[----:B--2---:R-:W-:Y:S05]  /*2a8c0*/  @!P0 NANOSLEEP.SYNCS 0x989680 ;  /* 0x009896800000895d */ /* 0x004fea0003900000 */
[----:B------:R-:W2:Y:S02]  /*2a8d0*/  @!P0 SYNCS.PHASECHK.TRANS64 P0, [R3+URZ+0x2e850], R0 ;  /* 0x02e85000030085a7 */ /* 0x000ea4000800007f */
[----:B--2---:R-:W-:Y:S05]  /*2a8e0*/  @!P0 BRA `(.L_x_2378) ;  /* 0xfffffffc00f08947 */ /* 0x004fea000383ffff */
[----:B------:R-:W-:Y:S05]  /*2a8f0*/  BRA `(.L_x_2375) ;  /* 0xffffff2400487947 */ /* 0x000fea000383ffff */
.L_x_2384:
[----:B---3--:R3:W4:Y:S02]  /*2a900*/  SYNCS.PHASECHK.TRANS64.TRYWAIT P0, [R13+URZ+0x2e850], R4 ;  /* 0x02e850040d0075a7 */ /* 0x008724000800017f */
[----:B----4-:R-:W-:Y:S05]  /*2a910*/  @!P0 NANOSLEEP.SYNCS 0x989680 ;  /* 0x009896800000895d */ /* 0x010fea0003900000 */
[----:B------:R-:W4:Y:S02]  /*2a920*/  @!P0 SYNCS.PHASECHK.TRANS64 P0, [R13+URZ+0x2e850], R4 ;  /* 0x02e850040d0085a7 */ /* 0x000f24000800007f */
[----:B----4-:R-:W-:Y:S05]  /*2a930*/  @!P0 BRA `(.L_x_2384) ;  /* 0xfffffffc00f08947 */ /* 0x010fea000383ffff */
[----:B------:R-:W-:Y:S05]  /*2a940*/  BRA `(.L_x_2383) ;  /* 0xffffff4c00e07947 */ /* 0x000fea000383ffff */
.L_x_2388:
[----:B------:R-:W-:Y:S01]  /*2a950*/  IMAD.MOV.U32 R12, RZ, RZ, R0 ;  /* 0x000000ffff0c7224 */ /* 0x000fe200078e0000 */
[----:B------:R-:W-:Y:S01]  /*2a960*/  SEL R5, R36, R37, P0 ;  /* 0x0000002524057207 */ /* 0x000fe20000000000 */
[----:B------:R-:W-:Y:S01]  /*2a970*/  IMAD.MOV.U32 R11, RZ, RZ, 0x1c1f ;  /* 0x00001c1fff0b7424 */ /* 0x000fe200078e00ff */
[----:B------:R-:W-:Y:S01]  /*2a980*/  SEL R7, R37, R36, P0 ;  /* 0x0000002425077207 */ /* 0x000fe20000000000 */
[----:B------:R-:W-:Y:S01]  /*2a990*/  IMAD.MOV.U32 R15, RZ, RZ, -0x1 ;  /* 0xffffffffff0f7424 */ /* 0x000fe200078e00ff */
[----:B------:R-:W-:Y:S02]  /*2a9a0*/  SEL R9, R33, R32, P0 ;  /* 0x0000002021097207 */ /* 0x000fe40000000000 */
[----:B------:R-:W-:-:S07]  /*2a9b0*/  SEL R21, R32, R33, P0 ;  /* 0x0000002120157207 */ /* 0x000fce0000000000 */
[----:B-1---5:R-:W-:Y:S05]  /*2a9c0*/  WARPSYNC.COLLECTIVE R15, `(.L_x_2568) ;  /* 0x000000000f087348 */ /* 0x022fea0003c00000 */
[----:B------:R0:W2:Y:S02]  /*2a9d0*/  SHFL.IDX P6, R14, R13, R12, R11 ;  /* 0x0000000c0d0e7389 */ /* 0x0000a400000c000b */
[----:B012--5:R-:W-:Y:S01]  /*2a9e0*/  ENDCOLLECTIVE ;  /* 0x000000000000791b */ /* 0x027fe20003800000 */
.L_x_2568:
        /* <DEDUP_REMOVED lines=8> */
[----:B------:R-:W-:Y:S02]  /*2aa70*/  MOV R12, R2 ;  /* 0x00000002000c7202 */ /* 0x000fe40000000f00 */
        /* <DEDUP_REMOVED lines=9> */
.L_x_2569:
        /* <DEDUP_REMOVED lines=19> */
.L_x_2570:
[----:B------:R-:W-:Y:S02]  /*2ac40*/  SEL R69, R69, R70, P0 ;  /* 0x0000004645457207 */ /* 0x000fe40000000000 */
        /* <DEDUP_REMOVED lines=8> */
.L_x_2571:
[----:B------:R-:W-:Y:S02]  /*2acd0*/  IMAD.MOV.U32 R13, RZ, RZ, R9 ;  /* 0x000000ffff0d7224 */ /* 0x000fe400078e0009 */
[----:B------:R-:W-:Y:S02]  /*2ace0*/  IMAD.MOV.U32 R12, RZ, RZ, R0 ;  /* 0x000000ffff0c7224 */ /* 0x000fe400078e0000 */
[----:B------:R-:W-:-:S07]  /*2acf0*/  IMAD.MOV.U32 R7, RZ, RZ, R14 ;  /* 0x000000ffff077224 */ /* 0x000fce00078e000e */
[----:B------:R-:W-:Y:S05]  /*2ad00*/  WARPSYNC.COLLECTIVE R15, `(.L_x_2572) ;  /* 0x000000000f087348 */ /* 0x000fea0003c00000 */
[----:B------:R0:W1:Y:S02]  /*2ad10*/  SHFL.IDX P6, R14, R13, R12, R11 ;  /* 0x0000000c0d0e7389 */ /* 0x00006400000c000b */
[----:B01----:R-:W-:Y:S01]  /*2ad20*/  ENDCOLLECTIVE ;  /* 0x000000000000791b */ /* 0x003fe20003800000 */
.L_x_2572:
        /* <DEDUP_REMOVED lines=8> */
.L_x_2573:
[----:B------:R-:W-:Y:S02]  /*2adb0*/  IMAD.MOV.U32 R13, RZ, RZ, R25 ;  /* 0x000000ffff0d7224 */ /* 0x000fe400078e0019 */
[----:B------:R-:W-:Y:S02]  /*2adc0*/  IMAD.MOV.U32 R12, RZ, RZ, R0 ;  /* 0x000000ffff0c7224 */ /* 0x000fe400078e0000 */
[----:B------:R-:W-:-:S07]  /*2add0*/  IMAD.MOV.U32 R21, RZ, RZ, R14 ;  /* 0x000000ffff157224 */ /* 0x000fce00078e000e */
[----:B------:R-:W-:Y:S05]  /*2ade0*/  WARPSYNC.COLLECTIVE R15, `(.L_x_2574) ;  /* 0x000000000f087348 */ /* 0x000fea0003c00000 */
[----:B------:R0:W1:Y:S02]  /*2adf0*/  SHFL.IDX P6, R14, R13, R12, R11 ;  /* 0x0000000c0d0e7389 */ /* 0x00006400000c000b */
[----:B01----:R-:W-:Y:S01]  /*2ae00*/  ENDCOLLECTIVE ;  /* 0x000000000000791b */ /* 0x003fe20003800000 */
.L_x_2574:
        /* <DEDUP_REMOVED lines=8> */
.L_x_2575:
[----:B------:R-:W-:Y:S02]  /*2ae90*/  IMAD.MOV.U32 R13, RZ, RZ, R29 ;  /* 0x000000ffff0d7224 */ /* 0x000fe400078e001d */
[----:B------:R-:W-:Y:S02]  /*2aea0*/  IMAD.MOV.U32 R12, RZ, RZ, R0 ;  /* 0x000000ffff0c7224 */ /* 0x000fe400078e0000 */
[----:B------:R-:W-:-:S07]  /*2aeb0*/  IMAD.MOV.U32 R27, RZ, RZ, R14 ;  /* 0x000000ffff1b7224 */ /* 0x000fce00078e000e */
[----:B------:R-:W-:Y:S05]  /*2aec0*/  WARPSYNC.COLLECTIVE R15, `(.L_x_2576) ;  /* 0x000000000f087348 */ /* 0x000fea0003c00000 */
[----:B------:R0:W1:Y:S02]  /*2aed0*/  SHFL.IDX P6, R14, R13, R12, R11 ;  /* 0x0000000c0d0e7389 */ /* 0x00006400000c000b */
[----:B01----:R-:W-:Y:S01]  /*2aee0*/  ENDCOLLECTIVE ;  /* 0x000000000000791b */ /* 0x003fe20003800000 */
.L_x_2576:
        /* <DEDUP_REMOVED lines=8> */
.L_x_2577:
[----:B------:R-:W-:Y:S02]  /*2af70*/  IMAD.MOV.U32 R13, RZ, RZ, R33 ;  /* 0x000000ffff0d7224 */ /* 0x000fe400078e0021 */
[----:B------:R-:W-:Y:S02]  /*2af80*/  IMAD.MOV.U32 R12, RZ, RZ, R0 ;  /* 0x000000ffff0c7224 */ /* 0x000fe400078e0000 */
[----:B------:R-:W-:-:S07]  /*2af90*/  IMAD.MOV.U32 R31, RZ, RZ, R14 ;  /* 0x000000ffff1f7224 */ /* 0x000fce00078e000e */
[----:B------:R-:W-:Y:S05]  /*2afa0*/  WARPSYNC.COLLECTIVE R15, `(.L_x_2578) ;  /* 0x000000000f087348 */ /* 0x000fea0003c00000 */
[----:B------:R0:W1:Y:S02]  /*2afb0*/  SHFL.IDX P6, R14, R13, R12, R11 ;  /* 0x0000000c0d0e7389 */ /* 0x00006400000c000b */
[----:B01----:R-:W-:Y:S01]  /*2afc0*/  ENDCOLLECTIVE ;  /* 0x000000000000791b */ /* 0x003fe20003800000 */
.L_x_2578:
        /* <DEDUP_REMOVED lines=8> */
.L_x_2579:
[----:B------:R-:W-:Y:S02]  /*2b050*/  IMAD.MOV.U32 R13, RZ, RZ, R37 ;  /* 0x000000ffff0d7224 */ /* 0x000fe400078e0025 */
[----:B------:R-:W-:Y:S02]  /*2b060*/  IMAD.MOV.U32 R12, RZ, RZ, R0 ;  /* 0x000000ffff0c7224 */ /* 0x000fe400078e0000 */
[----:B------:R-:W-:-:S07]  /*2b070*/  IMAD.MOV.U32 R35, RZ, RZ, R14 ;  /* 0x000000ffff237224 */ /* 0x000fce00078e000e */
[----:B------:R-:W-:Y:S05]  /*2b080*/  WARPSYNC.COLLECTIVE R15, `(.L_x_2580) ;  /* 0x000000000f087348 */ /* 0x000fea0003c00000 */
[----:B------:R0:W1:Y:S02]  /*2b090*/  SHFL.IDX P6, R14, R13, R12, R11 ;  /* 0x0000000c0d0e7389 */ /* 0x00006400000c000b */
[----:B01----:R-:W-:Y:S01]  /*2b0a0*/  ENDCOLLECTIVE ;  /* 0x000000000000791b */ /* 0x003fe20003800000 */
.L_x_2580:
        /* <DEDUP_REMOVED lines=8> */
.L_x_2581:
[----:B------:R-:W-:Y:S02]  /*2b130*/  IMAD.MOV.U32 R13, RZ, RZ, R41 ;  /* 0x000000ffff0d7224 */ /* 0x000fe400078e0029 */
[----:B------:R-:W-:Y:S02]  /*2b140*/  IMAD.MOV.U32 R12, RZ, RZ, R0 ;  /* 0x000000ffff0c7224 */ /* 0x000fe400078e0000 */
[----:B------:R-:W-:-:S07]  /*2b150*/  IMAD.MOV.U32 R20, RZ, RZ, R14 ;  /* 0x000000ffff147224 */ /* 0x000fce00078e000e */
[----:B------:R-:W-:Y:S05]  /*2b160*/  WARPSYNC.COLLECTIVE R15, `(.L_x_2582) ;  /* 0x000000000f087348 */ /* 0x000fea0003c00000 */
[----:B------:R0:W1:Y:S02]  /*2b170*/  SHFL.IDX P6, R14, R13, R12, R11 ;  /* 0x0000000c0d0e7389 */ /* 0x00006400000c000b */
[----:B01----:R-:W-:Y:S01]  /*2b180*/  ENDCOLLECTIVE ;  /* 0x000000000000791b */ /* 0x003fe20003800000 */
.L_x_2582:
[----:B------:R-:W-:Y:S02]  /*2b190*/  IMAD.MOV.U32 R13, RZ, RZ, R43 ;  /* 0x000000ffff0d7224 */ /* 0x000fe400078e002b */
[----:B------:R-:W-:Y:S02]  /*2b1a0*/  IMAD.MOV.U32 R12, RZ, RZ, R2 ;  /* 0x000000ffff0c7224 */ /* 0x000fe400078e0002 */
[----:B------:R-:W-:-:S07]  /*2b1b0*/  IMAD.MOV.U32 R41, RZ, RZ, R14 ;  /* 0x000000ffff297224 */ /* 0x000fce00078e000e */
[----:B------:R-:W-:Y:S05]  /*2b1c0*/  WARPSYNC.COLLECTIVE R15, `(.L_x_2583) ;  /* 0x000000000f087348 */ /* 0x000fea0003c00000 */
[----:B------:R0:W1:Y:S02]  /*2b1d0*/  SHFL.IDX P6, R14, R13, R12, R11 ;  /* 0x0000000c0d0e7389 */ /* 0x00006400000c000b */
[----:B01----:R-:W-:Y:S01]  /*2b1e0*/  ENDCOLLECTIVE ;  /* 0x000000000000791b */ /* 0x003fe20003800000 */
.L_x_2583:
[----:B------:R-:W-:Y:S02]  /*2b1f0*/  IMAD.MOV.U32 R13, RZ, RZ, R45 ;  /* 0x000000ffff0d7224 */ /* 0x000fe400078e002d */
[----:B------:R-:W-:Y:S02]  /*2b200*/  IMAD.MOV.U32 R12, RZ, RZ, R0 ;  /* 0x000000ffff0c7224 */ /* 0x000fe400078e0000 */
[----:B------:R-:W-:-:S07]  /*2b210*/  IMAD.MOV.U32 R42, RZ, RZ, R14 ;  /* 0x000000ffff2a7224 */ /* 0x000fce00078e000e */
[----:B------:R-:W-:Y:S05]  /*2b220*/  WARPSYNC.COLLECTIVE R15, `(.L_x_2584) ;  /* 0x000000000f087348 */ /* 0x000fea0003c00000 */
[----:B------:R0:W1:Y:S02]  /*2b230*/  SHFL.IDX P6, R14, R13, R12, R11 ;  /* 0x0000000c0d0e7389 */ /* 0x00006400000c000b */
[----:B01----:R-:W-:Y:S01]  /*2b240*/  ENDCOLLECTIVE ;  /* 0x000000000000791b */ /* 0x003fe20003800000 */
.L_x_2584:
[----:B------:R-:W-:Y:S02]  /*2b250*/  SEL R40, R41, R42, P0 ;  /* 0x0000002a29287207 */ /* 0x000fe40000000000 */
[----:B------:R-:W-:Y:S01]  /*2b260*/  SEL R42, R42, R41, P0 ;  /* 0x000000292a2a7207 */ /* 0x000fe20000000000 */
[----:B------:R-:W-:Y:S02]  /*2b270*/  IMAD.MOV.U32 R13, RZ, RZ, R47 ;  /* 0x000000ffff0d7224 */ /* 0x000fe400078e002f */
[----:B------:R-:W-:Y:S02]  /*2b280*/  IMAD.MOV.U32 R12, RZ, RZ, R2 ;  /* 0x000000ffff0c7224 */ /* 0x000fe400078e0002 */
[----:B------:R-:W-:Y:S02]  /*2b290*/  IMAD.MOV.U32 R47, RZ, RZ, RZ ;  /* 0x000000ffff2f7224 */ /* 0x000fe400078e00ff */
[----:B------:R-:W-:-:S07]  /*2b2a0*/  IMAD.MOV.U32 R45, RZ, RZ, R14 ;  /* 0x000000ffff2d7224 */ /* 0x000fce00078e000e */
[----:B------:R-:W-:Y:S05]  /*2b2b0*/  WARPSYNC.COLLECTIVE R15, `(.L_x_2585) ;  /* 0x000000000f087348 */ /* 0x000fea0003c00000 */
[----:B------:R0:W1:Y:S02]  /*2b2c0*/  SHFL.IDX P6, R14, R13, R12, R11 ;  /* 0x0000000c0d0e7389 */ /* 0x00006400000c000b */
[----:B01----:R-:W-:Y:S01]  /*2b2d0*/  ENDCOLLECTIVE ;  /* 0x000000000000791b */ /* 0x003fe20003800000 */
.L_x_2585:
[----:B------:R-:W-:Y:S02]  /*2b2e0*/  IMAD.MOV.U32 R13, RZ, RZ, R49 ;  /* 0x000000ffff0d7224 */ /* 0x000fe400078e0031 */
[----:B------:R-:W-:Y:S02]  /*2b2f0*/  IMAD.MOV.U32 R12, RZ, RZ, R0 ;  /* 0x000000ffff0c7224 */ /* 0x000fe400078e0000 */
[----:B------:R-:W-:-:S07]  /*2b300*/  IMAD.MOV.U32 R44, RZ, RZ, R14 ;  /* 0x000000ffff2c7224 */ /* 0x000fce00078e000e */
[----:B------:R-:W-:Y:S05]  /*2b310*/  WARPSYNC.COLLECTIVE R15, `(.L_x_2586) ;  /* 0x000000000f087348 */ /* 0x000fea0003c00000 */
[----:B------:R0:W1:Y:S02]  /*2b320*/  SHFL.IDX P6, R14, R13, R12, R11 ;  /* 0x0000000c0d0e7389 */ /* 0x00006400000c000b */
[----:B01----:R-:W-:Y:S01]  /*2b330*/  ENDCOLLECTIVE ;  /* 0x000000000000791b */ /* 0x003fe20003800000 */
.L_x_2586:
        /* <DEDUP_REMOVED lines=8> */
.L_x_2587:
[----:B------:R-:W-:Y:S02]  /*2b3c0*/  IMAD.MOV.U32 R13, RZ, RZ, R53 ;  /* 0x000000ffff0d7224 */ /* 0x000fe400078e0035 */
[----:B------:R-:W-:Y:S02]  /*2b3d0*/  IMAD.MOV.U32 R12, RZ, RZ, R0 ;  /* 0x000000ffff0c7224 */ /* 0x000fe400078e0000 */
[----:B------:R-:W-:-:S07]  /*2b3e0*/  IMAD.MOV.U32 R46, RZ, RZ, R14 ;  /* 0x000000ffff2e7224 */ /* 0x000fce00078e000e */
[----:B------:R-:W-:Y:S05]  /*2b3f0*/  WARPSYNC.COLLECTIVE R15, `(.L_x_2588) ;  /* 0x000000000f087348 */ /* 0x000fea0003c00000 */
[----:B------:R0:W1:Y:S02]  /*2b400*/  SHFL.IDX P6, R14, R13, R12, R11 ;  /* 0x0000000c0d0e7389 */ /* 0x00006400000c000b */
[----:B01----:R-:W-:Y:S01]  /*2b410*/  ENDCOLLECTIVE ;  /* 0x000000000000791b */ /* 0x003fe20003800000 */
.L_x_2588:
[----:B------:R-:W-:Y:S01]  /*2b420*/  SEL R9, R49, R46, P0 ;  /* 0x0000002e31097207 */ /* 0x000fe20000000000 */
[----:B------:R-:W-:Y:S02]  /*2b430*/  IMAD.MOV.U32 R13, RZ, RZ, R55 ;  /* 0x000000ffff0d7224 */ /* 0x000fe400078e0037 */
[----:B------:R-:W-:Y:S02]  /*2b440*/  IMAD.MOV.U32 R12, RZ, RZ, R2 ;  /* 0x000000ffff0c7224 */ /* 0x000fe400078e0002 */
[----:B------:R-:W-:-:S07]  /*2b450*/  IMAD.MOV.U32 R53, RZ, RZ, R14 ;  /* 0x000000ffff357224 */ /* 0x000fce00078e000e */
[----:B------:R-:W-:Y:S05]  /*2b460*/  WARPSYNC.COLLECTIVE R15, `(.L_x_2589) ;  /* 0x000000000f087348 */ /* 0x000fea0003c00000 */
[----:B------:R0:W1:Y:S02]  /*2b470*/  SHFL.IDX P6, R14, R13, R12, R11 ;  /* 0x0000000c0d0e7389 */ /* 0x00006400000c000b */
[----:B01----:R-:W-:Y:S01]  /*2b480*/  ENDCOLLECTIVE ;  /* 0x000000000000791b */ /* 0x003fe20003800000 */
.L_x_2589:
[----:B------:R-:W-:Y:S02]  /*2b490*/  IMAD.MOV.U32 R13, RZ, RZ, R59 ;  /* 0x000000ffff0d7224 */ /* 0x000fe400078e003b */
[----:B------:R-:W-:Y:S02]  /*2b4a0*/  IMAD.MOV.U32 R12, RZ, RZ, R0 ;  /* 0x000000ffff0c7224 */ /* 0x000fe400078e0000 */
[----:B------:R-:W-:-:S07]  /*2b4b0*/  IMAD.MOV.U32 R48, RZ, RZ, R14 ;  /* 0x000000ffff307224 */ /* 0x000fce00078e000e */
[----:B------:R-:W-:Y:S05]  /*2b4c0*/  WARPSYNC.COLLECTIVE R15, `(.L_x_2590) ;  /* 0x000000000f087348 */ /* 0x000fea0003c00000 */
[----:B------:R0:W1:Y:S02]  /*2b4d0*/  SHFL.IDX P6, R14, R13, R12, R11 ;  /* 0x0000000c0d0e7389 */ /* 0x00006400000c000b */
[----:B01----:R-:W-:Y:S01]  /*2b4e0*/  ENDCOLLECTIVE ;  /* 0x000000000000791b */ /* 0x003fe20003800000 */
.L_x_2590:
        /* <DEDUP_REMOVED lines=8> */
.L_x_2591:
[----:B------:R-:W-:Y:S02]  /*2b570*/  IMAD.MOV.U32 R13, RZ, RZ, R63 ;  /* 0x000000ffff0d7224 */ /* 0x000fe400078e003f */
[----:B------:R-:W-:Y:S02]  /*2b580*/  IMAD.MOV.U32 R12, RZ, RZ, R0 ;  /* 0x000000ffff0c7224 */ /* 0x000fe400078e0000 */
[----:B------:R-:W-:-:S07]  /*2b590*/  IMAD.MOV.U32 R50, RZ, RZ, R14 ;  /* 0x000000ffff327224 */ /* 0x000fce00078e000e */
[----:B------:R-:W-:Y:S05]  /*2b5a0*/  WARPSYNC.COLLECTIVE R15, `(.L_x_2592) ;  /* 0x000000000f087348 */ /* 0x000fea0003c00000 */
[----:B------:R0:W1:Y:S02]  /*2b5b0*/  SHFL.IDX P6, R14, R13, R12, R11 ;  /* 0x0000000c0d0e7389 */ /* 0x00006400000c000b */
[----:B01----:R-:W-:Y:S01]  /*2b5c0*/  ENDCOLLECTIVE ;  /* 0x000000000000791b */ /* 0x003fe20003800000 */
.L_x_2592:
        /* <DEDUP_REMOVED lines=8> */
.L_x_2593:
[----:B------:R-:W-:Y:S02]  /*2b650*/  IMAD.MOV.U32 R13, RZ, RZ, R67 ;  /* 0x000000ffff0d7224 */ /* 0x000fe400078e0043 */
[----:B------:R-:W-:Y:S02]  /*2b660*/  IMAD.MOV.U32 R12, RZ, RZ, R0 ;  /* 0x000000ffff0c7224 */ /* 0x000fe400078e0000 */
[----:B------:R-:W-:-:S07]  /*2b670*/  IMAD.MOV.U32 R52, RZ, RZ, R14 ;  /* 0x000000ffff347224 */ /* 0x000fce00078e000e */
[----:B------:R-:W-:Y:S05]  /*2b680*/  WARPSYNC.COLLECTIVE R15, `(.L_x_2594) ;  /* 0x000000000f087348 */ /* 0x000fea0003c00000 */
[----:B------:R0:W1:Y:S02]  /*2b690*/  SHFL.IDX P6, R14, R13, R12, R11 ;  /* 0x0000000c0d0e7389 */ /* 0x00006400000c000b */
[----:B01----:R-:W-:Y:S01]  /*2b6a0*/  ENDCOLLECTIVE ;  /* 0x000000000000791b */ /* 0x003fe20003800000 */
.L_x_2594:
        /* <DEDUP_REMOVED lines=8> */
.L_x_2595:
[----:B------:R-:W-:Y:S02]  /*2b730*/  IMAD.MOV.U32 R13, RZ, RZ, R71 ;  /* 0x000000ffff0d7224 */ /* 0x000fe400078e0047 */
[----:B------:R-:W-:Y:S02]  /*2b740*/  IMAD.MOV.U32 R12, RZ, RZ, R0 ;  /* 0x000000ffff0c7224 */ /* 0x000fe400078e0000 */
[----:B------:R-:W-:-:S07]  /*2b750*/  IMAD.MOV.U32 R54, RZ, RZ, R14 ;  /* 0x000000ffff367224 */ /* 0x000fce00078e000e */
[----:B------:R-:W-:Y:S05]  /*2b760*/  WARPSYNC.COLLECTIVE R15, `(.L_x_2596) ;  /* 0x000000000f087348 */ /* 0x000fea0003c00000 */
[----:B------:R0:W1:Y:S02]  /*2b770*/  SHFL.IDX P6, R14, R13, R12, R11 ;  /* 0x0000000c0d0e7389 */ /* 0x00006400000c000b */
[----:B01----:R-:W-:Y:S01]  /*2b780*/  ENDCOLLECTIVE ;  /* 0x000000000000791b */ /* 0x003fe20003800000 */
.L_x_2596:
[----:B------:R-:W-:Y:S01]  /*2b790*/  SEL R39, R54, R67, P0 ;  /* 0x0000004336277207 */ /* 0x000fe20000000000 */
[----:B------:R-:W-:Y:S02]  /*2b7a0*/  IMAD.MOV.U32 R13, RZ, RZ, R73 ;  /* 0x000000ffff0d7224 */ /* 0x000fe400078e0049 */
[----:B------:R-:W-:Y:S02]  /*2b7b0*/  IMAD.MOV.U32 R12, RZ, RZ, R2 ;  /* 0x000000ffff0c7224 */ /* 0x000fe400078e0002 */
[----:B------:R-:W-:-:S07]  /*2b7c0*/  IMAD.MOV.U32 R71, RZ, RZ, R14 ;  /* 0x000000ffff477224 */ /* 0x000fce00078e000e */
[----:B------:R-:W-:Y:S05]  /*2b7d0*/  WARPSYNC.COLLECTIVE R15, `(.L_x_2597) ;  /* 0x000000000f087348 */ /* 0x000fea0003c00000 */
[----:B------:R0:W1:Y:S02]  /*2b7e0*/  SHFL.IDX P6, R14, R13, R12, R11 ;  /* 0x0000000c0d0e7389 */ /* 0x00006400000c000b */
[----:B01----:R-:W-:Y:S01]  /*2b7f0*/  ENDCOLLECTIVE ;  /* 0x000000000000791b */ /* 0x003fe20003800000 */
.L_x_2597:
[----:B------:R-:W-:Y:S02]  /*2b800*/  IMAD.MOV.U32 R13, RZ, RZ, R75 ;  /* 0x000000ffff0d7224 */ /* 0x000fe400078e004b */
[----:B------:R-:W-:Y:S02]  /*2b810*/  IMAD.MOV.U32 R12, RZ, RZ, R0 ;  /* 0x000000ffff0c7224 */ /* 0x000fe400078e0000 */
[----:B------:R-:W-:-:S07]  /*2b820*/  IMAD.MOV.U32 R58, RZ, RZ, R14 ;  /* 0x000000ffff3a7224 */ /* 0x000fce00078e000e */
[----:B------:R-:W-:Y:S05]  /*2b830*/  WARPSYNC.COLLECTIVE R15, `(.L_x_2598) ;  /* 0x000000000f087348 */ /* 0x000fea0003c00000 */
[----:B------:R0:W1:Y:S02]  /*2b840*/  SHFL.IDX P6, R14, R13, R12, R11 ;  /* 0x0000000c0d0e7389 */ /* 0x00006400000c000b */
[----:B01----:R-:W-:Y:S01]  /*2b850*/  ENDCOLLECTIVE ;  /* 0x000000000000791b */ /* 0x003fe20003800000 */
.L_x_2598:
[----:B------:R-:W-:Y:S02]  /*2b860*/  IMAD.MOV.U32 R13, RZ, RZ, R77 ;  /* 0x000000ffff0d7224 */ /* 0x000fe400078e004d */
[----:B------:R-:W-:Y:S02]  /*2b870*/  IMAD.MOV.U32 R12, RZ, RZ, R2 ;  /* 0x000000ffff0c7224 */ /* 0x000fe400078e0002 */
[----:B------:R-:W-:-:S07]  /*2b880*/  IMAD.MOV.U32 R75, RZ, RZ, R14 ;  /* 0x000000ffff4b7224 */ /* 0x000fce00078e000e */
[----:B------:R-:W-:Y:S05]  /*2b890*/  WARPSYNC.COLLECTIVE R15, `(.L_x_2599) ;  /* 0x000000000f087348 */ /* 0x000fea0003c00000 */
[----:B------:R0:W1:Y:S02]  /*2b8a0*/  SHFL.IDX P6, R14, R13, R12, R11 ;  /* 0x0000000c0d0e7389 */ /* 0x00006400000c000b */
[----:B01----:R-:W-:Y:S01]  /*2b8b0*/  ENDCOLLECTIVE ;  /* 0x000000000000791b */ /* 0x003fe20003800000 */
.L_x_2599:
        /* <DEDUP_REMOVED lines=8> */
.L_x_2400:
[----:B------:R-:W-:Y:S02]  /*2b940*/  IMAD.MOV.U32 R13, RZ, RZ, R3 ;  /* 0x000000ffff0d7224 */ /* 0x000fe400078e0003 */
[----:B------:R-:W-:Y:S02]  /*2b950*/  IMAD.MOV.U32 R12, RZ, RZ, RZ ;  /* 0x000000ffff0c7224 */ /* 0x000fe400078e00ff */
[----:B------:R-:W-:Y:S02]  /*2b960*/  IMAD.MOV.U32 R11, RZ, RZ, 0x181f ;  /* 0x0000181fff0b7424 */ /* 0x000fe400078e00ff */
[----:B------:R-:W-:-:S07]  /*2b970*/  IMAD.MOV.U32 R15, RZ, RZ, -0x1 ;  /* 0xffffffffff0f7424 */ /* 0x000fce00078e00ff */
[----:B-1----:R-:W-:Y:S05]  /*2b980*/  WARPSYNC.COLLECTIVE R15, `(.L_x_2601) ;  /* 0x000000000f087348 */ /* 0x002fea0003c00000 */
[----:B------:R0:W2:Y:S02]  /*2b990*/  SHFL.IDX P6, R14, R13, R12, R11 ;  /* 0x0000000c0d0e7389 */ /* 0x0000a400000c000b */
[----:B012---:R-:W-:Y:S01]  /*2b9a0*/  ENDCOLLECTIVE ;  /* 0x000000000000791b */ /* 0x007fe20003800000 */
.L_x_2601:
[----:B------:R-:W-:Y:S02]  /*2b9b0*/  IMAD.MOV.U32 R13, RZ, RZ, R2 ;  /* 0x000000ffff0d7224 */ /* 0x000fe400078e0002 */
[----:B------:R-:W-:-:S07]  /*2b9c0*/  IMAD.MOV.U32 R0, RZ, RZ, R14 ;  /* 0x000000ffff007224 */ /* 0x000fce00078e000e */
[----:B------:R-:W-:Y:S05]  /*2b9d0*/  WARPSYNC.COLLECTIVE R15, `(.L_x_2602) ;  /* 0x000000000f087348 */ /* 0x000fea0003c00000 */
[----:B------:R0:W1:Y:S02]  /*2b9e0*/  SHFL.IDX P6, R14, R13, R12, R11 ;  /* 0x0000000c0d0e7389 */ /* 0x00006400000c000b */
[----:B01----:R-:W-:Y:S01]  /*2b9f0*/  ENDCOLLECTIVE ;  /* 0x000000000000791b */ /* 0x003fe20003800000 */
.L_x_2602:
[----:B------:R-:W-:Y:S05]  /*2ba00*/  BRA `(.L_x_2603) ;  /* 0xffffff7000187947 */ /* 0x000fea000383ffff */
.L_x_2403:
[----:B------:R-:W-:Y:S01]  /*2ba10*/  BSSY B1, `(.L_x_2604) ;  /* 0x0000008000017945 */ /* 0x000fe20003800000 */
[----:B------:R-:W-:Y:S02]  /*2ba20*/  IMAD.MOV.U32 R13, RZ, RZ, R3 ;  /* 0x000000ffff0d7224 */ /* 0x000fe400078e0003 */
[----:B------:R-:W-:Y:S02]  /*2ba30*/  IMAD.MOV.U32 R12, RZ, RZ, 0x1 ;  /* 0x00000001ff0c7424 */ /* 0x000fe400078e00ff */
[----:B------:R-:W-:Y:S02]  /*2ba40*/  IMAD.MOV.U32 R11, RZ, RZ, 0x181f ;  /* 0x0000181fff0b7424 */ /* 0x000fe400078e00ff */
[----:B--2---:R-:W-:-:S07]  /*2ba50*/  IMAD.MOV.U32 R15, RZ, RZ, -0x1 ;  /* 0xffffffffff0f7424 */ /* 0x004fce00078e00ff */
[----:B01-3--:R-:W-:Y:S05]  /*2ba60*/  WARPSYNC.COLLECTIVE R15, `(.L_x_2605) ;  /* 0x000000000f087348 */ /* 0x00bfea0003c00000 */
[----:B---3--:R2:W3:Y:S02]  /*2ba70*/  SHFL.IDX P6, R14, R13, R12, R11 ;  /* 0x0000000c0d0e7389 */ /* 0x0084e400000c000b */
[----:B0123--:R-:W-:Y:S01]  /*2ba80*/  ENDCOLLECTIVE ;  /* 0x000000000000791b */ /* 0x00ffe20003800000 */
.L_x_2605:
[----:B------:R-:W-:Y:S05]  /*2ba90*/  BSYNC B1 ;  /* 0x0000000000017941 */ /* 0x000fea0003800000 */
.L_x_2604:
        /* <DEDUP_REMOVED lines=8> */
.L_x_2606:
[----:B------:R-:W-:Y:S05]  /*2bb20*/  BRA `(.L_x_2607) ;  /* 0xffffff7000287947 */ /* 0x000fea000383ffff */
.L_x_2406:
[----:B------:R-:W-:Y:S01]  /*2bb30*/  BSSY B1, `(.L_x_2608) ;  /* 0x0000008000017945 */ /* 0x000fe20003800000 */
[----:B------:R-:W-:Y:S02]  /*2bb40*/  IMAD.MOV.U32 R13, RZ, RZ, R3 ;  /* 0x000000ffff0d7224 */ /* 0x000fe400078e0003 */
[----:B------:R-:W-:Y:S02]  /*2bb50*/  IMAD.MOV.U32 R12, RZ, RZ, 0x2 ;  /* 0x00000002ff0c7424 */ /* 0x000fe400078e00ff */
[----:B------:R-:W-:Y:S02]  /*2bb60*/  IMAD.MOV.U32 R11, RZ, RZ, 0x181f ;  /* 0x0000181fff0b7424 */ /* 0x000fe400078e00ff */
[----:B---3--:R-:W-:-:S07]  /*2bb70*/  IMAD.MOV.U32 R15, RZ, RZ, -0x1 ;  /* 0xffffffffff0f7424 */ /* 0x008fce00078e00ff */
[----:B012-4-:R-:W-:Y:S05]  /*2bb80*/  WARPSYNC.COLLECTIVE R15, `(.L_x_2609) ;  /* 0x000000000f087348 */ /* 0x017fea0003c00000 */
[----:B------:R3:W0:Y:S02]  /*2bb90*/  SHFL.IDX P6, R14, R13, R12, R11 ;  /* 0x0000000c0d0e7389 */ /* 0x00062400000c000b */
[----:B01234-:R-:W-:Y:S01]  /*2bba0*/  ENDCOLLECTIVE ;  /* 0x000000000000791b */ /* 0x01ffe20003800000 */
.L_x_2609:
[----:B------:R-:W-:Y:S05]  /*2bbb0*/  BSYNC B1 ;  /* 0x0000000000017941 */ /* 0x000fea0003800000 */
.L_x_2608:
        /* <DEDUP_REMOVED lines=8> */
.L_x_2610:
[----:B------:R-:W-:Y:S05]  /*2bc40*/  BRA `(.L_x_2611) ;  /* 0xffffff7000347947 */ /* 0x000fea000383ffff */
.L_x_2409:
[----:B------:R-:W-:Y:S01]  /*2bc50*/  BSSY B1, `(.L_x_2612) ;  /* 0x0000008000017945 */ /* 0x000fe20003800000 */
[----:B------:R-:W-:Y:S02]  /*2bc60*/  IMAD.MOV.U32 R13, RZ, RZ, R3 ;  /* 0x000000ffff0d7224 */ /* 0x000fe400078e0003 */
[----:B------:R-:W-:Y:S02]  /*2bc70*/  IMAD.MOV.U32 R12, RZ, RZ, 0x3 ;  /* 0x00000003ff0c7424 */ /* 0x000fe400078e00ff */
[----:B------:R-:W-:Y:S02]  /*2bc80*/  IMAD.MOV.U32 R11, RZ, RZ, 0x181f ;  /* 0x0000181fff0b7424 */ /* 0x000fe400078e00ff */
[----:B0-----:R-:W-:-:S07]  /*2bc90*/  IMAD.MOV.U32 R15, RZ, RZ, -0x1 ;  /* 0xffffffffff0f7424 */ /* 0x001fce00078e00ff */
[----:B-1234-:R-:W-:Y:S05]  /*2bca0*/  WARPSYNC.COLLECTIVE R15, `(.L_x_2613) ;  /* 0x000000000f087348 */ /* 0x01efea0003c00000 */
[----:B---3--:R0:W3:Y:S02]  /*2bcb0*/  SHFL.IDX P6, R14, R13, R12, R11 ;  /* 0x0000000c0d0e7389 */ /* 0x0080e400000c000b */
[----:B01234-:R-:W-:Y:S01]  /*2bcc0*/  ENDCOLLECTIVE ;  /* 0x000000000000791b */ /* 0x01ffe20003800000 */
.L_x_2613:
[----:B------:R-:W-:Y:S05]  /*2bcd0*/  BSYNC B1 ;  /* 0x0000000000017941 */ /* 0x000fea0003800000 */
.L_x_2612:
        /* <DEDUP_REMOVED lines=8> */
.L_x_2614:
[----:B------:R-:W-:Y:S05]  /*2bd60*/  BRA `(.L_x_2615) ;  /* 0xffffff7000407947 */ /* 0x000fea000383ffff */
.L_x_2426:
[----:B------:R-:W2:Y:S01]  /*2bd70*/  S2R R9, SR_TID.X ;  /* 0x0000000000097919 */ /* 0x000ea20000002100 */
[----:B------:R-:W-:Y:S01]  /*2bd80*/  BSSY B1, `(.L_x_2616) ;  /* 0x000000a000017945 */ /* 0x000fe20003800000 */
[----:B------:R-:W-:Y:S02]  /*2bd90*/  IMAD.MOV.U32 R12, RZ, RZ, RZ ;  /* 0x000000ffff0c7224 */ /* 0x000fe400078e00ff */
[----:B-1----:R-:W-:Y:S02]  /*2bda0*/  IMAD.MOV.U32 R11, RZ, RZ, 0x1f ;  /* 0x0000001fff0b7424 */ /* 0x002fe400078e00ff */
[----:B------:R-:W-:Y:S01]  /*2bdb0*/  IMAD.MOV.U32 R15, RZ, RZ, -0x1 ;  /* 0xffffffffff0f7424 */ /* 0x000fe200078e00ff */
[----:B--2---:R-:W-:-:S04]  /*2bdc0*/  SHF.R.U32.HI R9, RZ, 0x5, R9 ;  /* 0x00000005ff097819 */ /* 0x004fc80000011609 */
[----:B------:R-:W-:-:S05]  /*2bdd0*/  LOP3.LUT R9, R9, 0x3, RZ, 0xc0, !PT ;  /* 0x0000000309097812 */ /* 0x000fca00078ec0ff */
[----:B------:R-:W-:-:S07]  /*2bde0*/  IMAD.MOV.U32 R13, RZ, RZ, R9 ;  /* 0x000000ffff0d7224 */ /* 0x000fce00078e0009 */
[----:B0-----:R-:W-:Y:S05]  /*2bdf0*/  WARPSYNC.COLLECTIVE R15, `(.L_x_2617) ;  /* 0x000000000f087348 */ /* 0x001fea0003c00000 */
[----:B0-----:R0:W1:Y:S02]  /*2be00*/  SHFL.IDX P6, R14, R13, R12, R11 ;  /* 0x0000000c0d0e7389 */ /* 0x00106400000c000b */
[----:B01----:R-:W-:Y:S01]  /*2be10*/  ENDCOLLECTIVE ;  /* 0x000000000000791b */ /* 0x003fe20003800000 */
.L_x_2617:
[----:B------:R-:W-:Y:S05]  /*2be20*/  BSYNC B1 ;  /* 0x0000000000017941 */ /* 0x000fea0003800000 */
.L_x_2616:
[----:B------:R-:W-:Y:S05]  /*2be30*/  BRA `(.L_x_2618) ;  /* 0xffffff88003c7947 */ /* 0x000fea000383ffff */
.L_x_2428:
[----:B------:R-:W-:Y:S01]  /*2be40*/  BSSY B1, `(.L_x_2619) ;  /* 0x0000006000017945 */ /* 0x000fe20003800000 */
[----:B------:R-:W-:-:S07]  /*2be50*/  IMAD.MOV.U32 R15, RZ, RZ, -0x1 ;  /* 0xffffffffff0f7424 */ /* 0x000fce00078e00ff */
[----:B01----:R-:W-:Y:S05]  /*2be60*/  WARPSYNC.COLLECTIVE R15, `(.L_x_2620) ;  /* 0x000000000f0c7348 */ /* 0x003fea0003c00000 */
[----:B------:R-:W-:Y:S02]  /*2be70*/  ELECT P6, UR62, PT ;  /* 0x00000000003e782f */ /* 0x000fe400038c0000 */
[----:B------:R-:W-:Y:S01]  /*2be80*/  MOV R14, UR62 ;  /* 0x0000003e000e7c02 */ /* 0x000fe20008000f00 */
[----:B01----:R-:W-:Y:S10]  /*2be90*/  ENDCOLLECTIVE ;  /* 0x000000000000791b */ /* 0x003ff40003800000 */
.L_x_2620:
[----:B------:R-:W-:Y:S05]  /*2bea0*/  BSYNC B1 ;  /* 0x0000000000017941 */ /* 0x000fea0003800000 */
.L_x_2619:
[----:B------:R-:W-:Y:S05]  /*2beb0*/  BRA `(.L_x_2427) ;  /* 0xffffff8800347947 */ /* 0x000fea000383ffff */
.L_x_2430:
[----:B0-----:R-:W2:Y:S02]  /*2bec0*/  LDL R5, [R1+0x4] ;  /* 0x0000040001057983 */ /* 0x001ea40000100800 */
[----:B--2---:R0:W2:Y:S02]  /*2bed0*/  SYNCS.PHASECHK.TRANS64.TRYWAIT P0, [R5+URZ+0x2e820], R4 ;  /* 0x02e82004050075a7 */ /* 0x0040a4000800017f */
[----:B--2---:R-:W-:Y:S05]  /*2bee0*/  @!P0 NANOSLEEP.SYNCS 0x989680 ;  /* 0x009896800000895d */ /* 0x004fea0003900000 */
[----:B------:R-:W2:Y:S02]  /*2bef0*/  @!P0 SYNCS.PHASECHK.TRANS64 P0, [R5+URZ+0x2e820], R4 ;  /* 0x02e82004050085a7 */ /* 0x000ea4000800007f */
[----:B--2---:R-:W-:Y:S05]  /*2bf00*/  @!P0 BRA `(.L_x_2430) ;  /* 0xfffffffc00ec8947 */ /* 0x004fea000383ffff */
[----:B------:R-:W-:Y:S05]  /*2bf10*/  BRA `(.L_x_2621) ;  /* 0xffffff8800447947 */ /* 0x000fea000383ffff */
.L_x_2434:
[----:B0-----:R0:W2:Y:S02]  /*2bf20*/  SYNCS.PHASECHK.TRANS64.TRYWAIT P0, [R7+URZ+0x2e8a0], R9 ;  /* 0x02e8a009070075a7 */ /* 0x0010a4000800017f */
[----:B--2---:R-:W-:Y:S05]  /*2bf30*/  @!P0 NANOSLEEP.SYNCS 0x989680 ;  /* 0x009896800000895d */ /* 0x004fea0003900000 */
[----:B------:R-:W2:Y:S02]  /*2bf40*/  @!P0 SYNCS.PHASECHK.TRANS64 P0, [R7+URZ+0x2e8a0], R9 ;  /* 0x02e8a009070085a7 */ /* 0x000ea4000800007f */
[----:B--2---:R-:W-:Y:S05]  /*2bf50*/  @!P0 BRA `(.L_x_2434) ;  /* 0xfffffffc00f08947 */ /* 0x004fea000383ffff */
[----:B------:R-:W-:Y:S05]  /*2bf60*/  BRA `(.L_x_2622) ;  /* 0xffffff88006c7947 */ /* 0x000fea000383ffff */
.L_x_2439:
[----:B-1----:R1:W2:Y:S02]  /*2bf70*/  SYNCS.PHASECHK.TRANS64.TRYWAIT P0, [R7+URZ+0x2e8c0], R9 ;  /* 0x02e8c009070075a7 */ /* 0x0022a4000800017f */
[----:B--2---:R-:W-:Y:S05]  /*2bf80*/  @!P0 NANOSLEEP.SYNCS 0x989680 ;  /* 0x009896800000895d */ /* 0x004fea0003900000 */
[----:B------:R-:W2:Y:S02]  /*2bf90*/  @!P0 SYNCS.PHASECHK.TRANS64 P0, [R7+URZ+0x2e8c0], R9 ;  /* 0x02e8c009070085a7 */ /* 0x000ea4000800007f */
[----:B--2---:R-:W-:Y:S05]  /*2bfa0*/  @!P0 BRA `(.L_x_2439) ;  /* 0xfffffffc00f08947 */ /* 0x004fea000383ffff */
[----:B------:R-:W-:Y:S05]  /*2bfb0*/  BRA `(.L_x_2623) ;  /* 0xffffff8800f07947 */ /* 0x000fea000383ffff */
.L_x_2446:
[----:B0-----:R0:W2:Y:S02]  /*2bfc0*/  SYNCS.PHASECHK.TRANS64.TRYWAIT P1, [R5+URZ+0x2e8a0], R6 ;  /* 0x02e8a006050075a7 */ /* 0x0010a4000802017f */
[----:B--2---:R-:W-:Y:S05]  /*2bfd0*/  @!P1 NANOSLEEP.SYNCS 0x989680 ;  /* 0x009896800000995d */ /* 0x004fea0003900000 */
[----:B------:R-:W2:Y:S02]  /*2bfe0*/  @!P1 SYNCS.PHASECHK.TRANS64 P1, [R5+URZ+0x2e8a0], R6 ;  /* 0x02e8a006050095a7 */ /* 0x000ea4000802007f */
[----:B--2---:R-:W-:Y:S05]  /*2bff0*/  @!P1 BRA `(.L_x_2446) ;  /* 0xfffffffc00f09947 */ /* 0x004fea000383ffff */
[----:B------:R-:W-:Y:S05]  /*2c000*/  BRA `(.L_x_2624) ;  /* 0xffffff8c00c87947 */ /* 0x000fea000383ffff */
.L_x_2451:
[----:B-1----:R1:W2:Y:S02]  /*2c010*/  SYNCS.PHASECHK.TRANS64.TRYWAIT P1, [R5+URZ+0x2e8c0], R6 ;  /* 0x02e8c006050075a7 */ /* 0x0022a4000802017f */
[----:B--2---:R-:W-:Y:S05]  /*2c020*/  @!P1 NANOSLEEP.SYNCS 0x989680 ;  /* 0x009896800000995d */ /* 0x004fea0003900000 */
[----:B------:R-:W2:Y:S02]  /*2c030*/  @!P1 SYNCS.PHASECHK.TRANS64 P1, [R5+URZ+0x2e8c0], R6 ;  /* 0x02e8c006050095a7 */ /* 0x000ea4000802007f */
[----:B--2---:R-:W-:Y:S05]  /*2c040*/  @!P1 BRA `(.L_x_2451) ;  /* 0xfffffffc00f09947 */ /* 0x004fea000383ffff */
[----:B------:R-:W-:Y:S05]  /*2c050*/  BRA `(.L_x_2625) ;  /* 0xffffff9000487947 */ /* 0x000fea000383ffff */
.L_x_2466:
        /* <DEDUP_REMOVED lines=8> */
[----:B0--3--:R-:W-:Y:S05]  /*2c0e0*/  WARPSYNC.COLLECTIVE R15, `(.L_x_2627) ;  /* 0x000000000f087348 */ /* 0x009fea0003c00000 */
[----:B0-----:R0:W1:Y:S02]  /*2c0f0*/  SHFL.IDX P6, R14, R13, R12, R11 ;  /* 0x0000000c0d0e7389 */ /* 0x00106400000c000b */
[----:B01-3--:R-:W-:Y:S01]  /*2c100*/  ENDCOLLECTIVE ;  /* 0x000000000000791b */ /* 0x00bfe20003800000 */
.L_x_2627:
[----:B------:R-:W-:Y:S05]  /*2c110*/  BSYNC B0 ;  /* 0x0000000000007941 */ /* 0x000fea0003800000 */
.L_x_2626:
[----:B------:R-:W-:Y:S05]  /*2c120*/  BRA `(.L_x_2628) ;  /* 0xffffff9c00247947 */ /* 0x000fea000383ffff */
.L_x_2468:
[----:B------:R-:W-:Y:S01]  /*2c130*/  BSSY B0, `(.L_x_2629) ;  /* 0x0000006000007945 */ /* 0x000fe20003800000 */
[----:B------:R-:W-:-:S07]  /*2c140*/  IMAD.MOV.U32 R15, RZ, RZ, -0x1 ;  /* 0xffffffffff0f7424 */ /* 0x000fce00078e00ff */
[----:B01-3--:R-:W-:Y:S05]  /*2c150*/  WARPSYNC.COLLECTIVE R15, `(.L_x_2630) ;  /* 0x000000000f0c7348 */ /* 0x00bfea0003c00000 */
[----:B------:R-:W-:Y:S02]  /*2c160*/  ELECT P6, UR62, PT ;  /* 0x00000000003e782f */ /* 0x000fe400038c0000 */
[----:B------:R-:W-:Y:S01]  /*2c170*/  MOV R14, UR62 ;  /* 0x0000003e000e7c02 */ /* 0x000fe20008000f00 */
[----:B01-3--:R-:W-:Y:S10]  /*2c180*/  ENDCOLLECTIVE ;  /* 0x000000000000791b */ /* 0x00bff40003800000 */
.L_x_2630:
[----:B------:R-:W-:Y:S05]  /*2c190*/  BSYNC B0 ;  /* 0x0000000000007941 */ /* 0x000fea0003800000 */
.L_x_2629:
[----:B------:R-:W-:Y:S05]  /*2c1a0*/  BRA `(.L_x_2631) ;  /* 0xffffff9c00307947 */ /* 0x000fea000383ffff */
.L_x_2470:
[----:B0-----:R0:W2:Y:S02]  /*2c1b0*/  SYNCS.PHASECHK.TRANS64.TRYWAIT P0, [R2+URZ+0x2e880], R4 ;  /* 0x02e88004020075a7 */ /* 0x0010a4000800017f */
[----:B--2---:R-:W-:Y:S05]  /*2c1c0*/  @!P0 NANOSLEEP.SYNCS 0x989680 ;  /* 0x009896800000895d */ /* 0x004fea0003900000 */
[----:B------:R-:W2:Y:S02]  /*2c1d0*/  @!P0 SYNCS.PHASECHK.TRANS64 P0, [R2+URZ+0x2e880], R4 ;  /* 0x02e88004020085a7 */ /* 0x000ea4000800007f */
[----:B--2---:R-:W-:Y:S05]  /*2c1e0*/  @!P0 BRA `(.L_x_2470) ;  /* 0xfffffffc00f08947 */ /* 0x004fea000383ffff */
[----:B------:R-:W-:Y:S05]  /*2c1f0*/  BRA `(.L_x_2632) ;  /* 0xffffff9c00a87947 */ /* 0x000fea000383ffff */
.L_x_2472:
[----:B--2---:R2:W3:Y:S02]  /*2c200*/  SYNCS.PHASECHK.TRANS64.TRYWAIT P0, [R2+URZ+0x2e840], R4 ;  /* 0x02e84004020075a7 */ /* 0x0044e4000800017f */
[----:B---3--:R-:W-:Y:S05]  /*2c210*/  @!P0 NANOSLEEP.SYNCS 0x989680 ;  /* 0x009896800000895d */ /* 0x008fea0003900000 */
[----:B------:R-:W3:Y:S02]  /*2c220*/  @!P0 SYNCS.PHASECHK.TRANS64 P0, [R2+URZ+0x2e840], R4 ;  /* 0x02e84004020085a7 */ /* 0x000ee4000800007f */
[----:B---3--:R-:W-:Y:S05]  /*2c230*/  @!P0 BRA `(.L_x_2472) ;  /* 0xfffffffc00f08947 */ /* 0x008fea000383ffff */
[----:B------:R-:W-:Y:S05]  /*2c240*/  BRA `(.L_x_2633) ;  /* 0xffffffa000087947 */ /* 0x000fea000383ffff */
.L_x_2476:
[----:B------:R-:W2:Y:S01]  /*2c250*/  LDL.LU R11, [R1+0x40] ;  /* 0x00004000010b7983 */ /* 0x000ea20000300800 */
[----:B------:R-:W-:Y:S02]  /*2c260*/  IMAD.MOV.U32 R13, RZ, RZ, R0 ;  /* 0x000000ffff0d7224 */ /* 0x000fe400078e0000 */
[----:B------:R-:W-:Y:S02]  /*2c270*/  IMAD.MOV.U32 R12, RZ, RZ, RZ ;  /* 0x000000ffff0c7224 */ /* 0x000fe400078e00ff */
[----:B------:R-:W-:Y:S02]  /*2c280*/  IMAD.MOV.U32 R15, RZ, RZ, -0x1 ;  /* 0xffffffffff0f7424 */ /* 0x000fe400078e00ff */
[----:B------:R-:W-:Y:S02]  /*2c290*/  IMAD R17, R17, 0x80, R9 ;  /* 0x0000008011117824 */ /* 0x000fe400078e0209 */
[----:B--2---:R-:W-:Y:S02]  /*2c2a0*/  IMAD R2, R11, R8, RZ ;  /* 0x000000080b027224 */ /* 0x004fe400078e02ff */
[----:B------:R-:W-:-:S03]  /*2c2b0*/  IMAD.MOV.U32 R11, RZ, RZ, 0x181f ;  /* 0x0000181fff0b7424 */ /* 0x000fc600078e00ff */
[----:B------:R-:W-:-:S13]  /*2c2c0*/  ISETP.GE.AND P1, PT, R17, R2, PT ;  /* 0x000000021100720c */ /* 0x000fda0003f26270 */
[----:B-----5:R-:W-:Y:S05]  /*2c2d0*/  WARPSYNC.COLLECTIVE R15, `(.L_x_2634) ;  /* 0x000000000f087348 */ /* 0x020fea0003c00000 */
[----:B------:R0:W1:Y:S02]  /*2c2e0*/  SHFL.IDX P6, R14, R13, R12, R11 ;  /* 0x0000000c0d0e7389 */ /* 0x00006400000c000b */
[----:B01---5:R-:W-:Y:S01]  /*2c2f0*/  ENDCOLLECTIVE ;  /* 0x000000000000791b */ /* 0x023fe20003800000 */
.L_x_2634:
[----:B------:R-:W-:Y:S02]  /*2c300*/  IMAD.MOV.U32 R13, RZ, RZ, R3 ;  /* 0x000000ffff0d7224 */ /* 0x000fe400078e0003 */
[----:B------:R-:W-:-:S07]  /*2c310*/  IMAD.MOV.U32 R4, RZ, RZ, R14 ;  /* 0x000000ffff047224 */ /* 0x000fce00078e000e */
[----:B------:R-:W-:Y:S05]  /*2c320*/  WARPSYNC.COLLECTIVE R15, `(.L_x_2635) ;  /* 0x000000000f087348 */ /* 0x000fea0003c00000 */
[----:B------:R0:W1:Y:S02]  /*2c330*/  SHFL.IDX P6, R14, R13, R12, R11 ;  /* 0x0000000c0d0e7389 */ /* 0x00006400000c000b */
[----:B01----:R-:W-:Y:S01]  /*2c340*/  ENDCOLLECTIVE ;  /* 0x000000000000791b */ /* 0x003fe20003800000 */
.L_x_2635:
        /* <DEDUP_REMOVED lines=12> */
[----:B------:R0:W-:Y:S02]  /*2c410*/  @!P1 LDGSTS.E.BYPASS.LTC128B.128 [R10+0x1c400], desc[UR4][R4.64], !P0 ;  /* 0x1c400000040a9fae */ /* 0x0001e4000c101d44 */
[----:B0-----:R-:W-:Y:S05]  /*2c420*/  WARPSYNC.COLLECTIVE R15, `(.L_x_2636) ;  /* 0x000000000f087348 */ /* 0x001fea0003c00000 */
[----:B------:R1:W2:Y:S02]  /*2c430*/  SHFL.IDX P6, R14, R13, R12, R11 ;  /* 0x0000000c0d0e7389 */ /* 0x0002a400000c000b */
[----:B012---:R-:W-:Y:S01]  /*2c440*/  ENDCOLLECTIVE ;  /* 0x000000000000791b */ /* 0x007fe20003800000 */
.L_x_2636:
[----:B------:R-:W-:-:S05]  /*2c450*/  VIADD R4, R17, 0x10 ;  /* 0x0000001011047836 */ /* 0x000fca0000000000 */
[----:B------:R-:W-:Y:S01]  /*2c460*/  ISETP.GE.AND P1, PT, R4, R2, PT ;  /* 0x000000020400720c */ /* 0x000fe20003f26270 */
[----:B------:R-:W-:Y:S02]  /*2c470*/  IMAD.MOV.U32 R13, RZ, RZ, R3 ;  /* 0x000000ffff0d7224 */ /* 0x000fe400078e0003 */
[----:B------:R-:W-:-:S10]  /*2c480*/  IMAD.MOV.U32 R6, RZ, RZ, R14 ;  /* 0x000000ffff067224 */ /* 0x000fd400078e000e */
[----:B------:R-:W-:Y:S05]  /*2c490*/  WARPSYNC.COLLECTIVE R15, `(.L_x_2637) ;  /* 0x000000000f087348 */ /* 0x000fea0003c00000 */
[----:B------:R0:W1:Y:S02]  /*2c4a0*/  SHFL.IDX P6, R14, R13, R12, R11 ;  /* 0x0000000c0d0e7389 */ /* 0x00006400000c000b */
[----:B01----:R-:W-:Y:S01]  /*2c4b0*/  ENDCOLLECTIVE ;  /* 0x000000000000791b */ /* 0x003fe20003800000 */
.L_x_2637:
        /* <DEDUP_REMOVED lines=16> */
.L_x_2638:
[----:B------:R-:W-:-:S05]  /*2c5c0*/  VIADD R4, R17, 0x20 ;  /* 0x0000002011047836 */ /* 0x000fca0000000000 */
[----:B------:R-:W-:Y:S01]  /*2c5d0*/  ISETP.GE.AND P1, PT, R4, R2, PT ;  /* 0x000000020400720c */ /* 0x000fe20003f26270 */
[----:B------:R-:W-:Y:S02]  /*2c5e0*/  IMAD.MOV.U32 R13, RZ, RZ, R3 ;  /* 0x000000ffff0d7224 */ /* 0x000fe400078e0003 */
[----:B------:R-:W-:-:S10]  /*2c5f0*/  IMAD.MOV.U32 R6, RZ, RZ, R14 ;  /* 0x000000ffff067224 */ /* 0x000fd400078e000e */
[----:B------:R-:W-:Y:S05]  /*2c600*/  WARPSYNC.COLLECTIVE R15, `(.L_x_2639) ;  /* 0x000000000f087348 */ /* 0x000fea0003c00000 */
[----:B------:R0:W1:Y:S02]  /*2c610*/  SHFL.IDX P6, R14, R13, R12, R11 ;  /* 0x0000000c0d0e7389 */ /* 0x00006400000c000b */
[----:B01----:R-:W-:Y:S01]  /*2c620*/  ENDCOLLECTIVE ;  /* 0x000000000000791b */ /* 0x003fe20003800000 */
.L_x_2639:
        /* <DEDUP_REMOVED lines=16> */
.L_x_2640:
[----:B------:R-:W-:-:S05]  /*2c730*/  VIADD R4, R17, 0x30 ;  /* 0x0000003011047836 */ /* 0x000fca0000000000 */
[----:B------:R-:W-:Y:S01]  /*2c740*/  ISETP.GE.AND P1, PT, R4, R2, PT ;  /* 0x000000020400720c */ /* 0x000fe20003f26270 */
[----:B------:R-:W-:Y:S02]  /*2c750*/  IMAD.MOV.U32 R13, RZ, RZ, R3 ;  /* 0x000000ffff0d7224 */ /* 0x000fe400078e0003 */
[----:B------:R-:W-:-:S10]  /*2c760*/  IMAD.MOV.U32 R6, RZ, RZ, R14 ;  /* 0x000000ffff067224 */ /* 0x000fd400078e000e */
[----:B------:R-:W-:Y:S05]  /*2c770*/  WARPSYNC.COLLECTIVE R15, `(.L_x_2641) ;  /* 0x000000000f087348 */ /* 0x000fea0003c00000 */
[----:B------:R0:W1:Y:S02]  /*2c780*/  SHFL.IDX P6, R14, R13, R12, R11 ;  /* 0x0000000c0d0e7389 */ /* 0x00006400000c000b */
[----:B01----:R-:W-:Y:S01]  /*2c790*/  ENDCOLLECTIVE ;  /* 0x000000000000791b */ /* 0x003fe20003800000 */
.L_x_2641:
        /* <DEDUP_REMOVED lines=16> */
.L_x_2642:
[----:B------:R-:W-:-:S05]  /*2c8a0*/  VIADD R4, R17, 0x40 ;  /* 0x0000004011047836 */ /* 0x000fca0000000000 */
[----:B------:R-:W-:Y:S01]  /*2c8b0*/  ISETP.GE.AND P1, PT, R4, R2, PT ;  /* 0x000000020400720c */ /* 0x000fe20003f26270 */
[----:B------:R-:W-:Y:S02]  /*2c8c0*/  IMAD.MOV.U32 R13, RZ, RZ, R3 ;  /* 0x000000ffff0d7224 */ /* 0x000fe400078e0003 */
[----:B------:R-:W-:-:S10]  /*2c8d0*/  IMAD.MOV.U32 R6, RZ, RZ, R14 ;  /* 0x000000ffff067224 */ /* 0x000fd400078e000e */
[----:B------:R-:W-:Y:S05]  /*2c8e0*/  WARPSYNC.COLLECTIVE R15, `(.L_x_2643) ;  /* 0x000000000f087348 */ /* 0x000fea0003c00000 */
[----:B------:R0:W1:Y:S02]  /*2c8f0*/  SHFL.IDX P6, R14, R13, R12, R11 ;  /* 0x0000000c0d0e7389 */ /* 0x00006400000c000b */
[----:B01----:R-:W-:Y:S01]  /*2c900*/  ENDCOLLECTIVE ;  /* 0x000000000000791b */ /* 0x003fe20003800000 */
.L_x_2643:
        /* <DEDUP_REMOVED lines=16> */
.L_x_2644:
[----:B------:R-:W-:-:S05]  /*2ca10*/  VIADD R4, R17, 0x50 ;  /* 0x0000005011047836 */ /* 0x000fca0000000000 */
[----:B------:R-:W-:Y:S01]  /*2ca20*/  ISETP.GE.AND P1, PT, R4, R2, PT ;  /* 0x000000020400720c */ /* 0x000fe20003f26270 */
[----:B------:R-:W-:Y:S02]  /*2ca30*/  IMAD.MOV.U32 R13, RZ, RZ, R3 ;  /* 0x000000ffff0d7224 */ /* 0x000fe400078e0003 */
[----:B------:R-:W-:-:S10]  /*2ca40*/  IMAD.MOV.U32 R6, RZ, RZ, R14 ;  /* 0x000000ffff067224 */ /* 0x000fd400078e000e */
[----:B------:R-:W-:Y:S05]  /*2ca50*/  WARPSYNC.COLLECTIVE R15, `(.L_x_2645) ;  /* 0x000000000f087348 */ /* 0x000fea0003c00000 */
[----:B------:R0:W1:Y:S02]  /*2ca60*/  SHFL.IDX P6, R14, R13, R12, R11 ;  /* 0x0000000c0d0e7389 */ /* 0x00006400000c000b */
[----:B01----:R-:W-:Y:S01]  /*2ca70*/  ENDCOLLECTIVE ;  /* 0x000000000000791b */ /* 0x003fe20003800000 */
.L_x_2645:
        /* <DEDUP_REMOVED lines=16> */
.L_x_2646:
[----:B------:R-:W-:-:S05]  /*2cb80*/  VIADD R5, R17, 0x60 ;  /* 0x0000006011057836 */ /* 0x000fca0000000000 */
[----:B------:R-:W-:Y:S01]  /*2cb90*/  ISETP.GE.AND P1, PT, R5, R2, PT ;  /* 0x000000020500720c */ /* 0x000fe20003f26270 */
[----:B------:R-:W-:Y:S02]  /*2cba0*/  IMAD.MOV.U32 R13, RZ, RZ, R3 ;  /* 0x000000ffff0d7224 */ /* 0x000fe400078e0003 */
[----:B------:R-:W-:-:S10]  /*2cbb0*/  IMAD.MOV.U32 R6, RZ, RZ, R14 ;  /* 0x000000ffff067224 */ /* 0x000fd400078e000e */
[----:B------:R-:W-:Y:S05]  /*2cbc0*/  WARPSYNC.COLLECTIVE R15, `(.L_x_2647) ;  /* 0x000000000f087348 */ /* 0x000fea0003c00000 */
[----:B------:R0:W1:Y:S02]  /*2cbd0*/  SHFL.IDX P6, R14, R13, R12, R11 ;  /* 0x0000000c0d0e7389 */ /* 0x00006400000c000b */
[----:B01----:R-:W-:Y:S01]  /*2cbe0*/  ENDCOLLECTIVE ;  /* 0x000000000000791b */ /* 0x003fe20003800000 */
.L_x_2647:
        /* <DEDUP_REMOVED lines=16> */
.L_x_2648:
[----:B------:R-:W-:Y:S02]  /*2ccf0*/  IMAD.MOV.U32 R13, RZ, RZ, R3 ;  /* 0x000000ffff0d7224 */ /* 0x000fe400078e0003 */
[----:B------:R-:W-:-:S07]  /*2cd00*/  IMAD.MOV.U32 R0, RZ, RZ, R14 ;  /* 0x000000ffff007224 */ /* 0x000fce00078e000e */
[----:B------:R-:W-:Y:S05]  /*2cd10*/  WARPSYNC.COLLECTIVE R15, `(.L_x_2649) ;  /* 0x000000000f087348 */ /* 0x000fea0003c00000 */
[----:B------:R0:W1:Y:S02]  /*2cd20*/  SHFL.IDX P6, R14, R13, R12, R11 ;  /* 0x0000000c0d0e7389 */ /* 0x00006400000c000b */
[----:B01----:R-:W-:Y:S01]  /*2cd30*/  ENDCOLLECTIVE ;  /* 0x000000000000791b */ /* 0x003fe20003800000 */
.L_x_2649:
[----:B------:R-:W-:Y:S01]  /*2cd40*/  IMAD.MOV.U32 R3, RZ, RZ, R14 ;  /* 0x000000ffff037224 */ /* 0x000fe200078e000e */
[----:B------:R-:W-:Y:S06]  /*2cd50*/  BRA `(.L_x_2650) ;  /* 0xffffffa0007c7947 */ /* 0x000fec000383ffff */
.L_x_2479:
[----:B-1----:R-:W2:Y:S02]  /*2cd60*/  LDL R2, [R1+0x4] ;  /* 0x0000040001027983 */ /* 0x002ea40000100800 */
[----:B--2---:R1:W2:Y:S02]  /*2cd70*/  SYNCS.PHASECHK.TRANS64.TRYWAIT P0, [R2+URZ+0x2e820], R0 ;  /* 0x02e82000020075a7 */ /* 0x0042a4000800017f */
[----:B--2---:R-:W-:Y:S05]  /*2cd80*/  @!P0 NANOSLEEP.SYNCS 0x989680 ;  /* 0x009896800000895d */ /* 0x004fea0003900000 */
[----:B------:R-:W2:Y:S02]  /*2cd90*/  @!P0 SYNCS.PHASECHK.TRANS64 P0, [R2+URZ+0x2e820], R0 ;  /* 0x02e82000020085a7 */ /* 0x000ea4000800007f */
[----:B--2---:R-:W-:Y:S05]  /*2cda0*/  @!P0 BRA `(.L_x_2479) ;  /* 0xfffffffc00ec8947 */ /* 0x004fea000383ffff */
[----:B------:R-:W-:Y:S05]  /*2cdb0*/  BRA `(.L_x_2651) ;  /* 0xffffffa000e07947 */ /* 0x000fea000383ffff */
.L_x_2485:
[----:B--2---:R2:W3:Y:S02]  /*2cdc0*/  SYNCS.PHASECHK.TRANS64.TRYWAIT P0, [R6+URZ+0x2e880], R5 ;  /* 0x02e88005060075a7 */ /* 0x0044e4000800017f */
[----:B---3--:R-:W-:Y:S05]  /*2cdd0*/  @!P0 NANOSLEEP.SYNCS 0x989680 ;  /* 0x009896800000895d */ /* 0x008fea0003900000 */
[----:B------:R-:W3:Y:S02]  /*2cde0*/  @!P0 SYNCS.PHASECHK.TRANS64 P0, [R6+URZ+0x2e880], R5 ;  /* 0x02e88005060085a7 */ /* 0x000ee4000800007f */
[----:B---3--:R-:W-:Y:S05]  /*2cdf0*/  @!P0 BRA `(.L_x_2485) ;  /* 0xfffffffc00f08947 */ /* 0x008fea000383ffff */
[----:B------:R-:W-:Y:S05]  /*2ce00*/  BRA `(.L_x_2652) ;  /* 0xffffffa400a47947 */ /* 0x000fea000383ffff */
.L_x_2490:
[----:B0-----:R0:W3:Y:S02]  /*2ce10*/  SYNCS.PHASECHK.TRANS64.TRYWAIT P0, [R6+URZ+0x2e840], R5 ;  /* 0x02e84005060075a7 */ /* 0x0010e4000800017f */
[----:B---3--:R-:W-:Y:S05]  /*2ce20*/  @!P0 NANOSLEEP.SYNCS 0x989680 ;  /* 0x009896800000895d */ /* 0x008fea0003900000 */
[----:B------:R-:W3:Y:S02]  /*2ce30*/  @!P0 SYNCS.PHASECHK.TRANS64 P0, [R6+URZ+0x2e840], R5 ;  /* 0x02e84005060085a7 */ /* 0x000ee4000800007f */
[----:B---3--:R-:W-:Y:S05]  /*2ce40*/  @!P0 BRA `(.L_x_2490) ;  /* 0xfffffffc00f08947 */ /* 0x008fea000383ffff */
[----:B------:R-:W-:Y:S05]  /*2ce50*/  BRA `(.L_x_2653) ;  /* 0xffffffa8002c7947 */ /* 0x000fea000383ffff */
.L_x_2496:
[----:B--2---:R2:W3:Y:S02]  /*2ce60*/  SYNCS.PHASECHK.TRANS64.TRYWAIT P0, [R17+URZ+0x2e870], R4 ;  /* 0x02e87004110075a7 */ /* 0x0044e4000800017f */
[----:B---3--:R-:W-:Y:S05]  /*2ce70*/  @!P0 NANOSLEEP.SYNCS 0x989680 ;  /* 0x009896800000895d */ /* 0x008fea0003900000 */
[----:B------:R-:W3:Y:S02]  /*2ce80*/  @!P0 SYNCS.PHASECHK.TRANS64 P0, [R17+URZ+0x2e870], R4 ;  /* 0x02e87004110085a7 */ /* 0x000ee4000800007f */
[----:B---3--:R-:W-:Y:S05]  /*2ce90*/  @!P0 BRA `(.L_x_2496) ;  /* 0xfffffffc00f08947 */ /* 0x008fea000383ffff */
[----:B------:R-:W-:Y:S05]  /*2cea0*/  BRA `(.L_x_2654) ;  /* 0xffffffa800d07947 */ /* 0x000fea000383ffff */
.L_x_2498:
[----:B---3--:R3:W4:Y:S02]  /*2ceb0*/  SYNCS.PHASECHK.TRANS64.TRYWAIT P0, [R17+URZ+0x2e860], R2 ;  /* 0x02e86002110075a7 */ /* 0x008724000800017f */
[----:B----4-:R-:W-:Y:S05]  /*2cec0*/  @!P0 NANOSLEEP.SYNCS 0x989680 ;  /* 0x009896800000895d */ /* 0x010fea0003900000 */
[----:B------:R-:W4:Y:S02]  /*2ced0*/  @!P0 SYNCS.PHASECHK.TRANS64 P0, [R17+URZ+0x2e860], R2 ;  /* 0x02e86002110085a7 */ /* 0x000f24000800007f */
[----:B----4-:R-:W-:Y:S05]  /*2cee0*/  @!P0 BRA `(.L_x_2498) ;  /* 0xfffffffc00f08947 */ /* 0x010fea000383ffff */
[----:B------:R-:W-:Y:S05]  /*2cef0*/  BRA `(.L_x_2655) ;  /* 0xffffffa800d87947 */ /* 0x000fea000383ffff */
.L_x_2505:
[----:B0-----:R0:W3:Y:S02]  /*2cf00*/  SYNCS.PHASECHK.TRANS64.TRYWAIT P1, [R17+URZ+0x2e870], R0 ;  /* 0x02e87000110075a7 */ /* 0x0010e4000802017f */
[----:B---3--:R-:W-:Y:S05]  /*2cf10*/  @!P1 NANOSLEEP.SYNCS 0x989680 ;  /* 0x009896800000995d */ /* 0x008fea0003900000 */
[----:B------:R-:W3:Y:S02]  /*2cf20*/  @!P1 SYNCS.PHASECHK.TRANS64 P1, [R17+URZ+0x2e870], R0 ;  /* 0x02e87000110095a7 */ /* 0x000ee4000802007f */
[----:B---3--:R-:W-:Y:S05]  /*2cf30*/  @!P1 BRA `(.L_x_2505) ;  /* 0xfffffffc00f09947 */ /* 0x008fea000383ffff */
[----:B------:R-:W-:Y:S05]  /*2cf40*/  BRA `(.L_x_2656) ;  /* 0xffffffb400187947 */ /* 0x000fea000383ffff */
.L_x_2507:
[----:B0-----:R0:W3:Y:S02]  /*2cf50*/  SYNCS.PHASECHK.TRANS64.TRYWAIT P1, [R17+URZ+0x2e860], R0 ;  /* 0x02e86000110075a7 */ /* 0x0010e4000802017f */
[----:B---3--:R-:W-:Y:S05]  /*2cf60*/  @!P1 NANOSLEEP.SYNCS 0x989680 ;  /* 0x009896800000995d */ /* 0x008fea0003900000 */
[----:B------:R-:W3:Y:S02]  /*2cf70*/  @!P1 SYNCS.PHASECHK.TRANS64 P1, [R17+URZ+0x2e860], R0 ;  /* 0x02e86000110095a7 */ /* 0x000ee4000802007f */
[----:B---3--:R-:W-:Y:S05]  /*2cf80*/  @!P1 BRA `(.L_x_2507) ;  /* 0xfffffffc00f09947 */ /* 0x008fea000383ffff */
[----:B------:R-:W-:Y:S05]  /*2cf90*/  BRA `(.L_x_2657) ;  /* 0xffffffb400207947 */ /* 0x000fea000383ffff */
.L_x_2511:
[----:B------:R-:W-:Y:S01]  /*2cfa0*/  BSSY B0, `(.L_x_2658) ;  /* 0x0000008000007945 */ /* 0x000fe20003800000 */
[----:B------:R-:W-:Y:S02]  /*2cfb0*/  IMAD.MOV.U32 R13, RZ, RZ, R16 ;  /* 0x000000ffff0d7224 */ /* 0x000fe400078e0010 */
[----:B------:R-:W-:Y:S02]  /*2cfc0*/  IMAD.MOV.U32 R12, RZ, RZ, RZ ;  /* 0x000000ffff0c7224 */ /* 0x000fe400078e00ff */
[----:B-1----:R-:W-:Y:S02]  /*2cfd0*/  IMAD.MOV.U32 R11, RZ, RZ, 0x1f ;  /* 0x0000001fff0b7424 */ /* 0x002fe400078e00ff */
[----:B------:R-:W-:-:S07]  /*2cfe0*/  IMAD.MOV.U32 R15, RZ, RZ, -0x1 ;  /* 0xffffffffff0f7424 */ /* 0x000fce00078e00ff */
[----:B------:R-:W-:Y:S05]  /*2cff0*/  WARPSYNC.COLLECTIVE R15, `(.L_x_2659) ;  /* 0x000000000f087348 */ /* 0x000fea0003c00000 */
[----:B------:R0:W1:Y:S02]  /*2d000*/  SHFL.IDX P6, R14, R13, R12, R11 ;  /* 0x0000000c0d0e7389 */ /* 0x00006400000c000b */
[----:B01----:R-:W-:Y:S01]  /*2d010*/  ENDCOLLECTIVE ;  /* 0x000000000000791b */ /* 0x003fe20003800000 */
.L_x_2659:
[----:B------:R-:W-:Y:S05]  /*2d020*/  BSYNC B0 ;  /* 0x0000000000007941 */ /* 0x000fea0003800000 */
.L_x_2658:
        /* <DEDUP_REMOVED lines=9> */
.L_x_2660:
        /* <DEDUP_REMOVED lines=19> */
.L_x_2661:
        /* <DEDUP_REMOVED lines=8> */
.L_x_2662:
        /* <DEDUP_REMOVED lines=8> */
.L_x_2663:
        /* <DEDUP_REMOVED lines=8> */
.L_x_2664:
        /* <DEDUP_REMOVED lines=8> */
.L_x_2665:
        /* <DEDUP_REMOVED lines=9> */
.L_x_2666:
[----:B------:R-:W-:Y:S01]  /*2d480*/  IMAD.MOV.U32 R16, RZ, RZ, R14 ;  /* 0x000000ffff107224 */ /* 0x000fe200078e000e */
[----:B------:R-:W-:Y:S06]  /*2d490*/  BRA `(.L_x_2667) ;  /* 0xffffffb8007c7947 */ /* 0x000fec000383ffff */
.L_x_2516:
[----:B------:R-:W-:Y:S01]  /*2d4a0*/  BSSY B0, `(.L_x_2668) ;  /* 0x0000008000007945 */ /* 0x000fe20003800000 */
[----:B-----5:R-:W-:Y:S02]  /*2d4b0*/  IMAD.MOV.U32 R13, RZ, RZ, R2 ;  /* 0x000000ffff0d7224 */ /* 0x020fe400078e0002 */
[----:B------:R-:W-:Y:S02]  /*2d4c0*/  IMAD.MOV.U32 R12, RZ, RZ, 0x1 ;  /* 0x00000001ff0c7424 */ /* 0x000fe400078e00ff */
[----:B-1----:R-:W-:Y:S02]  /*2d4d0*/  IMAD.MOV.U32 R11, RZ, RZ, RZ ;  /* 0x000000ffff0b7224 */ /* 0x002fe400078e00ff */
[----:B------:R-:W-:-:S07]  /*2d4e0*/  IMAD.MOV.U32 R15, RZ, RZ, -0x1 ;  /* 0xffffffffff0f7424 */ /* 0x000fce00078e00ff */
[----:B0-----:R-:W-:Y:S05]  /*2d4f0*/  WARPSYNC.COLLECTIVE R15, `(.L_x_2669) ;  /* 0x000000000f087348 */ /* 0x001fea0003c00000 */
[----:B------:R1:W2:Y:S02]  /*2d500*/  SHFL.UP P6, R14, R13, R12, R11 ;  /* 0x0400000c0d0e7389 */ /* 0x0002a400000c000b */
[----:B012---:R-:W-:Y:S01]  /*2d510*/  ENDCOLLECTIVE ;  /* 0x000000000000791b */ /* 0x007fe20003800000 */
.L_x_2669:
[----:B------:R-:W-:Y:S05]  /*2d520*/  BSYNC B0 ;  /* 0x0000000000007941 */ /* 0x000fea0003800000 */
.L_x_2668:
        /* <DEDUP_REMOVED lines=10> */
.L_x_2670:
        /* <DEDUP_REMOVED lines=8> */
.L_x_2671:
        /* <DEDUP_REMOVED lines=8> */
.L_x_2672:
        /* <DEDUP_REMOVED lines=8> */
.L_x_2673:
        /* <DEDUP_REMOVED lines=9> */
.L_x_2674:
[----:B------:R-:W-:Y:S01]  /*2d7e0*/  IMAD.MOV.U32 R16, RZ, RZ, R14 ;  /* 0x000000ffff107224 */ /* 0x000fe200078e000e */
[----:B------:R-:W-:Y:S06]  /*2d7f0*/  BRA `(.L_x_2675) ;  /* 0xffffffb800447947 */ /* 0x000fec000383ffff */
.L_x_2518:
[----:B------:R-:W-:Y:S01]  /*2d800*/  BSSY B0, `(.L_x_2676) ;  /* 0x0000006000007945 */ /* 0x000fe20003800000 */
[----:B------:R-:W-:Y:S01]  /*2d810*/  PLOP3.LUT P6, PT, P6, PT, PT, 0x8, 0x0 ;  /* 0x000000000000781c */ /* 0x000fe200037ce170 */
[----:B------:R-:W-:-:S12]  /*2d820*/  IMAD.MOV.U32 R15, RZ, RZ, -0x1 ;  /* 0xffffffffff0f7424 */ /* 0x000fd800078e00ff */
[----:B01----:R-:W-:Y:S05]  /*2d830*/  WARPSYNC.COLLECTIVE R15, `(.L_x_2677) ;  /* 0x000000000f087348 */ /* 0x003fea0003c00000 */
[----:B------:R-:W-:Y:S01]  /*2d840*/  VOTE.ANY R14, PT, P6 ;  /* 0x00000000000e7806 */ /* 0x000fe200030e0100 */
[----:B01----:R-:W-:Y:S06]  /*2d850*/  ENDCOLLECTIVE ;  /* 0x000000000000791b */ /* 0x003fec0003800000 */
.L_x_2677:
[----:B------:R-:W-:Y:S05]  /*2d860*/  BSYNC B0 ;  /* 0x0000000000007941 */ /* 0x000fea0003800000 */
.L_x_2676:
        /* <DEDUP_REMOVED lines=9> */
.L_x_2678:
[----:B------:R-:W-:Y:S01]  /*2d900*/  IMAD.MOV.U32 R17, RZ, RZ, R14 ;  /* 0x000000ffff117224 */ /* 0x000fe200078e000e */
[----:B------:R-:W-:Y:S06]  /*2d910*/  BRA `(.L_x_2679) ;  /* 0xffffffb800347947 */ /* 0x000fec000383ffff */
.L_x_2520:
[----:B------:R-:W-:Y:S01]  /*2d920*/  BSSY B0, `(.L_x_2680) ;  /* 0x0000007000007945 */ /* 0x000fe20003800000 */
[----:B------:R-:W-:Y:S02]  /*2d930*/  IMAD.MOV.U32 R13, RZ, RZ, R3 ;  /* 0x000000ffff0d7224 */ /* 0x000fe400078e0003 */
[----:B-1----:R-:W-:Y:S02]  /*2d940*/  IMAD.MOV.U32 R11, RZ, RZ, 0x1f ;  /* 0x0000001fff0b7424 */ /* 0x002fe400078e00ff */
[----:B------:R-:W-:-:S07]  /*2d950*/  IMAD.MOV.U32 R15, RZ, RZ, -0x1 ;  /* 0xffffffffff0f7424 */ /* 0x000fce00078e00ff */
[----:B0--3--:R-:W-:Y:S05]  /*2d960*/  WARPSYNC.COLLECTIVE R15, `(.L_x_2681) ;  /* 0x000000000f087348 */ /* 0x009fea0003c00000 */
[----:B------:R1:W2:Y:S02]  /*2d970*/  SHFL.IDX P6, R14, R13, R12, R11 ;  /* 0x0000000c0d0e7389 */ /* 0x0002a400000c000b */
[----:B0123--:R-:W-:Y:S01]  /*2d980*/  ENDCOLLECTIVE ;  /* 0x000000000000791b */ /* 0x00ffe20003800000 */
.L_x_2681:
[----:B------:R-:W-:Y:S05]  /*2d990*/  BSYNC B0 ;  /* 0x0000000000007941 */ /* 0x000fea0003800000 */
.L_x_2680:
[----:B------:R-:W-:Y:S01]  /*2d9a0*/  IMAD.MOV.U32 R2, RZ, RZ, R14 ;  /* 0x000000ffff027224 */ /* 0x000fe200078e000e */
[----:B------:R-:W-:Y:S06]  /*2d9b0*/  BRA `(.L_x_2519) ;  /* 0xffffffb800287947 */ /* 0x000fec000383ffff */
.L_x_2524:
[----:B0-----:R0:W2:Y:S02]  /*2d9c0*/  SYNCS.PHASECHK.TRANS64.TRYWAIT P0, [R0+URZ+0x2e820], R3 ;  /* 0x02e82003000075a7 */ /* 0x0010a4000800017f */
[----:B--2---:R-:W-:Y:S05]  /*2d9d0*/  @!P0 NANOSLEEP.SYNCS 0x989680 ;  /* 0x009896800000895d */ /* 0x004fea0003900000 */
[----:B------:R-:W2:Y:S02]  /*2d9e0*/  @!P0 SYNCS.PHASECHK.TRANS64 P0, [R0+URZ+0x2e820], R3 ;  /* 0x02e82003000085a7 */ /* 0x000ea4000800007f */
[----:B--2---:R-:W-:Y:S05]  /*2d9f0*/  @!P0 BRA `(.L_x_2524) ;  /* 0xfffffffc00f08947 */ /* 0x004fea000383ffff */
[----:B------:R-:W-:Y:S05]  /*2da00*/  BRA `(.L_x_2682) ;  /* 0xffffffbc00b07947 */ /* 0x000fea000383ffff */
.L_x_2525:
        /* <DEDUP_REMOVED lines=9> */
[----:B------:R1:W2:Y:S02]  /*2daa0*/  SHFL.IDX P6, R14, R13, R12, R11 ;  /* 0x0000000c0d0e7389 */ /* 0x0002a400000c000b */
[----:B012---:R-:W-:Y:S01]  /*2dab0*/  ENDCOLLECTIVE ;  /* 0x000000000000791b */ /* 0x007fe20003800000 */
.L_x_2684:
[----:B------:R-:W-:Y:S05]  /*2dac0*/  BSYNC B0 ;  /* 0x0000000000007941 */ /* 0x000fea0003800000 */
.L_x_2683:
[----:B------:R-:W-:Y:S05]  /*2dad0*/  BRA `(.L_x_2685) ;  /* 0xffffffbc00987947 */ /* 0x000fea000383ffff */
.L_x_2526:
[----:B------:R-:W-:Y:S01]  /*2dae0*/  BSSY B0, `(.L_x_2686) ;  /* 0x0000006000007945 */ /* 0x000fe20003800000 */
[----:B------:R-:W-:-:S07]  /*2daf0*/  IMAD.MOV.U32 R15, RZ, RZ, -0x1 ;  /* 0xffffffffff0f7424 */ /* 0x000fce00078e00ff */
[----:B012---:R-:W-:Y:S05]  /*2db00*/  WARPSYNC.COLLECTIVE R15, `(.L_x_2687) ;  /* 0x000000000f0c7348 */ /* 0x007fea0003c00000 */
[----:B------:R-:W-:Y:S02]  /*2db10*/  ELECT P6, UR62, PT ;  /* 0x00000000003e782f */ /* 0x000fe400038c0000 */
[----:B------:R-:W-:Y:S01]  /*2db20*/  MOV R14, UR62 ;  /* 0x0000003e000e7c02 */ /* 0x000fe20008000f00 */
[----:B012---:R-:W-:Y:S10]  /*2db30*/  ENDCOLLECTIVE ;  /* 0x000000000000791b */ /* 0x007ff40003800000 */
.L_x_2687:
[----:B------:R-:W-:Y:S05]  /*2db40*/  BSYNC B0 ;  /* 0x0000000000007941 */ /* 0x000fea0003800000 */
.L_x_2686:
[----:B------:R-:W-:Y:S05]  /*2db50*/  BRA `(.L_x_2688) ;  /* 0xffffffbc008c7947 */ /* 0x000fea000383ffff */
.L_x_2528:
[----:B0-----:R0:W2:Y:S02]  /*2db60*/  SYNCS.PHASECHK.TRANS64.TRYWAIT P1, [R6+URZ], R5 ;  /* 0x00000005060075a7 */ /* 0x0010a4000802017f */
[----:B--2---:R-:W-:Y:S05]  /*2db70*/  @!P1 NANOSLEEP.SYNCS 0x989680 ;  /* 0x009896800000995d */ /* 0x004fea0003900000 */
[----:B------:R-:W2:Y:S02]  /*2db80*/  @!P1 SYNCS.PHASECHK.TRANS64 P1, [R6+URZ], R5 ;  /* 0x00000005060095a7 */ /* 0x000ea4000802007f */
[----:B--2---:R-:W-:Y:S05]  /*2db90*/  @!P1 BRA `(.L_x_2528) ;  /* 0xfffffffc00f09947 */ /* 0x004fea000383ffff */
[----:B------:R-:W-:Y:S05]  /*2dba0*/  BRA `(.L_x_2689) ;  /* 0xffffffbc00c87947 */ /* 0x000fea000383ffff */
.L_x_2529:
[----:B--2---:R2:W3:Y:S02]  /*2dbb0*/  SYNCS.PHASECHK.TRANS64.TRYWAIT P1, [R7+URZ], R2 ;  /* 0x00000002070075a7 */ /* 0x0044e4000802017f */
[----:B---3--:R-:W-:Y:S05]  /*2dbc0*/  @!P1 NANOSLEEP.SYNCS 0x989680 ;  /* 0x009896800000995d */ /* 0x008fea0003900000 */
[----:B------:R-:W3:Y:S02]  /*2dbd0*/  @!P1 SYNCS.PHASECHK.TRANS64 P1, [R7+URZ], R2 ;  /* 0x00000002070095a7 */ /* 0x000ee4000802007f */
[----:B---3--:R-:W-:Y:S05]  /*2dbe0*/  @!P1 BRA `(.L_x_2529) ;  /* 0xfffffffc00f09947 */ /* 0x008fea000383ffff */
[----:B------:R-:W-:Y:S05]  /*2dbf0*/  BRA `(.L_x_2690) ;  /* 0xffffffbc00bc7947 */ /* 0x000fea000383ffff */
.L_x_2531:
[----:B---3--:R3:W4:Y:S02]  /*2dc00*/  SYNCS.PHASECHK.TRANS64.TRYWAIT P1, [R4+URZ+0x2e860], R5 ;  /* 0x02e86005040075a7 */ /* 0x008724000802017f */
[----:B----4-:R-:W-:Y:S05]  /*2dc10*/  @!P1 NANOSLEEP.SYNCS 0x989680 ;  /* 0x009896800000995d */ /* 0x010fea0003900000 */
[----:B------:R-:W4:Y:S02]  /*2dc20*/  @!P1 SYNCS.PHASECHK.TRANS64 P1, [R4+URZ+0x2e860], R5 ;  /* 0x02e86005040095a7 */ /* 0x000f24000802007f */
[----:B----4-:R-:W-:Y:S05]  /*2dc30*/  @!P1 BRA `(.L_x_2531) ;  /* 0xfffffffc00f09947 */ /* 0x010fea000383ffff */
[----:B------:R-:W-:Y:S05]  /*2dc40*/  BRA `(.L_x_2691) ;  /* 0xffffffbc00c07947 */ /* 0x000fea000383ffff */
.L_x_2533:
[----:B----4-:R4:W0:Y:S02]  /*2dc50*/  SYNCS.PHASECHK.TRANS64.TRYWAIT P1, [R3+URZ+0x2e860], R2 ;  /* 0x02e86002030075a7 */ /* 0x010824000802017f */
[----:B0-----:R-:W-:Y:S05]  /*2dc60*/  @!P1 NANOSLEEP.SYNCS 0x989680 ;  /* 0x009896800000995d */ /* 0x001fea0003900000 */
[----:B------:R-:W0:Y:S02]  /*2dc70*/  @!P1 SYNCS.PHASECHK.TRANS64 P1, [R3+URZ+0x2e860], R2 ;  /* 0x02e86002030095a7 */ /* 0x000e24000802007f */
[----:B0-----:R-:W-:Y:S05]  /*2dc80*/  @!P1 BRA `(.L_x_2533) ;  /* 0xfffffffc00f09947 */ /* 0x001fea000383ffff */
[----:B------:R-:W-:Y:S05]  /*2dc90*/  BRA `(.L_x_2692) ;  /* 0xffffffbc00c07947 */ /* 0x000fea000383ffff */
.L_x_2535:
[----:B------:R0:W0:Y:S02]  /*2dca0*/  SYNCS.PHASECHK.TRANS64.TRYWAIT P0, [R4+URZ+0x2e880], R5 ;  /* 0x02e88005040075a7 */ /* 0x000024000800017f */
[----:B0-----:R-:W-:Y:S05]  /*2dcb0*/  @!P0 NANOSLEEP.SYNCS 0x989680 ;  /* 0x009896800000895d */ /* 0x001fea0003900000 */
[----:B------:R-:W0:Y:S02]  /*2dcc0*/  @!P0 SYNCS.PHASECHK.TRANS64 P0, [R4+URZ+0x2e880], R5 ;  /* 0x02e88005040085a7 */ /* 0x000e24000800007f */
[----:B0-----:R-:W-:Y:S05]  /*2dcd0*/  @!P0 BRA `(.L_x_2535) ;  /* 0xfffffffc00f08947 */ /* 0x001fea000383ffff */
[----:B------:R-:W-:Y:S05]  /*2dce0*/  BRA `(.L_x_2536) ;  /* 0xffffffbc00bc7947 */ /* 0x000fea000383ffff */
.L_x_2693:
        /* <DEDUP_REMOVED lines=9> */
.L_x_2702:


//--------------------- .nv.global.init           --------------------------
	.section	.nv.global.init,"aw",@progbits
	.align	4
.nv.global.init:
	.type		_ZZN5flash28permute_output_fp8_VcolmajorIN4cute6TensorINS1_11ArrayEngineIN7cutlass10bfloat16_tELm64EEENS1_6LayoutINS1_5tupleIJNS8_IJNS1_1CILi2EEESA_NS9_ILi16EEEEEENS9_ILi1EEESD_EEENS8_IJNS8_IJSD_SA_NS9_ILi4EEEEEENS9_ILi0EEESH_EEEEEEEEEvRT_E9upper_map,@object
	.size		_ZZN5flash28permute_output_fp8_VcolmajorIN4cute6TensorINS1_11ArrayEngineIN7cutlass10bfloat16_tELm64EEENS1_6LayoutINS1_5tupleIJNS8_IJNS1_1CILi2EEESA_NS9_ILi16EEEEEENS9_ILi1EEESD_EEENS8_IJNS8_IJSD_SA_NS9_ILi4EEEEEENS9_ILi0EEESH_EEEEEEEEEvRT_E9upper_map,($str$23 - _ZZN5flash28permute_output_fp8_VcolmajorIN4cute6TensorINS1_11ArrayEngineIN7cutlass10bfloat16_tELm64EEENS1_6LayoutINS1_5tupleIJNS8_IJNS1_1CILi2EEESA_NS9_ILi16EEEEEENS9_ILi1EEESD_EEENS8_IJNS8_IJSD_SA_NS9_ILi4EEEEEENS9_ILi0EEESH_EEEEEEEEEvRT_E9upper_map)
_ZZN5flash28permute_output_fp8_VcolmajorIN4cute6TensorINS1_11ArrayEngineIN7cutlass10bfloat16_tELm64EEENS1_6LayoutINS1_5tupleIJNS8_IJNS1_1CILi2EEESA_NS9_ILi16EEEEEENS9_ILi1EEESD_EEENS8_IJNS8_IJSD_SA_NS9_ILi4EEEEEENS9_ILi0EEESH_EEEEEEEEEvRT_E9upper_map:
        /*0000*/ 	.byte	0x00, 0x00, 0x00, 0x00, 0x02, 0x00, 0x00, 0x00, 0x03, 0x00, 0x00, 0x00, 0x01, 0x00, 0x00, 0x00
	.type		$str$23,@object
	.size		$str$23,($str$24 - $str$23)
$str$23:
        /*0010*/ 	.byte	0x28, 0x61, 0x64, 0x64, 0x72, 0x65, 0x73, 0x73, 0x20, 0x26, 0x20, 0x6d, 0x61, 0x73, 0x6b, 0x29
        /*0020*/ 	.byte	0x20, 0x3d, 0x3d, 0x20, 0x30, 0x00
	.type		$str$24,@object
	.size		$str$24,(__unnamed_5 - $str$24)
$str$24:
        /*0026*/ 	.byte	0x2f, 0x74, 0x6d, 0x70, 0x2f, 0x6f, 0x73, 0x73, 0x5f, 0x6b, 0x65, 0x72, 0x6e, 0x65, 0x6c, 0x73
        /*0036*/ 	.byte	0x5f, 0x73, 0x72, 0x63, 0x2f, 0x66, 0x6c, 0x61, 0x73, 0x68, 0x5f, 0x61, 0x74, 0x74, 0x65, 0x6e
        /*0046*/ 	.byte	0x74, 0x69, 0x6f, 0x6e, 0x2f, 0x63, 0x73, 0x72, 0x63, 0x2f, 0x63, 0x75, 0x74, 0x6c, 0x61, 0x73
        /*0056*/ 	.byte	0x73, 0x2f, 0x69, 0x6e, 0x63, 0x6c, 0x75, 0x64, 0x65, 0x2f, 0x63, 0x75, 0x74, 0x65, 0x2f, 0x70
        /*0066*/ 	.byte	0x6f, 0x69, 0x6e, 0x74, 0x65, 0x72, 0x5f, 0x66, 0x6c, 0x61, 0x67, 0x67, 0x65, 0x64, 0x2e, 0x68
        /*0076*/ 	.byte	0x70, 0x70, 0x00
	.type		__unnamed_5,@object
	.size		__unnamed_5,(__unnamed_6 - __unnamed_5)
__unnamed_5:
        /* <DEDUP_REMOVED lines=24> */
        /*01f9*/ 	.byte	0x3e, 0x3e, 0x20, 0x26, 0x5d, 0x00
	.type		__unnamed_6,@object
	.size		__unnamed_6,(__unnamed_3 - __unnamed_6)
__unnamed_6:
        /* <DEDUP_REMOVED lines=25> */
	.type		__unnamed_3,@object
	.size		__unnamed_3,(__unnamed_4 - __unnamed_3)
__unnamed_3:
        /* <DEDUP_REMOVED lines=29> */
        /*0555*/ 	.byte	0x5d, 0x00
	.type		__unnamed_4,@object
	.size		__unnamed_4,(__unnamed_2 - __unnamed_4)
__unnamed_4:
        /* <DEDUP_REMOVED lines=30> */
	.type		__unnamed_2,@object
	.size		__unnamed_2,(__unnamed_1 - __unnamed_2)
__unnamed_2:
        /* <DEDUP_REMOVED lines=30> */
	.type		__unnamed_1,@object
	.size		__unnamed_1,(.L_0 - __unnamed_1)
__unnamed_1:
        /* <DEDUP_REMOVED lines=30> */
.L_0:


//--------------------- .nv.shared._ZN7cutlass13device_kernelIN5flash11enable_sm90INS1_16FlashAttnFwdSm90INS1_25CollectiveMainloopFwdSm90ILi2EN4cute5tupleIJNS5_1CILi1EEES8_S8_EEENS6_IJNS7_ILi128EEENS7_ILi224EEESA_EEELi128ENS_12float_e4m3_tEfNS_4arch4Sm90ELb0ELb0ELb0ELb0ELb0ELb0ELb0ELb1ELb1ELb1ELb0ELb0EEENS1_21CollectiveEpilogueFwdINS6_IJSA_SA_SB_EEES9_NS_10bfloat16_tESF_Li256ELb0ELb1ELb0ELb1EEENS1_29StaticPersistentTileSchedulerILb0EEEEEEEEEvNT_6ParamsE --------------------------
	.section	.nv.shared._ZN7cutlass13device_kernelIN5flash11enable_sm90INS1_16FlashAttnFwdSm90INS1_25CollectiveMainloopFwdSm90ILi2EN4cute5tupleIJNS5_1CILi1EEES8_S8_EEENS6_IJNS7_ILi128EEENS7_ILi224EEESA_EEELi128ENS_12float_e4m3_tEfNS_4arch4Sm90ELb0ELb0ELb0ELb0ELb0ELb0ELb0ELb1ELb1ELb1ELb0ELb0EEENS1_21CollectiveEpilogueFwdINS6_IJSA_SA_SB_EEES9_NS_10bfloat16_tESF_Li256ELb0ELb1ELb0ELb1EEENS1_29StaticPersistentTileSchedulerILb0EEEEEEEEEvNT_6ParamsE,"aw",@nobits
	.sectionflags	@""
	.align	16
	.zero		1024


//--------------------- .nv.shared.reserved.0     --------------------------
	.section	.nv.shared.reserved.0,"aw",@nobits
	.weak		__nv_reservedSMEM_offset_0_alias
	.size		__nv_reservedSMEM_offset_0_alias, 0, 0
	.other		__nv_reservedSMEM_offset_0_alias,@"STO_CUDA_RESERVED_SHARED STV_DEFAULT"
__nv_reservedSMEM_offset_0_alias:
	.zero		0


//--------------------- .nv.global                --------------------------
	.section	.nv.global,"aw",@nobits
.nv.global:
	.type		_ZN74_INTERNAL_0c112913_38_flash_fwd_hdim128_e4m3_packgqa_sm90_cu_49158569_29134cute1_E,@object
	.size		_ZN74_INTERNAL_0c112913_38_flash_fwd_hdim128_e4m3_packgqa_sm90_cu_49158569_29134cute1_E,(_ZN74_INTERNAL_0c112913_38_flash_fwd_hdim128_e4m3_packgqa_sm90_cu_49158569_29134cuda3std3__45__cpo6cbeginE - _ZN74_INTERNAL_0c112913_38_flash_fwd_hdim128_e4m3_packgqa_sm90_cu_49158569_29134cute1_E)
_ZN74_INTERNAL_0c112913_38_flash_fwd_hdim128_e4m3_packgqa_sm90_cu_49158569_29134cute1_E:
	.zero		1
	.type		_ZN74_INTERNAL_0c112913_38_flash_fwd_hdim128_e4m3_packgqa_sm90_cu_49158569_29134cuda3std3__45__cpo6cbeginE,@object
	.size		_ZN74_INTERNAL_0c112913_38_flash_fwd_hdim128_e4m3_packgqa_sm90_cu_49158569_29134cuda3std3__45__cpo6cbeginE,(_ZN74_INTERNAL_0c112913_38_flash_fwd_hdim128_e4m3_packgqa_sm90_cu_49158569_29134cuda3std3__48in_placeE - _ZN74_INTERNAL_0c112913_38_flash_fwd_hdim128_e4m3_packgqa_sm90_cu_49158569_29134cuda3std3__45__cpo6cbeginE)
_ZN74_INTERNAL_0c112913_38_flash_fwd_hdim128_e4m3_packgqa_sm90_cu_49158569_29134cuda3std3__45__cpo6cbeginE:
	.zero		1
	.type		_ZN74_INTERNAL_0c112913_38_flash_fwd_hdim128_e4m3_packgqa_sm90_cu_49158569_29134cuda3std3__48in_placeE,@object
	.size		_ZN74_INTERNAL_0c112913_38_flash_fwd_hdim128_e4m3_packgqa_sm90_cu_49158569_29134cuda3std3__48in_placeE,(_ZN74_INTERNAL_0c112913_38_flash_fwd_hdim128_e4m3_packgqa_sm90_cu_49158569_29134cuda3std6ranges3__45__cpo9iter_moveE - _ZN74_INTERNAL_0c112913_38_flash_fwd_hdim128_e4m3_packgqa_sm90_cu_49158569_29134cuda3std3__48in_placeE)
_ZN74_INTERNAL_0c112913_38_flash_fwd_hdim128_e4m3_packgqa_sm90_cu_49158569_29134cuda3std3__48in_placeE:
	.zero		1
	.type		_ZN74_INTERNAL_0c112913_38_flash_fwd_hdim128_e4m3_packgqa_sm90_cu_49158569_29134cuda3std6ranges3__45__cpo9iter_moveE,@object
	.size		_ZN74_INTERNAL_0c112913_38_flash_fwd_hdim128_e4m3_packgqa_sm90_cu_49158569_29134cuda3std6ranges3__45__cpo9iter_moveE,(_ZN74_INTERNAL_0c112913_38_flash_fwd_hdim128_e4m3_packgqa_sm90_cu_49158569_29134cuda3std3__45__cpo5beginE - _ZN74_INTERNAL_0c112913_38_flash_fwd_hdim128_e4m3_packgqa_sm90_cu_49158569_29134cuda3std6ranges3__45__cpo9iter_moveE)
_ZN74_INTERNAL_0c112913_38_flash_fwd_hdim128_e4m3_packgqa_sm90_cu_49158569_29134cuda3std6ranges3__45__cpo9iter_moveE:
	.zero		1
	.type		_ZN74_INTERNAL_0c112913_38_flash_fwd_hdim128_e4m3_packgqa_sm90_cu_49158569_29134cuda3std3__45__cpo5beginE,@object
	.size		_ZN74_INTERNAL_0c112913_38_flash_fwd_hdim128_e4m3_packgqa_sm90_cu_49158569_29134cuda3std3__45__cpo5beginE,(_ZN74_INTERNAL_0c112913_38_flash_fwd_hdim128_e4m3_packgqa_sm90_cu_49158569_29134cuda3std3__476_GLOBAL__N__0c112913_38_flash_fwd_hdim128_e4m3_packgqa_sm90_cu_49158569_29136ignoreE - _ZN74_INTERNAL_0c112913_38_flash_fwd_hdim128_e4m3_packgqa_sm90_cu_49158569_29134cuda3std3__45__cpo5beginE)
_ZN74_INTERNAL_0c112913_38_flash_fwd_hdim128_e4m3_packgqa_sm90_cu_49158569_29134cuda3std3__45__cpo5beginE:
	.zero		1
	.type		_ZN74_INTERNAL_0c112913_38_flash_fwd_hdim128_e4m3_packgqa_sm90_cu_49158569_29134cuda3std3__476_GLOBAL__N__0c112913_38_flash_fwd_hdim128_e4m3_packgqa_sm90_cu_49158569_29136ignoreE,@object
	.size		_ZN74_INTERNAL_0c112913_38_flash_fwd_hdim128_e4m3_packgqa_sm90_cu_49158569_29134cuda3std3__476_GLOBAL__N__0c112913_38_flash_fwd_hdim128_e4m3_packgqa_sm90_cu_49158569_29136ignoreE,(_ZN74_INTERNAL_0c112913_38_flash_fwd_hdim128_e4m3_packgqa_sm90_cu_49158569_29134cute7productE - _ZN74_INTERNAL_0c112913_38_flash_fwd_hdim128_e4m3_packgqa_sm90_cu_49158569_29134cuda3std3__476_GLOBAL__N__0c112913_38_flash_fwd_hdim128_e4m3_packgqa_sm90_cu_49158569_29136ignoreE)
_ZN74_INTERNAL_0c112913_38_flash_fwd_hdim128_e4m3_packgqa_sm90_cu_49158569_29134cuda3std3__476_GLOBAL__N__0c112913_38_flash_fwd_hdim128_e4m3_packgqa_sm90_cu_49158569_29136ignoreE:
	.zero		1
	.type		_ZN74_INTERNAL_0c112913_38_flash_fwd_hdim128_e4m3_packgqa_sm90_cu_49158569_29134cute7productE,@object
	.size		_ZN74_INTERNAL_0c112913_38_flash_fwd_hdim128_e4m3_packgqa_sm90_cu_49158569_29134cute7productE,(_ZN74_INTERNAL_0c112913_38_flash_fwd_hdim128_e4m3_packgqa_sm90_cu_49158569_29134cuda3std3__45__cpo3endE - _ZN74_INTERNAL_0c112913_38_flash_fwd_hdim128_e4m3_packgqa_sm90_cu_49158569_29134cute7productE)
_ZN74_INTERNAL_0c112913_38_flash_fwd_hdim128_e4m3_packgqa_sm90_cu_49158569_29134cute7productE:
	.zero		1
	.type		_ZN74_INTERNAL_0c112913_38_flash_fwd_hdim128_e4m3_packgqa_sm90_cu_49158569_29134cuda3std3__45__cpo3endE,@object
	.size		_ZN74_INTERNAL_0c112913_38_flash_fwd_hdim128_e4m3_packgqa_sm90_cu_49158569_29134cuda3std3__45__cpo3endE,(_ZN74_INTERNAL_0c112913_38_flash_fwd_hdim128_e4m3_packgqa_sm90_cu_49158569_29134cuda3std3__419piecewise_constructE - _ZN74_INTERNAL_0c112913_38_flash_fwd_hdim128_e4m3_packgqa_sm90_cu_49158569_29134cuda3std3__45__cpo3endE)
_ZN74_INTERNAL_0c112913_38_flash_fwd_hdim128_e4m3_packgqa_sm90_cu_49158569_29134cuda3std3__45__cpo3endE:
	.zero		1
	.type		_ZN74_INTERNAL_0c112913_38_flash_fwd_hdim128_e4m3_packgqa_sm90_cu_49158569_29134cuda3std3__419piecewise_constructE,@object
	.size		_ZN74_INTERNAL_0c112913_38_flash_fwd_hdim128_e4m3_packgqa_sm90_cu_49158569_29134cuda3std3__419piecewise_constructE,(_ZN74_INTERNAL_0c112913_38_flash_fwd_hdim128_e4m3_packgqa_sm90_cu_49158569_29134cuda3std3__45__cpo4cendE - _ZN74_INTERNAL_0c112913_38_flash_fwd_hdim128_e4m3_packgqa_sm90_cu_49158569_29134cuda3std3__419piecewise_constructE)
_ZN74_INTERNAL_0c112913_38_flash_fwd_hdim128_e4m3_packgqa_sm90_cu_49158569_29134cuda3std3__419piecewise_constructE:
	.zero		1
	.type		_ZN74_INTERNAL_0c112913_38_flash_fwd_hdim128_e4m3_packgqa_sm90_cu_49158569_29134cuda3std3__45__cpo4cendE,@object
	.size		_ZN74_INTERNAL_0c112913_38_flash_fwd_hdim128_e4m3_packgqa_sm90_cu_49158569_29134cuda3std3__45__cpo4cendE,(_ZN74_INTERNAL_0c112913_38_flash_fwd_hdim128_e4m3_packgqa_sm90_cu_49158569_29134cuda3std6ranges3__45__cpo4swapE - _ZN74_INTERNAL_0c112913_38_flash_fwd_hdim128_e4m3_packgqa_sm90_cu_49158569_29134cuda3std3__45__cpo4cendE)
_ZN74_INTERNAL_0c112913_38_flash_fwd_hdim128_e4m3_packgqa_sm90_cu_49158569_29134cuda3std3__45__cpo4cendE:
	.zero		1
	.type		_ZN74_INTERNAL_0c112913_38_flash_fwd_hdim128_e4m3_packgqa_sm90_cu_49158569_29134cuda3std6ranges3__45__cpo4swapE,@object
	.size		_ZN74_INTERNAL_0c112913_38_flash_fwd_hdim128_e4m3_packgqa_sm90_cu_49158569_29134cuda3std6ranges3__45__cpo4swapE,(.L_14 - _ZN74_INTERNAL_0c112913_38_flash_fwd_hdim128_e4m3_packgqa_sm90_cu_49158569_29134cuda3std6ranges3__45__cpo4swapE)
_ZN74_INTERNAL_0c112913_38_flash_fwd_hdim128_e4m3_packgqa_sm90_cu_49158569_29134cuda3std6ranges3__45__cpo4swapE:
	.zero		1
.L_14:


//--------------------- .nv.shared._ZN7cutlass13device_kernelIN5flash11enable_sm90INS1_16FlashAttnFwdSm90INS1_25CollectiveMainloopFwdSm90ILi2EN4cute5tupleIJNS5_1CILi1EEES8_S8_EEENS6_IJNS7_ILi128EEENS7_ILi224EEESA_EEELi128ENS_12float_e4m3_tEfNS_4arch4Sm90ELb0ELb0ELb0ELb1ELb0ELb0ELb0ELb1ELb1ELb1ELb0ELb0EEENS1_21CollectiveEpilogueFwdINS6_IJSA_SA_SB_EEES9_NS_10bfloat16_tESF_Li256ELb1ELb1ELb0ELb1EEENS1_36VarlenDynamicPersistentTileSchedulerILi128ELi224ELi256ELi128ELb0ELb1ELb1ELb0ELb1ELb1EEEEEEEEEvNT_6ParamsE --------------------------
	.section	.nv.shared._ZN7cutlass13device_kernelIN5flash11enable_sm90INS1_16FlashAttnFwdSm90INS1_25CollectiveMainloopFwdSm90ILi2EN4cute5tupleIJNS5_1CILi1EEES8_S8_EEENS6_IJNS7_ILi128EEENS7_ILi224EEESA_EEELi128ENS_12float_e4m3_tEfNS_4arch4Sm90ELb0ELb0ELb0ELb1ELb0ELb0ELb0ELb1ELb1ELb1ELb0ELb0EEENS1_21CollectiveEpilogueFwdINS6_IJSA_SA_SB_EEES9_NS_10bfloat16_tESF_Li256ELb1ELb1ELb0ELb1EEENS1_36VarlenDynamicPersistentTileSchedulerILi128ELi224ELi256ELi128ELb0ELb1ELb1ELb0ELb1ELb1EEEEEEEEEvNT_6ParamsE,"aw",@nobits
	.sectionflags	@""
	.align	16
	.zero		1024


//--------------------- .nv.shared._ZN7cutlass13device_kernelIN5flash11enable_sm90INS1_16FlashAttnFwdSm90INS1_25CollectiveMainloopFwdSm90ILi2EN4cute5tupleIJNS5_1CILi1EEES8_S8_EEENS6_IJNS7_ILi128EEENS7_ILi224EEESA_EEELi128ENS_12float_e4m3_tEfNS_4arch4Sm90ELb0ELb0ELb0ELb1ELb0ELb1ELb0ELb1ELb1ELb1ELb0ELb0EEENS1_21CollectiveEpilogueFwdINS6_IJSA_SA_SB_EEES9_NS_10bfloat16_tESF_Li256ELb1ELb1ELb0ELb1EEENS1_36VarlenDynamicPersistentTileSchedulerILi128ELi224ELi256ELi128ELb0ELb1ELb1ELb0ELb1ELb1EEEEEEEEEvNT_6ParamsE --------------------------
	.section	.nv.shared._ZN7cutlass13device_kernelIN5flash11enable_sm90INS1_16FlashAttnFwdSm90INS1_25CollectiveMainloopFwdSm90ILi2EN4cute5tupleIJNS5_1CILi1EEES8_S8_EEENS6_IJNS7_ILi128EEENS7_ILi224EEESA_EEELi128ENS_12float_e4m3_tEfNS_4arch4Sm90ELb0ELb0ELb0ELb1ELb0ELb1ELb0ELb1ELb1ELb1ELb0ELb0EEENS1_21CollectiveEpilogueFwdINS6_IJSA_SA_SB_EEES9_NS_10bfloat16_tESF_Li256ELb1ELb1ELb0ELb1EEENS1_36VarlenDynamicPersistentTileSchedulerILi128ELi224ELi256ELi128ELb0ELb1ELb1ELb0ELb1ELb1EEEEEEEEEvNT_6ParamsE,"aw",@nobits
	.sectionflags	@""
	.align	16
	.zero		1024


//--------------------- .nv.shared._ZN7cutlass13device_kernelIN5flash11enable_sm90INS1_16FlashAttnFwdSm90INS1_25CollectiveMainloopFwdSm90ILi2EN4cute5tupleIJNS5_1CILi1EEES8_S8_EEENS6_IJNS7_ILi128EEENS7_ILi224EEESA_EEELi128ENS_12float_e4m3_tEfNS_4arch4Sm90ELb0ELb1ELb0ELb0ELb0ELb0ELb0ELb1ELb1ELb1ELb0ELb0EEENS1_21CollectiveEpilogueFwdINS6_IJSA_SA_SB_EEES9_NS_10bfloat16_tESF_Li256ELb0ELb1ELb0ELb1EEENS1_30DynamicPersistentTileSchedulerILi256ELi128ELb0ELb1ELb1EEEEEEEEEvNT_6ParamsE --------------------------
	.section	.nv.shared._ZN7cutlass13device_kernelIN5flash11enable_sm90INS1_16FlashAttnFwdSm90INS1_25CollectiveMainloopFwdSm90ILi2EN4cute5tupleIJNS5_1CILi1EEES8_S8_EEENS6_IJNS7_ILi128EEENS7_ILi224EEESA_EEELi128ENS_12float_e4m3_tEfNS_4arch4Sm90ELb0ELb1ELb0ELb0ELb0ELb0ELb0ELb1ELb1ELb1ELb0ELb0EEENS1_21CollectiveEpilogueFwdINS6_IJSA_SA_SB_EEES9_NS_10bfloat16_tESF_Li256ELb0ELb1ELb0ELb1EEENS1_30DynamicPersistentTileSchedulerILi256ELi128ELb0ELb1ELb1EEEEEEEEEvNT_6ParamsE,"aw",@nobits
	.sectionflags	@""
	.align	16
	.zero		1024


//--------------------- .nv.shared._ZN7cutlass13device_kernelIN5flash11enable_sm90INS1_16FlashAttnFwdSm90INS1_25CollectiveMainloopFwdSm90ILi2EN4cute5tupleIJNS5_1CILi1EEES8_S8_EEENS6_IJNS7_ILi128EEENS7_ILi224EEESA_EEELi128ENS_12float_e4m3_tEfNS_4arch4Sm90ELb0ELb1ELb0ELb1ELb0ELb0ELb0ELb1ELb1ELb1ELb0ELb0EEENS1_21CollectiveEpilogueFwdINS6_IJSA_SA_SB_EEES9_NS_10bfloat16_tESF_Li256ELb1ELb1ELb0ELb1EEENS1_36VarlenDynamicPersistentTileSchedulerILi128ELi224ELi256ELi128ELb0ELb1ELb1ELb1ELb0ELb1EEEEEEEEEvNT_6ParamsE --------------------------
	.section	.nv.shared._ZN7cutlass13device_kernelIN5flash11enable_sm90INS1_16FlashAttnFwdSm90INS1_25CollectiveMainloopFwdSm90ILi2EN4cute5tupleIJNS5_1CILi1EEES8_S8_EEENS6_IJNS7_ILi128EEENS7_ILi224EEESA_EEELi128ENS_12float_e4m3_tEfNS_4arch4Sm90ELb0ELb1ELb0ELb1ELb0ELb0ELb0ELb1ELb1ELb1ELb0ELb0EEENS1_21CollectiveEpilogueFwdINS6_IJSA_SA_SB_EEES9_NS_10bfloat16_tESF_Li256ELb1ELb1ELb0ELb1EEENS1_36VarlenDynamicPersistentTileSchedulerILi128ELi224ELi256ELi128ELb0ELb1ELb1ELb1ELb0ELb1EEEEEEEEEvNT_6ParamsE,"aw",@nobits
	.sectionflags	@""
	.align	16
	.zero		1024


//--------------------- .nv.shared._ZN7cutlass13device_kernelIN5flash11enable_sm90INS1_16FlashAttnFwdSm90INS1_25CollectiveMainloopFwdSm90ILi2EN4cute5tupleIJNS5_1CILi1EEES8_S8_EEENS6_IJNS7_ILi128EEENS7_ILi224EEESA_EEELi128ENS_12float_e4m3_tEfNS_4arch4Sm90ELb0ELb1ELb0ELb1ELb0ELb1ELb0ELb1ELb1ELb1ELb0ELb0EEENS1_21CollectiveEpilogueFwdINS6_IJSA_SA_SB_EEES9_NS_10bfloat16_tESF_Li256ELb1ELb1ELb0ELb1EEENS1_36VarlenDynamicPersistentTileSchedulerILi128ELi224ELi256ELi128ELb0ELb1ELb1ELb1ELb0ELb1EEEEEEEEEvNT_6ParamsE --------------------------
	.section	.nv.shared._ZN7cutlass13device_kernelIN5flash11enable_sm90INS1_16FlashAttnFwdSm90INS1_25CollectiveMainloopFwdSm90ILi2EN4cute5tupleIJNS5_1CILi1EEES8_S8_EEENS6_IJNS7_ILi128EEENS7_ILi224EEESA_EEELi128ENS_12float_e4m3_tEfNS_4arch4Sm90ELb0ELb1ELb0ELb1ELb0ELb1ELb0ELb1ELb1ELb1ELb0ELb0EEENS1_21CollectiveEpilogueFwdINS6_IJSA_SA_SB_EEES9_NS_10bfloat16_tESF_Li256ELb1ELb1ELb0ELb1EEENS1_36VarlenDynamicPersistentTileSchedulerILi128ELi224ELi256ELi128ELb0ELb1ELb1ELb1ELb0ELb1EEEEEEEEEvNT_6ParamsE,"aw",@nobits
	.sectionflags	@""
	.align	16
	.zero		1024


//--------------------- .nv.shared._ZN7cutlass13device_kernelIN5flash11enable_sm90INS1_16FlashAttnFwdSm90INS1_25CollectiveMainloopFwdSm90ILi2EN4cute5tupleIJNS5_1CILi1EEES8_S8_EEENS6_IJNS7_ILi128EEENS7_ILi224EEESA_EEELi128ENS_12float_e4m3_tEfNS_4arch4Sm90ELb1ELb0ELb0ELb0ELb0ELb0ELb0ELb1ELb1ELb1ELb0ELb0EEENS1_21CollectiveEpilogueFwdINS6_IJSA_SA_SB_EEES9_NS_10bfloat16_tESF_Li256ELb0ELb1ELb0ELb1EEENS1_30DynamicPersistentTileSchedulerILi256ELi128ELb0ELb1ELb1EEEEEEEEEvNT_6ParamsE --------------------------
	.section	.nv.shared._ZN7cutlass13device_kernelIN5flash11enable_sm90INS1_16FlashAttnFwdSm90INS1_25CollectiveMainloopFwdSm90ILi2EN4cute5tupleIJNS5_1CILi1EEES8_S8_EEENS6_IJNS7_ILi128EEENS7_ILi224EEESA_EEELi128ENS_12float_e4m3_tEfNS_4arch4Sm90ELb1ELb0ELb0ELb0ELb0ELb0ELb0ELb1ELb1ELb1ELb0ELb0EEENS1_21CollectiveEpilogueFwdINS6_IJSA_SA_SB_EEES9_NS_10bfloat16_tESF_Li256ELb0ELb1ELb0ELb1EEENS1_30DynamicPersistentTileSchedulerILi256ELi128ELb0ELb1ELb1EEEEEEEEEvNT_6ParamsE,"aw",@nobits
	.sectionflags	@""
	.align	16
	.zero		1024


//--------------------- .nv.shared._ZN7cutlass13device_kernelIN5flash11enable_sm90INS1_16FlashAttnFwdSm90INS1_25CollectiveMainloopFwdSm90ILi2EN4cute5tupleIJNS5_1CILi1EEES8_S8_EEENS6_IJNS7_ILi128EEENS7_ILi224EEESA_EEELi128ENS_12float_e4m3_tEfNS_4arch4Sm90ELb1ELb0ELb0ELb1ELb0ELb0ELb0ELb1ELb1ELb1ELb0ELb0EEENS1_21CollectiveEpilogueFwdINS6_IJSA_SA_SB_EEES9_NS_10bfloat16_tESF_Li256ELb1ELb1ELb0ELb1EEENS1_36VarlenDynamicPersistentTileSchedulerILi128ELi224ELi256ELi128ELb0ELb1ELb1ELb1ELb1ELb1EEEEEEEEEvNT_6ParamsE --------------------------
	.section	.nv.shared._ZN7cutlass13device_kernelIN5flash11enable_sm90INS1_16FlashAttnFwdSm90INS1_25CollectiveMainloopFwdSm90ILi2EN4cute5tupleIJNS5_1CILi1EEES8_S8_EEENS6_IJNS7_ILi128EEENS7_ILi224EEESA_EEELi128ENS_12float_e4m3_tEfNS_4arch4Sm90ELb1ELb0ELb0ELb1ELb0ELb0ELb0ELb1ELb1ELb1ELb0ELb0EEENS1_21CollectiveEpilogueFwdINS6_IJSA_SA_SB_EEES9_NS_10bfloat16_tESF_Li256ELb1ELb1ELb0ELb1EEENS1_36VarlenDynamicPersistentTileSchedulerILi128ELi224ELi256ELi128ELb0ELb1ELb1ELb1ELb1ELb1EEEEEEEEEvNT_6ParamsE,"aw",@nobits
	.sectionflags	@""
	.align	16
	.zero		1024


//--------------------- .nv.shared._ZN7cutlass13device_kernelIN5flash11enable_sm90INS1_16FlashAttnFwdSm90INS1_25CollectiveMainloopFwdSm90ILi2EN4cute5tupleIJNS5_1CILi1EEES8_S8_EEENS6_IJNS7_ILi128EEENS7_ILi224EEESA_EEELi128ENS_12float_e4m3_tEfNS_4arch4Sm90ELb1ELb0ELb0ELb1ELb0ELb1ELb0ELb1ELb1ELb1ELb0ELb0EEENS1_21CollectiveEpilogueFwdINS6_IJSA_SA_SB_EEES9_NS_10bfloat16_tESF_Li256ELb1ELb1ELb0ELb1EEENS1_36VarlenDynamicPersistentTileSchedulerILi128ELi224ELi256ELi128ELb0ELb1ELb1ELb1ELb1ELb1EEEEEEEEEvNT_6ParamsE --------------------------
	.section	.nv.shared._ZN7cutlass13device_kernelIN5flash11enable_sm90INS1_16FlashAttnFwdSm90INS1_25CollectiveMainloopFwdSm90ILi2EN4cute5tupleIJNS5_1CILi1EEES8_S8_EEENS6_IJNS7_ILi128EEENS7_ILi224EEESA_EEELi128ENS_12float_e4m3_tEfNS_4arch4Sm90ELb1ELb0ELb0ELb1ELb0ELb1ELb0ELb1ELb1ELb1ELb0ELb0EEENS1_21CollectiveEpilogueFwdINS6_IJSA_SA_SB_EEES9_NS_10bfloat16_tESF_Li256ELb1ELb1ELb0ELb1EEENS1_36VarlenDynamicPersistentTileSchedulerILi128ELi224ELi256ELi128ELb0ELb1ELb1ELb1ELb1ELb1EEEEEEEEEvNT_6ParamsE,"aw",@nobits
	.sectionflags	@""
	.align	16
	.zero		1024


//--------------------- .nv.constant0._ZN7cutlass13device_kernelIN5flash11enable_sm90INS1_16FlashAttnFwdSm90INS1_25CollectiveMainloopFwdSm90ILi2EN4cute5tupleIJNS5_1CILi1EEES8_S8_EEENS6_IJNS7_ILi128EEENS7_ILi224EEESA_EEELi128ENS_12float_e4m3_tEfNS_4arch4Sm90ELb0ELb0ELb0ELb0ELb0ELb0ELb0ELb1ELb1ELb1ELb0ELb0EEENS1_21CollectiveEpilogueFwdINS6_IJSA_SA_SB_EEES9_NS_10bfloat16_tESF_Li256ELb0ELb1ELb0ELb1EEENS1_29StaticPersistentTileSchedulerILb0EEEEEEEEEvNT_6ParamsE --------------------------
	.section	.nv.constant0._ZN7cutlass13device_kernelIN5flash11enable_sm90INS1_16FlashAttnFwdSm90INS1_25CollectiveMainloopFwdSm90ILi2EN4cute5tupleIJNS5_1CILi1EEES8_S8_EEENS6_IJNS7_ILi128EEENS7_ILi224EEESA_EEELi128ENS_12float_e4m3_tEfNS_4arch4Sm90ELb0ELb0ELb0ELb0ELb0ELb0ELb0ELb1ELb1ELb1ELb0ELb0EEENS1_21CollectiveEpilogueFwdINS6_IJSA_SA_SB_EEES9_NS_10bfloat16_tESF_Li256ELb0ELb1ELb0ELb1EEENS1_29StaticPersistentTileSchedulerILb0EEEEEEEEEvNT_6ParamsE,"a",@progbits
	.sectionflags	@""
	.align	4
.nv.constant0._ZN7cutlass13device_kernelIN5flash11enable_sm90INS1_16FlashAttnFwdSm90INS1_25CollectiveMainloopFwdSm90ILi2EN4cute5tupleIJNS5_1CILi1EEES8_S8_EEENS6_IJNS7_ILi128EEENS7_ILi224EEESA_EEELi128ENS_12float_e4m3_tEfNS_4arch4Sm90ELb0ELb0ELb0ELb0ELb0ELb0ELb0ELb1ELb1ELb1ELb0ELb0EEENS1_21CollectiveEpilogueFwdINS6_IJSA_SA_SB_EEES9_NS_10bfloat16_tESF_Li256ELb0ELb1ELb0ELb1EEENS1_29StaticPersistentTileSchedulerILb0EEEEEEEEEvNT_6ParamsE:
	.zero		3200


//--------------------- .nv.constant0._ZN7cutlass13device_kernelIN5flash11enable_sm90INS1_16FlashAttnFwdSm90INS1_25CollectiveMainloopFwdSm90ILi2EN4cute5tupleIJNS5_1CILi1EEES8_S8_EEENS6_IJNS7_ILi128EEENS7_ILi224EEESA_EEELi128ENS_12float_e4m3_tEfNS_4arch4Sm90ELb0ELb0ELb0ELb1ELb0ELb0ELb0ELb1ELb1ELb1ELb0ELb0EEENS1_21CollectiveEpilogueFwdINS6_IJSA_SA_SB_EEES9_NS_10bfloat16_tESF_Li256ELb1ELb1ELb0ELb1EEENS1_36VarlenDynamicPersistentTileSchedulerILi128ELi224ELi256ELi128ELb0ELb1ELb1ELb0ELb1ELb1EEEEEEEEEvNT_6ParamsE --------------------------
	.section	.nv.constant0._ZN7cutlass13device_kernelIN5flash11enable_sm90INS1_16FlashAttnFwdSm90INS1_25CollectiveMainloopFwdSm90ILi2EN4cute5tupleIJNS5_1CILi1EEES8_S8_EEENS6_IJNS7_ILi128EEENS7_ILi224EEESA_EEELi128ENS_12float_e4m3_tEfNS_4arch4Sm90ELb0ELb0ELb0ELb1ELb0ELb0ELb0ELb1ELb1ELb1ELb0ELb0EEENS1_21CollectiveEpilogueFwdINS6_IJSA_SA_SB_EEES9_NS_10bfloat16_tESF_Li256ELb1ELb1ELb0ELb1EEENS1_36VarlenDynamicPersistentTileSchedulerILi128ELi224ELi256ELi128ELb0ELb1ELb1ELb0ELb1ELb1EEEEEEEEEvNT_6ParamsE,"a",@progbits
	.sectionflags	@""
	.align	4
.nv.constant0._ZN7cutlass13device_kernelIN5flash11enable_sm90INS1_16FlashAttnFwdSm90INS1_25CollectiveMainloopFwdSm90ILi2EN4cute5tupleIJNS5_1CILi1EEES8_S8_EEENS6_IJNS7_ILi128EEENS7_ILi224EEESA_EEELi128ENS_12float_e4m3_tEfNS_4arch4Sm90ELb0ELb0ELb0ELb1ELb0ELb0ELb0ELb1ELb1ELb1ELb0ELb0EEENS1_21CollectiveEpilogueFwdINS6_IJSA_SA_SB_EEES9_NS_10bfloat16_tESF_Li256ELb1ELb1ELb0ELb1EEENS1_36VarlenDynamicPersistentTileSchedulerILi128ELi224ELi256ELi128ELb0ELb1ELb1ELb0ELb1ELb1EEEEEEEEEvNT_6ParamsE:
	.zero		3328


//--------------------- .nv.constant0._ZN7cutlass13device_kernelIN5flash11enable_sm90INS1_16FlashAttnFwdSm90INS1_25CollectiveMainloopFwdSm90ILi2EN4cute5tupleIJNS5_1CILi1EEES8_S8_EEENS6_IJNS7_ILi128EEENS7_ILi224EEESA_EEELi128ENS_12float_e4m3_tEfNS_4arch4Sm90ELb0ELb0ELb0ELb1ELb0ELb1ELb0ELb1ELb1ELb1ELb0ELb0EEENS1_21CollectiveEpilogueFwdINS6_IJSA_SA_SB_EEES9_NS_10bfloat16_tESF_Li256ELb1ELb1ELb0ELb1EEENS1_36VarlenDynamicPersistentTileSchedulerILi128ELi224ELi256ELi128ELb0ELb1ELb1ELb0ELb1ELb1EEEEEEEEEvNT_6ParamsE --------------------------
	.section	.nv.constant0._ZN7cutlass13device_kernelIN5flash11enable_sm90INS1_16FlashAttnFwdSm90INS1_25CollectiveMainloopFwdSm90ILi2EN4cute5tupleIJNS5_1CILi1EEES8_S8_EEENS6_IJNS7_ILi128EEENS7_ILi224EEESA_EEELi128ENS_12float_e4m3_tEfNS_4arch4Sm90ELb0ELb0ELb0ELb1ELb0ELb1ELb0ELb1ELb1ELb1ELb0ELb0EEENS1_21CollectiveEpilogueFwdINS6_IJSA_SA_SB_EEES9_NS_10bfloat16_tESF_Li256ELb1ELb1ELb0ELb1EEENS1_36VarlenDynamicPersistentTileSchedulerILi128ELi224ELi256ELi128ELb0ELb1ELb1ELb0ELb1ELb1EEEEEEEEEvNT_6ParamsE,"a",@progbits
	.sectionflags	@""
	.align	4
.nv.constant0._ZN7cutlass13device_kernelIN5flash11enable_sm90INS1_16FlashAttnFwdSm90INS1_25CollectiveMainloopFwdSm90ILi2EN4cute5tupleIJNS5_1CILi1EEES8_S8_EEENS6_IJNS7_ILi128EEENS7_ILi224EEESA_EEELi128ENS_12float_e4m3_tEfNS_4arch4Sm90ELb0ELb0ELb0ELb1ELb0ELb1ELb0ELb1ELb1ELb1ELb0ELb0EEENS1_21CollectiveEpilogueFwdINS6_IJSA_SA_SB_EEES9_NS_10bfloat16_tESF_Li256ELb1ELb1ELb0ELb1EEENS1_36VarlenDynamicPersistentTileSchedulerILi128ELi224ELi256ELi128ELb0ELb1ELb1ELb0ELb1ELb1EEEEEEEEEvNT_6ParamsE:
	.zero		3328


//--------------------- .nv.constant0._ZN7cutlass13device_kernelIN5flash11enable_sm90INS1_16FlashAttnFwdSm90INS1_25CollectiveMainloopFwdSm90ILi2EN4cute5tupleIJNS5_1CILi1EEES8_S8_EEENS6_IJNS7_ILi128EEENS7_ILi224EEESA_EEELi128ENS_12float_e4m3_tEfNS_4arch4Sm90ELb0ELb1ELb0ELb0ELb0ELb0ELb0ELb1ELb1ELb1ELb0ELb0EEENS1_21CollectiveEpilogueFwdINS6_IJSA_SA_SB_EEES9_NS_10bfloat16_tESF_Li256ELb0ELb1ELb0ELb1EEENS1_30DynamicPersistentTileSchedulerILi256ELi128ELb0ELb1ELb1EEEEEEEEEvNT_6ParamsE --------------------------
	.section	.nv.constant0._ZN7cutlass13device_kernelIN5flash11enable_sm90INS1_16FlashAttnFwdSm90INS1_25CollectiveMainloopFwdSm90ILi2EN4cute5tupleIJNS5_1CILi1EEES8_S8_EEENS6_IJNS7_ILi128EEENS7_ILi224EEESA_EEELi128ENS_12float_e4m3_tEfNS_4arch4Sm90ELb0ELb1ELb0ELb0ELb0ELb0ELb0ELb1ELb1ELb1ELb0ELb0EEENS1_21CollectiveEpilogueFwdINS6_IJSA_SA_SB_EEES9_NS_10bfloat16_tESF_Li256ELb0ELb1ELb0ELb1EEENS1_30DynamicPersistentTileSchedulerILi256ELi128ELb0ELb1ELb1EEEEEEEEEvNT_6ParamsE,"a",@progbits
	.sectionflags	@""
	.align	4
.nv.constant0._ZN7cutlass13device_kernelIN5flash11enable_sm90INS1_16FlashAttnFwdSm90INS1_25CollectiveMainloopFwdSm90ILi2EN4cute5tupleIJNS5_1CILi1EEES8_S8_EEENS6_IJNS7_ILi128EEENS7_ILi224EEESA_EEELi128ENS_12float_e4m3_tEfNS_4arch4Sm90ELb0ELb1ELb0ELb0ELb0ELb0ELb0ELb1ELb1ELb1ELb0ELb0EEENS1_21CollectiveEpilogueFwdINS6_IJSA_SA_SB_EEES9_NS_10bfloat16_tESF_Li256ELb0ELb1ELb0ELb1EEENS1_30DynamicPersistentTileSchedulerILi256ELi128ELb0ELb1ELb1EEEEEEEEEvNT_6ParamsE:
	.zero		3328


//--------------------- .nv.constant0._ZN7cutlass13device_kernelIN5flash11enable_sm90INS1_16FlashAttnFwdSm90INS1_25CollectiveMainloopFwdSm90ILi2EN4cute5tupleIJNS5_1CILi1EEES8_S8_EEENS6_IJNS7_ILi128EEENS7_ILi224EEESA_EEELi128ENS_12float_e4m3_tEfNS_4arch4Sm90ELb0ELb1ELb0ELb1ELb0ELb0ELb0ELb1ELb1ELb1ELb0ELb0EEENS1_21CollectiveEpilogueFwdINS6_IJSA_SA_SB_EEES9_NS_10bfloat16_tESF_Li256ELb1ELb1ELb0ELb1EEENS1_36VarlenDynamicPersistentTileSchedulerILi128ELi224ELi256ELi128ELb0ELb1ELb1ELb1ELb0ELb1EEEEEEEEEvNT_6ParamsE --------------------------
	.section	.nv.constant0._ZN7cutlass13device_kernelIN5flash11enable_sm90INS1_16FlashAttnFwdSm90INS1_25CollectiveMainloopFwdSm90ILi2EN4cute5tupleIJNS5_1CILi1EEES8_S8_EEENS6_IJNS7_ILi128EEENS7_ILi224EEESA_EEELi128ENS_12float_e4m3_tEfNS_4arch4Sm90ELb0ELb1ELb0ELb1ELb0ELb0ELb0ELb1ELb1ELb1ELb0ELb0EEENS1_21CollectiveEpilogueFwdINS6_IJSA_SA_SB_EEES9_NS_10bfloat16_tESF_Li256ELb1ELb1ELb0ELb1EEENS1_36VarlenDynamicPersistentTileSchedulerILi128ELi224ELi256ELi128ELb0ELb1ELb1ELb1ELb0ELb1EEEEEEEEEvNT_6ParamsE,"a",@progbits
	.sectionflags	@""
	.align	4
.nv.constant0._ZN7cutlass13device_kernelIN5flash11enable_sm90INS1_16FlashAttnFwdSm90INS1_25CollectiveMainloopFwdSm90ILi2EN4cute5tupleIJNS5_1CILi1EEES8_S8_EEENS6_IJNS7_ILi128EEENS7_ILi224EEESA_EEELi128ENS_12float_e4m3_tEfNS_4arch4Sm90ELb0ELb1ELb0ELb1ELb0ELb0ELb0ELb1ELb1ELb1ELb0ELb0EEENS1_21CollectiveEpilogueFwdINS6_IJSA_SA_SB_EEES9_NS_10bfloat16_tESF_Li256ELb1ELb1ELb0ELb1EEENS1_36VarlenDynamicPersistentTileSchedulerILi128ELi224ELi256ELi128ELb0ELb1ELb1ELb1ELb0ELb1EEEEEEEEEvNT_6ParamsE:
	.zero		3328


//--------------------- .nv.constant0._ZN7cutlass13device_kernelIN5flash11enable_sm90INS1_16FlashAttnFwdSm90INS1_25CollectiveMainloopFwdSm90ILi2EN4cute5tupleIJNS5_1CILi1EEES8_S8_EEENS6_IJNS7_ILi128EEENS7_ILi224EEESA_EEELi128ENS_12float_e4m3_tEfNS_4arch4Sm90ELb0ELb1ELb0ELb1ELb0ELb1ELb0ELb1ELb1ELb1ELb0ELb0EEENS1_21CollectiveEpilogueFwdINS6_IJSA_SA_SB_EEES9_NS_10bfloat16_tESF_Li256ELb1ELb1ELb0ELb1EEENS1_36VarlenDynamicPersistentTileSchedulerILi128ELi224ELi256ELi128ELb0ELb1ELb1ELb1ELb0ELb1EEEEEEEEEvNT_6ParamsE --------------------------
	.section	.nv.constant0._ZN7cutlass13device_kernelIN5flash11enable_sm90INS1_16FlashAttnFwdSm90INS1_25CollectiveMainloopFwdSm90ILi2EN4cute5tupleIJNS5_1CILi1EEES8_S8_EEENS6_IJNS7_ILi128EEENS7_ILi224EEESA_EEELi128ENS_12float_e4m3_tEfNS_4arch4Sm90ELb0ELb1ELb0ELb1ELb0ELb1ELb0ELb1ELb1ELb1ELb0ELb0EEENS1_21CollectiveEpilogueFwdINS6_IJSA_SA_SB_EEES9_NS_10bfloat16_tESF_Li256ELb1ELb1ELb0ELb1EEENS1_36VarlenDynamicPersistentTileSchedulerILi128ELi224ELi256ELi128ELb0ELb1ELb1ELb1ELb0ELb1EEEEEEEEEvNT_6ParamsE,"a",@progbits
	.sectionflags	@""
	.align	4
.nv.constant0._ZN7cutlass13device_kernelIN5flash11enable_sm90INS1_16FlashAttnFwdSm90INS1_25CollectiveMainloopFwdSm90ILi2EN4cute5tupleIJNS5_1CILi1EEES8_S8_EEENS6_IJNS7_ILi128EEENS7_ILi224EEESA_EEELi128ENS_12float_e4m3_tEfNS_4arch4Sm90ELb0ELb1ELb0ELb1ELb0ELb1ELb0ELb1ELb1ELb1ELb0ELb0EEENS1_21CollectiveEpilogueFwdINS6_IJSA_SA_SB_EEES9_NS_10bfloat16_tESF_Li256ELb1ELb1ELb0ELb1EEENS1_36VarlenDynamicPersistentTileSchedulerILi128ELi224ELi256ELi128ELb0ELb1ELb1ELb1ELb0ELb1EEEEEEEEEvNT_6ParamsE:
	.zero		3328


//--------------------- .nv.constant0._ZN7cutlass13device_kernelIN5flash11enable_sm90INS1_16FlashAttnFwdSm90INS1_25CollectiveMainloopFwdSm90ILi2EN4cute5tupleIJNS5_1CILi1EEES8_S8_EEENS6_IJNS7_ILi128EEENS7_ILi224EEESA_EEELi128ENS_12float_e4m3_tEfNS_4arch4Sm90ELb1ELb0ELb0ELb0ELb0ELb0ELb0ELb1ELb1ELb1ELb0ELb0EEENS1_21CollectiveEpilogueFwdINS6_IJSA_SA_SB_EEES9_NS_10bfloat16_tESF_Li256ELb0ELb1ELb0ELb1EEENS1_30DynamicPersistentTileSchedulerILi256ELi128ELb0ELb1ELb1EEEEEEEEEvNT_6ParamsE --------------------------
	.section	.nv.constant0._ZN7cutlass13device_kernelIN5flash11enable_sm90INS1_16FlashAttnFwdSm90INS1_25CollectiveMainloopFwdSm90ILi2EN4cute5tupleIJNS5_1CILi1EEES8_S8_EEENS6_IJNS7_ILi128EEENS7_ILi224EEESA_EEELi128ENS_12float_e4m3_tEfNS_4arch4Sm90ELb1ELb0ELb0ELb0ELb0ELb0ELb0ELb1ELb1ELb1ELb0ELb0EEENS1_21CollectiveEpilogueFwdINS6_IJSA_SA_SB_EEES9_NS_10bfloat16_tESF_Li256ELb0ELb1ELb0ELb1EEENS1_30DynamicPersistentTileSchedulerILi256ELi128ELb0ELb1ELb1EEEEEEEEEvNT_6ParamsE,"a",@progbits
	.sectionflags	@""
	.align	4
.nv.constant0._ZN7cutlass13device_kernelIN5flash11enable_sm90INS1_16FlashAttnFwdSm90INS1_25CollectiveMainloopFwdSm90ILi2EN4cute5tupleIJNS5_1CILi1EEES8_S8_EEENS6_IJNS7_ILi128EEENS7_ILi224EEESA_EEELi128ENS_12float_e4m3_tEfNS_4arch4Sm90ELb1ELb0ELb0ELb0ELb0ELb0ELb0ELb1ELb1ELb1ELb0ELb0EEENS1_21CollectiveEpilogueFwdINS6_IJSA_SA_SB_EEES9_NS_10bfloat16_tESF_Li256ELb0ELb1ELb0ELb1EEENS1_30DynamicPersistentTileSchedulerILi256ELi128ELb0ELb1ELb1EEEEEEEEEvNT_6ParamsE:
	.zero		3328


//--------------------- .nv.constant0._ZN7cutlass13device_kernelIN5flash11enable_sm90INS1_16FlashAttnFwdSm90INS1_25CollectiveMainloopFwdSm90ILi2EN4cute5tupleIJNS5_1CILi1EEES8_S8_EEENS6_IJNS7_ILi128EEENS7_ILi224EEESA_EEELi128ENS_12float_e4m3_tEfNS_4arch4Sm90ELb1ELb0ELb0ELb1ELb0ELb0ELb0ELb1ELb1ELb1ELb0ELb0EEENS1_21CollectiveEpilogueFwdINS6_IJSA_SA_SB_EEES9_NS_10bfloat16_tESF_Li256ELb1ELb1ELb0ELb1EEENS1_36VarlenDynamicPersistentTileSchedulerILi128ELi224ELi256ELi128ELb0ELb1ELb1ELb1ELb1ELb1EEEEEEEEEvNT_6ParamsE --------------------------
	.section	.nv.constant0._ZN7cutlass13device_kernelIN5flash11enable_sm90INS1_16FlashAttnFwdSm90INS1_25CollectiveMainloopFwdSm90ILi2EN4cute5tupleIJNS5_1CILi1EEES8_S8_EEENS6_IJNS7_ILi128EEENS7_ILi224EEESA_EEELi128ENS_12float_e4m3_tEfNS_4arch4Sm90ELb1ELb0ELb0ELb1ELb0ELb0ELb0ELb1ELb1ELb1ELb0ELb0EEENS1_21CollectiveEpilogueFwdINS6_IJSA_SA_SB_EEES9_NS_10bfloat16_tESF_Li256ELb1ELb1ELb0ELb1EEENS1_36VarlenDynamicPersistentTileSchedulerILi128ELi224ELi256ELi128ELb0ELb1ELb1ELb1ELb1ELb1EEEEEEEEEvNT_6ParamsE,"a",@progbits
	.sectionflags	@""
	.align	4
.nv.constant0._ZN7cutlass13device_kernelIN5flash11enable_sm90INS1_16FlashAttnFwdSm90INS1_25CollectiveMainloopFwdSm90ILi2EN4cute5tupleIJNS5_1CILi1EEES8_S8_EEENS6_IJNS7_ILi128EEENS7_ILi224EEESA_EEELi128ENS_12float_e4m3_tEfNS_4arch4Sm90ELb1ELb0ELb0ELb1ELb0ELb0ELb0ELb1ELb1ELb1ELb0ELb0EEENS1_21CollectiveEpilogueFwdINS6_IJSA_SA_SB_EEES9_NS_10bfloat16_tESF_Li256ELb1ELb1ELb0ELb1EEENS1_36VarlenDynamicPersistentTileSchedulerILi128ELi224ELi256ELi128ELb0ELb1ELb1ELb1ELb1ELb1EEEEEEEEEvNT_6ParamsE:
	.zero		3328


//--------------------- .nv.constant0._ZN7cutlass13device_kernelIN5flash11enable_sm90INS1_16FlashAttnFwdSm90INS1_25CollectiveMainloopFwdSm90ILi2EN4cute5tupleIJNS5_1CILi1EEES8_S8_EEENS6_IJNS7_ILi128EEENS7_ILi224EEESA_EEELi128ENS_12float_e4m3_tEfNS_4arch4Sm90ELb1ELb0ELb0ELb1ELb0ELb1ELb0ELb1ELb1ELb1ELb0ELb0EEENS1_21CollectiveEpilogueFwdINS6_IJSA_SA_SB_EEES9_NS_10bfloat16_tESF_Li256ELb1ELb1ELb0ELb1EEENS1_36VarlenDynamicPersistentTileSchedulerILi128ELi224ELi256ELi128ELb0ELb1ELb1ELb1ELb1ELb1EEEEEEEEEvNT_6ParamsE --------------------------
	.section	.nv.constant0._ZN7cutlass13device_kernelIN5flash11enable_sm90INS1_16FlashAttnFwdSm90INS1_25CollectiveMainloopFwdSm90ILi2EN4cute5tupleIJNS5_1CILi1EEES8_S8_EEENS6_IJNS7_ILi128EEENS7_ILi224EEESA_EEELi128ENS_12float_e4m3_tEfNS_4arch4Sm90ELb1ELb0ELb0ELb1ELb0ELb1ELb0ELb1ELb1ELb1ELb0ELb0EEENS1_21CollectiveEpilogueFwdINS6_IJSA_SA_SB_EEES9_NS_10bfloat16_tESF_Li256ELb1ELb1ELb0ELb1EEENS1_36VarlenDynamicPersistentTileSchedulerILi128ELi224ELi256ELi128ELb0ELb1ELb1ELb1ELb1ELb1EEEEEEEEEvNT_6ParamsE,"a",@progbits
	.sectionflags	@""
	.align	4
.nv.constant0._ZN7cutlass13device_kernelIN5flash11enable_sm90INS1_16FlashAttnFwdSm90INS1_25CollectiveMainloopFwdSm90ILi2EN4cute5tupleIJNS5_1CILi1EEES8_S8_EEENS6_IJNS7_ILi128EEENS7_ILi224EEESA_EEELi128ENS_12float_e4m3_tEfNS_4arch4Sm90ELb1ELb0ELb0ELb1ELb0ELb1ELb0ELb1ELb1ELb1ELb0ELb0EEENS1_21CollectiveEpilogueFwdINS6_IJSA_SA_SB_EEES9_NS_10bfloat16_tESF_Li256ELb1ELb1ELb0ELb1EEENS1_36VarlenDynamicPersistentTileSchedulerILi128ELi224ELi256ELi128ELb0ELb1ELb1ELb1ELb1ELb1EEEEEEEEEvNT_6ParamsE:
	.zero		3328


//--------------------- SYMBOLS --------------------------

	.type		.nv.reservedSmem.offset0,@object
	.size		.nv.reservedSmem.offset0,0x4
	.type		__assertfail,@function
